	.target	sm_80

	.elftype	@"ET_EXEC"


//--------------------- .note.nv.tkinfo           --------------------------
	.section	.note.nv.tkinfo,"",@"SHT_NOTE"
	.sectionflags	@"SHF_NOTE_NV_TKINFO"
	.tkinfo
        /*0018*/ 	.word	0x00000002
        /*0030*/ 	.string	""
        /*0030*/ 	.string	"ptxas"
        /*0030*/ 	.string	"Cuda compilation tools, release 13.0, V13.0.88"
        /*0030*/ 	.string	"Build cuda_13.0.r13.0/compiler.36424714_0"
        /*0030*/ 	.string	"-arch sm_80 -m 64 "



//--------------------- .note.nv.cuinfo           --------------------------
	.section	.note.nv.cuinfo,"",@"SHT_NOTE"
	.sectionflags	@"SHF_NOTE_NV_CUINFO"
        /*0018*/ 	.short	0x0002
        /*001a*/ 	.short	0x0050
        /*001c*/ 	.short	0x0082
	.zero		2


//--------------------- .nv.info                  --------------------------
	.section	.nv.info,"",@"SHT_CUDA_INFO"
	.align	4


	//----- nvinfo : EIATTR_REGCOUNT
	.align		4
        /*0000*/ 	.byte	0x04, 0x2f
        /*0002*/ 	.short	(.L_12 - .L_11)
	.align		4
.L_11:
        /*0004*/ 	.word	index@(_ZN7cutlass13device_kernelIN5flash19enable_sm80_to_sm89INS1_16FlashAttnFwdSm80INS1_25CollectiveMainloopFwdSm80ILi4ELi1ELb0EN4cute5tupleIJNS5_1CILi128EEENS7_ILi48EEENS7_ILi96EEEEEELi96ENS_10bfloat16_tEfNS_4arch4Sm80ELb1ELb0ELb1ELb1ELb1ELb1ELb1ELb1EEENS1_21CollectiveEpilogueFwdINS6_IJS8_SA_S9_EEENS6_IJNS7_ILi1EEESI_SI_EEESC_SE_Li128ELb1ELb1ELb1ELb0EEENS1_36VarlenDynamicPersistentTileSchedulerILi128ELi48ELi128ELi128ELb1ELb1ELb0ELb1ELb1ELb1EEEEEEEEEvNT_6ParamsE)
        /*0008*/ 	.word	0x000000ff


	//----- nvinfo : EIATTR_FRAME_SIZE
	.align		4
.L_12:
        /*000c*/ 	.byte	0x04, 0x11
        /*000e*/ 	.short	(.L_14 - .L_13)
	.align		4
.L_13:
        /*0010*/ 	.word	index@($__internal_26_$__cuda_sm70_votesync_ballot)
        /*0014*/ 	.word	0x00000000


	//----- nvinfo : EIATTR_FRAME_SIZE
	.align		4
.L_14:
        /*0018*/ 	.byte	0x04, 0x11
        /*001a*/ 	.short	(.L_16 - .L_15)
	.align		4
.L_15:
        /*001c*/ 	.word	index@($__internal_25_$__cuda_sm70_shflsync_up_p)
        /*0020*/ 	.word	0x00000000


	//----- nvinfo : EIATTR_FRAME_SIZE
	.align		4
.L_16:
        /*0024*/ 	.byte	0x04, 0x11
        /*0026*/ 	.short	(.L_18 - .L_17)
	.align		4
.L_17:
        /*0028*/ 	.word	index@($__internal_24_$__cuda_sm70_shflsync_idx_p)
        /*002c*/ 	.word	0x00000000


	//----- nvinfo : EIATTR_FRAME_SIZE
	.align		4
.L_18:
        /*0030*/ 	.byte	0x04, 0x11
        /*0032*/ 	.short	(.L_20 - .L_19)
	.align		4
.L_19:
        /*0034*/ 	.word	index@($__internal_23_$__cuda_sm70_shflsync_bfly_p)
        /*0038*/ 	.word	0x00000000


	//----- nvinfo : EIATTR_FRAME_SIZE
	.align		4
.L_20:
        /*003c*/ 	.byte	0x04, 0x11
        /*003e*/ 	.short	(.L_22 - .L_21)
	.align		4
.L_21:
        /*0040*/ 	.word	index@(_ZN7cutlass13device_kernelIN5flash19enable_sm80_to_sm89INS1_16FlashAttnFwdSm80INS1_25CollectiveMainloopFwdSm80ILi4ELi1ELb0EN4cute5tupleIJNS5_1CILi128EEENS7_ILi48EEENS7_ILi96EEEEEELi96ENS_10bfloat16_tEfNS_4arch4Sm80ELb1ELb0ELb1ELb1ELb1ELb1ELb1ELb1EEENS1_21CollectiveEpilogueFwdINS6_IJS8_SA_S9_EEENS6_IJNS7_ILi1EEESI_SI_EEESC_SE_Li128ELb1ELb1ELb1ELb0EEENS1_36VarlenDynamicPersistentTileSchedulerILi128ELi48ELi128ELi128ELb1ELb1ELb0ELb1ELb1ELb1EEEEEEEEEvNT_6ParamsE)
        /*0044*/ 	.word	0x00000150


	//----- nvinfo : EIATTR_REGCOUNT
	.align		4
.L_22:
        /*0048*/ 	.byte	0x04, 0x2f
        /*004a*/ 	.short	(.L_24 - .L_23)
	.align		4
.L_23:
        /*004c*/ 	.word	index@(_ZN7cutlass13device_kernelIN5flash19enable_sm80_to_sm89INS1_16FlashAttnFwdSm80INS1_25CollectiveMainloopFwdSm80ILi4ELi1ELb0EN4cute5tupleIJNS5_1CILi128EEENS7_ILi48EEENS7_ILi96EEEEEELi96ENS_10bfloat16_tEfNS_4arch4Sm80ELb1ELb0ELb1ELb1ELb1ELb0ELb1ELb1EEENS1_21CollectiveEpilogueFwdINS6_IJS8_SA_S9_EEENS6_IJNS7_ILi1EEESI_SI_EEESC_SE_Li128ELb1ELb1ELb1ELb0EEENS1_36VarlenDynamicPersistentTileSchedulerILi128ELi48ELi128ELi128ELb1ELb1ELb0ELb1ELb1ELb1EEEEEEEEEvNT_6ParamsE)
        /*0050*/ 	.word	0x000000ff


	//----- nvinfo : EIATTR_FRAME_SIZE
	.align		4
.L_24:
        /*0054*/ 	.byte	0x04, 0x11
        /*0056*/ 	.short	(.L_26 - .L_25)
	.align		4
.L_25:
        /*0058*/ 	.word	index@($__internal_22_$__cuda_sm70_votesync_ballot)
        /*005c*/ 	.word	0x00000000


	//----- nvinfo : EIATTR_FRAME_SIZE
	.align		4
.L_26:
        /*0060*/ 	.byte	0x04, 0x11
        /*0062*/ 	.short	(.L_28 - .L_27)
	.align		4
.L_27:
        /*0064*/ 	.word	index@($__internal_21_$__cuda_sm70_shflsync_up_p)
        /*0068*/ 	.word	0x00000000


	//----- nvinfo : EIATTR_FRAME_SIZE
	.align		4
.L_28:
        /*006c*/ 	.byte	0x04, 0x11
        /*006e*/ 	.short	(.L_30 - .L_29)
	.align		4
.L_29:
        /*0070*/ 	.word	index@($__internal_20_$__cuda_sm70_shflsync_idx_p)
        /*0074*/ 	.word	0x00000000


	//----- nvinfo : EIATTR_FRAME_SIZE
	.align		4
.L_30:
        /*0078*/ 	.byte	0x04, 0x11
        /*007a*/ 	.short	(.L_32 - .L_31)
	.align		4
.L_31:
        /*007c*/ 	.word	index@($__internal_19_$__cuda_sm70_shflsync_bfly_p)
        /*0080*/ 	.word	0x00000000


	//----- nvinfo : EIATTR_FRAME_SIZE
	.align		4
.L_32:
        /*0084*/ 	.byte	0x04, 0x11
        /*0086*/ 	.short	(.L_34 - .L_33)
	.align		4
.L_33:
        /*0088*/ 	.word	index@(_ZN7cutlass13device_kernelIN5flash19enable_sm80_to_sm89INS1_16FlashAttnFwdSm80INS1_25CollectiveMainloopFwdSm80ILi4ELi1ELb0EN4cute5tupleIJNS5_1CILi128EEENS7_ILi48EEENS7_ILi96EEEEEELi96ENS_10bfloat16_tEfNS_4arch4Sm80ELb1ELb0ELb1ELb1ELb1ELb0ELb1ELb1EEENS1_21CollectiveEpilogueFwdINS6_IJS8_SA_S9_EEENS6_IJNS7_ILi1EEESI_SI_EEESC_SE_Li128ELb1ELb1ELb1ELb0EEENS1_36VarlenDynamicPersistentTileSchedulerILi128ELi48ELi128ELi128ELb1ELb1ELb0ELb1ELb1ELb1EEEEEEEEEvNT_6ParamsE)
        /*008c*/ 	.word	0x00000040


	//----- nvinfo : EIATTR_REGCOUNT
	.align		4
.L_34:
        /*0090*/ 	.byte	0x04, 0x2f
        /*0092*/ 	.short	(.L_36 - .L_35)
	.align		4
.L_35:
        /*0094*/ 	.word	index@(_ZN7cutlass13device_kernelIN5flash19enable_sm80_to_sm89INS1_16FlashAttnFwdSm80INS1_25CollectiveMainloopFwdSm80ILi4ELi1ELb0EN4cute5tupleIJNS5_1CILi128EEENS7_ILi64EEENS7_ILi96EEEEEELi96ENS_10bfloat16_tEfNS_4arch4Sm80ELb1ELb0ELb1ELb0ELb1ELb0ELb1ELb1EEENS1_21CollectiveEpilogueFwdINS6_IJS8_SA_S9_EEENS6_IJNS7_ILi1EEESI_SI_EEESC_SE_Li128ELb0ELb1ELb1ELb0EEENS1_30DynamicPersistentTileSchedulerILi128ELi128ELb1ELb1ELb0EEEEEEEEEvNT_6ParamsE)
        /*0098*/ 	.word	0x000000ff


	//----- nvinfo : EIATTR_FRAME_SIZE
	.align		4
.L_36:
        /*009c*/ 	.byte	0x04, 0x11
        /*009e*/ 	.short	(.L_38 - .L_37)
	.align		4
.L_37:
        /*00a0*/ 	.word	index@($__internal_18_$__cuda_sm70_shflsync_idx_p)
        /*00a4*/ 	.word	0x00000000


	//----- nvinfo : EIATTR_FRAME_SIZE
	.align		4
.L_38:
        /*00a8*/ 	.byte	0x04, 0x11
        /*00aa*/ 	.short	(.L_40 - .L_39)
	.align		4
.L_39:
        /*00ac*/ 	.word	index@($__internal_17_$__cuda_sm70_shflsync_bfly_p)
        /*00b0*/ 	.word	0x00000000


	//----- nvinfo : EIATTR_FRAME_SIZE
	.align		4
.L_40:
        /*00b4*/ 	.byte	0x04, 0x11
        /*00b6*/ 	.short	(.L_42 - .L_41)
	.align		4
.L_41:
        /*00b8*/ 	.word	index@(_ZN7cutlass13device_kernelIN5flash19enable_sm80_to_sm89INS1_16FlashAttnFwdSm80INS1_25CollectiveMainloopFwdSm80ILi4ELi1ELb0EN4cute5tupleIJNS5_1CILi128EEENS7_ILi64EEENS7_ILi96EEEEEELi96ENS_10bfloat16_tEfNS_4arch4Sm80ELb1ELb0ELb1ELb0ELb1ELb0ELb1ELb1EEENS1_21CollectiveEpilogueFwdINS6_IJS8_SA_S9_EEENS6_IJNS7_ILi1EEESI_SI_EEESC_SE_Li128ELb0ELb1ELb1ELb0EEENS1_30DynamicPersistentTileSchedulerILi128ELi128ELb1ELb1ELb0EEEEEEEEEvNT_6ParamsE)
        /*00bc*/ 	.word	0x000000c0


	//----- nvinfo : EIATTR_REGCOUNT
	.align		4
.L_42:
        /*00c0*/ 	.byte	0x04, 0x2f
        /*00c2*/ 	.short	(.L_44 - .L_43)
	.align		4
.L_43:
        /*00c4*/ 	.word	index@(_ZN7cutlass13device_kernelIN5flash19enable_sm80_to_sm89INS1_16FlashAttnFwdSm80INS1_25CollectiveMainloopFwdSm80ILi4ELi1ELb0EN4cute5tupleIJNS5_1CILi128EEENS7_ILi48EEENS7_ILi96EEEEEELi96ENS_10bfloat16_tEfNS_4arch4Sm80ELb0ELb1ELb1ELb1ELb1ELb1ELb1ELb1EEENS1_21CollectiveEpilogueFwdINS6_IJS8_SA_S9_EEENS6_IJNS7_ILi1EEESI_SI_EEESC_SE_Li128ELb1ELb1ELb1ELb0EEENS1_36VarlenDynamicPersistentTileSchedulerILi128ELi48ELi128ELi128ELb1ELb1ELb0ELb1ELb0ELb1EEEEEEEEEvNT_6ParamsE)
        /*00c8*/ 	.word	0x000000ff


	//----- nvinfo : EIATTR_FRAME_SIZE
	.align		4
.L_44:
        /*00cc*/ 	.byte	0x04, 0x11
        /*00ce*/ 	.short	(.L_46 - .L_45)
	.align		4
.L_45:
        /*00d0*/ 	.word	index@($__internal_16_$__cuda_sm70_votesync_ballot)
        /*00d4*/ 	.word	0x00000000


	//----- nvinfo : EIATTR_FRAME_SIZE
	.align		4
.L_46:
        /*00d8*/ 	.byte	0x04, 0x11
        /*00da*/ 	.short	(.L_48 - .L_47)
	.align		4
.L_47:
        /*00dc*/ 	.word	index@($__internal_15_$__cuda_sm70_shflsync_up_p)
        /*00e0*/ 	.word	0x00000000


	//----- nvinfo : EIATTR_FRAME_SIZE
	.align		4
.L_48:
        /*00e4*/ 	.byte	0x04, 0x11
        /*00e6*/ 	.short	(.L_50 - .L_49)
	.align		4
.L_49:
        /*00e8*/ 	.word	index@($__internal_14_$__cuda_sm70_shflsync_idx_p)
        /*00ec*/ 	.word	0x00000000


	//----- nvinfo : EIATTR_FRAME_SIZE
	.align		4
.L_50:
        /*00f0*/ 	.byte	0x04, 0x11
        /*00f2*/ 	.short	(.L_52 - .L_51)
	.align		4
.L_51:
        /*00f4*/ 	.word	index@($__internal_13_$__cuda_sm70_shflsync_bfly_p)
        /*00f8*/ 	.word	0x00000000


	//----- nvinfo : EIATTR_FRAME_SIZE
	.align		4
.L_52:
        /*00fc*/ 	.byte	0x04, 0x11
        /*00fe*/ 	.short	(.L_54 - .L_53)
	.align		4
.L_53:
        /*0100*/ 	.word	index@(_ZN7cutlass13device_kernelIN5flash19enable_sm80_to_sm89INS1_16FlashAttnFwdSm80INS1_25CollectiveMainloopFwdSm80ILi4ELi1ELb0EN4cute5tupleIJNS5_1CILi128EEENS7_ILi48EEENS7_ILi96EEEEEELi96ENS_10bfloat16_tEfNS_4arch4Sm80ELb0ELb1ELb1ELb1ELb1ELb1ELb1ELb1EEENS1_21CollectiveEpilogueFwdINS6_IJS8_SA_S9_EEENS6_IJNS7_ILi1EEESI_SI_EEESC_SE_Li128ELb1ELb1ELb1ELb0EEENS1_36VarlenDynamicPersistentTileSchedulerILi128ELi48ELi128ELi128ELb1ELb1ELb0ELb1ELb0ELb1EEEEEEEEEvNT_6ParamsE)
        /*0104*/ 	.word	0x000000f0


	//----- nvinfo : EIATTR_REGCOUNT
	.align		4
.L_54:
        /*0108*/ 	.byte	0x04, 0x2f
        /*010a*/ 	.short	(.L_56 - .L_55)
	.align		4
.L_55:
        /*010c*/ 	.word	index@(_ZN7cutlass13device_kernelIN5flash19enable_sm80_to_sm89INS1_16FlashAttnFwdSm80INS1_25CollectiveMainloopFwdSm80ILi4ELi1ELb0EN4cute5tupleIJNS5_1CILi128EEENS7_ILi48EEENS7_ILi96EEEEEELi96ENS_10bfloat16_tEfNS_4arch4Sm80ELb0ELb1ELb1ELb1ELb1ELb0ELb1ELb1EEENS1_21CollectiveEpilogueFwdINS6_IJS8_SA_S9_EEENS6_IJNS7_ILi1EEESI_SI_EEESC_SE_Li128ELb1ELb1ELb1ELb0EEENS1_36VarlenDynamicPersistentTileSchedulerILi128ELi48ELi128ELi128ELb1ELb1ELb0ELb1ELb0ELb1EEEEEEEEEvNT_6ParamsE)
        /*0110*/ 	.word	0x000000ff


	//----- nvinfo : EIATTR_FRAME_SIZE
	.align		4
.L_56:
        /*0114*/ 	.byte	0x04, 0x11
        /*0116*/ 	.short	(.L_58 - .L_57)
	.align		4
.L_57:
        /*0118*/ 	.word	index@($__internal_12_$__cuda_sm70_votesync_ballot)
        /*011c*/ 	.word	0x00000000


	//----- nvinfo : EIATTR_FRAME_SIZE
	.align		4
.L_58:
        /*0120*/ 	.byte	0x04, 0x11
        /*0122*/ 	.short	(.L_60 - .L_59)
	.align		4
.L_59:
        /*0124*/ 	.word	index@($__internal_11_$__cuda_sm70_shflsync_up_p)
        /*0128*/ 	.word	0x00000000


	//----- nvinfo : EIATTR_FRAME_SIZE
	.align		4
.L_60:
        /*012c*/ 	.byte	0x04, 0x11
        /*012e*/ 	.short	(.L_62 - .L_61)
	.align		4
.L_61:
        /*0130*/ 	.word	index@($__internal_10_$__cuda_sm70_shflsync_idx_p)
        /*0134*/ 	.word	0x00000000


	//----- nvinfo : EIATTR_FRAME_SIZE
	.align		4
.L_62:
        /*0138*/ 	.byte	0x04, 0x11
        /*013a*/ 	.short	(.L_64 - .L_63)
	.align		4
.L_63:
        /*013c*/ 	.word	index@($__internal_9_$__cuda_sm70_shflsync_bfly_p)
        /*0140*/ 	.word	0x00000000


	//----- nvinfo : EIATTR_FRAME_SIZE
	.align		4
.L_64:
        /*0144*/ 	.byte	0x04, 0x11
        /*0146*/ 	.short	(.L_66 - .L_65)
	.align		4
.L_65:
        /*0148*/ 	.word	index@(_ZN7cutlass13device_kernelIN5flash19enable_sm80_to_sm89INS1_16FlashAttnFwdSm80INS1_25CollectiveMainloopFwdSm80ILi4ELi1ELb0EN4cute5tupleIJNS5_1CILi128EEENS7_ILi48EEENS7_ILi96EEEEEELi96ENS_10bfloat16_tEfNS_4arch4Sm80ELb0ELb1ELb1ELb1ELb1ELb0ELb1ELb1EEENS1_21CollectiveEpilogueFwdINS6_IJS8_SA_S9_EEENS6_IJNS7_ILi1EEESI_SI_EEESC_SE_Li128ELb1ELb1ELb1ELb0EEENS1_36VarlenDynamicPersistentTileSchedulerILi128ELi48ELi128ELi128ELb1ELb1ELb0ELb1ELb0ELb1EEEEEEEEEvNT_6ParamsE)
        /*014c*/ 	.word	0x00000038


	//----- nvinfo : EIATTR_REGCOUNT
	.align		4
.L_66:
        /*0150*/ 	.byte	0x04, 0x2f
        /*0152*/ 	.short	(.L_68 - .L_67)
	.align		4
.L_67:
        /*0154*/ 	.word	index@(_ZN7cutlass13device_kernelIN5flash19enable_sm80_to_sm89INS1_16FlashAttnFwdSm80INS1_25CollectiveMainloopFwdSm80ILi4ELi1ELb0EN4cute5tupleIJNS5_1CILi128EEENS7_ILi48EEENS7_ILi96EEEEEELi96ENS_10bfloat16_tEfNS_4arch4Sm80ELb0ELb1ELb1ELb0ELb1ELb0ELb1ELb1EEENS1_21CollectiveEpilogueFwdINS6_IJS8_SA_S9_EEENS6_IJNS7_ILi1EEESI_SI_EEESC_SE_Li128ELb0ELb1ELb1ELb0EEENS1_19SingleTileSchedulerILb0ELb1ELb1ELi128EEEEEEEEEvNT_6ParamsE)
        /*0158*/ 	.word	0x000000ff


	//----- nvinfo : EIATTR_FRAME_SIZE
	.align		4
.L_68:
        /*015c*/ 	.byte	0x04, 0x11
        /*015e*/ 	.short	(.L_70 - .L_69)
	.align		4
.L_69:
        /*0160*/ 	.word	index@($__internal_8_$__cuda_sm70_shflsync_idx_p)
        /*0164*/ 	.word	0x00000000


	//----- nvinfo : EIATTR_FRAME_SIZE
	.align		4
.L_70:
        /*0168*/ 	.byte	0x04, 0x11
        /*016a*/ 	.short	(.L_72 - .L_71)
	.align		4
.L_71:
        /*016c*/ 	.word	index@(_ZN7cutlass13device_kernelIN5flash19enable_sm80_to_sm89INS1_16FlashAttnFwdSm80INS1_25CollectiveMainloopFwdSm80ILi4ELi1ELb0EN4cute5tupleIJNS5_1CILi128EEENS7_ILi48EEENS7_ILi96EEEEEELi96ENS_10bfloat16_tEfNS_4arch4Sm80ELb0ELb1ELb1ELb0ELb1ELb0ELb1ELb1EEENS1_21CollectiveEpilogueFwdINS6_IJS8_SA_S9_EEENS6_IJNS7_ILi1EEESI_SI_EEESC_SE_Li128ELb0ELb1ELb1ELb0EEENS1_19SingleTileSchedulerILb0ELb1ELb1ELi128EEEEEEEEEvNT_6ParamsE)
        /*0170*/ 	.word	0x00000000


	//----- nvinfo : EIATTR_REGCOUNT
	.align		4
.L_72:
        /*0174*/ 	.byte	0x04, 0x2f
        /*0176*/ 	.short	(.L_74 - .L_73)
	.align		4
.L_73:
        /*0178*/ 	.word	index@(_ZN7cutlass13device_kernelIN5flash19enable_sm80_to_sm89INS1_16FlashAttnFwdSm80INS1_25CollectiveMainloopFwdSm80ILi4ELi1ELb0EN4cute5tupleIJNS5_1CILi128EEENS7_ILi48EEENS7_ILi96EEEEEELi96ENS_10bfloat16_tEfNS_4arch4Sm80ELb0ELb0ELb1ELb1ELb1ELb1ELb1ELb1EEENS1_21CollectiveEpilogueFwdINS6_IJS8_SA_S9_EEENS6_IJNS7_ILi1EEESI_SI_EEESC_SE_Li128ELb1ELb1ELb1ELb0EEENS1_36VarlenDynamicPersistentTileSchedulerILi128ELi48ELi128ELi128ELb1ELb1ELb0ELb0ELb1ELb1EEEEEEEEEvNT_6ParamsE)
        /*017c*/ 	.word	0x000000ff


	//----- nvinfo : EIATTR_FRAME_SIZE
	.align		4
.L_74:
        /*0180*/ 	.byte	0x04, 0x11
        /*0182*/ 	.short	(.L_76 - .L_75)
	.align		4
.L_75:
        /*0184*/ 	.word	index@($__internal_7_$__cuda_sm70_votesync_ballot)
        /*0188*/ 	.word	0x00000000


	//----- nvinfo : EIATTR_FRAME_SIZE
	.align		4
.L_76:
        /*018c*/ 	.byte	0x04, 0x11
        /*018e*/ 	.short	(.L_78 - .L_77)
	.align		4
.L_77:
        /*0190*/ 	.word	index@($__internal_6_$__cuda_sm70_shflsync_up_p)
        /*0194*/ 	.word	0x00000000


	//----- nvinfo : EIATTR_FRAME_SIZE
	.align		4
.L_78:
        /*0198*/ 	.byte	0x04, 0x11
        /*019a*/ 	.short	(.L_80 - .L_79)
	.align		4
.L_79:
        /*019c*/ 	.word	index@($__internal_5_$__cuda_sm70_shflsync_idx_p)
        /*01a0*/ 	.word	0x00000000


	//----- nvinfo : EIATTR_FRAME_SIZE
	.align		4
.L_80:
        /*01a4*/ 	.byte	0x04, 0x11
        /*01a6*/ 	.short	(.L_82 - .L_81)
	.align		4
.L_81:
        /*01a8*/ 	.word	index@($__internal_4_$__cuda_sm70_shflsync_bfly_p)
        /*01ac*/ 	.word	0x00000000


	//----- nvinfo : EIATTR_FRAME_SIZE
	.align		4
.L_82:
        /*01b0*/ 	.byte	0x04, 0x11
        /*01b2*/ 	.short	(.L_84 - .L_83)
	.align		4
.L_83:
        /*01b4*/ 	.word	index@(_ZN7cutlass13device_kernelIN5flash19enable_sm80_to_sm89INS1_16FlashAttnFwdSm80INS1_25CollectiveMainloopFwdSm80ILi4ELi1ELb0EN4cute5tupleIJNS5_1CILi128EEENS7_ILi48EEENS7_ILi96EEEEEELi96ENS_10bfloat16_tEfNS_4arch4Sm80ELb0ELb0ELb1ELb1ELb1ELb1ELb1ELb1EEENS1_21CollectiveEpilogueFwdINS6_IJS8_SA_S9_EEENS6_IJNS7_ILi1EEESI_SI_EEESC_SE_Li128ELb1ELb1ELb1ELb0EEENS1_36VarlenDynamicPersistentTileSchedulerILi128ELi48ELi128ELi128ELb1ELb1ELb0ELb0ELb1ELb1EEEEEEEEEvNT_6ParamsE)
        /*01b8*/ 	.word	0x00000130


	//----- nvinfo : EIATTR_REGCOUNT
	.align		4
.L_84:
        /*01bc*/ 	.byte	0x04, 0x2f
        /*01be*/ 	.short	(.L_86 - .L_85)
	.align		4
.L_85:
        /*01c0*/ 	.word	index@(_ZN7cutlass13device_kernelIN5flash19enable_sm80_to_sm89INS1_16FlashAttnFwdSm80INS1_25CollectiveMainloopFwdSm80ILi4ELi1ELb0EN4cute5tupleIJNS5_1CILi128EEENS7_ILi48EEENS7_ILi96EEEEEELi96ENS_10bfloat16_tEfNS_4arch4Sm80ELb0ELb0ELb1ELb1ELb1ELb0ELb1ELb1EEENS1_21CollectiveEpilogueFwdINS6_IJS8_SA_S9_EEENS6_IJNS7_ILi1EEESI_SI_EEESC_SE_Li128ELb1ELb1ELb1ELb0EEENS1_36VarlenDynamicPersistentTileSchedulerILi128ELi48ELi128ELi128ELb1ELb1ELb0ELb0ELb1ELb1EEEEEEEEEvNT_6ParamsE)
        /*01c4*/ 	.word	0x000000ff


	//----- nvinfo : EIATTR_FRAME_SIZE
	.align		4
.L_86:
        /*01c8*/ 	.byte	0x04, 0x11
        /*01ca*/ 	.short	(.L_88 - .L_87)
	.align		4
.L_87:
        /*01cc*/ 	.word	index@($__internal_3_$__cuda_sm70_votesync_ballot)
        /*01d0*/ 	.word	0x00000000


	//----- nvinfo : EIATTR_FRAME_SIZE
	.align		4
.L_88:
        /*01d4*/ 	.byte	0x04, 0x11
        /*01d6*/ 	.short	(.L_90 - .L_89)
	.align		4
.L_89:
        /*01d8*/ 	.word	index@($__internal_2_$__cuda_sm70_shflsync_up_p)
        /*01dc*/ 	.word	0x00000000


	//----- nvinfo : EIATTR_FRAME_SIZE
	.align		4
.L_90:
        /*01e0*/ 	.byte	0x04, 0x11
        /*01e2*/ 	.short	(.L_92 - .L_91)
	.align		4
.L_91:
        /*01e4*/ 	.word	index@($__internal_1_$__cuda_sm70_shflsync_idx_p)
        /*01e8*/ 	.word	0x00000000


	//----- nvinfo : EIATTR_FRAME_SIZE
	.align		4
.L_92:
        /*01ec*/ 	.byte	0x04, 0x11
        /*01ee*/ 	.short	(.L_94 - .L_93)
	.align		4
.L_93:
        /*01f0*/ 	.word	index@($__internal_0_$__cuda_sm70_shflsync_bfly_p)
        /*01f4*/ 	.word	0x00000000


	//----- nvinfo : EIATTR_FRAME_SIZE
	.align		4
.L_94:
        /*01f8*/ 	.byte	0x04, 0x11
        /*01fa*/ 	.short	(.L_96 - .L_95)
	.align		4
.L_95:
        /*01fc*/ 	.word	index@(_ZN7cutlass13device_kernelIN5flash19enable_sm80_to_sm89INS1_16FlashAttnFwdSm80INS1_25CollectiveMainloopFwdSm80ILi4ELi1ELb0EN4cute5tupleIJNS5_1CILi128EEENS7_ILi48EEENS7_ILi96EEEEEELi96ENS_10bfloat16_tEfNS_4arch4Sm80ELb0ELb0ELb1ELb1ELb1ELb0ELb1ELb1EEENS1_21CollectiveEpilogueFwdINS6_IJS8_SA_S9_EEENS6_IJNS7_ILi1EEESI_SI_EEESC_SE_Li128ELb1ELb1ELb1ELb0EEENS1_36VarlenDynamicPersistentTileSchedulerILi128ELi48ELi128ELi128ELb1ELb1ELb0ELb0ELb1ELb1EEEEEEEEEvNT_6ParamsE)
        /*0200*/ 	.word	0x00000098


	//----- nvinfo : EIATTR_REGCOUNT
	.align		4
.L_96:
        /*0204*/ 	.byte	0x04, 0x2f
        /*0206*/ 	.short	(.L_98 - .L_97)
	.align		4
.L_97:
        /*0208*/ 	.word	index@(_ZN7cutlass13device_kernelIN5flash19enable_sm80_to_sm89INS1_16FlashAttnFwdSm80INS1_25CollectiveMainloopFwdSm80ILi4ELi1ELb0EN4cute5tupleIJNS5_1CILi128EEENS7_ILi64EEENS7_ILi96EEEEEELi96ENS_10bfloat16_tEfNS_4arch4Sm80ELb0ELb0ELb1ELb0ELb1ELb0ELb1ELb1EEENS1_21CollectiveEpilogueFwdINS6_IJS8_SA_S9_EEENS6_IJNS7_ILi1EEESI_SI_EEESC_SE_Li128ELb0ELb1ELb1ELb0EEENS1_19SingleTileSchedulerILb0ELb1ELb1ELi128EEEEEEEEEvNT_6ParamsE)
        /*020c*/ 	.word	0x000000ff


	//----- nvinfo : EIATTR_FRAME_SIZE
	.align		4
.L_98:
        /*0210*/ 	.byte	0x04, 0x11
        /*0212*/ 	.short	(.L_100 - .L_99)
	.align		4
.L_99:
        /*0214*/ 	.word	index@(_ZN7cutlass13device_kernelIN5flash19enable_sm80_to_sm89INS1_16FlashAttnFwdSm80INS1_25CollectiveMainloopFwdSm80ILi4ELi1ELb0EN4cute5tupleIJNS5_1CILi128EEENS7_ILi64EEENS7_ILi96EEEEEELi96ENS_10bfloat16_tEfNS_4arch4Sm80ELb0ELb0ELb1ELb0ELb1ELb0ELb1ELb1EEENS1_21CollectiveEpilogueFwdINS6_IJS8_SA_S9_EEENS6_IJNS7_ILi1EEESI_SI_EEESC_SE_Li128ELb0ELb1ELb1ELb0EEENS1_19SingleTileSchedulerILb0ELb1ELb1ELi128EEEEEEEEEvNT_6ParamsE)
        /*0218*/ 	.word	0x00000060


	//----- nvinfo : EIATTR_MIN_STACK_SIZE
	.align		4
.L_100:
        /*021c*/ 	.byte	0x04, 0x12
        /*021e*/ 	.short	(.L_102 - .L_101)
	.align		4
.L_101:
        /*0220*/ 	.word	index@(_ZN7cutlass13device_kernelIN5flash19enable_sm80_to_sm89INS1_16FlashAttnFwdSm80INS1_25CollectiveMainloopFwdSm80ILi4ELi1ELb0EN4cute5tupleIJNS5_1CILi128EEENS7_ILi64EEENS7_ILi96EEEEEELi96ENS_10bfloat16_tEfNS_4arch4Sm80ELb0ELb0ELb1ELb0ELb1ELb0ELb1ELb1EEENS1_21CollectiveEpilogueFwdINS6_IJS8_SA_S9_EEENS6_IJNS7_ILi1EEESI_SI_EEESC_SE_Li128ELb0ELb1ELb1ELb0EEENS1_19SingleTileSchedulerILb0ELb1ELb1ELi128EEEEEEEEEvNT_6ParamsE)
        /*0224*/ 	.word	0x00000060


	//----- nvinfo : EIATTR_MIN_STACK_SIZE
	.align		4
.L_102:
        /*0228*/ 	.byte	0x04, 0x12
        /*022a*/ 	.short	(.L_104 - .L_103)
	.align		4
.L_103:
        /*022c*/ 	.word	index@(_ZN7cutlass13device_kernelIN5flash19enable_sm80_to_sm89INS1_16FlashAttnFwdSm80INS1_25CollectiveMainloopFwdSm80ILi4ELi1ELb0EN4cute5tupleIJNS5_1CILi128EEENS7_ILi48EEENS7_ILi96EEEEEELi96ENS_10bfloat16_tEfNS_4arch4Sm80ELb0ELb0ELb1ELb1ELb1ELb0ELb1ELb1EEENS1_21CollectiveEpilogueFwdINS6_IJS8_SA_S9_EEENS6_IJNS7_ILi1EEESI_SI_EEESC_SE_Li128ELb1ELb1ELb1ELb0EEENS1_36VarlenDynamicPersistentTileSchedulerILi128ELi48ELi128ELi128ELb1ELb1ELb0ELb0ELb1ELb1EEEEEEEEEvNT_6ParamsE)
        /*0230*/ 	.word	0x00000098


	//----- nvinfo : EIATTR_MIN_STACK_SIZE
	.align		4
.L_104:
        /*0234*/ 	.byte	0x04, 0x12
        /*0236*/ 	.short	(.L_106 - .L_105)
	.align		4
.L_105:
        /*0238*/ 	.word	index@(_ZN7cutlass13device_kernelIN5flash19enable_sm80_to_sm89INS1_16FlashAttnFwdSm80INS1_25CollectiveMainloopFwdSm80ILi4ELi1ELb0EN4cute5tupleIJNS5_1CILi128EEENS7_ILi48EEENS7_ILi96EEEEEELi96ENS_10bfloat16_tEfNS_4arch4Sm80ELb0ELb0ELb1ELb1ELb1ELb1ELb1ELb1EEENS1_21CollectiveEpilogueFwdINS6_IJS8_SA_S9_EEENS6_IJNS7_ILi1EEESI_SI_EEESC_SE_Li128ELb1ELb1ELb1ELb0EEENS1_36VarlenDynamicPersistentTileSchedulerILi128ELi48ELi128ELi128ELb1ELb1ELb0ELb0ELb1ELb1EEEEEEEEEvNT_6ParamsE)
        /*023c*/ 	.word	0x00000130


	//----- nvinfo : EIATTR_MIN_STACK_SIZE
	.align		4
.L_106:
        /*0240*/ 	.byte	0x04, 0x12
        /*0242*/ 	.short	(.L_108 - .L_107)
	.align		4
.L_107:
        /*0244*/ 	.word	index@(_ZN7cutlass13device_kernelIN5flash19enable_sm80_to_sm89INS1_16FlashAttnFwdSm80INS1_25CollectiveMainloopFwdSm80ILi4ELi1ELb0EN4cute5tupleIJNS5_1CILi128EEENS7_ILi48EEENS7_ILi96EEEEEELi96ENS_10bfloat16_tEfNS_4arch4Sm80ELb0ELb1ELb1ELb0ELb1ELb0ELb1ELb1EEENS1_21CollectiveEpilogueFwdINS6_IJS8_SA_S9_EEENS6_IJNS7_ILi1EEESI_SI_EEESC_SE_Li128ELb0ELb1ELb1ELb0EEENS1_19SingleTileSchedulerILb0ELb1ELb1ELi128EEEEEEEEEvNT_6ParamsE)
        /*0248*/ 	.word	0x00000000


	//----- nvinfo : EIATTR_MIN_STACK_SIZE
	.align		4
.L_108:
        /*024c*/ 	.byte	0x04, 0x12
        /*024e*/ 	.short	(.L_110 - .L_109)
	.align		4
.L_109:
        /*0250*/ 	.word	index@(_ZN7cutlass13device_kernelIN5flash19enable_sm80_to_sm89INS1_16FlashAttnFwdSm80INS1_25CollectiveMainloopFwdSm80ILi4ELi1ELb0EN4cute5tupleIJNS5_1CILi128EEENS7_ILi48EEENS7_ILi96EEEEEELi96ENS_10bfloat16_tEfNS_4arch4Sm80ELb0ELb1ELb1ELb1ELb1ELb0ELb1ELb1EEENS1_21CollectiveEpilogueFwdINS6_IJS8_SA_S9_EEENS6_IJNS7_ILi1EEESI_SI_EEESC_SE_Li128ELb1ELb1ELb1ELb0EEENS1_36VarlenDynamicPersistentTileSchedulerILi128ELi48ELi128ELi128ELb1ELb1ELb0ELb1ELb0ELb1EEEEEEEEEvNT_6ParamsE)
        /*0254*/ 	.word	0x00000038


	//----- nvinfo : EIATTR_MIN_STACK_SIZE
	.align		4
.L_110:
        /*0258*/ 	.byte	0x04, 0x12
        /*025a*/ 	.short	(.L_112 - .L_111)
	.align		4
.L_111:
        /*025c*/ 	.word	index@(_ZN7cutlass13device_kernelIN5flash19enable_sm80_to_sm89INS1_16FlashAttnFwdSm80INS1_25CollectiveMainloopFwdSm80ILi4ELi1ELb0EN4cute5tupleIJNS5_1CILi128EEENS7_ILi48EEENS7_ILi96EEEEEELi96ENS_10bfloat16_tEfNS_4arch4Sm80ELb0ELb1ELb1ELb1ELb1ELb1ELb1ELb1EEENS1_21CollectiveEpilogueFwdINS6_IJS8_SA_S9_EEENS6_IJNS7_ILi1EEESI_SI_EEESC_SE_Li128ELb1ELb1ELb1ELb0EEENS1_36VarlenDynamicPersistentTileSchedulerILi128ELi48ELi128ELi128ELb1ELb1ELb0ELb1ELb0ELb1EEEEEEEEEvNT_6ParamsE)
        /*0260*/ 	.word	0x000000f0


	//----- nvinfo : EIATTR_MIN_STACK_SIZE
	.align		4
.L_112:
        /*0264*/ 	.byte	0x04, 0x12
        /*0266*/ 	.short	(.L_114 - .L_113)
	.align		4
.L_113:
        /*0268*/ 	.word	index@(_ZN7cutlass13device_kernelIN5flash19enable_sm80_to_sm89INS1_16FlashAttnFwdSm80INS1_25CollectiveMainloopFwdSm80ILi4ELi1ELb0EN4cute5tupleIJNS5_1CILi128EEENS7_ILi64EEENS7_ILi96EEEEEELi96ENS_10bfloat16_tEfNS_4arch4Sm80ELb1ELb0ELb1ELb0ELb1ELb0ELb1ELb1EEENS1_21CollectiveEpilogueFwdINS6_IJS8_SA_S9_EEENS6_IJNS7_ILi1EEESI_SI_EEESC_SE_Li128ELb0ELb1ELb1ELb0EEENS1_30DynamicPersistentTileSchedulerILi128ELi128ELb1ELb1ELb0EEEEEEEEEvNT_6ParamsE)
        /*026c*/ 	.word	0x000000c0


	//----- nvinfo : EIATTR_MIN_STACK_SIZE
	.align		4
.L_114:
        /*0270*/ 	.byte	0x04, 0x12
        /*0272*/ 	.short	(.L_116 - .L_115)
	.align		4
.L_115:
        /*0274*/ 	.word	index@(_ZN7cutlass13device_kernelIN5flash19enable_sm80_to_sm89INS1_16FlashAttnFwdSm80INS1_25CollectiveMainloopFwdSm80ILi4ELi1ELb0EN4cute5tupleIJNS5_1CILi128EEENS7_ILi48EEENS7_ILi96EEEEEELi96ENS_10bfloat16_tEfNS_4arch4Sm80ELb1ELb0ELb1ELb1ELb1ELb0ELb1ELb1EEENS1_21CollectiveEpilogueFwdINS6_IJS8_SA_S9_EEENS6_IJNS7_ILi1EEESI_SI_EEESC_SE_Li128ELb1ELb1ELb1ELb0EEENS1_36VarlenDynamicPersistentTileSchedulerILi128ELi48ELi128ELi128ELb1ELb1ELb0ELb1ELb1ELb1EEEEEEEEEvNT_6ParamsE)
        /*0278*/ 	.word	0x00000040


	//----- nvinfo : EIATTR_MIN_STACK_SIZE
	.align		4
.L_116:
        /*027c*/ 	.byte	0x04, 0x12
        /*027e*/ 	.short	(.L_118 - .L_117)
	.align		4
.L_117:
        /*0280*/ 	.word	index@(_ZN7cutlass13device_kernelIN5flash19enable_sm80_to_sm89INS1_16FlashAttnFwdSm80INS1_25CollectiveMainloopFwdSm80ILi4ELi1ELb0EN4cute5tupleIJNS5_1CILi128EEENS7_ILi48EEENS7_ILi96EEEEEELi96ENS_10bfloat16_tEfNS_4arch4Sm80ELb1ELb0ELb1ELb1ELb1ELb1ELb1ELb1EEENS1_21CollectiveEpilogueFwdINS6_IJS8_SA_S9_EEENS6_IJNS7_ILi1EEESI_SI_EEESC_SE_Li128ELb1ELb1ELb1ELb0EEENS1_36VarlenDynamicPersistentTileSchedulerILi128ELi48ELi128ELi128ELb1ELb1ELb0ELb1ELb1ELb1EEEEEEEEEvNT_6ParamsE)
        /*0284*/ 	.word	0x00000150
.L_118:


//--------------------- .nv.info._ZN7cutlass13device_kernelIN5flash19enable_sm80_to_sm89INS1_16FlashAttnFwdSm80INS1_25CollectiveMainloopFwdSm80ILi4ELi1ELb0EN4cute5tupleIJNS5_1CILi128EEENS7_ILi64EEENS7_ILi96EEEEEELi96ENS_10bfloat16_tEfNS_4arch4Sm80ELb0ELb0ELb1ELb0ELb1ELb0ELb1ELb1EEENS1_21CollectiveEpilogueFwdINS6_IJS8_SA_S9_EEENS6_IJNS7_ILi1EEESI_SI_EEESC_SE_Li128ELb0ELb1ELb1ELb0EEENS1_19SingleTileSchedulerILb0ELb1ELb1ELi128EEEEEEEEEvNT_6ParamsE --------------------------
	.section	.nv.info._ZN7cutlass13device_kernelIN5flash19enable_sm80_to_sm89INS1_16FlashAttnFwdSm80INS1_25CollectiveMainloopFwdSm80ILi4ELi1ELb0EN4cute5tupleIJNS5_1CILi128EEENS7_ILi64EEENS7_ILi96EEEEEELi96ENS_10bfloat16_tEfNS_4arch4Sm80ELb0ELb0ELb1ELb0ELb1ELb0ELb1ELb1EEENS1_21CollectiveEpilogueFwdINS6_IJS8_SA_S9_EEENS6_IJNS7_ILi1EEESI_SI_EEESC_SE_Li128ELb0ELb1ELb1ELb0EEENS1_19SingleTileSchedulerILb0ELb1ELb1ELi128EEEEEEEEEvNT_6ParamsE,"",@"SHT_CUDA_INFO"
	.sectionflags	@""
	.align	4


	//----- nvinfo : EIATTR_CUDA_API_VERSION
	.align		4
        /*0000*/ 	.byte	0x04, 0x37
        /*0002*/ 	.short	(.L_120 - .L_119)
.L_119:
        /*0004*/ 	.word	0x00000082


	//----- nvinfo : EIATTR_SW2861232_WAR
	.align		4
.L_120:
        /*0008*/ 	.byte	0x01, 0x35
	.zero		2


	//----- nvinfo : EIATTR_PARAM_CBANK
	.align		4
        /*000c*/ 	.byte	0x04, 0x0a
        /*000e*/ 	.short	(.L_122 - .L_121)
	.align		4
.L_121:
        /*0010*/ 	.word	index@(.nv.constant0._ZN7cutlass13device_kernelIN5flash19enable_sm80_to_sm89INS1_16FlashAttnFwdSm80INS1_25CollectiveMainloopFwdSm80ILi4ELi1ELb0EN4cute5tupleIJNS5_1CILi128EEENS7_ILi64EEENS7_ILi96EEEEEELi96ENS_10bfloat16_tEfNS_4arch4Sm80ELb0ELb0ELb1ELb0ELb1ELb0ELb1ELb1EEENS1_21CollectiveEpilogueFwdINS6_IJS8_SA_S9_EEENS6_IJNS7_ILi1EEESI_SI_EEESC_SE_Li128ELb0ELb1ELb1ELb0EEENS1_19SingleTileSchedulerILb0ELb1ELb1ELi128EEEEEEEEEvNT_6ParamsE)
        /*0014*/ 	.short	0x0160
        /*0016*/ 	.short	0x0418


	//----- nvinfo : EIATTR_CBANK_PARAM_SIZE
	.align		4
.L_122:
        /*0018*/ 	.byte	0x03, 0x19
        /*001a*/ 	.short	0x0418


	//----- nvinfo : EIATTR_KPARAM_INFO
	.align		4
        /*001c*/ 	.byte	0x04, 0x17
        /*001e*/ 	.short	(.L_124 - .L_123)
.L_123:
        /*0020*/ 	.word	0x00000000
        /*0024*/ 	.short	0x0000
        /*0026*/ 	.short	0x0000
        /*0028*/ 	.byte	0x00, 0xf0, 0x61, 0x10


	//----- nvinfo : EIATTR_MAXREG_COUNT
	.align		4
.L_124:
        /*002c*/ 	.byte	0x03, 0x1b
        /*002e*/ 	.short	0x00ff


	//----- nvinfo : EIATTR_NUM_BARRIERS
	.align		4
        /*0030*/ 	.byte	0x02, 0x4c
        /*0032*/ 	.byte	0x02
	.zero		1


	//----- nvinfo : EIATTR_ANNOTATIONS
	.align		4
        /*0034*/ 	.byte	0x04, 0x55
        /*0036*/ 	.short	(.L_126 - .L_125)


	//   ....[0]....
.L_125:
        /*0038*/ 	.word	0x00000001
        /*003c*/ 	.byte	0x90, 0x00, 0x00, 0x00, 0x01, 0x00, 0x00, 0x00, 0xf0, 0x00, 0x00, 0x00, 0x01, 0x00, 0x00, 0x00
        /* <DEDUP_REMOVED lines=24> */
        /*01cc*/ 	.byte	0x50, 0x9b, 0x00, 0x00, 0x01, 0x00, 0x00, 0x00, 0x00, 0xb6, 0x00, 0x00


	//----- nvinfo : EIATTR_MERCURY_ISA_VERSION
	.align		4
.L_126:
        /*01d8*/ 	.byte	0x03, 0x5f
        /*01da*/ 	.short	0x0000


	//----- nvinfo : EIATTR_COOP_GROUP_MASK_REGIDS
	.align		4
        /*01dc*/ 	.byte	0x04, 0x29
        /*01de*/ 	.short	(.L_128 - .L_127)


	//   ....[0]....
.L_127:
        /*01e0*/ 	.word	0xffffffff


	//   ....[1]....
        /*01e4*/ 	.word	0xffffffff


	//   ....[2]....
        /*01e8*/ 	.word	0xffffffff


	//   ....[3]....
        /*01ec*/ 	.word	0xffffffff


	//   ....[4]....
        /*01f0*/ 	.word	0xffffffff


	//   ....[5]....
        /*01f4*/ 	.word	0xffffffff


	//   ....[6]....
        /*01f8*/ 	.word	0xffffffff


	//   ....[7]....
        /*01fc*/ 	.word	0xffffffff


	//   ....[8]....
        /*0200*/ 	.word	0xffffffff


	//   ....[9]....
        /*0204*/ 	.word	0xffffffff


	//   ....[10]....
        /*0208*/ 	.word	0xffffffff


	//   ....[11]....
        /*020c*/ 	.word	0xffffffff


	//   ....[12]....
        /*0210*/ 	.word	0xffffffff


	//   ....[13]....
        /*0214*/ 	.word	0xffffffff


	//   ....[14]....
        /*0218*/ 	.word	0xffffffff


	//   ....[15]....
        /*021c*/ 	.word	0xffffffff


	//   ....[16]....
        /*0220*/ 	.word	0xffffffff


	//   ....[17]....
        /*0224*/ 	.word	0xffffffff


	//   ....[18]....
        /*0228*/ 	.word	0xffffffff


	//   ....[19]....
        /*022c*/ 	.word	0xffffffff


	//   ....[20]....
        /*0230*/ 	.word	0xffffffff


	//   ....[21]....
        /*0234*/ 	.word	0xffffffff


	//   ....[22]....
        /*0238*/ 	.word	0xffffffff


	//   ....[23]....
        /*023c*/ 	.word	0xffffffff


	//   ....[24]....
        /*0240*/ 	.word	0xffffffff


	//   ....[25]....
        /*0244*/ 	.word	0xffffffff


	//   ....[26]....
        /*0248*/ 	.word	0xffffffff


	//   ....[27]....
        /*024c*/ 	.word	0xffffffff


	//   ....[28]....
        /*0250*/ 	.word	0xffffffff


	//   ....[29]....
        /*0254*/ 	.word	0xffffffff


	//   ....[30]....
        /*0258*/ 	.word	0xffffffff


	//   ....[31]....
        /*025c*/ 	.word	0xffffffff


	//   ....[32]....
        /*0260*/ 	.word	0xffffffff


	//   ....[33]....
        /*0264*/ 	.word	0xffffffff


	//   ....[34]....
        /*0268*/ 	.word	0xffffffff


	//   ....[35]....
        /*026c*/ 	.word	0xffffffff


	//   ....[36]....
        /*0270*/ 	.word	0xffffffff


	//   ....[37]....
        /*0274*/ 	.word	0xffffffff


	//   ....[38]....
        /*0278*/ 	.word	0xffffffff


	//   ....[39]....
        /*027c*/ 	.word	0xffffffff


	//   ....[40]....
        /*0280*/ 	.word	0xffffffff


	//   ....[41]....
        /*0284*/ 	.word	0xffffffff


	//   ....[42]....
        /*0288*/ 	.word	0xffffffff


	//   ....[43]....
        /*028c*/ 	.word	0xffffffff


	//   ....[44]....
        /*0290*/ 	.word	0xffffffff


	//   ....[45]....
        /*0294*/ 	.word	0xffffffff


	//   ....[46]....
        /*0298*/ 	.word	0xffffffff


	//   ....[47]....
        /*029c*/ 	.word	0xffffffff


	//   ....[48]....
        /*02a0*/ 	.word	0xffffffff


	//   ....[49]....
        /*02a4*/ 	.word	0xffffffff


	//   ....[50]....
        /*02a8*/ 	.word	0xffffffff


	//   ....[51]....
        /*02ac*/ 	.word	0xffffffff


	//   ....[52]....
        /*02b0*/ 	.word	0xffffffff


	//   ....[53]....
        /*02b4*/ 	.word	0xffffffff


	//   ....[54]....
        /*02b8*/ 	.word	0xffffffff


	//   ....[55]....
        /*02bc*/ 	.word	0xffffffff


	//   ....[56]....
        /*02c0*/ 	.word	0xffffffff


	//   ....[57]....
        /*02c4*/ 	.word	0xffffffff


	//   ....[58]....
        /*02c8*/ 	.word	0xffffffff


	//   ....[59]....
        /*02cc*/ 	.word	0xffffffff


	//   ....[60]....
        /*02d0*/ 	.word	0xffffffff


	//   ....[61]....
        /*02d4*/ 	.word	0xffffffff


	//   ....[62]....
        /*02d8*/ 	.word	0xffffffff


	//   ....[63]....
        /*02dc*/ 	.word	0xffffffff


	//   ....[64]....
        /*02e0*/ 	.word	0xffffffff


	//   ....[65]....
        /*02e4*/ 	.word	0xffffffff


	//   ....[66]....
        /*02e8*/ 	.word	0xffffffff


	//   ....[67]....
        /*02ec*/ 	.word	0xffffffff


	//   ....[68]....
        /*02f0*/ 	.word	0xffffffff


	//----- nvinfo : EIATTR_COOP_GROUP_INSTR_OFFSETS
	.align		4
.L_128:
        /*02f4*/ 	.byte	0x04, 0x28
        /*02f6*/ 	.short	(.L_130 - .L_129)


	//   ....[0]....
.L_129:
        /*02f8*/ 	.word	0x00000060


	//   ....[1]....
        /*02fc*/ 	.word	0x00000ce0


	//   ....[2]....
        /*0300*/ 	.word	0x00000d10


	//   ....[3]....
        /*0304*/ 	.word	0x00000ec0


	//   ....[4]....
        /*0308*/ 	.word	0x00000ef0


	//   ....[5]....
        /*030c*/ 	.word	0x00001010


	//   ....[6]....
        /*0310*/ 	.word	0x00001040


	//   ....[7]....
        /*0314*/ 	.word	0x00001160


	//   ....[8]....
        /*0318*/ 	.word	0x000011a0


	//   ....[9]....
        /*031c*/ 	.word	0x000016e0


	//   ....[10]....
        /*0320*/ 	.word	0x00001710


	//   ....[11]....
        /*0324*/ 	.word	0x000017f0


	//   ....[12]....
        /*0328*/ 	.word	0x00001830


	//   ....[13]....
        /*032c*/ 	.word	0x00001860


	//   ....[14]....
        /*0330*/ 	.word	0x00001870


	//   ....[15]....
        /*0334*/ 	.word	0x00001930


	//   ....[16]....
        /*0338*/ 	.word	0x00001960


	//   ....[17]....
        /*033c*/ 	.word	0x00003070


	//   ....[18]....
        /*0340*/ 	.word	0x00003080


	//   ....[19]....
        /*0344*/ 	.word	0x00003090


	//   ....[20]....
        /*0348*/ 	.word	0x000030a0


	//   ....[21]....
        /*034c*/ 	.word	0x00003940


	//   ....[22]....
        /*0350*/ 	.word	0x00003a40


	//   ....[23]....
        /*0354*/ 	.word	0x00003aa0


	//   ....[24]....
        /*0358*/ 	.word	0x00003b80


	//   ....[25]....
        /*035c*/ 	.word	0x00003bb0


	//   ....[26]....
        /*0360*/ 	.word	0x00003cf0


	//   ....[27]....
        /*0364*/ 	.word	0x00003d10


	//   ....[28]....
        /*0368*/ 	.word	0x00003e40


	//   ....[29]....
        /*036c*/ 	.word	0x000057c0


	//   ....[30]....
        /*0370*/ 	.word	0x000057d0


	//   ....[31]....
        /*0374*/ 	.word	0x000057e0


	//   ....[32]....
        /*0378*/ 	.word	0x000057f0


	//   ....[33]....
        /*037c*/ 	.word	0x00005d20


	//   ....[34]....
        /*0380*/ 	.word	0x00005d40


	//   ....[35]....
        /*0384*/ 	.word	0x00005d60


	//   ....[36]....
        /*0388*/ 	.word	0x00005d80


	//   ....[37]....
        /*038c*/ 	.word	0x00006f00


	//   ....[38]....
        /*0390*/ 	.word	0x00007010


	//   ....[39]....
        /*0394*/ 	.word	0x00007050


	//   ....[40]....
        /*0398*/ 	.word	0x000070d0


	//   ....[41]....
        /*039c*/ 	.word	0x00007100


	//   ....[42]....
        /*03a0*/ 	.word	0x00007120


	//   ....[43]....
        /*03a4*/ 	.word	0x00007260


	//   ....[44]....
        /*03a8*/ 	.word	0x000076d0


	//   ....[45]....
        /*03ac*/ 	.word	0x00009240


	//   ....[46]....
        /*03b0*/ 	.word	0x00009250


	//   ....[47]....
        /*03b4*/ 	.word	0x00009260


	//   ....[48]....
        /*03b8*/ 	.word	0x00009270


	//   ....[49]....
        /*03bc*/ 	.word	0x000092a0


	//   ....[50]....
        /*03c0*/ 	.word	0x000092c0


	//   ....[51]....
        /*03c4*/ 	.word	0x000092e0


	//   ....[52]....
        /*03c8*/ 	.word	0x000092f0


	//   ....[53]....
        /*03cc*/ 	.word	0x0000a0d0


	//   ....[54]....
        /*03d0*/ 	.word	0x0000a120


	//   ....[55]....
        /*03d4*/ 	.word	0x0000a150


	//   ....[56]....
        /*03d8*/ 	.word	0x0000a180


	//   ....[57]....
        /*03dc*/ 	.word	0x0000a1b0


	//   ....[58]....
        /*03e0*/ 	.word	0x0000a1e0


	//   ....[59]....
        /*03e4*/ 	.word	0x0000a210


	//   ....[60]....
        /*03e8*/ 	.word	0x0000a230


	//   ....[61]....
        /*03ec*/ 	.word	0x0000a250


	//   ....[62]....
        /*03f0*/ 	.word	0x0000a260


	//   ....[63]....
        /*03f4*/ 	.word	0x0000a790


	//   ....[64]....
        /*03f8*/ 	.word	0x0000a7b0


	//   ....[65]....
        /*03fc*/ 	.word	0x0000ac30


	//   ....[66]....
        /*0400*/ 	.word	0x0000ac50


	//   ....[67]....
        /*0404*/ 	.word	0x0000b0d0


	//   ....[68]....
        /*0408*/ 	.word	0x0000b0e0


	//----- nvinfo : EIATTR_EXIT_INSTR_OFFSETS
	.align		4
.L_130:
        /*040c*/ 	.byte	0x04, 0x1c
        /*040e*/ 	.short	(.L_132 - .L_131)


	//   ....[0]....
.L_131:
        /*0410*/ 	.word	0x000001b0


	//   ....[1]....
        /*0414*/ 	.word	0x0000b0f0


	//   ....[2]....
        /*0418*/ 	.word	0x0000b510


	//   ....[3]....
        /*041c*/ 	.word	0x0000b560


	//   ....[4]....
        /*0420*/ 	.word	0x0000b590


	//   ....[5]....
        /*0424*/ 	.word	0x0000b5f0


	//   ....[6]....
        /*0428*/ 	.word	0x0000b850


	//----- nvinfo : EIATTR_CTAIDZ_USED
	.align		4
.L_132:
        /*042c*/ 	.byte	0x01, 0x04
	.zero		2


	//----- nvinfo : EIATTR_MAX_THREADS
	.align		4
        /*0430*/ 	.byte	0x04, 0x05
        /*0432*/ 	.short	(.L_134 - .L_133)
.L_133:
        /*0434*/ 	.word	0x00000080
        /*0438*/ 	.word	0x00000001
        /*043c*/ 	.word	0x00000001


	//----- nvinfo : EIATTR_CRS_STACK_SIZE
	.align		4
.L_134:
        /*0440*/ 	.byte	0x04, 0x1e
        /*0442*/ 	.short	(.L_136 - .L_135)
.L_135:
        /*0444*/ 	.word	0x00000000
.L_136:


//--------------------- .nv.info._ZN7cutlass13device_kernelIN5flash19enable_sm80_to_sm89INS1_16FlashAttnFwdSm80INS1_25CollectiveMainloopFwdSm80ILi4ELi1ELb0EN4cute5tupleIJNS5_1CILi128EEENS7_ILi48EEENS7_ILi96EEEEEELi96ENS_10bfloat16_tEfNS_4arch4Sm80ELb0ELb0ELb1ELb1ELb1ELb0ELb1ELb1EEENS1_21CollectiveEpilogueFwdINS6_IJS8_SA_S9_EEENS6_IJNS7_ILi1EEESI_SI_EEESC_SE_Li128ELb1ELb1ELb1ELb0EEENS1_36VarlenDynamicPersistentTileSchedulerILi128ELi48ELi128ELi128ELb1ELb1ELb0ELb0ELb1ELb1EEEEEEEEEvNT_6ParamsE --------------------------
	.section	.nv.info._ZN7cutlass13device_kernelIN5flash19enable_sm80_to_sm89INS1_16FlashAttnFwdSm80INS1_25CollectiveMainloopFwdSm80ILi4ELi1ELb0EN4cute5tupleIJNS5_1CILi128EEENS7_ILi48EEENS7_ILi96EEEEEELi96ENS_10bfloat16_tEfNS_4arch4Sm80ELb0ELb0ELb1ELb1ELb1ELb0ELb1ELb1EEENS1_21CollectiveEpilogueFwdINS6_IJS8_SA_S9_EEENS6_IJNS7_ILi1EEESI_SI_EEESC_SE_Li128ELb1ELb1ELb1ELb0EEENS1_36VarlenDynamicPersistentTileSchedulerILi128ELi48ELi128ELi128ELb1ELb1ELb0ELb0ELb1ELb1EEEEEEEEEvNT_6ParamsE,"",@"SHT_CUDA_INFO"
	.sectionflags	@""
	.align	4


	//----- nvinfo : EIATTR_CUDA_API_VERSION
	.align		4
        /*0000*/ 	.byte	0x04, 0x37
        /*0002*/ 	.short	(.L_138 - .L_137)
.L_137:
        /*0004*/ 	.word	0x00000082


	//----- nvinfo : EIATTR_SW2861232_WAR
	.align		4
.L_138:
        /*0008*/ 	.byte	0x01, 0x35
	.zero		2


	//----- nvinfo : EIATTR_PARAM_CBANK
	.align		4
        /*000c*/ 	.byte	0x04, 0x0a
        /*000e*/ 	.short	(.L_140 - .L_139)
	.align		4
.L_139:
        /*0010*/ 	.word	index@(.nv.constant0._ZN7cutlass13device_kernelIN5flash19enable_sm80_to_sm89INS1_16FlashAttnFwdSm80INS1_25CollectiveMainloopFwdSm80ILi4ELi1ELb0EN4cute5tupleIJNS5_1CILi128EEENS7_ILi48EEENS7_ILi96EEEEEELi96ENS_10bfloat16_tEfNS_4arch4Sm80ELb0ELb0ELb1ELb1ELb1ELb0ELb1ELb1EEENS1_21CollectiveEpilogueFwdINS6_IJS8_SA_S9_EEENS6_IJNS7_ILi1EEESI_SI_EEESC_SE_Li128ELb1ELb1ELb1ELb0EEENS1_36VarlenDynamicPersistentTileSchedulerILi128ELi48ELi128ELi128ELb1ELb1ELb0ELb0ELb1ELb1EEEEEEEEEvNT_6ParamsE)
        /*0014*/ 	.short	0x0160
        /*0016*/ 	.short	0x0438


	//----- nvinfo : EIATTR_CBANK_PARAM_SIZE
	.align		4
.L_140:
        /*0018*/ 	.byte	0x03, 0x19
        /*001a*/ 	.short	0x0438


	//----- nvinfo : EIATTR_KPARAM_INFO
	.align		4
        /*001c*/ 	.byte	0x04, 0x17
        /*001e*/ 	.short	(.L_142 - .L_141)
.L_141:
        /*0020*/ 	.word	0x00000000
        /*0024*/ 	.short	0x0000
        /*0026*/ 	.short	0x0000
        /*0028*/ 	.byte	0x00, 0xf0, 0xe1, 0x10


	//----- nvinfo : EIATTR_MAXREG_COUNT
	.align		4
.L_142:
        /*002c*/ 	.byte	0x03, 0x1b
        /*002e*/ 	.short	0x00ff


	//----- nvinfo : EIATTR_NUM_BARRIERS
	.align		4
        /*0030*/ 	.byte	0x02, 0x4c
        /*0032*/ 	.byte	0x06
	.zero		1


	//----- nvinfo : EIATTR_ANNOTATIONS
	.align		4
        /*0034*/ 	.byte	0x04, 0x55
        /*0036*/ 	.short	(.L_144 - .L_143)


	//   ....[0]....
.L_143:
        /* <DEDUP_REMOVED lines=98> */
        /*064c*/ 	.byte	0x00, 0xde, 0x00, 0x00


	//----- nvinfo : EIATTR_MERCURY_ISA_VERSION
	.align		4
.L_144:
        /*0650*/ 	.byte	0x03, 0x5f
        /*0652*/ 	.short	0x0000


	//----- nvinfo : EIATTR_INT_WARP_WIDE_INSTR_OFFSETS
	.align		4
        /*0654*/ 	.byte	0x04, 0x31
        /*0656*/ 	.short	(.L_146 - .L_145)


	//   ....[0]....
.L_145:
        /*0658*/ 	.word	0x00009830


	//   ....[1]....
        /*065c*/ 	.word	0x000098b0


	//----- nvinfo : EIATTR_COOP_GROUP_MASK_REGIDS
	.align		4
.L_146:
        /*0660*/ 	.byte	0x04, 0x29
        /*0662*/ 	.short	(.L_148 - .L_147)


	//   ....[0]....
.L_147:
        /*0664*/ 	.word	0xffffffff


	//   ....[1]....
        /*0668*/ 	.word	0xffffffff


	//   ....[2]....
        /*066c*/ 	.word	0xffffffff


	//   ....[3]....
        /*0670*/ 	.word	0xffffffff


	//   ....[4]....
        /*0674*/ 	.word	0xffffffff


	//   ....[5]....
        /*0678*/ 	.word	0xffffffff


	//   ....[6]....
        /*067c*/ 	.word	0xffffffff


	//   ....[7]....
        /*0680*/ 	.word	0xffffffff


	//   ....[8]....
        /*0684*/ 	.word	0xffffffff


	//   ....[9]....
        /*0688*/ 	.word	0xffffffff


	//   ....[10]....
        /*068c*/ 	.word	0xffffffff


	//   ....[11]....
        /*0690*/ 	.word	0xffffffff


	//   ....[12]....
        /*0694*/ 	.word	0xffffffff


	//   ....[13]....
        /*0698*/ 	.word	0xffffffff


	//   ....[14]....
        /*069c*/ 	.word	0xffffffff


	//   ....[15]....
        /*06a0*/ 	.word	0xffffffff


	//   ....[16]....
        /*06a4*/ 	.word	0xffffffff


	//   ....[17]....
        /*06a8*/ 	.word	0xffffffff


	//   ....[18]....
        /*06ac*/ 	.word	0xffffffff


	//   ....[19]....
        /*06b0*/ 	.word	0xffffffff


	//   ....[20]....
        /*06b4*/ 	.word	0xffffffff


	//   ....[21]....
        /*06b8*/ 	.word	0xffffffff


	//   ....[22]....
        /*06bc*/ 	.word	0xffffffff


	//   ....[23]....
        /*06c0*/ 	.word	0xffffffff


	//   ....[24]....
        /*06c4*/ 	.word	0xffffffff


	//   ....[25]....
        /*06c8*/ 	.word	0xffffffff


	//   ....[26]....
        /*06cc*/ 	.word	0xffffffff


	//   ....[27]....
        /*06d0*/ 	.word	0xffffffff


	//   ....[28]....
        /*06d4*/ 	.word	0xffffffff


	//   ....[29]....
        /*06d8*/ 	.word	0xffffffff


	//   ....[30]....
        /*06dc*/ 	.word	0xffffffff


	//   ....[31]....
        /*06e0*/ 	.word	0xffffffff


	//   ....[32]....
        /*06e4*/ 	.word	0xffffffff


	//   ....[33]....
        /*06e8*/ 	.word	0xffffffff


	//   ....[34]....
        /*06ec*/ 	.word	0xffffffff


	//   ....[35]....
        /*06f0*/ 	.word	0xffffffff


	//   ....[36]....
        /*06f4*/ 	.word	0xffffffff


	//   ....[37]....
        /*06f8*/ 	.word	0xffffffff


	//   ....[38]....
        /*06fc*/ 	.word	0xffffffff


	//   ....[39]....
        /*0700*/ 	.word	0xffffffff


	//   ....[40]....
        /*0704*/ 	.word	0xffffffff


	//   ....[41]....
        /*0708*/ 	.word	0xffffffff


	//   ....[42]....
        /*070c*/ 	.word	0xffffffff


	//   ....[43]....
        /*0710*/ 	.word	0xffffffff


	//   ....[44]....
        /*0714*/ 	.word	0xffffffff


	//   ....[45]....
        /*0718*/ 	.word	0xffffffff


	//   ....[46]....
        /*071c*/ 	.word	0xffffffff


	//   ....[47]....
        /*0720*/ 	.word	0xffffffff


	//   ....[48]....
        /*0724*/ 	.word	0xffffffff


	//   ....[49]....
        /*0728*/ 	.word	0xffffffff


	//   ....[50]....
        /*072c*/ 	.word	0xffffffff


	//   ....[51]....
        /*0730*/ 	.word	0xffffffff


	//   ....[52]....
        /*0734*/ 	.word	0xffffffff


	//   ....[53]....
        /*0738*/ 	.word	0xffffffff


	//   ....[54]....
        /*073c*/ 	.word	0xffffffff


	//   ....[55]....
        /*0740*/ 	.word	0xffffffff


	//   ....[56]....
        /*0744*/ 	.word	0xffffffff


	//   ....[57]....
        /*0748*/ 	.word	0xffffffff


	//   ....[58]....
        /*074c*/ 	.word	0xffffffff


	//   ....[59]....
        /*0750*/ 	.word	0xffffffff


	//   ....[60]....
        /*0754*/ 	.word	0xffffffff


	//   ....[61]....
        /*0758*/ 	.word	0xffffffff


	//   ....[62]....
        /*075c*/ 	.word	0xffffffff


	//   ....[63]....
        /*0760*/ 	.word	0xffffffff


	//   ....[64]....
        /*0764*/ 	.word	0xffffffff


	//   ....[65]....
        /*0768*/ 	.word	0xffffffff


	//   ....[66]....
        /*076c*/ 	.word	0xffffffff


	//   ....[67]....
        /*0770*/ 	.word	0xffffffff


	//   ....[68]....
        /*0774*/ 	.word	0xffffffff


	//   ....[69]....
        /*0778*/ 	.word	0xffffffff


	//   ....[70]....
        /*077c*/ 	.word	0xffffffff


	//   ....[71]....
        /*0780*/ 	.word	0xffffffff


	//   ....[72]....
        /*0784*/ 	.word	0xffffffff


	//   ....[73]....
        /*0788*/ 	.word	0xffffffff


	//   ....[74]....
        /*078c*/ 	.word	0xffffffff


	//   ....[75]....
        /*0790*/ 	.word	0xffffffff


	//   ....[76]....
        /*0794*/ 	.word	0xffffffff


	//   ....[77]....
        /*0798*/ 	.word	0xffffffff


	//   ....[78]....
        /*079c*/ 	.word	0xffffffff


	//   ....[79]....
        /*07a0*/ 	.word	0xffffffff


	//   ....[80]....
        /*07a4*/ 	.word	0xffffffff


	//   ....[81]....
        /*07a8*/ 	.word	0xffffffff


	//   ....[82]....
        /*07ac*/ 	.word	0xffffffff


	//   ....[83]....
        /*07b0*/ 	.word	0xffffffff


	//   ....[84]....
        /*07b4*/ 	.word	0xffffffff


	//   ....[85]....
        /*07b8*/ 	.word	0xffffffff


	//   ....[86]....
        /*07bc*/ 	.word	0xffffffff


	//   ....[87]....
        /*07c0*/ 	.word	0xffffffff


	//   ....[88]....
        /*07c4*/ 	.word	0xffffffff


	//   ....[89]....
        /*07c8*/ 	.word	0xffffffff


	//   ....[90]....
        /*07cc*/ 	.word	0xffffffff


	//   ....[91]....
        /*07d0*/ 	.word	0xffffffff


	//   ....[92]....
        /*07d4*/ 	.word	0xffffffff


	//   ....[93]....
        /*07d8*/ 	.word	0xffffffff


	//   ....[94]....
        /*07dc*/ 	.word	0xffffffff


	//   ....[95]....
        /*07e0*/ 	.word	0xffffffff


	//   ....[96]....
        /*07e4*/ 	.word	0xffffffff


	//   ....[97]....
        /*07e8*/ 	.word	0xffffffff


	//   ....[98]....
        /*07ec*/ 	.word	0xffffffff


	//   ....[99]....
        /*07f0*/ 	.word	0xffffffff


	//   ....[100]....
        /*07f4*/ 	.word	0xffffffff


	//   ....[101]....
        /*07f8*/ 	.word	0xffffffff


	//   ....[102]....
        /*07fc*/ 	.word	0xffffffff


	//   ....[103]....
        /*0800*/ 	.word	0xffffffff


	//   ....[104]....
        /*0804*/ 	.word	0xffffffff


	//   ....[105]....
        /*0808*/ 	.word	0xffffffff


	//   ....[106]....
        /*080c*/ 	.word	0xffffffff


	//   ....[107]....
        /*0810*/ 	.word	0xffffffff


	//   ....[108]....
        /*0814*/ 	.word	0xffffffff


	//   ....[109]....
        /*0818*/ 	.word	0xffffffff


	//   ....[110]....
        /*081c*/ 	.word	0xffffffff


	//   ....[111]....
        /*0820*/ 	.word	0xffffffff


	//   ....[112]....
        /*0824*/ 	.word	0xffffffff


	//   ....[113]....
        /*0828*/ 	.word	0xffffffff


	//   ....[114]....
        /*082c*/ 	.word	0xffffffff


	//   ....[115]....
        /*0830*/ 	.word	0xffffffff


	//   ....[116]....
        /*0834*/ 	.word	0xffffffff


	//   ....[117]....
        /*0838*/ 	.word	0xffffffff


	//   ....[118]....
        /*083c*/ 	.word	0xffffffff


	//   ....[119]....
        /*0840*/ 	.word	0xffffffff


	//   ....[120]....
        /*0844*/ 	.word	0xffffffff


	//   ....[121]....
        /*0848*/ 	.word	0xffffffff


	//   ....[122]....
        /*084c*/ 	.word	0xffffffff


	//   ....[123]....
        /*0850*/ 	.word	0xffffffff


	//   ....[124]....
        /*0854*/ 	.word	0xffffffff


	//   ....[125]....
        /*0858*/ 	.word	0xffffffff


	//   ....[126]....
        /*085c*/ 	.word	0xffffffff


	//   ....[127]....
        /*0860*/ 	.word	0xffffffff


	//   ....[128]....
        /*0864*/ 	.word	0xffffffff


	//   ....[129]....
        /*0868*/ 	.word	0xffffffff


	//   ....[130]....
        /*086c*/ 	.word	0xffffffff


	//   ....[131]....
        /*0870*/ 	.word	0xffffffff


	//   ....[132]....
        /*0874*/ 	.word	0xffffffff


	//   ....[133]....
        /*0878*/ 	.word	0xffffffff


	//   ....[134]....
        /*087c*/ 	.word	0xffffffff


	//   ....[135]....
        /*0880*/ 	.word	0xffffffff


	//   ....[136]....
        /*0884*/ 	.word	0xffffffff


	//   ....[137]....
        /*0888*/ 	.word	0xffffffff


	//   ....[138]....
        /*088c*/ 	.word	0xffffffff


	//   ....[139]....
        /*0890*/ 	.word	0xffffffff


	//   ....[140]....
        /*0894*/ 	.word	0xffffffff


	//   ....[141]....
        /*0898*/ 	.word	0xffffffff


	//   ....[142]....
        /*089c*/ 	.word	0xffffffff


	//   ....[143]....
        /*08a0*/ 	.word	0xffffffff


	//   ....[144]....
        /*08a4*/ 	.word	0xffffffff


	//   ....[145]....
        /*08a8*/ 	.word	0xffffffff


	//   ....[146]....
        /*08ac*/ 	.word	0xffffffff


	//   ....[147]....
        /*08b0*/ 	.word	0xffffffff


	//   ....[148]....
        /*08b4*/ 	.word	0xffffffff


	//   ....[149]....
        /*08b8*/ 	.word	0xffffffff


	//   ....[150]....
        /*08bc*/ 	.word	0xffffffff


	//   ....[151]....
        /*08c0*/ 	.word	0xffffffff


	//   ....[152]....
        /*08c4*/ 	.word	0xffffffff


	//   ....[153]....
        /*08c8*/ 	.word	0xffffffff


	//   ....[154]....
        /*08cc*/ 	.word	0xffffffff


	//   ....[155]....
        /*08d0*/ 	.word	0xffffffff


	//   ....[156]....
        /*08d4*/ 	.word	0xffffffff


	//   ....[157]....
        /*08d8*/ 	.word	0xffffffff


	//   ....[158]....
        /*08dc*/ 	.word	0xffffffff


	//   ....[159]....
        /*08e0*/ 	.word	0xffffffff


	//   ....[160]....
        /*08e4*/ 	.word	0xffffffff


	//   ....[161]....
        /*08e8*/ 	.word	0xffffffff


	//   ....[162]....
        /*08ec*/ 	.word	0xffffffff


	//   ....[163]....
        /*08f0*/ 	.word	0xffffffff


	//   ....[164]....
        /*08f4*/ 	.word	0xffffffff


	//   ....[165]....
        /*08f8*/ 	.word	0xffffffff


	//   ....[166]....
        /*08fc*/ 	.word	0xffffffff


	//   ....[167]....
        /*0900*/ 	.word	0xffffffff


	//   ....[168]....
        /*0904*/ 	.word	0xffffffff


	//   ....[169]....
        /*0908*/ 	.word	0xffffffff


	//   ....[170]....
        /*090c*/ 	.word	0xffffffff


	//   ....[171]....
        /*0910*/ 	.word	0xffffffff


	//   ....[172]....
        /*0914*/ 	.word	0xffffffff


	//   ....[173]....
        /*0918*/ 	.word	0xffffffff


	//   ....[174]....
        /*091c*/ 	.word	0xffffffff


	//   ....[175]....
        /*0920*/ 	.word	0xffffffff


	//   ....[176]....
        /*0924*/ 	.word	0xffffffff


	//   ....[177]....
        /*0928*/ 	.word	0xffffffff


	//   ....[178]....
        /*092c*/ 	.word	0xffffffff


	//   ....[179]....
        /*0930*/ 	.word	0xffffffff


	//   ....[180]....
        /*0934*/ 	.word	0xffffffff


	//   ....[181]....
        /*0938*/ 	.word	0xffffffff


	//   ....[182]....
        /*093c*/ 	.word	0xffffffff


	//   ....[183]....
        /*0940*/ 	.word	0xffffffff


	//   ....[184]....
        /*0944*/ 	.word	0xffffffff


	//   ....[185]....
        /*0948*/ 	.word	0xffffffff


	//   ....[186]....
        /*094c*/ 	.word	0xffffffff


	//   ....[187]....
        /*0950*/ 	.word	0xffffffff


	//   ....[188]....
        /*0954*/ 	.word	0xffffffff


	//   ....[189]....
        /*0958*/ 	.word	0xffffffff


	//   ....[190]....
        /*095c*/ 	.word	0xffffffff


	//   ....[191]....
        /*0960*/ 	.word	0xffffffff


	//   ....[192]....
        /*0964*/ 	.word	0xffffffff


	//   ....[193]....
        /*0968*/ 	.word	0xffffffff


	//   ....[194]....
        /*096c*/ 	.word	0xffffffff


	//   ....[195]....
        /*0970*/ 	.word	0xffffffff


	//   ....[196]....
        /*0974*/ 	.word	0xffffffff


	//   ....[197]....
        /*0978*/ 	.word	0xffffffff


	//   ....[198]....
        /*097c*/ 	.word	0xffffffff


	//   ....[199]....
        /*0980*/ 	.word	0xffffffff


	//   ....[200]....
        /*0984*/ 	.word	0xffffffff


	//   ....[201]....
        /*0988*/ 	.word	0xffffffff


	//   ....[202]....
        /*098c*/ 	.word	0xffffffff


	//   ....[203]....
        /*0990*/ 	.word	0xffffffff


	//   ....[204]....
        /*0994*/ 	.word	0xffffffff


	//   ....[205]....
        /*0998*/ 	.word	0xffffffff


	//   ....[206]....
        /*099c*/ 	.word	0xffffffff


	//   ....[207]....
        /*09a0*/ 	.word	0xffffffff


	//   ....[208]....
        /*09a4*/ 	.word	0xffffffff


	//   ....[209]....
        /*09a8*/ 	.word	0xffffffff


	//   ....[210]....
        /*09ac*/ 	.word	0xffffffff


	//   ....[211]....
        /*09b0*/ 	.word	0xffffffff


	//   ....[212]....
        /*09b4*/ 	.word	0xffffffff


	//   ....[213]....
        /*09b8*/ 	.word	0xffffffff


	//   ....[214]....
        /*09bc*/ 	.word	0xffffffff


	//   ....[215]....
        /*09c0*/ 	.word	0xffffffff


	//----- nvinfo : EIATTR_COOP_GROUP_INSTR_OFFSETS
	.align		4
.L_148:
        /*09c4*/ 	.byte	0x04, 0x28
        /*09c6*/ 	.short	(.L_150 - .L_149)


	//   ....[0]....
.L_149:
        /*09c8*/ 	.word	0x00000050


	//   ....[1]....
        /*09cc*/ 	.word	0x00000200


	//   ....[2]....
        /*09d0*/ 	.word	0x00000230


	//   ....[3]....
        /*09d4*/ 	.word	0x00000260


	//   ....[4]....
        /*09d8*/ 	.word	0x00000290


	//   ....[5]....
        /*09dc*/ 	.word	0x000002c0


	//   ....[6]....
        /*09e0*/ 	.word	0x000002f0


	//   ....[7]....
        /*09e4*/ 	.word	0x00000460


	//   ....[8]....
        /*09e8*/ 	.word	0x000004a0


	//   ....[9]....
        /*09ec*/ 	.word	0x000004d0


	//   ....[10]....
        /*09f0*/ 	.word	0x00000500


	//   ....[11]....
        /*09f4*/ 	.word	0x00000530


	//   ....[12]....
        /*09f8*/ 	.word	0x00000560


	//   ....[13]....
        /*09fc*/ 	.word	0x000005f0


	//   ....[14]....
        /*0a00*/ 	.word	0x00000620


	//   ....[15]....
        /*0a04*/ 	.word	0x00000640


	//   ....[16]....
        /*0a08*/ 	.word	0x000006a0


	//   ....[17]....
        /*0a0c*/ 	.word	0x00002460


	//   ....[18]....
        /*0a10*/ 	.word	0x00002480


	//   ....[19]....
        /*0a14*/ 	.word	0x00002620


	//   ....[20]....
        /*0a18*/ 	.word	0x00002630


	//   ....[21]....
        /*0a1c*/ 	.word	0x000027b0


	//   ....[22]....
        /*0a20*/ 	.word	0x000027d0


	//   ....[23]....
        /*0a24*/ 	.word	0x00002950


	//   ....[24]....
        /*0a28*/ 	.word	0x00002960


	//   ....[25]....
        /*0a2c*/ 	.word	0x00002df0


	//   ....[26]....
        /*0a30*/ 	.word	0x00002e20


	//   ....[27]....
        /*0a34*/ 	.word	0x00002e40


	//   ....[28]....
        /*0a38*/ 	.word	0x00002e60


	//   ....[29]....
        /*0a3c*/ 	.word	0x00002ee0


	//   ....[30]....
        /*0a40*/ 	.word	0x00002f30


	//   ....[31]....
        /*0a44*/ 	.word	0x00003290


	//   ....[32]....
        /*0a48*/ 	.word	0x000032a0


	//   ....[33]....
        /*0a4c*/ 	.word	0x00004230


	//   ....[34]....
        /*0a50*/ 	.word	0x00004250


	//   ....[35]....
        /*0a54*/ 	.word	0x000043a0


	//   ....[36]....
        /*0a58*/ 	.word	0x000043b0


	//   ....[37]....
        /*0a5c*/ 	.word	0x00004b90


	//   ....[38]....
        /*0a60*/ 	.word	0x00004bc0


	//   ....[39]....
        /*0a64*/ 	.word	0x00004bd0


	//   ....[40]....
        /*0a68*/ 	.word	0x00004be0


	//   ....[41]....
        /*0a6c*/ 	.word	0x00004bf0


	//   ....[42]....
        /*0a70*/ 	.word	0x00004c20


	//   ....[43]....
        /*0a74*/ 	.word	0x00004c40


	//   ....[44]....
        /*0a78*/ 	.word	0x00004c60


	//   ....[45]....
        /*0a7c*/ 	.word	0x00005f90


	//   ....[46]....
        /*0a80*/ 	.word	0x00005fb0


	//   ....[47]....
        /*0a84*/ 	.word	0x000060f0


	//   ....[48]....
        /*0a88*/ 	.word	0x00006100


	//   ....[49]....
        /*0a8c*/ 	.word	0x00007060


	//   ....[50]....
        /*0a90*/ 	.word	0x00007080


	//   ....[51]....
        /*0a94*/ 	.word	0x000071a0


	//   ....[52]....
        /*0a98*/ 	.word	0x000071b0


	//   ....[53]....
        /*0a9c*/ 	.word	0x000075e0


	//   ....[54]....
        /*0aa0*/ 	.word	0x00007610


	//   ....[55]....
        /*0aa4*/ 	.word	0x00007620


	//   ....[56]....
        /*0aa8*/ 	.word	0x00007630


	//   ....[57]....
        /*0aac*/ 	.word	0x00007670


	//   ....[58]....
        /*0ab0*/ 	.word	0x00007680


	//   ....[59]....
        /*0ab4*/ 	.word	0x00007690


	//   ....[60]....
        /*0ab8*/ 	.word	0x000076a0


	//   ....[61]....
        /*0abc*/ 	.word	0x00008e80


	//   ....[62]....
        /*0ac0*/ 	.word	0x00008e90


	//   ....[63]....
        /*0ac4*/ 	.word	0x00008ea0


	//   ....[64]....
        /*0ac8*/ 	.word	0x00008eb0


	//   ....[65]....
        /*0acc*/ 	.word	0x00008ee0


	//   ....[66]....
        /*0ad0*/ 	.word	0x00008f00


	//   ....[67]....
        /*0ad4*/ 	.word	0x00008f20


	//   ....[68]....
        /*0ad8*/ 	.word	0x00008f30


	//   ....[69]....
        /*0adc*/ 	.word	0x0000a4c0


	//   ....[70]....
        /*0ae0*/ 	.word	0x0000a4d0


	//   ....[71]....
        /*0ae4*/ 	.word	0x0000a4e0


	//   ....[72]....
        /*0ae8*/ 	.word	0x0000a4f0


	//   ....[73]....
        /*0aec*/ 	.word	0x0000a500


	//   ....[74]....
        /*0af0*/ 	.word	0x0000a510


	//   ....[75]....
        /*0af4*/ 	.word	0x0000a520


	//   ....[76]....
        /*0af8*/ 	.word	0x0000a540


	//   ....[77]....
        /*0afc*/ 	.word	0x0000a940


	//   ....[78]....
        /*0b00*/ 	.word	0x0000a960


	//   ....[79]....
        /*0b04*/ 	.word	0x0000aad0


	//   ....[80]....
        /*0b08*/ 	.word	0x0000aae0


	//   ....[81]....
        /*0b0c*/ 	.word	0x0000ac40


	//   ....[82]....
        /*0b10*/ 	.word	0x0000ac60


	//   ....[83]....
        /*0b14*/ 	.word	0x0000adc0


	//   ....[84]....
        /*0b18*/ 	.word	0x0000add0


	//   ....[85]....
        /*0b1c*/ 	.word	0x0000b120


	//   ....[86]....
        /*0b20*/ 	.word	0x0000b140


	//   ....[87]....
        /*0b24*/ 	.word	0x0000b610


	//   ....[88]....
        /*0b28*/ 	.word	0x0000b620


	//   ....[89]....
        /*0b2c*/ 	.word	0x0000baf0


	//   ....[90]....
        /*0b30*/ 	.word	0x0000bb10


	//   ....[91]....
        /*0b34*/ 	.word	0x0000bfe0


	//   ....[92]....
        /*0b38*/ 	.word	0x0000bff0


	//   ....[93]....
        /*0b3c*/ 	.word	0x0000cc00


	//   ....[94]....
        /*0b40*/ 	.word	0x0000cc20


	//   ....[95]....
        /*0b44*/ 	.word	0x0000cda0


	//   ....[96]....
        /*0b48*/ 	.word	0x0000cdb0


	//   ....[97]....
        /*0b4c*/ 	.word	0x0000cf10


	//   ....[98]....
        /*0b50*/ 	.word	0x0000cf30


	//   ....[99]....
        /*0b54*/ 	.word	0x0000d090


	//   ....[100]....
        /*0b58*/ 	.word	0x0000d0a0


	//   ....[101]....
        /*0b5c*/ 	.word	0x0000d2c0


	//   ....[102]....
        /*0b60*/ 	.word	0x0000d2e0


	//   ....[103]....
        /*0b64*/ 	.word	0x0000d410


	//   ....[104]....
        /*0b68*/ 	.word	0x0000d450


	//   ....[105]....
        /*0b6c*/ 	.word	0x0000d480


	//   ....[106]....
        /*0b70*/ 	.word	0x0000d4b0


	//   ....[107]....
        /*0b74*/ 	.word	0x0000d4e0


	//   ....[108]....
        /*0b78*/ 	.word	0x0000d510


	//   ....[109]....
        /*0b7c*/ 	.word	0x0000d670


	//   ....[110]....
        /*0b80*/ 	.word	0x0000d6b0


	//   ....[111]....
        /*0b84*/ 	.word	0x0000d6e0


	//   ....[112]....
        /*0b88*/ 	.word	0x0000d710


	//   ....[113]....
        /*0b8c*/ 	.word	0x0000d740


	//   ....[114]....
        /*0b90*/ 	.word	0x0000d770


	//   ....[115]....
        /*0b94*/ 	.word	0x0000d800


	//   ....[116]....
        /*0b98*/ 	.word	0x0000d830


	//   ....[117]....
        /*0b9c*/ 	.word	0x0000d840


	//   ....[118]....
        /*0ba0*/ 	.word	0x0000d8a0


	//   ....[119]....
        /*0ba4*/ 	.word	0x0000de80


	//   ....[120]....
        /*0ba8*/ 	.word	0x0000dee0


	//   ....[121]....
        /*0bac*/ 	.word	0x0000df30


	//   ....[122]....
        /*0bb0*/ 	.word	0x0000df80


	//   ....[123]....
        /*0bb4*/ 	.word	0x0000dfd0


	//   ....[124]....
        /*0bb8*/ 	.word	0x0000e040


	//   ....[125]....
        /*0bbc*/ 	.word	0x0000e090


	//   ....[126]....
        /*0bc0*/ 	.word	0x0000e0f0


	//   ....[127]....
        /*0bc4*/ 	.word	0x0000e160


	//   ....[128]....
        /*0bc8*/ 	.word	0x0000e1c0


	//   ....[129]....
        /*0bcc*/ 	.word	0x0000e230


	//   ....[130]....
        /*0bd0*/ 	.word	0x0000e2a0


	//   ....[131]....
        /*0bd4*/ 	.word	0x0000e310


	//   ....[132]....
        /*0bd8*/ 	.word	0x0000e370


	//   ....[133]....
        /*0bdc*/ 	.word	0x0000e3e0


	//   ....[134]....
        /*0be0*/ 	.word	0x0000e450


	//   ....[135]....
        /*0be4*/ 	.word	0x0000e4c0


	//   ....[136]....
        /*0be8*/ 	.word	0x0000e520


	//   ....[137]....
        /*0bec*/ 	.word	0x0000e590


	//   ....[138]....
        /*0bf0*/ 	.word	0x0000e5f0


	//   ....[139]....
        /*0bf4*/ 	.word	0x0000e660


	//   ....[140]....
        /*0bf8*/ 	.word	0x0000e6d0


	//   ....[141]....
        /*0bfc*/ 	.word	0x0000e740


	//   ....[142]....
        /*0c00*/ 	.word	0x0000e7a0


	//   ....[143]....
        /*0c04*/ 	.word	0x0000e800


	//   ....[144]....
        /*0c08*/ 	.word	0x0000e850


	//   ....[145]....
        /*0c0c*/ 	.word	0x0000e8a0


	//   ....[146]....
        /*0c10*/ 	.word	0x0000e8f0


	//   ....[147]....
        /*0c14*/ 	.word	0x0000e940


	//   ....[148]....
        /*0c18*/ 	.word	0x0000e990


	//   ....[149]....
        /*0c1c*/ 	.word	0x0000e9e0


	//   ....[150]....
        /*0c20*/ 	.word	0x0000ea30


	//   ....[151]....
        /*0c24*/ 	.word	0x0000ea90


	//   ....[152]....
        /*0c28*/ 	.word	0x0000eb00


	//   ....[153]....
        /*0c2c*/ 	.word	0x0000eb60


	//   ....[154]....
        /*0c30*/ 	.word	0x0000ebd0


	//   ....[155]....
        /*0c34*/ 	.word	0x0000ec40


	//   ....[156]....
        /*0c38*/ 	.word	0x0000ecb0


	//   ....[157]....
        /*0c3c*/ 	.word	0x0000ed10


	//   ....[158]....
        /*0c40*/ 	.word	0x0000ed60


	//   ....[159]....
        /*0c44*/ 	.word	0x0000edc0


	//   ....[160]....
        /*0c48*/ 	.word	0x0000ee10


	//   ....[161]....
        /*0c4c*/ 	.word	0x0000ee50


	//   ....[162]....
        /*0c50*/ 	.word	0x0000eea0


	//   ....[163]....
        /*0c54*/ 	.word	0x0000eee0


	//   ....[164]....
        /*0c58*/ 	.word	0x0000ef30


	//   ....[165]....
        /*0c5c*/ 	.word	0x0000ef70


	//   ....[166]....
        /*0c60*/ 	.word	0x0000efd0


	//   ....[167]....
        /*0c64*/ 	.word	0x0000f010


	//   ....[168]....
        /*0c68*/ 	.word	0x0000f060


	//   ....[169]....
        /*0c6c*/ 	.word	0x0000f0b0


	//   ....[170]....
        /*0c70*/ 	.word	0x0000f100


	//   ....[171]....
        /*0c74*/ 	.word	0x0000f150


	//   ....[172]....
        /*0c78*/ 	.word	0x0000f1a0


	//   ....[173]....
        /*0c7c*/ 	.word	0x0000f1e0


	//   ....[174]....
        /*0c80*/ 	.word	0x0000f240


	//   ....[175]....
        /*0c84*/ 	.word	0x0000f2b0


	//   ....[176]....
        /*0c88*/ 	.word	0x0000f320


	//   ....[177]....
        /*0c8c*/ 	.word	0x0000f380


	//   ....[178]....
        /*0c90*/ 	.word	0x0000f3f0


	//   ....[179]....
        /*0c94*/ 	.word	0x0000f460


	//   ....[180]....
        /*0c98*/ 	.word	0x0000f4d0


	//   ....[181]....
        /*0c9c*/ 	.word	0x0000f530


	//   ....[182]....
        /*0ca0*/ 	.word	0x0000f5a0


	//   ....[183]....
        /*0ca4*/ 	.word	0x0000f610


	//   ....[184]....
        /*0ca8*/ 	.word	0x0000f680


	//   ....[185]....
        /*0cac*/ 	.word	0x0000f6e0


	//   ....[186]....
        /*0cb0*/ 	.word	0x0000f750


	//   ....[187]....
        /*0cb4*/ 	.word	0x0000f7c0


	//   ....[188]....
        /*0cb8*/ 	.word	0x0000f830


	//   ....[189]....
        /*0cbc*/ 	.word	0x0000f890


	//   ....[190]....
        /*0cc0*/ 	.word	0x0000f900


	//   ....[191]....
        /*0cc4*/ 	.word	0x0000f970


	//   ....[192]....
        /*0cc8*/ 	.word	0x0000f9e0


	//   ....[193]....
        /*0ccc*/ 	.word	0x0000fa40


	//   ....[194]....
        /*0cd0*/ 	.word	0x0000fab0


	//   ....[195]....
        /*0cd4*/ 	.word	0x0000fb20


	//   ....[196]....
        /*0cd8*/ 	.word	0x0000fb90


	//   ....[197]....
        /*0cdc*/ 	.word	0x0000fbf0


	//   ....[198]....
        /*0ce0*/ 	.word	0x0000fc60


	//   ....[199]....
        /*0ce4*/ 	.word	0x0000fcd0


	//   ....[200]....
        /*0ce8*/ 	.word	0x0000fd20


	//   ....[201]....
        /*0cec*/ 	.word	0x0000fd60


	//   ....[202]....
        /*0cf0*/ 	.word	0x0000fdb0


	//   ....[203]....
        /*0cf4*/ 	.word	0x0000fe00


	//   ....[204]....
        /*0cf8*/ 	.word	0x0000fe50


	//   ....[205]....
        /*0cfc*/ 	.word	0x0000fec0


	//   ....[206]....
        /*0d00*/ 	.word	0x0000ff10


	//   ....[207]....
        /*0d04*/ 	.word	0x0000ff60


	//   ....[208]....
        /*0d08*/ 	.word	0x0000ffb0


	//   ....[209]....
        /*0d0c*/ 	.word	0x00010000


	//   ....[210]....
        /*0d10*/ 	.word	0x00010050


	//   ....[211]....
        /*0d14*/ 	.word	0x000100c0


	//   ....[212]....
        /*0d18*/ 	.word	0x00010110


	//   ....[213]....
        /*0d1c*/ 	.word	0x00010170


	//   ....[214]....
        /*0d20*/ 	.word	0x000101d0


	//   ....[215]....
        /*0d24*/ 	.word	0x00010240


	//----- nvinfo : EIATTR_EXIT_INSTR_OFFSETS
	.align		4
.L_150:
        /*0d28*/ 	.byte	0x04, 0x1c
        /*0d2a*/ 	.short	(.L_152 - .L_151)


	//   ....[0]....
.L_151:
        /*0d2c*/ 	.word	0x00000c10


	//   ....[1]....
        /*0d30*/ 	.word	0x0000de40


	//----- nvinfo : EIATTR_MAX_THREADS
	.align		4
.L_152:
        /*0d34*/ 	.byte	0x04, 0x05
        /*0d36*/ 	.short	(.L_154 - .L_153)
.L_153:
        /*0d38*/ 	.word	0x00000080
        /*0d3c*/ 	.word	0x00000001
        /*0d40*/ 	.word	0x00000001


	//----- nvinfo : EIATTR_CRS_STACK_SIZE
	.align		4
.L_154:
        /*0d44*/ 	.byte	0x04, 0x1e
        /*0d46*/ 	.short	(.L_156 - .L_155)
.L_155:
        /*0d48*/ 	.word	0x00000000
.L_156:


//--------------------- .nv.info._ZN7cutlass13device_kernelIN5flash19enable_sm80_to_sm89INS1_16FlashAttnFwdSm80INS1_25CollectiveMainloopFwdSm80ILi4ELi1ELb0EN4cute5tupleIJNS5_1CILi128EEENS7_ILi48EEENS7_ILi96EEEEEELi96ENS_10bfloat16_tEfNS_4arch4Sm80ELb0ELb0ELb1ELb1ELb1ELb1ELb1ELb1EEENS1_21CollectiveEpilogueFwdINS6_IJS8_SA_S9_EEENS6_IJNS7_ILi1EEESI_SI_EEESC_SE_Li128ELb1ELb1ELb1ELb0EEENS1_36VarlenDynamicPersistentTileSchedulerILi128ELi48ELi128ELi128ELb1ELb1ELb0ELb0ELb1ELb1EEEEEEEEEvNT_6ParamsE --------------------------
	.section	.nv.info._ZN7cutlass13device_kernelIN5flash19enable_sm80_to_sm89INS1_16FlashAttnFwdSm80INS1_25CollectiveMainloopFwdSm80ILi4ELi1ELb0EN4cute5tupleIJNS5_1CILi128EEENS7_ILi48EEENS7_ILi96EEEEEELi96ENS_10bfloat16_tEfNS_4arch4Sm80ELb0ELb0ELb1ELb1ELb1ELb1ELb1ELb1EEENS1_21CollectiveEpilogueFwdINS6_IJS8_SA_S9_EEENS6_IJNS7_ILi1EEESI_SI_EEESC_SE_Li128ELb1ELb1ELb1ELb0EEENS1_36VarlenDynamicPersistentTileSchedulerILi128ELi48ELi128ELi128ELb1ELb1ELb0ELb0ELb1ELb1EEEEEEEEEvNT_6ParamsE,"",@"SHT_CUDA_INFO"
	.sectionflags	@""
	.align	4


	//----- nvinfo : EIATTR_CUDA_API_VERSION
	.align		4
        /*0000*/ 	.byte	0x04, 0x37
        /*0002*/ 	.short	(.L_158 - .L_157)
.L_157:
        /*0004*/ 	.word	0x00000082


	//----- nvinfo : EIATTR_SW2861232_WAR
	.align		4
.L_158:
        /*0008*/ 	.byte	0x01, 0x35
	.zero		2


	//----- nvinfo : EIATTR_PARAM_CBANK
	.align		4
        /*000c*/ 	.byte	0x04, 0x0a
        /*000e*/ 	.short	(.L_160 - .L_159)
	.align		4
.L_159:
        /*0010*/ 	.word	index@(.nv.constant0._ZN7cutlass13device_kernelIN5flash19enable_sm80_to_sm89INS1_16FlashAttnFwdSm80INS1_25CollectiveMainloopFwdSm80ILi4ELi1ELb0EN4cute5tupleIJNS5_1CILi128EEENS7_ILi48EEENS7_ILi96EEEEEELi96ENS_10bfloat16_tEfNS_4arch4Sm80ELb0ELb0ELb1ELb1ELb1ELb1ELb1ELb1EEENS1_21CollectiveEpilogueFwdINS6_IJS8_SA_S9_EEENS6_IJNS7_ILi1EEESI_SI_EEESC_SE_Li128ELb1ELb1ELb1ELb0EEENS1_36VarlenDynamicPersistentTileSchedulerILi128ELi48ELi128ELi128ELb1ELb1ELb0ELb0ELb1ELb1EEEEEEEEEvNT_6ParamsE)
        /*0014*/ 	.short	0x0160
        /*0016*/ 	.short	0x0438


	//----- nvinfo : EIATTR_CBANK_PARAM_SIZE
	.align		4
.L_160:
        /*0018*/ 	.byte	0x03, 0x19
        /*001a*/ 	.short	0x0438


	//----- nvinfo : EIATTR_KPARAM_INFO
	.align		4
        /*001c*/ 	.byte	0x04, 0x17
        /*001e*/ 	.short	(.L_162 - .L_161)
.L_161:
        /*0020*/ 	.word	0x00000000
        /*0024*/ 	.short	0x0000
        /*0026*/ 	.short	0x0000
        /*0028*/ 	.byte	0x00, 0xf0, 0xe1, 0x10


	//----- nvinfo : EIATTR_MAXREG_COUNT
	.align		4
.L_162:
        /*002c*/ 	.byte	0x03, 0x1b
        /*002e*/ 	.short	0x00ff


	//----- nvinfo : EIATTR_NUM_BARRIERS
	.align		4
        /*0030*/ 	.byte	0x02, 0x4c
        /*0032*/ 	.byte	0x06
	.zero		1


	//----- nvinfo : EIATTR_ANNOTATIONS
	.align		4
        /*0034*/ 	.byte	0x04, 0x55
        /*0036*/ 	.short	(.L_164 - .L_163)


	//   ....[0]....
.L_163:
        /* <DEDUP_REMOVED lines=144> */


	//----- nvinfo : EIATTR_MERCURY_ISA_VERSION
	.align		4
.L_164:
        /*0920*/ 	.byte	0x03, 0x5f
        /*0922*/ 	.short	0x0000


	//----- nvinfo : EIATTR_INT_WARP_WIDE_INSTR_OFFSETS
	.align		4
        /*0924*/ 	.byte	0x04, 0x31
        /*0926*/ 	.short	(.L_166 - .L_165)


	//   ....[0]....
.L_165:
        /*0928*/ 	.word	0x00014ff0


	//   ....[1]....
        /*092c*/ 	.word	0x00015070


	//----- nvinfo : EIATTR_COOP_GROUP_MASK_REGIDS
	.align		4
.L_166:
        /*0930*/ 	.byte	0x04, 0x29
        /*0932*/ 	.short	(.L_168 - .L_167)


	//   ....[0]....
.L_167:
        /*0934*/ 	.word	0xffffffff


	//   ....[1]....
        /*0938*/ 	.word	0xffffffff


	//   ....[2]....
        /*093c*/ 	.word	0xffffffff


	//   ....[3]....
        /*0940*/ 	.word	0xffffffff


	//   ....[4]....
        /*0944*/ 	.word	0xffffffff


	//   ....[5]....
        /*0948*/ 	.word	0xffffffff


	//   ....[6]....
        /*094c*/ 	.word	0xffffffff


	//   ....[7]....
        /*0950*/ 	.word	0xffffffff


	//   ....[8]....
        /*0954*/ 	.word	0xffffffff


	//   ....[9]....
        /*0958*/ 	.word	0xffffffff


	//   ....[10]....
        /*095c*/ 	.word	0xffffffff


	//   ....[11]....
        /*0960*/ 	.word	0xffffffff


	//   ....[12]....
        /*0964*/ 	.word	0xffffffff


	//   ....[13]....
        /*0968*/ 	.word	0xffffffff


	//   ....[14]....
        /*096c*/ 	.word	0xffffffff


	//   ....[15]....
        /*0970*/ 	.word	0xffffffff


	//   ....[16]....
        /*0974*/ 	.word	0xffffffff


	//   ....[17]....
        /*0978*/ 	.word	0xffffffff


	//   ....[18]....
        /*097c*/ 	.word	0xffffffff


	//   ....[19]....
        /*0980*/ 	.word	0xffffffff


	//   ....[20]....
        /*0984*/ 	.word	0xffffffff


	//   ....[21]....
        /*0988*/ 	.word	0xffffffff


	//   ....[22]....
        /*098c*/ 	.word	0xffffffff


	//   ....[23]....
        /*0990*/ 	.word	0xffffffff


	//   ....[24]....
        /*0994*/ 	.word	0xffffffff


	//   ....[25]....
        /*0998*/ 	.word	0xffffffff


	//   ....[26]....
        /*099c*/ 	.word	0xffffffff


	//   ....[27]....
        /*09a0*/ 	.word	0xffffffff


	//   ....[28]....
        /*09a4*/ 	.word	0xffffffff


	//   ....[29]....
        /*09a8*/ 	.word	0xffffffff


	//   ....[30]....
        /*09ac*/ 	.word	0xffffffff


	//   ....[31]....
        /*09b0*/ 	.word	0xffffffff


	//   ....[32]....
        /*09b4*/ 	.word	0xffffffff


	//   ....[33]....
        /*09b8*/ 	.word	0xffffffff


	//   ....[34]....
        /*09bc*/ 	.word	0xffffffff


	//   ....[35]....
        /*09c0*/ 	.word	0xffffffff


	//   ....[36]....
        /*09c4*/ 	.word	0xffffffff


	//   ....[37]....
        /*09c8*/ 	.word	0xffffffff


	//   ....[38]....
        /*09cc*/ 	.word	0xffffffff


	//   ....[39]....
        /*09d0*/ 	.word	0xffffffff


	//   ....[40]....
        /*09d4*/ 	.word	0xffffffff


	//   ....[41]....
        /*09d8*/ 	.word	0xffffffff


	//   ....[42]....
        /*09dc*/ 	.word	0xffffffff


	//   ....[43]....
        /*09e0*/ 	.word	0xffffffff


	//   ....[44]....
        /*09e4*/ 	.word	0xffffffff


	//   ....[45]....
        /*09e8*/ 	.word	0xffffffff


	//   ....[46]....
        /*09ec*/ 	.word	0xffffffff


	//   ....[47]....
        /*09f0*/ 	.word	0xffffffff


	//   ....[48]....
        /*09f4*/ 	.word	0xffffffff


	//   ....[49]....
        /*09f8*/ 	.word	0xffffffff


	//   ....[50]....
        /*09fc*/ 	.word	0xffffffff


	//   ....[51]....
        /*0a00*/ 	.word	0xffffffff


	//   ....[52]....
        /*0a04*/ 	.word	0xffffffff


	//   ....[53]....
        /*0a08*/ 	.word	0xffffffff


	//   ....[54]....
        /*0a0c*/ 	.word	0xffffffff


	//   ....[55]....
        /*0a10*/ 	.word	0xffffffff


	//   ....[56]....
        /*0a14*/ 	.word	0xffffffff


	//   ....[57]....
        /*0a18*/ 	.word	0xffffffff


	//   ....[58]....
        /*0a1c*/ 	.word	0xffffffff


	//   ....[59]....
        /*0a20*/ 	.word	0xffffffff


	//   ....[60]....
        /*0a24*/ 	.word	0xffffffff


	//   ....[61]....
        /*0a28*/ 	.word	0xffffffff


	//   ....[62]....
        /*0a2c*/ 	.word	0xffffffff


	//   ....[63]....
        /*0a30*/ 	.word	0xffffffff


	//   ....[64]....
        /*0a34*/ 	.word	0xffffffff


	//   ....[65]....
        /*0a38*/ 	.word	0xffffffff


	//   ....[66]....
        /*0a3c*/ 	.word	0xffffffff


	//   ....[67]....
        /*0a40*/ 	.word	0xffffffff


	//   ....[68]....
        /*0a44*/ 	.word	0xffffffff


	//   ....[69]....
        /*0a48*/ 	.word	0xffffffff


	//   ....[70]....
        /*0a4c*/ 	.word	0xffffffff


	//   ....[71]....
        /*0a50*/ 	.word	0xffffffff


	//   ....[72]....
        /*0a54*/ 	.word	0xffffffff


	//   ....[73]....
        /*0a58*/ 	.word	0xffffffff


	//   ....[74]....
        /*0a5c*/ 	.word	0xffffffff


	//   ....[75]....
        /*0a60*/ 	.word	0xffffffff


	//   ....[76]....
        /*0a64*/ 	.word	0xffffffff


	//   ....[77]....
        /*0a68*/ 	.word	0xffffffff


	//   ....[78]....
        /*0a6c*/ 	.word	0xffffffff


	//   ....[79]....
        /*0a70*/ 	.word	0xffffffff


	//   ....[80]....
        /*0a74*/ 	.word	0xffffffff


	//   ....[81]....
        /*0a78*/ 	.word	0xffffffff


	//   ....[82]....
        /*0a7c*/ 	.word	0xffffffff


	//   ....[83]....
        /*0a80*/ 	.word	0xffffffff


	//   ....[84]....
        /*0a84*/ 	.word	0xffffffff


	//   ....[85]....
        /*0a88*/ 	.word	0xffffffff


	//   ....[86]....
        /*0a8c*/ 	.word	0xffffffff


	//   ....[87]....
        /*0a90*/ 	.word	0xffffffff


	//   ....[88]....
        /*0a94*/ 	.word	0xffffffff


	//   ....[89]....
        /*0a98*/ 	.word	0xffffffff


	//   ....[90]....
        /*0a9c*/ 	.word	0xffffffff


	//   ....[91]....
        /*0aa0*/ 	.word	0xffffffff


	//   ....[92]....
        /*0aa4*/ 	.word	0xffffffff


	//   ....[93]....
        /*0aa8*/ 	.word	0xffffffff


	//   ....[94]....
        /*0aac*/ 	.word	0xffffffff


	//   ....[95]....
        /*0ab0*/ 	.word	0xffffffff


	//   ....[96]....
        /*0ab4*/ 	.word	0xffffffff


	//   ....[97]....
        /*0ab8*/ 	.word	0xffffffff


	//   ....[98]....
        /*0abc*/ 	.word	0xffffffff


	//   ....[99]....
        /*0ac0*/ 	.word	0xffffffff


	//   ....[100]....
        /*0ac4*/ 	.word	0xffffffff


	//   ....[101]....
        /*0ac8*/ 	.word	0xffffffff


	//   ....[102]....
        /*0acc*/ 	.word	0xffffffff


	//   ....[103]....
        /*0ad0*/ 	.word	0xffffffff


	//   ....[104]....
        /*0ad4*/ 	.word	0xffffffff


	//   ....[105]....
        /*0ad8*/ 	.word	0xffffffff


	//   ....[106]....
        /*0adc*/ 	.word	0xffffffff


	//   ....[107]....
        /*0ae0*/ 	.word	0xffffffff


	//   ....[108]....
        /*0ae4*/ 	.word	0xffffffff


	//   ....[109]....
        /*0ae8*/ 	.word	0xffffffff


	//   ....[110]....
        /*0aec*/ 	.word	0xffffffff


	//   ....[111]....
        /*0af0*/ 	.word	0xffffffff


	//   ....[112]....
        /*0af4*/ 	.word	0xffffffff


	//   ....[113]....
        /*0af8*/ 	.word	0xffffffff


	//   ....[114]....
        /*0afc*/ 	.word	0xffffffff


	//   ....[115]....
        /*0b00*/ 	.word	0xffffffff


	//   ....[116]....
        /*0b04*/ 	.word	0xffffffff


	//   ....[117]....
        /*0b08*/ 	.word	0xffffffff


	//   ....[118]....
        /*0b0c*/ 	.word	0xffffffff


	//   ....[119]....
        /*0b10*/ 	.word	0xffffffff


	//   ....[120]....
        /*0b14*/ 	.word	0xffffffff


	//   ....[121]....
        /*0b18*/ 	.word	0xffffffff


	//   ....[122]....
        /*0b1c*/ 	.word	0xffffffff


	//   ....[123]....
        /*0b20*/ 	.word	0xffffffff


	//   ....[124]....
        /*0b24*/ 	.word	0xffffffff


	//   ....[125]....
        /*0b28*/ 	.word	0xffffffff


	//   ....[126]....
        /*0b2c*/ 	.word	0xffffffff


	//   ....[127]....
        /*0b30*/ 	.word	0xffffffff


	//   ....[128]....
        /*0b34*/ 	.word	0xffffffff


	//   ....[129]....
        /*0b38*/ 	.word	0xffffffff


	//   ....[130]....
        /*0b3c*/ 	.word	0xffffffff


	//   ....[131]....
        /*0b40*/ 	.word	0xffffffff


	//   ....[132]....
        /*0b44*/ 	.word	0xffffffff


	//   ....[133]....
        /*0b48*/ 	.word	0xffffffff


	//   ....[134]....
        /*0b4c*/ 	.word	0xffffffff


	//   ....[135]....
        /*0b50*/ 	.word	0xffffffff


	//   ....[136]....
        /*0b54*/ 	.word	0xffffffff


	//   ....[137]....
        /*0b58*/ 	.word	0xffffffff


	//   ....[138]....
        /*0b5c*/ 	.word	0xffffffff


	//   ....[139]....
        /*0b60*/ 	.word	0xffffffff


	//   ....[140]....
        /*0b64*/ 	.word	0xffffffff


	//   ....[141]....
        /*0b68*/ 	.word	0xffffffff


	//   ....[142]....
        /*0b6c*/ 	.word	0xffffffff


	//   ....[143]....
        /*0b70*/ 	.word	0xffffffff


	//   ....[144]....
        /*0b74*/ 	.word	0xffffffff


	//   ....[145]....
        /*0b78*/ 	.word	0xffffffff


	//   ....[146]....
        /*0b7c*/ 	.word	0xffffffff


	//   ....[147]....
        /*0b80*/ 	.word	0xffffffff


	//   ....[148]....
        /*0b84*/ 	.word	0xffffffff


	//   ....[149]....
        /*0b88*/ 	.word	0xffffffff


	//   ....[150]....
        /*0b8c*/ 	.word	0xffffffff


	//   ....[151]....
        /*0b90*/ 	.word	0xffffffff


	//   ....[152]....
        /*0b94*/ 	.word	0xffffffff


	//   ....[153]....
        /*0b98*/ 	.word	0xffffffff


	//   ....[154]....
        /*0b9c*/ 	.word	0xffffffff


	//   ....[155]....
        /*0ba0*/ 	.word	0xffffffff


	//   ....[156]....
        /*0ba4*/ 	.word	0xffffffff


	//   ....[157]....
        /*0ba8*/ 	.word	0xffffffff


	//   ....[158]....
        /*0bac*/ 	.word	0xffffffff


	//   ....[159]....
        /*0bb0*/ 	.word	0xffffffff


	//   ....[160]....
        /*0bb4*/ 	.word	0xffffffff


	//   ....[161]....
        /*0bb8*/ 	.word	0xffffffff


	//   ....[162]....
        /*0bbc*/ 	.word	0xffffffff


	//   ....[163]....
        /*0bc0*/ 	.word	0xffffffff


	//   ....[164]....
        /*0bc4*/ 	.word	0xffffffff


	//   ....[165]....
        /*0bc8*/ 	.word	0xffffffff


	//   ....[166]....
        /*0bcc*/ 	.word	0xffffffff


	//   ....[167]....
        /*0bd0*/ 	.word	0xffffffff


	//   ....[168]....
        /*0bd4*/ 	.word	0xffffffff


	//   ....[169]....
        /*0bd8*/ 	.word	0xffffffff


	//   ....[170]....
        /*0bdc*/ 	.word	0xffffffff


	//   ....[171]....
        /*0be0*/ 	.word	0xffffffff


	//   ....[172]....
        /*0be4*/ 	.word	0xffffffff


	//   ....[173]....
        /*0be8*/ 	.word	0xffffffff


	//   ....[174]....
        /*0bec*/ 	.word	0xffffffff


	//   ....[175]....
        /*0bf0*/ 	.word	0xffffffff


	//   ....[176]....
        /*0bf4*/ 	.word	0xffffffff


	//   ....[177]....
        /*0bf8*/ 	.word	0xffffffff


	//   ....[178]....
        /*0bfc*/ 	.word	0xffffffff


	//   ....[179]....
        /*0c00*/ 	.word	0xffffffff


	//   ....[180]....
        /*0c04*/ 	.word	0xffffffff


	//   ....[181]....
        /*0c08*/ 	.word	0xffffffff


	//   ....[182]....
        /*0c0c*/ 	.word	0xffffffff


	//   ....[183]....
        /*0c10*/ 	.word	0xffffffff


	//   ....[184]....
        /*0c14*/ 	.word	0xffffffff


	//   ....[185]....
        /*0c18*/ 	.word	0xffffffff


	//   ....[186]....
        /*0c1c*/ 	.word	0xffffffff


	//   ....[187]....
        /*0c20*/ 	.word	0xffffffff


	//   ....[188]....
        /*0c24*/ 	.word	0xffffffff


	//   ....[189]....
        /*0c28*/ 	.word	0xffffffff


	//   ....[190]....
        /*0c2c*/ 	.word	0xffffffff


	//   ....[191]....
        /*0c30*/ 	.word	0xffffffff


	//   ....[192]....
        /*0c34*/ 	.word	0xffffffff


	//   ....[193]....
        /*0c38*/ 	.word	0xffffffff


	//   ....[194]....
        /*0c3c*/ 	.word	0xffffffff


	//   ....[195]....
        /*0c40*/ 	.word	0xffffffff


	//   ....[196]....
        /*0c44*/ 	.word	0xffffffff


	//   ....[197]....
        /*0c48*/ 	.word	0xffffffff


	//   ....[198]....
        /*0c4c*/ 	.word	0xffffffff


	//   ....[199]....
        /*0c50*/ 	.word	0xffffffff


	//   ....[200]....
        /*0c54*/ 	.word	0xffffffff


	//   ....[201]....
        /*0c58*/ 	.word	0xffffffff


	//   ....[202]....
        /*0c5c*/ 	.word	0xffffffff


	//   ....[203]....
        /*0c60*/ 	.word	0xffffffff


	//   ....[204]....
        /*0c64*/ 	.word	0xffffffff


	//   ....[205]....
        /*0c68*/ 	.word	0xffffffff


	//   ....[206]....
        /*0c6c*/ 	.word	0xffffffff


	//   ....[207]....
        /*0c70*/ 	.word	0xffffffff


	//   ....[208]....
        /*0c74*/ 	.word	0xffffffff


	//   ....[209]....
        /*0c78*/ 	.word	0xffffffff


	//   ....[210]....
        /*0c7c*/ 	.word	0xffffffff


	//   ....[211]....
        /*0c80*/ 	.word	0xffffffff


	//   ....[212]....
        /*0c84*/ 	.word	0xffffffff


	//   ....[213]....
        /*0c88*/ 	.word	0xffffffff


	//   ....[214]....
        /*0c8c*/ 	.word	0xffffffff


	//   ....[215]....
        /*0c90*/ 	.word	0xffffffff


	//   ....[216]....
        /*0c94*/ 	.word	0xffffffff


	//   ....[217]....
        /*0c98*/ 	.word	0xffffffff


	//   ....[218]....
        /*0c9c*/ 	.word	0xffffffff


	//   ....[219]....
        /*0ca0*/ 	.word	0xffffffff


	//   ....[220]....
        /*0ca4*/ 	.word	0xffffffff


	//   ....[221]....
        /*0ca8*/ 	.word	0xffffffff


	//   ....[222]....
        /*0cac*/ 	.word	0xffffffff


	//   ....[223]....
        /*0cb0*/ 	.word	0xffffffff


	//   ....[224]....
        /*0cb4*/ 	.word	0xffffffff


	//   ....[225]....
        /*0cb8*/ 	.word	0xffffffff


	//   ....[226]....
        /*0cbc*/ 	.word	0xffffffff


	//   ....[227]....
        /*0cc0*/ 	.word	0xffffffff


	//   ....[228]....
        /*0cc4*/ 	.word	0xffffffff


	//   ....[229]....
        /*0cc8*/ 	.word	0xffffffff


	//   ....[230]....
        /*0ccc*/ 	.word	0xffffffff


	//   ....[231]....
        /*0cd0*/ 	.word	0xffffffff


	//----- nvinfo : EIATTR_COOP_GROUP_INSTR_OFFSETS
	.align		4
.L_168:
        /*0cd4*/ 	.byte	0x04, 0x28
        /*0cd6*/ 	.short	(.L_170 - .L_169)


	//   ....[0]....
.L_169:
        /*0cd8*/ 	.word	0x00000050


	//   ....[1]....
        /*0cdc*/ 	.word	0x00000200


	//   ....[2]....
        /*0ce0*/ 	.word	0x00000230


	//   ....[3]....
        /*0ce4*/ 	.word	0x00000260


	//   ....[4]....
        /*0ce8*/ 	.word	0x00000290


	//   ....[5]....
        /*0cec*/ 	.word	0x000002c0


	//   ....[6]....
        /*0cf0*/ 	.word	0x000002f0


	//   ....[7]....
        /*0cf4*/ 	.word	0x00000460


	//   ....[8]....
        /*0cf8*/ 	.word	0x000004a0


	//   ....[9]....
        /*0cfc*/ 	.word	0x000004d0


	//   ....[10]....
        /*0d00*/ 	.word	0x00000500


	//   ....[11]....
        /*0d04*/ 	.word	0x00000530


	//   ....[12]....
        /*0d08*/ 	.word	0x00000560


	//   ....[13]....
        /*0d0c*/ 	.word	0x000005f0


	//   ....[14]....
        /*0d10*/ 	.word	0x00000620


	//   ....[15]....
        /*0d14*/ 	.word	0x00000640


	//   ....[16]....
        /*0d18*/ 	.word	0x000006a0


	//   ....[17]....
        /*0d1c*/ 	.word	0x00003ab0


	//   ....[18]....
        /*0d20*/ 	.word	0x00003ac0


	//   ....[19]....
        /*0d24*/ 	.word	0x00005680


	//   ....[20]....
        /*0d28*/ 	.word	0x00005690


	//   ....[21]....
        /*0d2c*/ 	.word	0x00007000


	//   ....[22]....
        /*0d30*/ 	.word	0x00007020


	//   ....[23]....
        /*0d34*/ 	.word	0x00007610


	//   ....[24]....
        /*0d38*/ 	.word	0x00007630


	//   ....[25]....
        /*0d3c*/ 	.word	0x00008530


	//   ....[26]....
        /*0d40*/ 	.word	0x00008550


	//   ....[27]....
        /*0d44*/ 	.word	0x00008690


	//   ....[28]....
        /*0d48*/ 	.word	0x000086a0


	//   ....[29]....
        /*0d4c*/ 	.word	0x000087e0


	//   ....[30]....
        /*0d50*/ 	.word	0x00008800


	//   ....[31]....
        /*0d54*/ 	.word	0x00008940


	//   ....[32]....
        /*0d58*/ 	.word	0x00008950


	//   ....[33]....
        /*0d5c*/ 	.word	0x00008e20


	//   ....[34]....
        /*0d60*/ 	.word	0x00008e30


	//   ....[35]....
        /*0d64*/ 	.word	0x00008e40


	//   ....[36]....
        /*0d68*/ 	.word	0x00008e50


	//   ....[37]....
        /*0d6c*/ 	.word	0x00009160


	//   ....[38]....
        /*0d70*/ 	.word	0x000091a0


	//   ....[39]....
        /*0d74*/ 	.word	0x000091e0


	//   ....[40]....
        /*0d78*/ 	.word	0x00009220


	//   ....[41]....
        /*0d7c*/ 	.word	0x0000bb00


	//   ....[42]....
        /*0d80*/ 	.word	0x0000bb40


	//   ....[43]....
        /*0d84*/ 	.word	0x0000bb80


	//   ....[44]....
        /*0d88*/ 	.word	0x0000bbc0


	//   ....[45]....
        /*0d8c*/ 	.word	0x0000e820


	//   ....[46]....
        /*0d90*/ 	.word	0x0000e830


	//   ....[47]....
        /*0d94*/ 	.word	0x0000ea00


	//   ....[48]....
        /*0d98*/ 	.word	0x0000ea10


	//   ....[49]....
        /*0d9c*/ 	.word	0x0000fa10


	//   ....[50]....
        /*0da0*/ 	.word	0x0000fa30


	//   ....[51]....
        /*0da4*/ 	.word	0x0000fb60


	//   ....[52]....
        /*0da8*/ 	.word	0x0000fb70


	//   ....[53]....
        /*0dac*/ 	.word	0x00010330


	//   ....[54]....
        /*0db0*/ 	.word	0x00010360


	//   ....[55]....
        /*0db4*/ 	.word	0x00010370


	//   ....[56]....
        /*0db8*/ 	.word	0x00010380


	//   ....[57]....
        /*0dbc*/ 	.word	0x00010390


	//   ....[58]....
        /*0dc0*/ 	.word	0x000103c0


	//   ....[59]....
        /*0dc4*/ 	.word	0x000103e0


	//   ....[60]....
        /*0dc8*/ 	.word	0x00010400


	//   ....[61]....
        /*0dcc*/ 	.word	0x00011760


	//   ....[62]....
        /*0dd0*/ 	.word	0x00011770


	//   ....[63]....
        /*0dd4*/ 	.word	0x00011880


	//   ....[64]....
        /*0dd8*/ 	.word	0x00011890


	//   ....[65]....
        /*0ddc*/ 	.word	0x00012870


	//   ....[66]....
        /*0de0*/ 	.word	0x00012890


	//   ....[67]....
        /*0de4*/ 	.word	0x00012980


	//   ....[68]....
        /*0de8*/ 	.word	0x00012990


	//   ....[69]....
        /*0dec*/ 	.word	0x00012d90


	//   ....[70]....
        /*0df0*/ 	.word	0x00012dc0


	//   ....[71]....
        /*0df4*/ 	.word	0x00012de0


	//   ....[72]....
        /*0df8*/ 	.word	0x00012e00


	//   ....[73]....
        /*0dfc*/ 	.word	0x00012e20


	//   ....[74]....
        /*0e00*/ 	.word	0x00012e40


	//   ....[75]....
        /*0e04*/ 	.word	0x00012e60


	//   ....[76]....
        /*0e08*/ 	.word	0x00012e80


	//   ....[77]....
        /*0e0c*/ 	.word	0x00014640


	//   ....[78]....
        /*0e10*/ 	.word	0x00014650


	//   ....[79]....
        /*0e14*/ 	.word	0x00014660


	//   ....[80]....
        /*0e18*/ 	.word	0x00014670


	//   ....[81]....
        /*0e1c*/ 	.word	0x000146a0


	//   ....[82]....
        /*0e20*/ 	.word	0x000146c0


	//   ....[83]....
        /*0e24*/ 	.word	0x000146e0


	//   ....[84]....
        /*0e28*/ 	.word	0x000146f0


	//   ....[85]....
        /*0e2c*/ 	.word	0x00015cd0


	//   ....[86]....
        /*0e30*/ 	.word	0x00015ce0


	//   ....[87]....
        /*0e34*/ 	.word	0x00015d00


	//   ....[88]....
        /*0e38*/ 	.word	0x00015d10


	//   ....[89]....
        /*0e3c*/ 	.word	0x00015d20


	//   ....[90]....
        /*0e40*/ 	.word	0x00015d30


	//   ....[91]....
        /*0e44*/ 	.word	0x00015d50


	//   ....[92]....
        /*0e48*/ 	.word	0x00015d60


	//   ....[93]....
        /*0e4c*/ 	.word	0x000161d0


	//   ....[94]....
        /*0e50*/ 	.word	0x000161f0


	//   ....[95]....
        /*0e54*/ 	.word	0x00016310


	//   ....[96]....
        /*0e58*/ 	.word	0x00016320


	//   ....[97]....
        /*0e5c*/ 	.word	0x00016450


	//   ....[98]....
        /*0e60*/ 	.word	0x00016470


	//   ....[99]....
        /*0e64*/ 	.word	0x000165a0


	//   ....[100]....
        /*0e68*/ 	.word	0x000165b0


	//   ....[101]....
        /*0e6c*/ 	.word	0x000168e0


	//   ....[102]....
        /*0e70*/ 	.word	0x00016900


	//   ....[103]....
        /*0e74*/ 	.word	0x00016dd0


	//   ....[104]....
        /*0e78*/ 	.word	0x00016de0


	//   ....[105]....
        /*0e7c*/ 	.word	0x000172b0


	//   ....[106]....
        /*0e80*/ 	.word	0x000172d0


	//   ....[107]....
        /*0e84*/ 	.word	0x000177b0


	//   ....[108]....
        /*0e88*/ 	.word	0x000177c0


	//   ....[109]....
        /*0e8c*/ 	.word	0x000184a0


	//   ....[110]....
        /*0e90*/ 	.word	0x000184c0


	//   ....[111]....
        /*0e94*/ 	.word	0x000185f0


	//   ....[112]....
        /*0e98*/ 	.word	0x00018600


	//   ....[113]....
        /*0e9c*/ 	.word	0x00018730


	//   ....[114]....
        /*0ea0*/ 	.word	0x00018750


	//   ....[115]....
        /*0ea4*/ 	.word	0x00018880


	//   ....[116]....
        /*0ea8*/ 	.word	0x00018890


	//   ....[117]....
        /*0eac*/ 	.word	0x00018a80


	//   ....[118]....
        /*0eb0*/ 	.word	0x00018aa0


	//   ....[119]....
        /*0eb4*/ 	.word	0x00018bd0


	//   ....[120]....
        /*0eb8*/ 	.word	0x00018c10


	//   ....[121]....
        /*0ebc*/ 	.word	0x00018c40


	//   ....[122]....
        /*0ec0*/ 	.word	0x00018c70


	//   ....[123]....
        /*0ec4*/ 	.word	0x00018ca0


	//   ....[124]....
        /*0ec8*/ 	.word	0x00018cd0


	//   ....[125]....
        /*0ecc*/ 	.word	0x00018e40


	//   ....[126]....
        /*0ed0*/ 	.word	0x00018e80


	//   ....[127]....
        /*0ed4*/ 	.word	0x00018eb0


	//   ....[128]....
        /*0ed8*/ 	.word	0x00018ee0


	//   ....[129]....
        /*0edc*/ 	.word	0x00018f10


	//   ....[130]....
        /*0ee0*/ 	.word	0x00018f40


	//   ....[131]....
        /*0ee4*/ 	.word	0x00018fd0


	//   ....[132]....
        /*0ee8*/ 	.word	0x00019000


	//   ....[133]....
        /*0eec*/ 	.word	0x00019010


	//   ....[134]....
        /*0ef0*/ 	.word	0x00019070


	//   ....[135]....
        /*0ef4*/ 	.word	0x00019650


	//   ....[136]....
        /*0ef8*/ 	.word	0x000196b0


	//   ....[137]....
        /*0efc*/ 	.word	0x00019700


	//   ....[138]....
        /*0f00*/ 	.word	0x00019750


	//   ....[139]....
        /*0f04*/ 	.word	0x000197a0


	//   ....[140]....
        /*0f08*/ 	.word	0x00019810


	//   ....[141]....
        /*0f0c*/ 	.word	0x00019850


	//   ....[142]....
        /*0f10*/ 	.word	0x000198c0


	//   ....[143]....
        /*0f14*/ 	.word	0x00019930


	//   ....[144]....
        /*0f18*/ 	.word	0x00019990


	//   ....[145]....
        /*0f1c*/ 	.word	0x00019a00


	//   ....[146]....
        /*0f20*/ 	.word	0x00019a70


	//   ....[147]....
        /*0f24*/ 	.word	0x00019ad0


	//   ....[148]....
        /*0f28*/ 	.word	0x00019b30


	//   ....[149]....
        /*0f2c*/ 	.word	0x00019b90


	//   ....[150]....
        /*0f30*/ 	.word	0x00019c00


	//   ....[151]....
        /*0f34*/ 	.word	0x00019c60


	//   ....[152]....
        /*0f38*/ 	.word	0x00019cc0


	//   ....[153]....
        /*0f3c*/ 	.word	0x00019d30


	//   ....[154]....
        /*0f40*/ 	.word	0x00019d90


	//   ....[155]....
        /*0f44*/ 	.word	0x00019df0


	//   ....[156]....
        /*0f48*/ 	.word	0x00019e60


	//   ....[157]....
        /*0f4c*/ 	.word	0x00019ec0


	//   ....[158]....
        /*0f50*/ 	.word	0x00019f20


	//   ....[159]....
        /*0f54*/ 	.word	0x00019f60


	//   ....[160]....
        /*0f58*/ 	.word	0x00019fa0


	//   ....[161]....
        /*0f5c*/ 	.word	0x00019ff0


	//   ....[162]....
        /*0f60*/ 	.word	0x0001a040


	//   ....[163]....
        /*0f64*/ 	.word	0x0001a090


	//   ....[164]....
        /*0f68*/ 	.word	0x0001a0e0


	//   ....[165]....
        /*0f6c*/ 	.word	0x0001a130


	//   ....[166]....
        /*0f70*/ 	.word	0x0001a180


	//   ....[167]....
        /*0f74*/ 	.word	0x0001a1f0


	//   ....[168]....
        /*0f78*/ 	.word	0x0001a250


	//   ....[169]....
        /*0f7c*/ 	.word	0x0001a2b0


	//   ....[170]....
        /*0f80*/ 	.word	0x0001a310


	//   ....[171]....
        /*0f84*/ 	.word	0x0001a380


	//   ....[172]....
        /*0f88*/ 	.word	0x0001a3e0


	//   ....[173]....
        /*0f8c*/ 	.word	0x0001a440


	//   ....[174]....
        /*0f90*/ 	.word	0x0001a480


	//   ....[175]....
        /*0f94*/ 	.word	0x0001a4c0


	//   ....[176]....
        /*0f98*/ 	.word	0x0001a510


	//   ....[177]....
        /*0f9c*/ 	.word	0x0001a550


	//   ....[178]....
        /*0fa0*/ 	.word	0x0001a5a0


	//   ....[179]....
        /*0fa4*/ 	.word	0x0001a5e0


	//   ....[180]....
        /*0fa8*/ 	.word	0x0001a630


	//   ....[181]....
        /*0fac*/ 	.word	0x0001a670


	//   ....[182]....
        /*0fb0*/ 	.word	0x0001a6c0


	//   ....[183]....
        /*0fb4*/ 	.word	0x0001a700


	//   ....[184]....
        /*0fb8*/ 	.word	0x0001a750


	//   ....[185]....
        /*0fbc*/ 	.word	0x0001a7a0


	//   ....[186]....
        /*0fc0*/ 	.word	0x0001a7f0


	//   ....[187]....
        /*0fc4*/ 	.word	0x0001a840


	//   ....[188]....
        /*0fc8*/ 	.word	0x0001a890


	//   ....[189]....
        /*0fcc*/ 	.word	0x0001a8d0


	//   ....[190]....
        /*0fd0*/ 	.word	0x0001a940


	//   ....[191]....
        /*0fd4*/ 	.word	0x0001a9b0


	//   ....[192]....
        /*0fd8*/ 	.word	0x0001aa10


	//   ....[193]....
        /*0fdc*/ 	.word	0x0001aa70


	//   ....[194]....
        /*0fe0*/ 	.word	0x0001aad0


	//   ....[195]....
        /*0fe4*/ 	.word	0x0001ab40


	//   ....[196]....
        /*0fe8*/ 	.word	0x0001aba0


	//   ....[197]....
        /*0fec*/ 	.word	0x0001ac00


	//   ....[198]....
        /*0ff0*/ 	.word	0x0001ac60


	//   ....[199]....
        /*0ff4*/ 	.word	0x0001acd0


	//   ....[200]....
        /*0ff8*/ 	.word	0x0001ad30


	//   ....[201]....
        /*0ffc*/ 	.word	0x0001ad90


	//   ....[202]....
        /*1000*/ 	.word	0x0001adf0


	//   ....[203]....
        /*1004*/ 	.word	0x0001ae60


	//   ....[204]....
        /*1008*/ 	.word	0x0001aec0


	//   ....[205]....
        /*100c*/ 	.word	0x0001af20


	//   ....[206]....
        /*1010*/ 	.word	0x0001af80


	//   ....[207]....
        /*1014*/ 	.word	0x0001aff0


	//   ....[208]....
        /*1018*/ 	.word	0x0001b050


	//   ....[209]....
        /*101c*/ 	.word	0x0001b0b0


	//   ....[210]....
        /*1020*/ 	.word	0x0001b110


	//   ....[211]....
        /*1024*/ 	.word	0x0001b180


	//   ....[212]....
        /*1028*/ 	.word	0x0001b1e0


	//   ....[213]....
        /*102c*/ 	.word	0x0001b240


	//   ....[214]....
        /*1030*/ 	.word	0x0001b2a0


	//   ....[215]....
        /*1034*/ 	.word	0x0001b310


	//   ....[216]....
        /*1038*/ 	.word	0x0001b360


	//   ....[217]....
        /*103c*/ 	.word	0x0001b3a0


	//   ....[218]....
        /*1040*/ 	.word	0x0001b3f0


	//   ....[219]....
        /*1044*/ 	.word	0x0001b440


	//   ....[220]....
        /*1048*/ 	.word	0x0001b490


	//   ....[221]....
        /*104c*/ 	.word	0x0001b500


	//   ....[222]....
        /*1050*/ 	.word	0x0001b540


	//   ....[223]....
        /*1054*/ 	.word	0x0001b590


	//   ....[224]....
        /*1058*/ 	.word	0x0001b5e0


	//   ....[225]....
        /*105c*/ 	.word	0x0001b630


	//   ....[226]....
        /*1060*/ 	.word	0x0001b680


	//   ....[227]....
        /*1064*/ 	.word	0x0001b6f0


	//   ....[228]....
        /*1068*/ 	.word	0x0001b730


	//   ....[229]....
        /*106c*/ 	.word	0x0001b7a0


	//   ....[230]....
        /*1070*/ 	.word	0x0001b800


	//   ....[231]....
        /*1074*/ 	.word	0x0001b870


	//----- nvinfo : EIATTR_EXIT_INSTR_OFFSETS
	.align		4
.L_170:
        /*1078*/ 	.byte	0x04, 0x1c
        /*107a*/ 	.short	(.L_172 - .L_171)


	//   ....[0]....
.L_171:
        /*107c*/ 	.word	0x00000c10


	//   ....[1]....
        /*1080*/ 	.word	0x00019610


	//----- nvinfo : EIATTR_MAX_THREADS
	.align		4
.L_172:
        /*1084*/ 	.byte	0x04, 0x05
        /*1086*/ 	.short	(.L_174 - .L_173)
.L_173:
        /*1088*/ 	.word	0x00000080
        /*108c*/ 	.word	0x00000001
        /*1090*/ 	.word	0x00000001


	//----- nvinfo : EIATTR_CRS_STACK_SIZE
	.align		4
.L_174:
        /*1094*/ 	.byte	0x04, 0x1e
        /*1096*/ 	.short	(.L_176 - .L_175)
.L_175:
        /*1098*/ 	.word	0x00000000
.L_176:


//--------------------- .nv.info._ZN7cutlass13device_kernelIN5flash19enable_sm80_to_sm89INS1_16FlashAttnFwdSm80INS1_25CollectiveMainloopFwdSm80ILi4ELi1ELb0EN4cute5tupleIJNS5_1CILi128EEENS7_ILi48EEENS7_ILi96EEEEEELi96ENS_10bfloat16_tEfNS_4arch4Sm80ELb0ELb1ELb1ELb0ELb1ELb0ELb1ELb1EEENS1_21CollectiveEpilogueFwdINS6_IJS8_SA_S9_EEENS6_IJNS7_ILi1EEESI_SI_EEESC_SE_Li128ELb0ELb1ELb1ELb0EEENS1_19SingleTileSchedulerILb0ELb1ELb1ELi128EEEEEEEEEvNT_6ParamsE --------------------------
	.section	.nv.info._ZN7cutlass13device_kernelIN5flash19enable_sm80_to_sm89INS1_16FlashAttnFwdSm80INS1_25CollectiveMainloopFwdSm80ILi4ELi1ELb0EN4cute5tupleIJNS5_1CILi128EEENS7_ILi48EEENS7_ILi96EEEEEELi96ENS_10bfloat16_tEfNS_4arch4Sm80ELb0ELb1ELb1ELb0ELb1ELb0ELb1ELb1EEENS1_21CollectiveEpilogueFwdINS6_IJS8_SA_S9_EEENS6_IJNS7_ILi1EEESI_SI_EEESC_SE_Li128ELb0ELb1ELb1ELb0EEENS1_19SingleTileSchedulerILb0ELb1ELb1ELi128EEEEEEEEEvNT_6ParamsE,"",@"SHT_CUDA_INFO"
	.sectionflags	@""
	.align	4


	//----- nvinfo : EIATTR_CUDA_API_VERSION
	.align		4
        /*0000*/ 	.byte	0x04, 0x37
        /*0002*/ 	.short	(.L_178 - .L_177)
.L_177:
        /*0004*/ 	.word	0x00000082


	//----- nvinfo : EIATTR_SW2861232_WAR
	.align		4
.L_178:
        /*0008*/ 	.byte	0x01, 0x35
	.zero		2


	//----- nvinfo : EIATTR_PARAM_CBANK
	.align		4
        /*000c*/ 	.byte	0x04, 0x0a
        /*000e*/ 	.short	(.L_180 - .L_179)
	.align		4
.L_179:
        /*0010*/ 	.word	index@(.nv.constant0._ZN7cutlass13device_kernelIN5flash19enable_sm80_to_sm89INS1_16FlashAttnFwdSm80INS1_25CollectiveMainloopFwdSm80ILi4ELi1ELb0EN4cute5tupleIJNS5_1CILi128EEENS7_ILi48EEENS7_ILi96EEEEEELi96ENS_10bfloat16_tEfNS_4arch4Sm80ELb0ELb1ELb1ELb0ELb1ELb0ELb1ELb1EEENS1_21CollectiveEpilogueFwdINS6_IJS8_SA_S9_EEENS6_IJNS7_ILi1EEESI_SI_EEESC_SE_Li128ELb0ELb1ELb1ELb0EEENS1_19SingleTileSchedulerILb0ELb1ELb1ELi128EEEEEEEEEvNT_6ParamsE)
        /*0014*/ 	.short	0x0160
        /*0016*/ 	.short	0x0418


	//----- nvinfo : EIATTR_CBANK_PARAM_SIZE
	.align		4
.L_180:
        /*0018*/ 	.byte	0x03, 0x19
        /*001a*/ 	.short	0x0418


	//----- nvinfo : EIATTR_KPARAM_INFO
	.align		4
        /*001c*/ 	.byte	0x04, 0x17
        /*001e*/ 	.short	(.L_182 - .L_181)
.L_181:
        /*0020*/ 	.word	0x00000000
        /*0024*/ 	.short	0x0000
        /*0026*/ 	.short	0x0000
        /*0028*/ 	.byte	0x00, 0xf0, 0x61, 0x10


	//----- nvinfo : EIATTR_MAXREG_COUNT
	.align		4
.L_182:
        /*002c*/ 	.byte	0x03, 0x1b
        /*002e*/ 	.short	0x00ff


	//----- nvinfo : EIATTR_NUM_BARRIERS
	.align		4
        /*0030*/ 	.byte	0x02, 0x4c
        /*0032*/ 	.byte	0x02
	.zero		1


	//----- nvinfo : EIATTR_MERCURY_ISA_VERSION
	.align		4
        /*0034*/ 	.byte	0x03, 0x5f
        /*0036*/ 	.short	0x0000


	//----- nvinfo : EIATTR_COOP_GROUP_MASK_REGIDS
	.align		4
        /*0038*/ 	.byte	0x04, 0x29
        /*003a*/ 	.short	(.L_184 - .L_183)


	//   ....[0]....
.L_183:
        /*003c*/ 	.word	0xffffffff


	//   ....[1]....
        /*0040*/ 	.word	0xffffffff


	//   ....[2]....
        /*0044*/ 	.word	0xffffffff


	//   ....[3]....
        /*0048*/ 	.word	0xffffffff


	//   ....[4]....
        /*004c*/ 	.word	0xffffffff


	//   ....[5]....
        /*0050*/ 	.word	0xffffffff


	//   ....[6]....
        /*0054*/ 	.word	0xffffffff


	//   ....[7]....
        /*0058*/ 	.word	0xffffffff


	//   ....[8]....
        /*005c*/ 	.word	0xffffffff


	//   ....[9]....
        /*0060*/ 	.word	0xffffffff


	//   ....[10]....
        /*0064*/ 	.word	0xffffffff


	//   ....[11]....
        /*0068*/ 	.word	0xffffffff


	//   ....[12]....
        /*006c*/ 	.word	0xffffffff


	//   ....[13]....
        /*0070*/ 	.word	0xffffffff


	//   ....[14]....
        /*0074*/ 	.word	0xffffffff


	//   ....[15]....
        /*0078*/ 	.word	0xffffffff


	//   ....[16]....
        /*007c*/ 	.word	0xffffffff


	//   ....[17]....
        /*0080*/ 	.word	0xffffffff


	//   ....[18]....
        /*0084*/ 	.word	0xffffffff


	//   ....[19]....
        /*0088*/ 	.word	0xffffffff


	//   ....[20]....
        /*008c*/ 	.word	0xffffffff


	//   ....[21]....
        /*0090*/ 	.word	0xffffffff


	//   ....[22]....
        /*0094*/ 	.word	0xffffffff


	//   ....[23]....
        /*0098*/ 	.word	0xffffffff


	//   ....[24]....
        /*009c*/ 	.word	0xffffffff


	//   ....[25]....
        /*00a0*/ 	.word	0xffffffff


	//   ....[26]....
        /*00a4*/ 	.word	0xffffffff


	//   ....[27]....
        /*00a8*/ 	.word	0xffffffff


	//   ....[28]....
        /*00ac*/ 	.word	0xffffffff


	//   ....[29]....
        /*00b0*/ 	.word	0xffffffff


	//   ....[30]....
        /*00b4*/ 	.word	0xffffffff


	//   ....[31]....
        /*00b8*/ 	.word	0xffffffff


	//   ....[32]....
        /*00bc*/ 	.word	0xffffffff


	//   ....[33]....
        /*00c0*/ 	.word	0xffffffff


	//   ....[34]....
        /*00c4*/ 	.word	0xffffffff


	//   ....[35]....
        /*00c8*/ 	.word	0xffffffff


	//   ....[36]....
        /*00cc*/ 	.word	0xffffffff


	//   ....[37]....
        /*00d0*/ 	.word	0xffffffff


	//   ....[38]....
        /*00d4*/ 	.word	0xffffffff


	//   ....[39]....
        /*00d8*/ 	.word	0xffffffff


	//   ....[40]....
        /*00dc*/ 	.word	0xffffffff


	//   ....[41]....
        /*00e0*/ 	.word	0xffffffff


	//   ....[42]....
        /*00e4*/ 	.word	0xffffffff


	//   ....[43]....
        /*00e8*/ 	.word	0xffffffff


	//   ....[44]....
        /*00ec*/ 	.word	0xffffffff


	//   ....[45]....
        /*00f0*/ 	.word	0xffffffff


	//   ....[46]....
        /*00f4*/ 	.word	0xffffffff


	//   ....[47]....
        /*00f8*/ 	.word	0xffffffff


	//   ....[48]....
        /*00fc*/ 	.word	0xffffffff


	//   ....[49]....
        /*0100*/ 	.word	0xffffffff


	//   ....[50]....
        /*0104*/ 	.word	0xffffffff


	//   ....[51]....
        /*0108*/ 	.word	0xffffffff


	//   ....[52]....
        /*010c*/ 	.word	0xffffffff


	//   ....[53]....
        /*0110*/ 	.word	0xffffffff


	//   ....[54]....
        /*0114*/ 	.word	0xffffffff


	//   ....[55]....
        /*0118*/ 	.word	0xffffffff


	//   ....[56]....
        /*011c*/ 	.word	0xffffffff


	//   ....[57]....
        /*0120*/ 	.word	0xffffffff


	//   ....[58]....
        /*0124*/ 	.word	0xffffffff


	//   ....[59]....
        /*0128*/ 	.word	0xffffffff


	//   ....[60]....
        /*012c*/ 	.word	0xffffffff


	//   ....[61]....
        /*0130*/ 	.word	0xffffffff


	//   ....[62]....
        /*0134*/ 	.word	0xffffffff


	//   ....[63]....
        /*0138*/ 	.word	0xffffffff


	//   ....[64]....
        /*013c*/ 	.word	0xffffffff


	//   ....[65]....
        /*0140*/ 	.word	0xffffffff


	//   ....[66]....
        /*0144*/ 	.word	0xffffffff


	//   ....[67]....
        /*0148*/ 	.word	0xffffffff


	//   ....[68]....
        /*014c*/ 	.word	0xffffffff


	//   ....[69]....
        /*0150*/ 	.word	0xffffffff


	//   ....[70]....
        /*0154*/ 	.word	0xffffffff


	//   ....[71]....
        /*0158*/ 	.word	0xffffffff


	//   ....[72]....
        /*015c*/ 	.word	0xffffffff


	//   ....[73]....
        /*0160*/ 	.word	0xffffffff


	//   ....[74]....
        /*0164*/ 	.word	0xffffffff


	//   ....[75]....
        /*0168*/ 	.word	0xffffffff


	//   ....[76]....
        /*016c*/ 	.word	0xffffffff


	//   ....[77]....
        /*0170*/ 	.word	0xffffffff


	//   ....[78]....
        /*0174*/ 	.word	0xffffffff


	//   ....[79]....
        /*0178*/ 	.word	0xffffffff


	//   ....[80]....
        /*017c*/ 	.word	0xffffffff


	//   ....[81]....
        /*0180*/ 	.word	0xffffffff


	//   ....[82]....
        /*0184*/ 	.word	0xffffffff


	//   ....[83]....
        /*0188*/ 	.word	0xffffffff


	//   ....[84]....
        /*018c*/ 	.word	0xffffffff


	//   ....[85]....
        /*0190*/ 	.word	0xffffffff


	//   ....[86]....
        /*0194*/ 	.word	0xffffffff


	//   ....[87]....
        /*0198*/ 	.word	0xffffffff


	//   ....[88]....
        /*019c*/ 	.word	0xffffffff


	//   ....[89]....
        /*01a0*/ 	.word	0xffffffff


	//   ....[90]....
        /*01a4*/ 	.word	0xffffffff


	//   ....[91]....
        /*01a8*/ 	.word	0xffffffff


	//   ....[92]....
        /*01ac*/ 	.word	0xffffffff


	//   ....[93]....
        /*01b0*/ 	.word	0xffffffff


	//   ....[94]....
        /*01b4*/ 	.word	0xffffffff


	//   ....[95]....
        /*01b8*/ 	.word	0xffffffff


	//   ....[96]....
        /*01bc*/ 	.word	0xffffffff


	//   ....[97]....
        /*01c0*/ 	.word	0xffffffff


	//   ....[98]....
        /*01c4*/ 	.word	0xffffffff


	//   ....[99]....
        /*01c8*/ 	.word	0xffffffff


	//   ....[100]....
        /*01cc*/ 	.word	0xffffffff


	//   ....[101]....
        /*01d0*/ 	.word	0xffffffff


	//   ....[102]....
        /*01d4*/ 	.word	0xffffffff


	//   ....[103]....
        /*01d8*/ 	.word	0xffffffff


	//   ....[104]....
        /*01dc*/ 	.word	0xffffffff


	//   ....[105]....
        /*01e0*/ 	.word	0xffffffff


	//   ....[106]....
        /*01e4*/ 	.word	0xffffffff


	//   ....[107]....
        /*01e8*/ 	.word	0xffffffff


	//   ....[108]....
        /*01ec*/ 	.word	0xffffffff


	//   ....[109]....
        /*01f0*/ 	.word	0xffffffff


	//   ....[110]....
        /*01f4*/ 	.word	0xffffffff


	//   ....[111]....
        /*01f8*/ 	.word	0xffffffff


	//   ....[112]....
        /*01fc*/ 	.word	0xffffffff


	//   ....[113]....
        /*0200*/ 	.word	0xffffffff


	//   ....[114]....
        /*0204*/ 	.word	0xffffffff


	//   ....[115]....
        /*0208*/ 	.word	0xffffffff


	//   ....[116]....
        /*020c*/ 	.word	0xffffffff


	//   ....[117]....
        /*0210*/ 	.word	0xffffffff


	//   ....[118]....
        /*0214*/ 	.word	0xffffffff


	//   ....[119]....
        /*0218*/ 	.word	0xffffffff


	//   ....[120]....
        /*021c*/ 	.word	0xffffffff


	//----- nvinfo : EIATTR_COOP_GROUP_INSTR_OFFSETS
	.align		4
.L_184:
        /*0220*/ 	.byte	0x04, 0x28
        /*0222*/ 	.short	(.L_186 - .L_185)


	//   ....[0]....
.L_185:
        /*0224*/ 	.word	0x00000050


	//   ....[1]....
        /*0228*/ 	.word	0x00001270


	//   ....[2]....
        /*022c*/ 	.word	0x000012a0


	//   ....[3]....
        /*0230*/ 	.word	0x000014b0


	//   ....[4]....
        /*0234*/ 	.word	0x000014e0


	//   ....[5]....
        /*0238*/ 	.word	0x00001600


	//   ....[6]....
        /*023c*/ 	.word	0x00001630


	//   ....[7]....
        /*0240*/ 	.word	0x00001750


	//   ....[8]....
        /*0244*/ 	.word	0x00001790


	//   ....[9]....
        /*0248*/ 	.word	0x00001d90


	//   ....[10]....
        /*024c*/ 	.word	0x00001dd0


	//   ....[11]....
        /*0250*/ 	.word	0x00001e00


	//   ....[12]....
        /*0254*/ 	.word	0x00001e40


	//   ....[13]....
        /*0258*/ 	.word	0x000020b0


	//   ....[14]....
        /*025c*/ 	.word	0x00002170


	//   ....[15]....
        /*0260*/ 	.word	0x00002330


	//   ....[16]....
        /*0264*/ 	.word	0x00002340


	//   ....[17]....
        /*0268*/ 	.word	0x00002ce0


	//   ....[18]....
        /*026c*/ 	.word	0x00002d00


	//   ....[19]....
        /*0270*/ 	.word	0x00002de0


	//   ....[20]....
        /*0274*/ 	.word	0x00002e00


	//   ....[21]....
        /*0278*/ 	.word	0x00003210


	//   ....[22]....
        /*027c*/ 	.word	0x00003470


	//   ....[23]....
        /*0280*/ 	.word	0x00003af0


	//   ....[24]....
        /*0284*/ 	.word	0x000044a0


	//   ....[25]....
        /*0288*/ 	.word	0x00004b90


	//   ....[26]....
        /*028c*/ 	.word	0x00004c70


	//   ....[27]....
        /*0290*/ 	.word	0x00004ca0


	//   ....[28]....
        /*0294*/ 	.word	0x00004cd0


	//   ....[29]....
        /*0298*/ 	.word	0x00004d10


	//   ....[30]....
        /*029c*/ 	.word	0x00004e20


	//   ....[31]....
        /*02a0*/ 	.word	0x00005060


	//   ....[32]....
        /*02a4*/ 	.word	0x000051f0


	//   ....[33]....
        /*02a8*/ 	.word	0x00006230


	//   ....[34]....
        /*02ac*/ 	.word	0x00006250


	//   ....[35]....
        /*02b0*/ 	.word	0x00006330


	//   ....[36]....
        /*02b4*/ 	.word	0x00006340


	//   ....[37]....
        /*02b8*/ 	.word	0x00007260


	//   ....[38]....
        /*02bc*/ 	.word	0x00007280


	//   ....[39]....
        /*02c0*/ 	.word	0x000072a0


	//   ....[40]....
        /*02c4*/ 	.word	0x00007340


	//   ....[41]....
        /*02c8*/ 	.word	0x000074a0


	//   ....[42]....
        /*02cc*/ 	.word	0x00007a10


	//   ....[43]....
        /*02d0*/ 	.word	0x00007e90


	//   ....[44]....
        /*02d4*/ 	.word	0x000080b0


	//   ....[45]....
        /*02d8*/ 	.word	0x00008890


	//   ....[46]....
        /*02dc*/ 	.word	0x00008920


	//   ....[47]....
        /*02e0*/ 	.word	0x00008a20


	//   ....[48]....
        /*02e4*/ 	.word	0x00008a70


	//   ....[49]....
        /*02e8*/ 	.word	0x00008ab0


	//   ....[50]....
        /*02ec*/ 	.word	0x00008bf0


	//   ....[51]....
        /*02f0*/ 	.word	0x00008d90


	//   ....[52]....
        /*02f4*/ 	.word	0x00008ed0


	//   ....[53]....
        /*02f8*/ 	.word	0x0000a970


	//   ....[54]....
        /*02fc*/ 	.word	0x0000a9a0


	//   ....[55]....
        /*0300*/ 	.word	0x0000aa80


	//   ....[56]....
        /*0304*/ 	.word	0x0000aa90


	//   ....[57]....
        /*0308*/ 	.word	0x0000b9b0


	//   ....[58]....
        /*030c*/ 	.word	0x0000b9d0


	//   ....[59]....
        /*0310*/ 	.word	0x0000b9f0


	//   ....[60]....
        /*0314*/ 	.word	0x0000ba90


	//   ....[61]....
        /*0318*/ 	.word	0x0000bd40


	//   ....[62]....
        /*031c*/ 	.word	0x0000bdd0


	//   ....[63]....
        /*0320*/ 	.word	0x0000be20


	//   ....[64]....
        /*0324*/ 	.word	0x0000bea0


	//   ....[65]....
        /*0328*/ 	.word	0x0000beb0


	//   ....[66]....
        /*032c*/ 	.word	0x0000bec0


	//   ....[67]....
        /*0330*/ 	.word	0x0000bff0


	//   ....[68]....
        /*0334*/ 	.word	0x0000c120


	//   ....[69]....
        /*0338*/ 	.word	0x0000d990


	//   ....[70]....
        /*033c*/ 	.word	0x0000d9b0


	//   ....[71]....
        /*0340*/ 	.word	0x0000db20


	//   ....[72]....
        /*0344*/ 	.word	0x0000db30


	//   ....[73]....
        /*0348*/ 	.word	0x0000ea60


	//   ....[74]....
        /*034c*/ 	.word	0x0000ea70


	//   ....[75]....
        /*0350*/ 	.word	0x0000ea80


	//   ....[76]....
        /*0354*/ 	.word	0x0000eb20


	//   ....[77]....
        /*0358*/ 	.word	0x0000ecb0


	//   ....[78]....
        /*035c*/ 	.word	0x0000f1d0


	//   ....[79]....
        /*0360*/ 	.word	0x0000f640


	//   ....[80]....
        /*0364*/ 	.word	0x0000fa80


	//   ....[81]....
        /*0368*/ 	.word	0x0000ffd0


	//   ....[82]....
        /*036c*/ 	.word	0x00010100


	//   ....[83]....
        /*0370*/ 	.word	0x00010150


	//   ....[84]....
        /*0374*/ 	.word	0x00010230


	//   ....[85]....
        /*0378*/ 	.word	0x00010280


	//   ....[86]....
        /*037c*/ 	.word	0x00010400


	//   ....[87]....
        /*0380*/ 	.word	0x00010510


	//   ....[88]....
        /*0384*/ 	.word	0x00010690


	//   ....[89]....
        /*0388*/ 	.word	0x00011c30


	//   ....[90]....
        /*038c*/ 	.word	0x00011c50


	//   ....[91]....
        /*0390*/ 	.word	0x00011c60


	//   ....[92]....
        /*0394*/ 	.word	0x00011c80


	//   ....[93]....
        /*0398*/ 	.word	0x00011ca0


	//   ....[94]....
        /*039c*/ 	.word	0x00011cc0


	//   ....[95]....
        /*03a0*/ 	.word	0x00011cd0


	//   ....[96]....
        /*03a4*/ 	.word	0x00011d00


	//   ....[97]....
        /*03a8*/ 	.word	0x00012b60


	//   ....[98]....
        /*03ac*/ 	.word	0x00012bb0


	//   ....[99]....
        /*03b0*/ 	.word	0x00012bf0


	//   ....[100]....
        /*03b4*/ 	.word	0x00012c30


	//   ....[101]....
        /*03b8*/ 	.word	0x00012c70


	//   ....[102]....
        /*03bc*/ 	.word	0x00012cb0


	//   ....[103]....
        /*03c0*/ 	.word	0x00012ce0


	//   ....[104]....
        /*03c4*/ 	.word	0x00012d10


	//   ....[105]....
        /*03c8*/ 	.word	0x00012d60


	//   ....[106]....
        /*03cc*/ 	.word	0x00012d80


	//   ....[107]....
        /*03d0*/ 	.word	0x00013250


	//   ....[108]....
        /*03d4*/ 	.word	0x00013270


	//   ....[109]....
        /*03d8*/ 	.word	0x000136f0


	//   ....[110]....
        /*03dc*/ 	.word	0x00013710


	//   ....[111]....
        /*03e0*/ 	.word	0x00013ba0


	//   ....[112]....
        /*03e4*/ 	.word	0x00013bb0


	//   ....[113]....
        /*03e8*/ 	.word	0x00014390


	//   ....[114]....
        /*03ec*/ 	.word	0x000143f0


	//   ....[115]....
        /*03f0*/ 	.word	0x00014440


	//   ....[116]....
        /*03f4*/ 	.word	0x000144a0


	//   ....[117]....
        /*03f8*/ 	.word	0x000144f0


	//   ....[118]....
        /*03fc*/ 	.word	0x00014550


	//   ....[119]....
        /*0400*/ 	.word	0x000145a0


	//   ....[120]....
        /*0404*/ 	.word	0x00014600


	//----- nvinfo : EIATTR_EXIT_INSTR_OFFSETS
	.align		4
.L_186:
        /*0408*/ 	.byte	0x04, 0x1c
        /*040a*/ 	.short	(.L_188 - .L_187)


	//   ....[0]....
.L_187:
        /*040c*/ 	.word	0x000001b0


	//   ....[1]....
        /*0410*/ 	.word	0x00013bc0


	//   ....[2]....
        /*0414*/ 	.word	0x00013fe0


	//   ....[3]....
        /*0418*/ 	.word	0x00014030


	//   ....[4]....
        /*041c*/ 	.word	0x00014060


	//   ....[5]....
        /*0420*/ 	.word	0x000140c0


	//   ....[6]....
        /*0424*/ 	.word	0x00014350


	//----- nvinfo : EIATTR_CTAIDZ_USED
	.align		4
.L_188:
        /*0428*/ 	.byte	0x01, 0x04
	.zero		2


	//----- nvinfo : EIATTR_MAX_THREADS
	.align		4
        /*042c*/ 	.byte	0x04, 0x05
        /*042e*/ 	.short	(.L_190 - .L_189)
.L_189:
        /*0430*/ 	.word	0x00000080
        /*0434*/ 	.word	0x00000001
        /*0438*/ 	.word	0x00000001


	//----- nvinfo : EIATTR_CRS_STACK_SIZE
	.align		4
.L_190:
        /*043c*/ 	.byte	0x04, 0x1e
        /*043e*/ 	.short	(.L_192 - .L_191)
.L_191:
        /*0440*/ 	.word	0x00000000
.L_192:


//--------------------- .nv.info._ZN7cutlass13device_kernelIN5flash19enable_sm80_to_sm89INS1_16FlashAttnFwdSm80INS1_25CollectiveMainloopFwdSm80ILi4ELi1ELb0EN4cute5tupleIJNS5_1CILi128EEENS7_ILi48EEENS7_ILi96EEEEEELi96ENS_10bfloat16_tEfNS_4arch4Sm80ELb0ELb1ELb1ELb1ELb1ELb0ELb1ELb1EEENS1_21CollectiveEpilogueFwdINS6_IJS8_SA_S9_EEENS6_IJNS7_ILi1EEESI_SI_EEESC_SE_Li128ELb1ELb1ELb1ELb0EEENS1_36VarlenDynamicPersistentTileSchedulerILi128ELi48ELi128ELi128ELb1ELb1ELb0ELb1ELb0ELb1EEEEEEEEEvNT_6ParamsE --------------------------
	.section	.nv.info._ZN7cutlass13device_kernelIN5flash19enable_sm80_to_sm89INS1_16FlashAttnFwdSm80INS1_25CollectiveMainloopFwdSm80ILi4ELi1ELb0EN4cute5tupleIJNS5_1CILi128EEENS7_ILi48EEENS7_ILi96EEEEEELi96ENS_10bfloat16_tEfNS_4arch4Sm80ELb0ELb1ELb1ELb1ELb1ELb0ELb1ELb1EEENS1_21CollectiveEpilogueFwdINS6_IJS8_SA_S9_EEENS6_IJNS7_ILi1EEESI_SI_EEESC_SE_Li128ELb1ELb1ELb1ELb0EEENS1_36VarlenDynamicPersistentTileSchedulerILi128ELi48ELi128ELi128ELb1ELb1ELb0ELb1ELb0ELb1EEEEEEEEEvNT_6ParamsE,"",@"SHT_CUDA_INFO"
	.sectionflags	@""
	.align	4


	//----- nvinfo : EIATTR_CUDA_API_VERSION
	.align		4
        /*0000*/ 	.byte	0x04, 0x37
        /*0002*/ 	.short	(.L_194 - .L_193)
.L_193:
        /*0004*/ 	.word	0x00000082


	//----- nvinfo : EIATTR_SW2861232_WAR
	.align		4
.L_194:
        /*0008*/ 	.byte	0x01, 0x35
	.zero		2


	//----- nvinfo : EIATTR_PARAM_CBANK
	.align		4
        /*000c*/ 	.byte	0x04, 0x0a
        /*000e*/ 	.short	(.L_196 - .L_195)
	.align		4
.L_195:
        /*0010*/ 	.word	index@(.nv.constant0._ZN7cutlass13device_kernelIN5flash19enable_sm80_to_sm89INS1_16FlashAttnFwdSm80INS1_25CollectiveMainloopFwdSm80ILi4ELi1ELb0EN4cute5tupleIJNS5_1CILi128EEENS7_ILi48EEENS7_ILi96EEEEEELi96ENS_10bfloat16_tEfNS_4arch4Sm80ELb0ELb1ELb1ELb1ELb1ELb0ELb1ELb1EEENS1_21CollectiveEpilogueFwdINS6_IJS8_SA_S9_EEENS6_IJNS7_ILi1EEESI_SI_EEESC_SE_Li128ELb1ELb1ELb1ELb0EEENS1_36VarlenDynamicPersistentTileSchedulerILi128ELi48ELi128ELi128ELb1ELb1ELb0ELb1ELb0ELb1EEEEEEEEEvNT_6ParamsE)
        /*0014*/ 	.short	0x0160
        /*0016*/ 	.short	0x0438


	//----- nvinfo : EIATTR_CBANK_PARAM_SIZE
	.align		4
.L_196:
        /*0018*/ 	.byte	0x03, 0x19
        /*001a*/ 	.short	0x0438


	//----- nvinfo : EIATTR_KPARAM_INFO
	.align		4
        /*001c*/ 	.byte	0x04, 0x17
        /*001e*/ 	.short	(.L_198 - .L_197)
.L_197:
        /*0020*/ 	.word	0x00000000
        /*0024*/ 	.short	0x0000
        /*0026*/ 	.short	0x0000
        /*0028*/ 	.byte	0x00, 0xf0, 0xe1, 0x10


	//----- nvinfo : EIATTR_MAXREG_COUNT
	.align		4
.L_198:
        /*002c*/ 	.byte	0x03, 0x1b
        /*002e*/ 	.short	0x00ff


	//----- nvinfo : EIATTR_NUM_BARRIERS
	.align		4
        /*0030*/ 	.byte	0x02, 0x4c
        /*0032*/ 	.byte	0x06
	.zero		1


	//----- nvinfo : EIATTR_ANNOTATIONS
	.align		4
        /*0034*/ 	.byte	0x04, 0x55
        /*0036*/ 	.short	(.L_200 - .L_199)


	//   ....[0]....
.L_199:
        /* <DEDUP_REMOVED lines=38> */


	//----- nvinfo : EIATTR_MERCURY_ISA_VERSION
	.align		4
.L_200:
        /*0288*/ 	.byte	0x03, 0x5f
        /*028a*/ 	.short	0x0000


	//----- nvinfo : EIATTR_INT_WARP_WIDE_INSTR_OFFSETS
	.align		4
        /*028c*/ 	.byte	0x04, 0x31
        /*028e*/ 	.short	(.L_202 - .L_201)


	//   ....[0]....
.L_201:
        /*0290*/ 	.word	0x000143b0


	//   ....[1]....
        /*0294*/ 	.word	0x00014430


	//----- nvinfo : EIATTR_COOP_GROUP_MASK_REGIDS
	.align		4
.L_202:
        /*0298*/ 	.byte	0x04, 0x29
        /*029a*/ 	.short	(.L_204 - .L_203)


	//   ....[0]....
.L_203:
        /*029c*/ 	.word	0xffffffff


	//   ....[1]....
        /*02a0*/ 	.word	0xffffffff


	//   ....[2]....
        /*02a4*/ 	.word	0xffffffff


	//   ....[3]....
        /*02a8*/ 	.word	0xffffffff


	//   ....[4]....
        /*02ac*/ 	.word	0xffffffff


	//   ....[5]....
        /*02b0*/ 	.word	0xffffffff


	//   ....[6]....
        /*02b4*/ 	.word	0xffffffff


	//   ....[7]....
        /*02b8*/ 	.word	0xffffffff


	//   ....[8]....
        /*02bc*/ 	.word	0xffffffff


	//   ....[9]....
        /*02c0*/ 	.word	0xffffffff


	//   ....[10]....
        /*02c4*/ 	.word	0xffffffff


	//   ....[11]....
        /*02c8*/ 	.word	0xffffffff


	//   ....[12]....
        /*02cc*/ 	.word	0xffffffff


	//   ....[13]....
        /*02d0*/ 	.word	0xffffffff


	//   ....[14]....
        /*02d4*/ 	.word	0xffffffff


	//   ....[15]....
        /*02d8*/ 	.word	0xffffffff


	//   ....[16]....
        /*02dc*/ 	.word	0xffffffff


	//   ....[17]....
        /*02e0*/ 	.word	0xffffffff


	//   ....[18]....
        /*02e4*/ 	.word	0xffffffff


	//   ....[19]....
        /*02e8*/ 	.word	0xffffffff


	//   ....[20]....
        /*02ec*/ 	.word	0xffffffff


	//   ....[21]....
        /*02f0*/ 	.word	0xffffffff


	//   ....[22]....
        /*02f4*/ 	.word	0xffffffff


	//   ....[23]....
        /*02f8*/ 	.word	0xffffffff


	//   ....[24]....
        /*02fc*/ 	.word	0xffffffff


	//   ....[25]....
        /*0300*/ 	.word	0xffffffff


	//   ....[26]....
        /*0304*/ 	.word	0xffffffff


	//   ....[27]....
        /*0308*/ 	.word	0xffffffff


	//   ....[28]....
        /*030c*/ 	.word	0xffffffff


	//   ....[29]....
        /*0310*/ 	.word	0xffffffff


	//   ....[30]....
        /*0314*/ 	.word	0xffffffff


	//   ....[31]....
        /*0318*/ 	.word	0xffffffff


	//   ....[32]....
        /*031c*/ 	.word	0xffffffff


	//   ....[33]....
        /*0320*/ 	.word	0xffffffff


	//   ....[34]....
        /*0324*/ 	.word	0xffffffff


	//   ....[35]....
        /*0328*/ 	.word	0xffffffff


	//   ....[36]....
        /*032c*/ 	.word	0xffffffff


	//   ....[37]....
        /*0330*/ 	.word	0xffffffff


	//   ....[38]....
        /*0334*/ 	.word	0xffffffff


	//   ....[39]....
        /*0338*/ 	.word	0xffffffff


	//   ....[40]....
        /*033c*/ 	.word	0xffffffff


	//   ....[41]....
        /*0340*/ 	.word	0xffffffff


	//   ....[42]....
        /*0344*/ 	.word	0xffffffff


	//   ....[43]....
        /*0348*/ 	.word	0xffffffff


	//   ....[44]....
        /*034c*/ 	.word	0xffffffff


	//   ....[45]....
        /*0350*/ 	.word	0xffffffff


	//   ....[46]....
        /*0354*/ 	.word	0xffffffff


	//   ....[47]....
        /*0358*/ 	.word	0xffffffff


	//   ....[48]....
        /*035c*/ 	.word	0xffffffff


	//   ....[49]....
        /*0360*/ 	.word	0xffffffff


	//   ....[50]....
        /*0364*/ 	.word	0xffffffff


	//   ....[51]....
        /*0368*/ 	.word	0xffffffff


	//   ....[52]....
        /*036c*/ 	.word	0xffffffff


	//   ....[53]....
        /*0370*/ 	.word	0xffffffff


	//   ....[54]....
        /*0374*/ 	.word	0xffffffff


	//   ....[55]....
        /*0378*/ 	.word	0xffffffff


	//   ....[56]....
        /*037c*/ 	.word	0xffffffff


	//   ....[57]....
        /*0380*/ 	.word	0xffffffff


	//   ....[58]....
        /*0384*/ 	.word	0xffffffff


	//   ....[59]....
        /*0388*/ 	.word	0xffffffff


	//   ....[60]....
        /*038c*/ 	.word	0xffffffff


	//   ....[61]....
        /*0390*/ 	.word	0xffffffff


	//   ....[62]....
        /*0394*/ 	.word	0xffffffff


	//   ....[63]....
        /*0398*/ 	.word	0xffffffff


	//   ....[64]....
        /*039c*/ 	.word	0xffffffff


	//   ....[65]....
        /*03a0*/ 	.word	0xffffffff


	//   ....[66]....
        /*03a4*/ 	.word	0xffffffff


	//   ....[67]....
        /*03a8*/ 	.word	0xffffffff


	//   ....[68]....
        /*03ac*/ 	.word	0xffffffff


	//   ....[69]....
        /*03b0*/ 	.word	0xffffffff


	//   ....[70]....
        /*03b4*/ 	.word	0xffffffff


	//   ....[71]....
        /*03b8*/ 	.word	0xffffffff


	//   ....[72]....
        /*03bc*/ 	.word	0xffffffff


	//   ....[73]....
        /*03c0*/ 	.word	0xffffffff


	//   ....[74]....
        /*03c4*/ 	.word	0xffffffff


	//   ....[75]....
        /*03c8*/ 	.word	0xffffffff


	//   ....[76]....
        /*03cc*/ 	.word	0xffffffff


	//   ....[77]....
        /*03d0*/ 	.word	0xffffffff


	//   ....[78]....
        /*03d4*/ 	.word	0xffffffff


	//   ....[79]....
        /*03d8*/ 	.word	0xffffffff


	//   ....[80]....
        /*03dc*/ 	.word	0xffffffff


	//   ....[81]....
        /*03e0*/ 	.word	0xffffffff


	//   ....[82]....
        /*03e4*/ 	.word	0xffffffff


	//   ....[83]....
        /*03e8*/ 	.word	0xffffffff


	//   ....[84]....
        /*03ec*/ 	.word	0xffffffff


	//   ....[85]....
        /*03f0*/ 	.word	0xffffffff


	//   ....[86]....
        /*03f4*/ 	.word	0xffffffff


	//   ....[87]....
        /*03f8*/ 	.word	0xffffffff


	//   ....[88]....
        /*03fc*/ 	.word	0xffffffff


	//   ....[89]....
        /*0400*/ 	.word	0xffffffff


	//   ....[90]....
        /*0404*/ 	.word	0xffffffff


	//   ....[91]....
        /*0408*/ 	.word	0xffffffff


	//   ....[92]....
        /*040c*/ 	.word	0xffffffff


	//   ....[93]....
        /*0410*/ 	.word	0xffffffff


	//   ....[94]....
        /*0414*/ 	.word	0xffffffff


	//   ....[95]....
        /*0418*/ 	.word	0xffffffff


	//   ....[96]....
        /*041c*/ 	.word	0xffffffff


	//   ....[97]....
        /*0420*/ 	.word	0xffffffff


	//   ....[98]....
        /*0424*/ 	.word	0xffffffff


	//   ....[99]....
        /*0428*/ 	.word	0xffffffff


	//   ....[100]....
        /*042c*/ 	.word	0xffffffff


	//   ....[101]....
        /*0430*/ 	.word	0xffffffff


	//   ....[102]....
        /*0434*/ 	.word	0xffffffff


	//   ....[103]....
        /*0438*/ 	.word	0xffffffff


	//   ....[104]....
        /*043c*/ 	.word	0xffffffff


	//   ....[105]....
        /*0440*/ 	.word	0xffffffff


	//   ....[106]....
        /*0444*/ 	.word	0xffffffff


	//   ....[107]....
        /*0448*/ 	.word	0xffffffff


	//   ....[108]....
        /*044c*/ 	.word	0xffffffff


	//   ....[109]....
        /*0450*/ 	.word	0xffffffff


	//   ....[110]....
        /*0454*/ 	.word	0xffffffff


	//   ....[111]....
        /*0458*/ 	.word	0xffffffff


	//   ....[112]....
        /*045c*/ 	.word	0xffffffff


	//   ....[113]....
        /*0460*/ 	.word	0xffffffff


	//   ....[114]....
        /*0464*/ 	.word	0xffffffff


	//   ....[115]....
        /*0468*/ 	.word	0xffffffff


	//   ....[116]....
        /*046c*/ 	.word	0xffffffff


	//   ....[117]....
        /*0470*/ 	.word	0xffffffff


	//   ....[118]....
        /*0474*/ 	.word	0xffffffff


	//   ....[119]....
        /*0478*/ 	.word	0xffffffff


	//   ....[120]....
        /*047c*/ 	.word	0xffffffff


	//   ....[121]....
        /*0480*/ 	.word	0xffffffff


	//   ....[122]....
        /*0484*/ 	.word	0xffffffff


	//   ....[123]....
        /*0488*/ 	.word	0xffffffff


	//   ....[124]....
        /*048c*/ 	.word	0xffffffff


	//   ....[125]....
        /*0490*/ 	.word	0xffffffff


	//   ....[126]....
        /*0494*/ 	.word	0xffffffff


	//   ....[127]....
        /*0498*/ 	.word	0xffffffff


	//   ....[128]....
        /*049c*/ 	.word	0xffffffff


	//   ....[129]....
        /*04a0*/ 	.word	0xffffffff


	//   ....[130]....
        /*04a4*/ 	.word	0xffffffff


	//   ....[131]....
        /*04a8*/ 	.word	0xffffffff


	//   ....[132]....
        /*04ac*/ 	.word	0xffffffff


	//   ....[133]....
        /*04b0*/ 	.word	0xffffffff


	//   ....[134]....
        /*04b4*/ 	.word	0xffffffff


	//   ....[135]....
        /*04b8*/ 	.word	0xffffffff


	//   ....[136]....
        /*04bc*/ 	.word	0xffffffff


	//   ....[137]....
        /*04c0*/ 	.word	0xffffffff


	//   ....[138]....
        /*04c4*/ 	.word	0xffffffff


	//   ....[139]....
        /*04c8*/ 	.word	0xffffffff


	//   ....[140]....
        /*04cc*/ 	.word	0xffffffff


	//   ....[141]....
        /*04d0*/ 	.word	0xffffffff


	//   ....[142]....
        /*04d4*/ 	.word	0xffffffff


	//   ....[143]....
        /*04d8*/ 	.word	0xffffffff


	//   ....[144]....
        /*04dc*/ 	.word	0xffffffff


	//   ....[145]....
        /*04e0*/ 	.word	0xffffffff


	//   ....[146]....
        /*04e4*/ 	.word	0xffffffff


	//   ....[147]....
        /*04e8*/ 	.word	0xffffffff


	//   ....[148]....
        /*04ec*/ 	.word	0xffffffff


	//   ....[149]....
        /*04f0*/ 	.word	0xffffffff


	//   ....[150]....
        /*04f4*/ 	.word	0xffffffff


	//   ....[151]....
        /*04f8*/ 	.word	0xffffffff


	//   ....[152]....
        /*04fc*/ 	.word	0xffffffff


	//   ....[153]....
        /*0500*/ 	.word	0xffffffff


	//   ....[154]....
        /*0504*/ 	.word	0xffffffff


	//   ....[155]....
        /*0508*/ 	.word	0xffffffff


	//   ....[156]....
        /*050c*/ 	.word	0xffffffff


	//   ....[157]....
        /*0510*/ 	.word	0xffffffff


	//   ....[158]....
        /*0514*/ 	.word	0xffffffff


	//   ....[159]....
        /*0518*/ 	.word	0xffffffff


	//   ....[160]....
        /*051c*/ 	.word	0xffffffff


	//   ....[161]....
        /*0520*/ 	.word	0xffffffff


	//   ....[162]....
        /*0524*/ 	.word	0xffffffff


	//   ....[163]....
        /*0528*/ 	.word	0xffffffff


	//   ....[164]....
        /*052c*/ 	.word	0xffffffff


	//   ....[165]....
        /*0530*/ 	.word	0xffffffff


	//   ....[166]....
        /*0534*/ 	.word	0xffffffff


	//   ....[167]....
        /*0538*/ 	.word	0xffffffff


	//   ....[168]....
        /*053c*/ 	.word	0xffffffff


	//   ....[169]....
        /*0540*/ 	.word	0xffffffff


	//   ....[170]....
        /*0544*/ 	.word	0xffffffff


	//   ....[171]....
        /*0548*/ 	.word	0xffffffff


	//   ....[172]....
        /*054c*/ 	.word	0xffffffff


	//   ....[173]....
        /*0550*/ 	.word	0xffffffff


	//   ....[174]....
        /*0554*/ 	.word	0xffffffff


	//   ....[175]....
        /*0558*/ 	.word	0xffffffff


	//   ....[176]....
        /*055c*/ 	.word	0xffffffff


	//   ....[177]....
        /*0560*/ 	.word	0xffffffff


	//   ....[178]....
        /*0564*/ 	.word	0xffffffff


	//   ....[179]....
        /*0568*/ 	.word	0xffffffff


	//   ....[180]....
        /*056c*/ 	.word	0xffffffff


	//   ....[181]....
        /*0570*/ 	.word	0xffffffff


	//   ....[182]....
        /*0574*/ 	.word	0xffffffff


	//   ....[183]....
        /*0578*/ 	.word	0xffffffff


	//   ....[184]....
        /*057c*/ 	.word	0xffffffff


	//   ....[185]....
        /*0580*/ 	.word	0xffffffff


	//   ....[186]....
        /*0584*/ 	.word	0xffffffff


	//   ....[187]....
        /*0588*/ 	.word	0xffffffff


	//   ....[188]....
        /*058c*/ 	.word	0xffffffff


	//   ....[189]....
        /*0590*/ 	.word	0xffffffff


	//   ....[190]....
        /*0594*/ 	.word	0xffffffff


	//   ....[191]....
        /*0598*/ 	.word	0xffffffff


	//   ....[192]....
        /*059c*/ 	.word	0xffffffff


	//   ....[193]....
        /*05a0*/ 	.word	0xffffffff


	//   ....[194]....
        /*05a4*/ 	.word	0xffffffff


	//   ....[195]....
        /*05a8*/ 	.word	0xffffffff


	//   ....[196]....
        /*05ac*/ 	.word	0xffffffff


	//   ....[197]....
        /*05b0*/ 	.word	0xffffffff


	//   ....[198]....
        /*05b4*/ 	.word	0xffffffff


	//   ....[199]....
        /*05b8*/ 	.word	0xffffffff


	//   ....[200]....
        /*05bc*/ 	.word	0xffffffff


	//   ....[201]....
        /*05c0*/ 	.word	0xffffffff


	//   ....[202]....
        /*05c4*/ 	.word	0xffffffff


	//   ....[203]....
        /*05c8*/ 	.word	0xffffffff


	//   ....[204]....
        /*05cc*/ 	.word	0xffffffff


	//   ....[205]....
        /*05d0*/ 	.word	0xffffffff


	//   ....[206]....
        /*05d4*/ 	.word	0xffffffff


	//   ....[207]....
        /*05d8*/ 	.word	0xffffffff


	//   ....[208]....
        /*05dc*/ 	.word	0xffffffff


	//   ....[209]....
        /*05e0*/ 	.word	0xffffffff


	//   ....[210]....
        /*05e4*/ 	.word	0xffffffff


	//   ....[211]....
        /*05e8*/ 	.word	0xffffffff


	//   ....[212]....
        /*05ec*/ 	.word	0xffffffff


	//   ....[213]....
        /*05f0*/ 	.word	0xffffffff


	//   ....[214]....
        /*05f4*/ 	.word	0xffffffff


	//   ....[215]....
        /*05f8*/ 	.word	0xffffffff


	//   ....[216]....
        /*05fc*/ 	.word	0xffffffff


	//   ....[217]....
        /*0600*/ 	.word	0xffffffff


	//   ....[218]....
        /*0604*/ 	.word	0xffffffff


	//   ....[219]....
        /*0608*/ 	.word	0xffffffff


	//   ....[220]....
        /*060c*/ 	.word	0xffffffff


	//   ....[221]....
        /*0610*/ 	.word	0xffffffff


	//   ....[222]....
        /*0614*/ 	.word	0xffffffff


	//   ....[223]....
        /*0618*/ 	.word	0xffffffff


	//   ....[224]....
        /*061c*/ 	.word	0xffffffff


	//   ....[225]....
        /*0620*/ 	.word	0xffffffff


	//   ....[226]....
        /*0624*/ 	.word	0xffffffff


	//   ....[227]....
        /*0628*/ 	.word	0xffffffff


	//   ....[228]....
        /*062c*/ 	.word	0xffffffff


	//   ....[229]....
        /*0630*/ 	.word	0xffffffff


	//   ....[230]....
        /*0634*/ 	.word	0xffffffff


	//   ....[231]....
        /*0638*/ 	.word	0xffffffff


	//   ....[232]....
        /*063c*/ 	.word	0xffffffff


	//   ....[233]....
        /*0640*/ 	.word	0xffffffff


	//   ....[234]....
        /*0644*/ 	.word	0xffffffff


	//   ....[235]....
        /*0648*/ 	.word	0xffffffff


	//   ....[236]....
        /*064c*/ 	.word	0xffffffff


	//   ....[237]....
        /*0650*/ 	.word	0xffffffff


	//   ....[238]....
        /*0654*/ 	.word	0xffffffff


	//   ....[239]....
        /*0658*/ 	.word	0xffffffff


	//   ....[240]....
        /*065c*/ 	.word	0xffffffff


	//   ....[241]....
        /*0660*/ 	.word	0xffffffff


	//   ....[242]....
        /*0664*/ 	.word	0xffffffff


	//   ....[243]....
        /*0668*/ 	.word	0xffffffff


	//   ....[244]....
        /*066c*/ 	.word	0xffffffff


	//   ....[245]....
        /*0670*/ 	.word	0xffffffff


	//   ....[246]....
        /*0674*/ 	.word	0xffffffff


	//   ....[247]....
        /*0678*/ 	.word	0xffffffff


	//   ....[248]....
        /*067c*/ 	.word	0xffffffff


	//   ....[249]....
        /*0680*/ 	.word	0xffffffff


	//   ....[250]....
        /*0684*/ 	.word	0xffffffff


	//   ....[251]....
        /*0688*/ 	.word	0xffffffff


	//   ....[252]....
        /*068c*/ 	.word	0xffffffff


	//   ....[253]....
        /*0690*/ 	.word	0xffffffff


	//   ....[254]....
        /*0694*/ 	.word	0xffffffff


	//   ....[255]....
        /*0698*/ 	.word	0xffffffff


	//   ....[0]....
        /*069c*/ 	.word	0xffffffff


	//   ....[1]....
        /*06a0*/ 	.word	0xffffffff


	//   ....[2]....
        /*06a4*/ 	.word	0xffffffff


	//   ....[3]....
        /*06a8*/ 	.word	0xffffffff


	//   ....[4]....
        /*06ac*/ 	.word	0xffffffff


	//   ....[5]....
        /*06b0*/ 	.word	0xffffffff


	//   ....[6]....
        /*06b4*/ 	.word	0xffffffff


	//   ....[7]....
        /*06b8*/ 	.word	0xffffffff


	//   ....[8]....
        /*06bc*/ 	.word	0xffffffff


	//   ....[9]....
        /*06c0*/ 	.word	0xffffffff


	//   ....[10]....
        /*06c4*/ 	.word	0xffffffff


	//   ....[11]....
        /*06c8*/ 	.word	0xffffffff


	//   ....[12]....
        /*06cc*/ 	.word	0xffffffff


	//   ....[13]....
        /*06d0*/ 	.word	0xffffffff


	//   ....[14]....
        /*06d4*/ 	.word	0xffffffff


	//   ....[15]....
        /*06d8*/ 	.word	0xffffffff


	//   ....[16]....
        /*06dc*/ 	.word	0xffffffff


	//   ....[17]....
        /*06e0*/ 	.word	0xffffffff


	//   ....[18]....
        /*06e4*/ 	.word	0xffffffff


	//   ....[19]....
        /*06e8*/ 	.word	0xffffffff


	//   ....[20]....
        /*06ec*/ 	.word	0xffffffff


	//   ....[21]....
        /*06f0*/ 	.word	0xffffffff


	//   ....[22]....
        /*06f4*/ 	.word	0xffffffff


	//   ....[23]....
        /*06f8*/ 	.word	0xffffffff


	//   ....[24]....
        /*06fc*/ 	.word	0xffffffff


	//   ....[25]....
        /*0700*/ 	.word	0xffffffff


	//   ....[26]....
        /*0704*/ 	.word	0xffffffff


	//   ....[27]....
        /*0708*/ 	.word	0xffffffff


	//   ....[28]....
        /*070c*/ 	.word	0xffffffff


	//   ....[29]....
        /*0710*/ 	.word	0xffffffff


	//   ....[30]....
        /*0714*/ 	.word	0xffffffff


	//   ....[31]....
        /*0718*/ 	.word	0xffffffff


	//   ....[32]....
        /*071c*/ 	.word	0xffffffff


	//   ....[33]....
        /*0720*/ 	.word	0xffffffff


	//   ....[34]....
        /*0724*/ 	.word	0xffffffff


	//   ....[35]....
        /*0728*/ 	.word	0xffffffff


	//   ....[36]....
        /*072c*/ 	.word	0xffffffff


	//   ....[37]....
        /*0730*/ 	.word	0xffffffff


	//   ....[38]....
        /*0734*/ 	.word	0xffffffff


	//   ....[39]....
        /*0738*/ 	.word	0xffffffff


	//   ....[40]....
        /*073c*/ 	.word	0xffffffff


	//   ....[41]....
        /*0740*/ 	.word	0xffffffff


	//   ....[42]....
        /*0744*/ 	.word	0xffffffff


	//   ....[43]....
        /*0748*/ 	.word	0xffffffff


	//   ....[44]....
        /*074c*/ 	.word	0xffffffff


	//   ....[45]....
        /*0750*/ 	.word	0xffffffff


	//   ....[46]....
        /*0754*/ 	.word	0xffffffff


	//   ....[47]....
        /*0758*/ 	.word	0xffffffff


	//----- nvinfo : EIATTR_COOP_GROUP_INSTR_OFFSETS
	.align		4
.L_204:
        /*075c*/ 	.byte	0x04, 0x28
        /*075e*/ 	.short	(.L_206 - .L_205)


	//   ....[0]....
.L_205:
        /*0760*/ 	.word	0x00000050


	//   ....[1]....
        /*0764*/ 	.word	0x00000200


	//   ....[2]....
        /*0768*/ 	.word	0x00000230


	//   ....[3]....
        /*076c*/ 	.word	0x00000260


	//   ....[4]....
        /*0770*/ 	.word	0x00000290


	//   ....[5]....
        /*0774*/ 	.word	0x000002c0


	//   ....[6]....
        /*0778*/ 	.word	0x000002f0


	//   ....[7]....
        /*077c*/ 	.word	0x00000450


	//   ....[8]....
        /*0780*/ 	.word	0x00000490


	//   ....[9]....
        /*0784*/ 	.word	0x000004c0


	//   ....[10]....
        /*0788*/ 	.word	0x000004f0


	//   ....[11]....
        /*078c*/ 	.word	0x00000520


	//   ....[12]....
        /*0790*/ 	.word	0x00000550


	//   ....[13]....
        /*0794*/ 	.word	0x000005e0


	//   ....[14]....
        /*0798*/ 	.word	0x00000630


	//   ....[15]....
        /*079c*/ 	.word	0x00000650


	//   ....[16]....
        /*07a0*/ 	.word	0x000006b0


	//   ....[17]....
        /*07a4*/ 	.word	0x00002b00


	//   ....[18]....
        /*07a8*/ 	.word	0x00002b20


	//   ....[19]....
        /*07ac*/ 	.word	0x00002cb0


	//   ....[20]....
        /*07b0*/ 	.word	0x00002cc0


	//   ....[21]....
        /*07b4*/ 	.word	0x00002e40


	//   ....[22]....
        /*07b8*/ 	.word	0x00002e60


	//   ....[23]....
        /*07bc*/ 	.word	0x00002fe0


	//   ....[24]....
        /*07c0*/ 	.word	0x00002ff0


	//   ....[25]....
        /*07c4*/ 	.word	0x00003510


	//   ....[26]....
        /*07c8*/ 	.word	0x00003520


	//   ....[27]....
        /*07cc*/ 	.word	0x00003530


	//   ....[28]....
        /*07d0*/ 	.word	0x00003540


	//   ....[29]....
        /*07d4*/ 	.word	0x000036e0


	//   ....[30]....
        /*07d8*/ 	.word	0x00003710


	//   ....[31]....
        /*07dc*/ 	.word	0x00003a30


	//   ....[32]....
        /*07e0*/ 	.word	0x00003a40


	//   ....[33]....
        /*07e4*/ 	.word	0x000049b0


	//   ....[34]....
        /*07e8*/ 	.word	0x000049d0


	//   ....[35]....
        /*07ec*/ 	.word	0x00004b50


	//   ....[36]....
        /*07f0*/ 	.word	0x00004b60


	//   ....[37]....
        /*07f4*/ 	.word	0x00004db0


	//   ....[38]....
        /*07f8*/ 	.word	0x00005330


	//   ....[39]....
        /*07fc*/ 	.word	0x00005790


	//   ....[40]....
        /*0800*/ 	.word	0x00005bf0


	//   ....[41]....
        /*0804*/ 	.word	0x00006310


	//   ....[42]....
        /*0808*/ 	.word	0x00006340


	//   ....[43]....
        /*080c*/ 	.word	0x00006350


	//   ....[44]....
        /*0810*/ 	.word	0x00006360


	//   ....[45]....
        /*0814*/ 	.word	0x00006370


	//   ....[46]....
        /*0818*/ 	.word	0x000063a0


	//   ....[47]....
        /*081c*/ 	.word	0x000063c0


	//   ....[48]....
        /*0820*/ 	.word	0x000063e0


	//   ....[49]....
        /*0824*/ 	.word	0x00007a40


	//   ....[50]....
        /*0828*/ 	.word	0x00007a60


	//   ....[51]....
        /*082c*/ 	.word	0x00007be0


	//   ....[52]....
        /*0830*/ 	.word	0x00007bf0


	//   ....[53]....
        /*0834*/ 	.word	0x00008b50


	//   ....[54]....
        /*0838*/ 	.word	0x00008b70


	//   ....[55]....
        /*083c*/ 	.word	0x00008cf0


	//   ....[56]....
        /*0840*/ 	.word	0x00008d00


	//   ....[57]....
        /*0844*/ 	.word	0x00008f30


	//   ....[58]....
        /*0848*/ 	.word	0x00009500


	//   ....[59]....
        /*084c*/ 	.word	0x000099a0


	//   ....[60]....
        /*0850*/ 	.word	0x00009e40


	//   ....[61]....
        /*0854*/ 	.word	0x0000a5e0


	//   ....[62]....
        /*0858*/ 	.word	0x0000a610


	//   ....[63]....
        /*085c*/ 	.word	0x0000a630


	//   ....[64]....
        /*0860*/ 	.word	0x0000a650


	//   ....[65]....
        /*0864*/ 	.word	0x0000a670


	//   ....[66]....
        /*0868*/ 	.word	0x0000a690


	//   ....[67]....
        /*086c*/ 	.word	0x0000a6b0


	//   ....[68]....
        /*0870*/ 	.word	0x0000a6d0


	//   ....[69]....
        /*0874*/ 	.word	0x0000c390


	//   ....[70]....
        /*0878*/ 	.word	0x0000c3b0


	//   ....[71]....
        /*087c*/ 	.word	0x0000c530


	//   ....[72]....
        /*0880*/ 	.word	0x0000c540


	//   ....[73]....
        /*0884*/ 	.word	0x0000d4b0


	//   ....[74]....
        /*0888*/ 	.word	0x0000d4d0


	//   ....[75]....
        /*088c*/ 	.word	0x0000d650


	//   ....[76]....
        /*0890*/ 	.word	0x0000d660


	//   ....[77]....
        /*0894*/ 	.word	0x0000daf0


	//   ....[78]....
        /*0898*/ 	.word	0x0000db20


	//   ....[79]....
        /*089c*/ 	.word	0x0000db40


	//   ....[80]....
        /*08a0*/ 	.word	0x0000db60


	//   ....[81]....
        /*08a4*/ 	.word	0x0000db80


	//   ....[82]....
        /*08a8*/ 	.word	0x0000dba0


	//   ....[83]....
        /*08ac*/ 	.word	0x0000dbc0


	//   ....[84]....
        /*08b0*/ 	.word	0x0000dbe0


	//   ....[85]....
        /*08b4*/ 	.word	0x0000f590


	//   ....[86]....
        /*08b8*/ 	.word	0x0000f5a0


	//   ....[87]....
        /*08bc*/ 	.word	0x0000f720


	//   ....[88]....
        /*08c0*/ 	.word	0x0000f730


	//   ....[89]....
        /*08c4*/ 	.word	0x00010690


	//   ....[90]....
        /*08c8*/ 	.word	0x000106b0


	//   ....[91]....
        /*08cc*/ 	.word	0x000107d0


	//   ....[92]....
        /*08d0*/ 	.word	0x000107e0


	//   ....[93]....
        /*08d4*/ 	.word	0x000109b0


	//   ....[94]....
        /*08d8*/ 	.word	0x00010f80


	//   ....[95]....
        /*08dc*/ 	.word	0x00011420


	//   ....[96]....
        /*08e0*/ 	.word	0x000118c0


	//   ....[97]....
        /*08e4*/ 	.word	0x00012060


	//   ....[98]....
        /*08e8*/ 	.word	0x00012090


	//   ....[99]....
        /*08ec*/ 	.word	0x000120a0


	//   ....[100]....
        /*08f0*/ 	.word	0x000120b0


	//   ....[101]....
        /*08f4*/ 	.word	0x000120f0


	//   ....[102]....
        /*08f8*/ 	.word	0x00012100


	//   ....[103]....
        /*08fc*/ 	.word	0x00012110


	//   ....[104]....
        /*0900*/ 	.word	0x00012150


	//   ....[105]....
        /*0904*/ 	.word	0x000139f0


	//   ....[106]....
        /*0908*/ 	.word	0x00013a20


	//   ....[107]....
        /*090c*/ 	.word	0x00013a30


	//   ....[108]....
        /*0910*/ 	.word	0x00013a40


	//   ....[109]....
        /*0914*/ 	.word	0x00013a50


	//   ....[110]....
        /*0918*/ 	.word	0x00013a80


	//   ....[111]....
        /*091c*/ 	.word	0x00013aa0


	//   ....[112]....
        /*0920*/ 	.word	0x00013ac0


	//   ....[113]....
        /*0924*/ 	.word	0x00015030


	//   ....[114]....
        /*0928*/ 	.word	0x00015050


	//   ....[115]....
        /*092c*/ 	.word	0x00015070


	//   ....[116]....
        /*0930*/ 	.word	0x00015080


	//   ....[117]....
        /*0934*/ 	.word	0x00015090


	//   ....[118]....
        /*0938*/ 	.word	0x000150a0


	//   ....[119]....
        /*093c*/ 	.word	0x000150c0


	//   ....[120]....
        /*0940*/ 	.word	0x000150d0


	//   ....[121]....
        /*0944*/ 	.word	0x000154d0


	//   ....[122]....
        /*0948*/ 	.word	0x000154f0


	//   ....[123]....
        /*094c*/ 	.word	0x00015650


	//   ....[124]....
        /*0950*/ 	.word	0x00015660


	//   ....[125]....
        /*0954*/ 	.word	0x000157c0


	//   ....[126]....
        /*0958*/ 	.word	0x000157e0


	//   ....[127]....
        /*095c*/ 	.word	0x00015940


	//   ....[128]....
        /*0960*/ 	.word	0x00015950


	//   ....[129]....
        /*0964*/ 	.word	0x00015ca0


	//   ....[130]....
        /*0968*/ 	.word	0x00015cc0


	//   ....[131]....
        /*096c*/ 	.word	0x00016230


	//   ....[132]....
        /*0970*/ 	.word	0x00016240


	//   ....[133]....
        /*0974*/ 	.word	0x000167b0


	//   ....[134]....
        /*0978*/ 	.word	0x000167d0


	//   ....[135]....
        /*097c*/ 	.word	0x00016d50


	//   ....[136]....
        /*0980*/ 	.word	0x00016d60


	//   ....[137]....
        /*0984*/ 	.word	0x00017a10


	//   ....[138]....
        /*0988*/ 	.word	0x00017a30


	//   ....[139]....
        /*098c*/ 	.word	0x00017ba0


	//   ....[140]....
        /*0990*/ 	.word	0x00017bb0


	//   ....[141]....
        /*0994*/ 	.word	0x00017d10


	//   ....[142]....
        /*0998*/ 	.word	0x00017d30


	//   ....[143]....
        /*099c*/ 	.word	0x00017e90


	//   ....[144]....
        /*09a0*/ 	.word	0x00017ea0


	//   ....[145]....
        /*09a4*/ 	.word	0x000180c0


	//   ....[146]....
        /*09a8*/ 	.word	0x000180e0


	//   ....[147]....
        /*09ac*/ 	.word	0x00018210


	//   ....[148]....
        /*09b0*/ 	.word	0x00018250


	//   ....[149]....
        /*09b4*/ 	.word	0x00018280


	//   ....[150]....
        /*09b8*/ 	.word	0x000182b0


	//   ....[151]....
        /*09bc*/ 	.word	0x000182e0


	//   ....[152]....
        /*09c0*/ 	.word	0x00018310


	//   ....[153]....
        /*09c4*/ 	.word	0x00018470


	//   ....[154]....
        /*09c8*/ 	.word	0x000184b0


	//   ....[155]....
        /*09cc*/ 	.word	0x000184e0


	//   ....[156]....
        /*09d0*/ 	.word	0x00018510


	//   ....[157]....
        /*09d4*/ 	.word	0x00018540


	//   ....[158]....
        /*09d8*/ 	.word	0x00018570


	//   ....[159]....
        /*09dc*/ 	.word	0x00018600


	//   ....[160]....
        /*09e0*/ 	.word	0x00018660


	//   ....[161]....
        /*09e4*/ 	.word	0x00018670


	//   ....[162]....
        /*09e8*/ 	.word	0x000186d0


	//   ....[163]....
        /*09ec*/ 	.word	0x00019130


	//   ....[164]....
        /*09f0*/ 	.word	0x00019190


	//   ....[165]....
        /*09f4*/ 	.word	0x000191e0


	//   ....[166]....
        /*09f8*/ 	.word	0x00019230


	//   ....[167]....
        /*09fc*/ 	.word	0x00019280


	//   ....[168]....
        /*0a00*/ 	.word	0x000192f0


	//   ....[169]....
        /*0a04*/ 	.word	0x00019340


	//   ....[170]....
        /*0a08*/ 	.word	0x000193b0


	//   ....[171]....
        /*0a0c*/ 	.word	0x00019420


	//   ....[172]....
        /*0a10*/ 	.word	0x00019490


	//   ....[173]....
        /*0a14*/ 	.word	0x00019500


	//   ....[174]....
        /*0a18*/ 	.word	0x00019570


	//   ....[175]....
        /*0a1c*/ 	.word	0x000195e0


	//   ....[176]....
        /*0a20*/ 	.word	0x00019640


	//   ....[177]....
        /*0a24*/ 	.word	0x000196b0


	//   ....[178]....
        /*0a28*/ 	.word	0x00019720


	//   ....[179]....
        /*0a2c*/ 	.word	0x00019790


	//   ....[180]....
        /*0a30*/ 	.word	0x000197f0


	//   ....[181]....
        /*0a34*/ 	.word	0x00019860


	//   ....[182]....
        /*0a38*/ 	.word	0x000198c0


	//   ....[183]....
        /*0a3c*/ 	.word	0x00019930


	//   ....[184]....
        /*0a40*/ 	.word	0x000199a0


	//   ....[185]....
        /*0a44*/ 	.word	0x00019a10


	//   ....[186]....
        /*0a48*/ 	.word	0x00019a70


	//   ....[187]....
        /*0a4c*/ 	.word	0x00019ad0


	//   ....[188]....
        /*0a50*/ 	.word	0x00019b30


	//   ....[189]....
        /*0a54*/ 	.word	0x00019b90


	//   ....[190]....
        /*0a58*/ 	.word	0x00019bf0


	//   ....[191]....
        /*0a5c*/ 	.word	0x00019c40


	//   ....[192]....
        /*0a60*/ 	.word	0x00019c80


	//   ....[193]....
        /*0a64*/ 	.word	0x00019cd0


	//   ....[194]....
        /*0a68*/ 	.word	0x00019d20


	//   ....[195]....
        /*0a6c*/ 	.word	0x00019d70


	//   ....[196]....
        /*0a70*/ 	.word	0x00019dc0


	//   ....[197]....
        /*0a74*/ 	.word	0x00019e10


	//   ....[198]....
        /*0a78*/ 	.word	0x00019e60


	//   ....[199]....
        /*0a7c*/ 	.word	0x00019ed0


	//   ....[200]....
        /*0a80*/ 	.word	0x00019f40


	//   ....[201]....
        /*0a84*/ 	.word	0x00019fb0


	//   ....[202]....
        /*0a88*/ 	.word	0x0001a010


	//   ....[203]....
        /*0a8c*/ 	.word	0x0001a080


	//   ....[204]....
        /*0a90*/ 	.word	0x0001a0f0


	//   ....[205]....
        /*0a94*/ 	.word	0x0001a160


	//   ....[206]....
        /*0a98*/ 	.word	0x0001a1c0


	//   ....[207]....
        /*0a9c*/ 	.word	0x0001a220


	//   ....[208]....
        /*0aa0*/ 	.word	0x0001a280


	//   ....[209]....
        /*0aa4*/ 	.word	0x0001a2e0


	//   ....[210]....
        /*0aa8*/ 	.word	0x0001a340


	//   ....[211]....
        /*0aac*/ 	.word	0x0001a390


	//   ....[212]....
        /*0ab0*/ 	.word	0x0001a3d0


	//   ....[213]....
        /*0ab4*/ 	.word	0x0001a420


	//   ....[214]....
        /*0ab8*/ 	.word	0x0001a460


	//   ....[215]....
        /*0abc*/ 	.word	0x0001a4b0


	//   ....[216]....
        /*0ac0*/ 	.word	0x0001a4f0


	//   ....[217]....
        /*0ac4*/ 	.word	0x0001a540


	//   ....[218]....
        /*0ac8*/ 	.word	0x0001a580


	//   ....[219]....
        /*0acc*/ 	.word	0x0001a5e0


	//   ....[220]....
        /*0ad0*/ 	.word	0x0001a650


	//   ....[221]....
        /*0ad4*/ 	.word	0x0001a6c0


	//   ....[222]....
        /*0ad8*/ 	.word	0x0001a720


	//   ....[223]....
        /*0adc*/ 	.word	0x0001a790


	//   ....[224]....
        /*0ae0*/ 	.word	0x0001a800


	//   ....[225]....
        /*0ae4*/ 	.word	0x0001a870


	//   ....[226]....
        /*0ae8*/ 	.word	0x0001a8d0


	//   ....[227]....
        /*0aec*/ 	.word	0x0001a920


	//   ....[228]....
        /*0af0*/ 	.word	0x0001a960


	//   ....[229]....
        /*0af4*/ 	.word	0x0001a9b0


	//   ....[230]....
        /*0af8*/ 	.word	0x0001a9f0


	//   ....[231]....
        /*0afc*/ 	.word	0x0001aa40


	//   ....[232]....
        /*0b00*/ 	.word	0x0001aa80


	//   ....[233]....
        /*0b04*/ 	.word	0x0001aad0


	//   ....[234]....
        /*0b08*/ 	.word	0x0001ab10


	//   ....[235]....
        /*0b0c*/ 	.word	0x0001ab60


	//   ....[236]....
        /*0b10*/ 	.word	0x0001abc0


	//   ....[237]....
        /*0b14*/ 	.word	0x0001ac20


	//   ....[238]....
        /*0b18*/ 	.word	0x0001ac90


	//   ....[239]....
        /*0b1c*/ 	.word	0x0001ad00


	//   ....[240]....
        /*0b20*/ 	.word	0x0001ad70


	//   ....[241]....
        /*0b24*/ 	.word	0x0001add0


	//   ....[242]....
        /*0b28*/ 	.word	0x0001ae30


	//   ....[243]....
        /*0b2c*/ 	.word	0x0001ae90


	//   ....[244]....
        /*0b30*/ 	.word	0x0001aef0


	//   ....[245]....
        /*0b34*/ 	.word	0x0001af50


	//   ....[246]....
        /*0b38*/ 	.word	0x0001afa0


	//   ....[247]....
        /*0b3c*/ 	.word	0x0001afe0


	//   ....[248]....
        /*0b40*/ 	.word	0x0001b030


	//   ....[249]....
        /*0b44*/ 	.word	0x0001b070


	//   ....[250]....
        /*0b48*/ 	.word	0x0001b0c0


	//   ....[251]....
        /*0b4c*/ 	.word	0x0001b100


	//   ....[252]....
        /*0b50*/ 	.word	0x0001b150


	//   ....[253]....
        /*0b54*/ 	.word	0x0001b190


	//   ....[254]....
        /*0b58*/ 	.word	0x0001b1e0


	//   ....[255]....
        /*0b5c*/ 	.word	0x0001b230


	//   ....[0]....
        /*0b60*/ 	.word	0x0001b280


	//   ....[1]....
        /*0b64*/ 	.word	0x0001b2c0


	//   ....[2]....
        /*0b68*/ 	.word	0x0001b310


	//   ....[3]....
        /*0b6c*/ 	.word	0x0001b360


	//   ....[4]....
        /*0b70*/ 	.word	0x0001b3b0


	//   ....[5]....
        /*0b74*/ 	.word	0x0001b3f0


	//   ....[6]....
        /*0b78*/ 	.word	0x0001b460


	//   ....[7]....
        /*0b7c*/ 	.word	0x0001b4d0


	//   ....[8]....
        /*0b80*/ 	.word	0x0001b540


	//   ....[9]....
        /*0b84*/ 	.word	0x0001b5a0


	//   ....[10]....
        /*0b88*/ 	.word	0x0001b610


	//   ....[11]....
        /*0b8c*/ 	.word	0x0001b680


	//   ....[12]....
        /*0b90*/ 	.word	0x0001b6f0


	//   ....[13]....
        /*0b94*/ 	.word	0x0001b750


	//   ....[14]....
        /*0b98*/ 	.word	0x0001b7c0


	//   ....[15]....
        /*0b9c*/ 	.word	0x0001b830


	//   ....[16]....
        /*0ba0*/ 	.word	0x0001b8a0


	//   ....[17]....
        /*0ba4*/ 	.word	0x0001b900


	//   ....[18]....
        /*0ba8*/ 	.word	0x0001b970


	//   ....[19]....
        /*0bac*/ 	.word	0x0001b9e0


	//   ....[20]....
        /*0bb0*/ 	.word	0x0001ba50


	//   ....[21]....
        /*0bb4*/ 	.word	0x0001bab0


	//   ....[22]....
        /*0bb8*/ 	.word	0x0001bb20


	//   ....[23]....
        /*0bbc*/ 	.word	0x0001bb90


	//   ....[24]....
        /*0bc0*/ 	.word	0x0001bc00


	//   ....[25]....
        /*0bc4*/ 	.word	0x0001bc60


	//   ....[26]....
        /*0bc8*/ 	.word	0x0001bcd0


	//   ....[27]....
        /*0bcc*/ 	.word	0x0001bd40


	//   ....[28]....
        /*0bd0*/ 	.word	0x0001bdb0


	//   ....[29]....
        /*0bd4*/ 	.word	0x0001be10


	//   ....[30]....
        /*0bd8*/ 	.word	0x0001be80


	//   ....[31]....
        /*0bdc*/ 	.word	0x0001bef0


	//   ....[32]....
        /*0be0*/ 	.word	0x0001bf40


	//   ....[33]....
        /*0be4*/ 	.word	0x0001bf80


	//   ....[34]....
        /*0be8*/ 	.word	0x0001bfd0


	//   ....[35]....
        /*0bec*/ 	.word	0x0001c020


	//   ....[36]....
        /*0bf0*/ 	.word	0x0001c070


	//   ....[37]....
        /*0bf4*/ 	.word	0x0001c0e0


	//   ....[38]....
        /*0bf8*/ 	.word	0x0001c130


	//   ....[39]....
        /*0bfc*/ 	.word	0x0001c180


	//   ....[40]....
        /*0c00*/ 	.word	0x0001c1d0


	//   ....[41]....
        /*0c04*/ 	.word	0x0001c220


	//   ....[42]....
        /*0c08*/ 	.word	0x0001c270


	//   ....[43]....
        /*0c0c*/ 	.word	0x0001c2e0


	//   ....[44]....
        /*0c10*/ 	.word	0x0001c330


	//   ....[45]....
        /*0c14*/ 	.word	0x0001c3a0


	//   ....[46]....
        /*0c18*/ 	.word	0x0001c400


	//   ....[47]....
        /*0c1c*/ 	.word	0x0001c470


	//----- nvinfo : EIATTR_EXIT_INSTR_OFFSETS
	.align		4
.L_206:
        /*0c20*/ 	.byte	0x04, 0x1c
        /*0c22*/ 	.short	(.L_208 - .L_207)


	//   ....[0]....
.L_207:
        /*0c24*/ 	.word	0x000010d0


	//   ....[1]....
        /*0c28*/ 	.word	0x000190f0


	//----- nvinfo : EIATTR_MAX_THREADS
	.align		4
.L_208:
        /*0c2c*/ 	.byte	0x04, 0x05
        /*0c2e*/ 	.short	(.L_210 - .L_209)
.L_209:
        /*0c30*/ 	.word	0x00000080
        /*0c34*/ 	.word	0x00000001
        /*0c38*/ 	.word	0x00000001


	//----- nvinfo : EIATTR_CRS_STACK_SIZE
	.align		4
.L_210:
        /*0c3c*/ 	.byte	0x04, 0x1e
        /*0c3e*/ 	.short	(.L_212 - .L_211)
.L_211:
        /*0c40*/ 	.word	0x00000000
.L_212:


//--------------------- .nv.info._ZN7cutlass13device_kernelIN5flash19enable_sm80_to_sm89INS1_16FlashAttnFwdSm80INS1_25CollectiveMainloopFwdSm80ILi4ELi1ELb0EN4cute5tupleIJNS5_1CILi128EEENS7_ILi48EEENS7_ILi96EEEEEELi96ENS_10bfloat16_tEfNS_4arch4Sm80ELb0ELb1ELb1ELb1ELb1ELb1ELb1ELb1EEENS1_21CollectiveEpilogueFwdINS6_IJS8_SA_S9_EEENS6_IJNS7_ILi1EEESI_SI_EEESC_SE_Li128ELb1ELb1ELb1ELb0EEENS1_36VarlenDynamicPersistentTileSchedulerILi128ELi48ELi128ELi128ELb1ELb1ELb0ELb1ELb0ELb1EEEEEEEEEvNT_6ParamsE --------------------------
	.section	.nv.info._ZN7cutlass13device_kernelIN5flash19enable_sm80_to_sm89INS1_16FlashAttnFwdSm80INS1_25CollectiveMainloopFwdSm80ILi4ELi1ELb0EN4cute5tupleIJNS5_1CILi128EEENS7_ILi48EEENS7_ILi96EEEEEELi96ENS_10bfloat16_tEfNS_4arch4Sm80ELb0ELb1ELb1ELb1ELb1ELb1ELb1ELb1EEENS1_21CollectiveEpilogueFwdINS6_IJS8_SA_S9_EEENS6_IJNS7_ILi1EEESI_SI_EEESC_SE_Li128ELb1ELb1ELb1ELb0EEENS1_36VarlenDynamicPersistentTileSchedulerILi128ELi48ELi128ELi128ELb1ELb1ELb0ELb1ELb0ELb1EEEEEEEEEvNT_6ParamsE,"",@"SHT_CUDA_INFO"
	.sectionflags	@""
	.align	4


	//----- nvinfo : EIATTR_CUDA_API_VERSION
	.align		4
        /*0000*/ 	.byte	0x04, 0x37
        /*0002*/ 	.short	(.L_214 - .L_213)
.L_213:
        /*0004*/ 	.word	0x00000082


	//----- nvinfo : EIATTR_SW2861232_WAR
	.align		4
.L_214:
        /*0008*/ 	.byte	0x01, 0x35
	.zero		2


	//----- nvinfo : EIATTR_PARAM_CBANK
	.align		4
        /*000c*/ 	.byte	0x04, 0x0a
        /*000e*/ 	.short	(.L_216 - .L_215)
	.align		4
.L_215:
        /*0010*/ 	.word	index@(.nv.constant0._ZN7cutlass13device_kernelIN5flash19enable_sm80_to_sm89INS1_16FlashAttnFwdSm80INS1_25CollectiveMainloopFwdSm80ILi4ELi1ELb0EN4cute5tupleIJNS5_1CILi128EEENS7_ILi48EEENS7_ILi96EEEEEELi96ENS_10bfloat16_tEfNS_4arch4Sm80ELb0ELb1ELb1ELb1ELb1ELb1ELb1ELb1EEENS1_21CollectiveEpilogueFwdINS6_IJS8_SA_S9_EEENS6_IJNS7_ILi1EEESI_SI_EEESC_SE_Li128ELb1ELb1ELb1ELb0EEENS1_36VarlenDynamicPersistentTileSchedulerILi128ELi48ELi128ELi128ELb1ELb1ELb0ELb1ELb0ELb1EEEEEEEEEvNT_6ParamsE)
        /*0014*/ 	.short	0x0160
        /*0016*/ 	.short	0x0438


	//----- nvinfo : EIATTR_CBANK_PARAM_SIZE
	.align		4
.L_216:
        /*0018*/ 	.byte	0x03, 0x19
        /*001a*/ 	.short	0x0438


	//----- nvinfo : EIATTR_KPARAM_INFO
	.align		4
        /*001c*/ 	.byte	0x04, 0x17
        /*001e*/ 	.short	(.L_218 - .L_217)
.L_217:
        /*0020*/ 	.word	0x00000000
        /*0024*/ 	.short	0x0000
        /*0026*/ 	.short	0x0000
        /*0028*/ 	.byte	0x00, 0xf0, 0xe1, 0x10


	//----- nvinfo : EIATTR_MAXREG_COUNT
	.align		4
.L_218:
        /*002c*/ 	.byte	0x03, 0x1b
        /*002e*/ 	.short	0x00ff


	//----- nvinfo : EIATTR_NUM_BARRIERS
	.align		4
        /*0030*/ 	.byte	0x02, 0x4c
        /*0032*/ 	.byte	0x06
	.zero		1


	//----- nvinfo : EIATTR_ANNOTATIONS
	.align		4
        /*0034*/ 	.byte	0x04, 0x55
        /*0036*/ 	.short	(.L_220 - .L_219)


	//   ....[0]....
.L_219:
        /* <DEDUP_REMOVED lines=162> */


	//----- nvinfo : EIATTR_MERCURY_ISA_VERSION
	.align		4
.L_220:
        /*0a40*/ 	.byte	0x03, 0x5f
        /*0a42*/ 	.short	0x0000


	//----- nvinfo : EIATTR_INT_WARP_WIDE_INSTR_OFFSETS
	.align		4
        /*0a44*/ 	.byte	0x04, 0x31
        /*0a46*/ 	.short	(.L_222 - .L_221)


	//   ....[0]....
.L_221:
        /*0a48*/ 	.word	0x00021bd0


	//   ....[1]....
        /*0a4c*/ 	.word	0x00021c50


	//----- nvinfo : EIATTR_COOP_GROUP_MASK_REGIDS
	.align		4
.L_222:
        /*0a50*/ 	.byte	0x04, 0x29
        /*0a52*/ 	.short	(.L_224 - .L_223)


	//   ....[0]....
.L_223:
        /*0a54*/ 	.word	0xffffffff


	//   ....[1]....
        /*0a58*/ 	.word	0xffffffff


	//   ....[2]....
        /*0a5c*/ 	.word	0xffffffff


	//   ....[3]....
        /*0a60*/ 	.word	0xffffffff


	//   ....[4]....
        /*0a64*/ 	.word	0xffffffff


	//   ....[5]....
        /*0a68*/ 	.word	0xffffffff


	//   ....[6]....
        /*0a6c*/ 	.word	0xffffffff


	//   ....[7]....
        /*0a70*/ 	.word	0xffffffff


	//   ....[8]....
        /*0a74*/ 	.word	0xffffffff


	//   ....[9]....
        /*0a78*/ 	.word	0xffffffff


	//   ....[10]....
        /*0a7c*/ 	.word	0xffffffff


	//   ....[11]....
        /*0a80*/ 	.word	0xffffffff


	//   ....[12]....
        /*0a84*/ 	.word	0xffffffff


	//   ....[13]....
        /*0a88*/ 	.word	0xffffffff


	//   ....[14]....
        /*0a8c*/ 	.word	0xffffffff


	//   ....[15]....
        /*0a90*/ 	.word	0xffffffff


	//   ....[16]....
        /*0a94*/ 	.word	0xffffffff


	//   ....[17]....
        /*0a98*/ 	.word	0xffffffff


	//   ....[18]....
        /*0a9c*/ 	.word	0xffffffff


	//   ....[19]....
        /*0aa0*/ 	.word	0xffffffff


	//   ....[20]....
        /*0aa4*/ 	.word	0xffffffff


	//   ....[21]....
        /*0aa8*/ 	.word	0xffffffff


	//   ....[22]....
        /*0aac*/ 	.word	0xffffffff


	//   ....[23]....
        /*0ab0*/ 	.word	0xffffffff


	//   ....[24]....
        /*0ab4*/ 	.word	0xffffffff


	//   ....[25]....
        /*0ab8*/ 	.word	0xffffffff


	//   ....[26]....
        /*0abc*/ 	.word	0xffffffff


	//   ....[27]....
        /*0ac0*/ 	.word	0xffffffff


	//   ....[28]....
        /*0ac4*/ 	.word	0xffffffff


	//   ....[29]....
        /*0ac8*/ 	.word	0xffffffff


	//   ....[30]....
        /*0acc*/ 	.word	0xffffffff


	//   ....[31]....
        /*0ad0*/ 	.word	0xffffffff


	//   ....[32]....
        /*0ad4*/ 	.word	0xffffffff


	//   ....[33]....
        /*0ad8*/ 	.word	0xffffffff


	//   ....[34]....
        /*0adc*/ 	.word	0xffffffff


	//   ....[35]....
        /*0ae0*/ 	.word	0xffffffff


	//   ....[36]....
        /*0ae4*/ 	.word	0xffffffff


	//   ....[37]....
        /*0ae8*/ 	.word	0xffffffff


	//   ....[38]....
        /*0aec*/ 	.word	0xffffffff


	//   ....[39]....
        /*0af0*/ 	.word	0xffffffff


	//   ....[40]....
        /*0af4*/ 	.word	0xffffffff


	//   ....[41]....
        /*0af8*/ 	.word	0xffffffff


	//   ....[42]....
        /*0afc*/ 	.word	0xffffffff


	//   ....[43]....
        /*0b00*/ 	.word	0xffffffff


	//   ....[44]....
        /*0b04*/ 	.word	0xffffffff


	//   ....[45]....
        /*0b08*/ 	.word	0xffffffff


	//   ....[46]....
        /*0b0c*/ 	.word	0xffffffff


	//   ....[47]....
        /*0b10*/ 	.word	0xffffffff


	//   ....[48]....
        /*0b14*/ 	.word	0xffffffff


	//   ....[49]....
        /*0b18*/ 	.word	0xffffffff


	//   ....[50]....
        /*0b1c*/ 	.word	0xffffffff


	//   ....[51]....
        /*0b20*/ 	.word	0xffffffff


	//   ....[52]....
        /*0b24*/ 	.word	0xffffffff


	//   ....[53]....
        /*0b28*/ 	.word	0xffffffff


	//   ....[54]....
        /*0b2c*/ 	.word	0xffffffff


	//   ....[55]....
        /*0b30*/ 	.word	0xffffffff


	//   ....[56]....
        /*0b34*/ 	.word	0xffffffff


	//   ....[57]....
        /*0b38*/ 	.word	0xffffffff


	//   ....[58]....
        /*0b3c*/ 	.word	0xffffffff


	//   ....[59]....
        /*0b40*/ 	.word	0xffffffff


	//   ....[60]....
        /*0b44*/ 	.word	0xffffffff


	//   ....[61]....
        /*0b48*/ 	.word	0xffffffff


	//   ....[62]....
        /*0b4c*/ 	.word	0xffffffff


	//   ....[63]....
        /*0b50*/ 	.word	0xffffffff


	//   ....[64]....
        /*0b54*/ 	.word	0xffffffff


	//   ....[65]....
        /*0b58*/ 	.word	0xffffffff


	//   ....[66]....
        /*0b5c*/ 	.word	0xffffffff


	//   ....[67]....
        /*0b60*/ 	.word	0xffffffff


	//   ....[68]....
        /*0b64*/ 	.word	0xffffffff


	//   ....[69]....
        /*0b68*/ 	.word	0xffffffff


	//   ....[70]....
        /*0b6c*/ 	.word	0xffffffff


	//   ....[71]....
        /*0b70*/ 	.word	0xffffffff


	//   ....[72]....
        /*0b74*/ 	.word	0xffffffff


	//   ....[73]....
        /*0b78*/ 	.word	0xffffffff


	//   ....[74]....
        /*0b7c*/ 	.word	0xffffffff


	//   ....[75]....
        /*0b80*/ 	.word	0xffffffff


	//   ....[76]....
        /*0b84*/ 	.word	0xffffffff


	//   ....[77]....
        /*0b88*/ 	.word	0xffffffff


	//   ....[78]....
        /*0b8c*/ 	.word	0xffffffff


	//   ....[79]....
        /*0b90*/ 	.word	0xffffffff


	//   ....[80]....
        /*0b94*/ 	.word	0xffffffff


	//   ....[81]....
        /*0b98*/ 	.word	0xffffffff


	//   ....[82]....
        /*0b9c*/ 	.word	0xffffffff


	//   ....[83]....
        /*0ba0*/ 	.word	0xffffffff


	//   ....[84]....
        /*0ba4*/ 	.word	0xffffffff


	//   ....[85]....
        /*0ba8*/ 	.word	0xffffffff


	//   ....[86]....
        /*0bac*/ 	.word	0xffffffff


	//   ....[87]....
        /*0bb0*/ 	.word	0xffffffff


	//   ....[88]....
        /*0bb4*/ 	.word	0xffffffff


	//   ....[89]....
        /*0bb8*/ 	.word	0xffffffff


	//   ....[90]....
        /*0bbc*/ 	.word	0xffffffff


	//   ....[91]....
        /*0bc0*/ 	.word	0xffffffff


	//   ....[92]....
        /*0bc4*/ 	.word	0xffffffff


	//   ....[93]....
        /*0bc8*/ 	.word	0xffffffff


	//   ....[94]....
        /*0bcc*/ 	.word	0xffffffff


	//   ....[95]....
        /*0bd0*/ 	.word	0xffffffff


	//   ....[96]....
        /*0bd4*/ 	.word	0xffffffff


	//   ....[97]....
        /*0bd8*/ 	.word	0xffffffff


	//   ....[98]....
        /*0bdc*/ 	.word	0xffffffff


	//   ....[99]....
        /*0be0*/ 	.word	0xffffffff


	//   ....[100]....
        /*0be4*/ 	.word	0xffffffff


	//   ....[101]....
        /*0be8*/ 	.word	0xffffffff


	//   ....[102]....
        /*0bec*/ 	.word	0xffffffff


	//   ....[103]....
        /*0bf0*/ 	.word	0xffffffff


	//   ....[104]....
        /*0bf4*/ 	.word	0xffffffff


	//   ....[105]....
        /*0bf8*/ 	.word	0xffffffff


	//   ....[106]....
        /*0bfc*/ 	.word	0xffffffff


	//   ....[107]....
        /*0c00*/ 	.word	0xffffffff


	//   ....[108]....
        /*0c04*/ 	.word	0xffffffff


	//   ....[109]....
        /*0c08*/ 	.word	0xffffffff


	//   ....[110]....
        /*0c0c*/ 	.word	0xffffffff


	//   ....[111]....
        /*0c10*/ 	.word	0xffffffff


	//   ....[112]....
        /*0c14*/ 	.word	0xffffffff


	//   ....[113]....
        /*0c18*/ 	.word	0xffffffff


	//   ....[114]....
        /*0c1c*/ 	.word	0xffffffff


	//   ....[115]....
        /*0c20*/ 	.word	0xffffffff


	//   ....[116]....
        /*0c24*/ 	.word	0xffffffff


	//   ....[117]....
        /*0c28*/ 	.word	0xffffffff


	//   ....[118]....
        /*0c2c*/ 	.word	0xffffffff


	//   ....[119]....
        /*0c30*/ 	.word	0xffffffff


	//   ....[120]....
        /*0c34*/ 	.word	0xffffffff


	//   ....[121]....
        /*0c38*/ 	.word	0xffffffff


	//   ....[122]....
        /*0c3c*/ 	.word	0xffffffff


	//   ....[123]....
        /*0c40*/ 	.word	0xffffffff


	//   ....[124]....
        /*0c44*/ 	.word	0xffffffff


	//   ....[125]....
        /*0c48*/ 	.word	0xffffffff


	//   ....[126]....
        /*0c4c*/ 	.word	0xffffffff


	//   ....[127]....
        /*0c50*/ 	.word	0xffffffff


	//   ....[128]....
        /*0c54*/ 	.word	0xffffffff


	//   ....[129]....
        /*0c58*/ 	.word	0xffffffff


	//   ....[130]....
        /*0c5c*/ 	.word	0xffffffff


	//   ....[131]....
        /*0c60*/ 	.word	0xffffffff


	//   ....[132]....
        /*0c64*/ 	.word	0xffffffff


	//   ....[133]....
        /*0c68*/ 	.word	0xffffffff


	//   ....[134]....
        /*0c6c*/ 	.word	0xffffffff


	//   ....[135]....
        /*0c70*/ 	.word	0xffffffff


	//   ....[136]....
        /*0c74*/ 	.word	0xffffffff


	//   ....[137]....
        /*0c78*/ 	.word	0xffffffff


	//   ....[138]....
        /*0c7c*/ 	.word	0xffffffff


	//   ....[139]....
        /*0c80*/ 	.word	0xffffffff


	//   ....[140]....
        /*0c84*/ 	.word	0xffffffff


	//   ....[141]....
        /*0c88*/ 	.word	0xffffffff


	//   ....[142]....
        /*0c8c*/ 	.word	0xffffffff


	//   ....[143]....
        /*0c90*/ 	.word	0xffffffff


	//   ....[144]....
        /*0c94*/ 	.word	0xffffffff


	//   ....[145]....
        /*0c98*/ 	.word	0xffffffff


	//   ....[146]....
        /*0c9c*/ 	.word	0xffffffff


	//   ....[147]....
        /*0ca0*/ 	.word	0xffffffff


	//   ....[148]....
        /*0ca4*/ 	.word	0xffffffff


	//   ....[149]....
        /*0ca8*/ 	.word	0xffffffff


	//   ....[150]....
        /*0cac*/ 	.word	0xffffffff


	//   ....[151]....
        /*0cb0*/ 	.word	0xffffffff


	//   ....[152]....
        /*0cb4*/ 	.word	0xffffffff


	//   ....[153]....
        /*0cb8*/ 	.word	0xffffffff


	//   ....[154]....
        /*0cbc*/ 	.word	0xffffffff


	//   ....[155]....
        /*0cc0*/ 	.word	0xffffffff


	//   ....[156]....
        /*0cc4*/ 	.word	0xffffffff


	//   ....[157]....
        /*0cc8*/ 	.word	0xffffffff


	//   ....[158]....
        /*0ccc*/ 	.word	0xffffffff


	//   ....[159]....
        /*0cd0*/ 	.word	0xffffffff


	//   ....[160]....
        /*0cd4*/ 	.word	0xffffffff


	//   ....[161]....
        /*0cd8*/ 	.word	0xffffffff


	//   ....[162]....
        /*0cdc*/ 	.word	0xffffffff


	//   ....[163]....
        /*0ce0*/ 	.word	0xffffffff


	//   ....[164]....
        /*0ce4*/ 	.word	0xffffffff


	//   ....[165]....
        /*0ce8*/ 	.word	0xffffffff


	//   ....[166]....
        /*0cec*/ 	.word	0xffffffff


	//   ....[167]....
        /*0cf0*/ 	.word	0xffffffff


	//   ....[168]....
        /*0cf4*/ 	.word	0xffffffff


	//   ....[169]....
        /*0cf8*/ 	.word	0xffffffff


	//   ....[170]....
        /*0cfc*/ 	.word	0xffffffff


	//   ....[171]....
        /*0d00*/ 	.word	0xffffffff


	//   ....[172]....
        /*0d04*/ 	.word	0xffffffff


	//   ....[173]....
        /*0d08*/ 	.word	0xffffffff


	//   ....[174]....
        /*0d0c*/ 	.word	0xffffffff


	//   ....[175]....
        /*0d10*/ 	.word	0xffffffff


	//   ....[176]....
        /*0d14*/ 	.word	0xffffffff


	//   ....[177]....
        /*0d18*/ 	.word	0xffffffff


	//   ....[178]....
        /*0d1c*/ 	.word	0xffffffff


	//   ....[179]....
        /*0d20*/ 	.word	0xffffffff


	//   ....[180]....
        /*0d24*/ 	.word	0xffffffff


	//   ....[181]....
        /*0d28*/ 	.word	0xffffffff


	//   ....[182]....
        /*0d2c*/ 	.word	0xffffffff


	//   ....[183]....
        /*0d30*/ 	.word	0xffffffff


	//   ....[184]....
        /*0d34*/ 	.word	0xffffffff


	//   ....[185]....
        /*0d38*/ 	.word	0xffffffff


	//   ....[186]....
        /*0d3c*/ 	.word	0xffffffff


	//   ....[187]....
        /*0d40*/ 	.word	0xffffffff


	//   ....[188]....
        /*0d44*/ 	.word	0xffffffff


	//   ....[189]....
        /*0d48*/ 	.word	0xffffffff


	//   ....[190]....
        /*0d4c*/ 	.word	0xffffffff


	//   ....[191]....
        /*0d50*/ 	.word	0xffffffff


	//   ....[192]....
        /*0d54*/ 	.word	0xffffffff


	//   ....[193]....
        /*0d58*/ 	.word	0xffffffff


	//   ....[194]....
        /*0d5c*/ 	.word	0xffffffff


	//   ....[195]....
        /*0d60*/ 	.word	0xffffffff


	//   ....[196]....
        /*0d64*/ 	.word	0xffffffff


	//   ....[197]....
        /*0d68*/ 	.word	0xffffffff


	//   ....[198]....
        /*0d6c*/ 	.word	0xffffffff


	//   ....[199]....
        /*0d70*/ 	.word	0xffffffff


	//   ....[200]....
        /*0d74*/ 	.word	0xffffffff


	//   ....[201]....
        /*0d78*/ 	.word	0xffffffff


	//   ....[202]....
        /*0d7c*/ 	.word	0xffffffff


	//   ....[203]....
        /*0d80*/ 	.word	0xffffffff


	//   ....[204]....
        /*0d84*/ 	.word	0xffffffff


	//   ....[205]....
        /*0d88*/ 	.word	0xffffffff


	//   ....[206]....
        /*0d8c*/ 	.word	0xffffffff


	//   ....[207]....
        /*0d90*/ 	.word	0xffffffff


	//   ....[208]....
        /*0d94*/ 	.word	0xffffffff


	//   ....[209]....
        /*0d98*/ 	.word	0xffffffff


	//   ....[210]....
        /*0d9c*/ 	.word	0xffffffff


	//   ....[211]....
        /*0da0*/ 	.word	0xffffffff


	//   ....[212]....
        /*0da4*/ 	.word	0xffffffff


	//   ....[213]....
        /*0da8*/ 	.word	0xffffffff


	//   ....[214]....
        /*0dac*/ 	.word	0xffffffff


	//   ....[215]....
        /*0db0*/ 	.word	0xffffffff


	//   ....[216]....
        /*0db4*/ 	.word	0xffffffff


	//   ....[217]....
        /*0db8*/ 	.word	0xffffffff


	//   ....[218]....
        /*0dbc*/ 	.word	0xffffffff


	//   ....[219]....
        /*0dc0*/ 	.word	0xffffffff


	//   ....[220]....
        /*0dc4*/ 	.word	0xffffffff


	//   ....[221]....
        /*0dc8*/ 	.word	0xffffffff


	//   ....[222]....
        /*0dcc*/ 	.word	0xffffffff


	//   ....[223]....
        /*0dd0*/ 	.word	0xffffffff


	//   ....[224]....
        /*0dd4*/ 	.word	0xffffffff


	//   ....[225]....
        /*0dd8*/ 	.word	0xffffffff


	//   ....[226]....
        /*0ddc*/ 	.word	0xffffffff


	//   ....[227]....
        /*0de0*/ 	.word	0xffffffff


	//   ....[228]....
        /*0de4*/ 	.word	0xffffffff


	//   ....[229]....
        /*0de8*/ 	.word	0xffffffff


	//   ....[230]....
        /*0dec*/ 	.word	0xffffffff


	//   ....[231]....
        /*0df0*/ 	.word	0xffffffff


	//   ....[232]....
        /*0df4*/ 	.word	0xffffffff


	//   ....[233]....
        /*0df8*/ 	.word	0xffffffff


	//   ....[234]....
        /*0dfc*/ 	.word	0xffffffff


	//   ....[235]....
        /*0e00*/ 	.word	0xffffffff


	//   ....[236]....
        /*0e04*/ 	.word	0xffffffff


	//   ....[237]....
        /*0e08*/ 	.word	0xffffffff


	//   ....[238]....
        /*0e0c*/ 	.word	0xffffffff


	//   ....[239]....
        /*0e10*/ 	.word	0xffffffff


	//   ....[240]....
        /*0e14*/ 	.word	0xffffffff


	//   ....[241]....
        /*0e18*/ 	.word	0xffffffff


	//   ....[242]....
        /*0e1c*/ 	.word	0xffffffff


	//   ....[243]....
        /*0e20*/ 	.word	0xffffffff


	//   ....[244]....
        /*0e24*/ 	.word	0xffffffff


	//   ....[245]....
        /*0e28*/ 	.word	0xffffffff


	//   ....[246]....
        /*0e2c*/ 	.word	0xffffffff


	//   ....[247]....
        /*0e30*/ 	.word	0xffffffff


	//   ....[248]....
        /*0e34*/ 	.word	0xffffffff


	//   ....[249]....
        /*0e38*/ 	.word	0xffffffff


	//   ....[250]....
        /*0e3c*/ 	.word	0xffffffff


	//   ....[251]....
        /*0e40*/ 	.word	0xffffffff


	//   ....[252]....
        /*0e44*/ 	.word	0xffffffff


	//   ....[253]....
        /*0e48*/ 	.word	0xffffffff


	//   ....[254]....
        /*0e4c*/ 	.word	0xffffffff


	//   ....[255]....
        /*0e50*/ 	.word	0xffffffff


	//   ....[0]....
        /*0e54*/ 	.word	0xffffffff


	//   ....[1]....
        /*0e58*/ 	.word	0xffffffff


	//   ....[2]....
        /*0e5c*/ 	.word	0xffffffff


	//   ....[3]....
        /*0e60*/ 	.word	0xffffffff


	//   ....[4]....
        /*0e64*/ 	.word	0xffffffff


	//   ....[5]....
        /*0e68*/ 	.word	0xffffffff


	//   ....[6]....
        /*0e6c*/ 	.word	0xffffffff


	//   ....[7]....
        /*0e70*/ 	.word	0xffffffff


	//   ....[8]....
        /*0e74*/ 	.word	0xffffffff


	//   ....[9]....
        /*0e78*/ 	.word	0xffffffff


	//   ....[10]....
        /*0e7c*/ 	.word	0xffffffff


	//   ....[11]....
        /*0e80*/ 	.word	0xffffffff


	//   ....[12]....
        /*0e84*/ 	.word	0xffffffff


	//   ....[13]....
        /*0e88*/ 	.word	0xffffffff


	//   ....[14]....
        /*0e8c*/ 	.word	0xffffffff


	//   ....[15]....
        /*0e90*/ 	.word	0xffffffff


	//   ....[16]....
        /*0e94*/ 	.word	0xffffffff


	//   ....[17]....
        /*0e98*/ 	.word	0xffffffff


	//   ....[18]....
        /*0e9c*/ 	.word	0xffffffff


	//   ....[19]....
        /*0ea0*/ 	.word	0xffffffff


	//   ....[20]....
        /*0ea4*/ 	.word	0xffffffff


	//   ....[21]....
        /*0ea8*/ 	.word	0xffffffff


	//   ....[22]....
        /*0eac*/ 	.word	0xffffffff


	//   ....[23]....
        /*0eb0*/ 	.word	0xffffffff


	//   ....[24]....
        /*0eb4*/ 	.word	0xffffffff


	//   ....[25]....
        /*0eb8*/ 	.word	0xffffffff


	//   ....[26]....
        /*0ebc*/ 	.word	0xffffffff


	//   ....[27]....
        /*0ec0*/ 	.word	0xffffffff


	//   ....[28]....
        /*0ec4*/ 	.word	0xffffffff


	//   ....[29]....
        /*0ec8*/ 	.word	0xffffffff


	//   ....[30]....
        /*0ecc*/ 	.word	0xffffffff


	//   ....[31]....
        /*0ed0*/ 	.word	0xffffffff


	//   ....[32]....
        /*0ed4*/ 	.word	0xffffffff


	//   ....[33]....
        /*0ed8*/ 	.word	0xffffffff


	//   ....[34]....
        /*0edc*/ 	.word	0xffffffff


	//   ....[35]....
        /*0ee0*/ 	.word	0xffffffff


	//   ....[36]....
        /*0ee4*/ 	.word	0xffffffff


	//   ....[37]....
        /*0ee8*/ 	.word	0xffffffff


	//   ....[38]....
        /*0eec*/ 	.word	0xffffffff


	//   ....[39]....
        /*0ef0*/ 	.word	0xffffffff


	//   ....[40]....
        /*0ef4*/ 	.word	0xffffffff


	//   ....[41]....
        /*0ef8*/ 	.word	0xffffffff


	//   ....[42]....
        /*0efc*/ 	.word	0xffffffff


	//   ....[43]....
        /*0f00*/ 	.word	0xffffffff


	//   ....[44]....
        /*0f04*/ 	.word	0xffffffff


	//   ....[45]....
        /*0f08*/ 	.word	0xffffffff


	//   ....[46]....
        /*0f0c*/ 	.word	0xffffffff


	//   ....[47]....
        /*0f10*/ 	.word	0xffffffff


	//   ....[48]....
        /*0f14*/ 	.word	0xffffffff


	//   ....[49]....
        /*0f18*/ 	.word	0xffffffff


	//   ....[50]....
        /*0f1c*/ 	.word	0xffffffff


	//   ....[51]....
        /*0f20*/ 	.word	0xffffffff


	//   ....[52]....
        /*0f24*/ 	.word	0xffffffff


	//   ....[53]....
        /*0f28*/ 	.word	0xffffffff


	//   ....[54]....
        /*0f2c*/ 	.word	0xffffffff


	//   ....[55]....
        /*0f30*/ 	.word	0xffffffff


	//   ....[56]....
        /*0f34*/ 	.word	0xffffffff


	//   ....[57]....
        /*0f38*/ 	.word	0xffffffff


	//   ....[58]....
        /*0f3c*/ 	.word	0xffffffff


	//   ....[59]....
        /*0f40*/ 	.word	0xffffffff


	//   ....[60]....
        /*0f44*/ 	.word	0xffffffff


	//   ....[61]....
        /*0f48*/ 	.word	0xffffffff


	//   ....[62]....
        /*0f4c*/ 	.word	0xffffffff


	//   ....[63]....
        /*0f50*/ 	.word	0xffffffff


	//   ....[64]....
        /*0f54*/ 	.word	0xffffffff


	//   ....[65]....
        /*0f58*/ 	.word	0xffffffff


	//   ....[66]....
        /*0f5c*/ 	.word	0xffffffff


	//   ....[67]....
        /*0f60*/ 	.word	0xffffffff


	//   ....[68]....
        /*0f64*/ 	.word	0xffffffff


	//   ....[69]....
        /*0f68*/ 	.word	0xffffffff


	//   ....[70]....
        /*0f6c*/ 	.word	0xffffffff


	//   ....[71]....
        /*0f70*/ 	.word	0xffffffff


	//----- nvinfo : EIATTR_COOP_GROUP_INSTR_OFFSETS
	.align		4
.L_224:
        /*0f74*/ 	.byte	0x04, 0x28
        /*0f76*/ 	.short	(.L_226 - .L_225)


	//   ....[0]....
.L_225:
        /*0f78*/ 	.word	0x00000050


	//   ....[1]....
        /*0f7c*/ 	.word	0x00000200


	//   ....[2]....
        /*0f80*/ 	.word	0x00000230


	//   ....[3]....
        /*0f84*/ 	.word	0x00000260


	//   ....[4]....
        /*0f88*/ 	.word	0x00000290


	//   ....[5]....
        /*0f8c*/ 	.word	0x000002c0


	//   ....[6]....
        /*0f90*/ 	.word	0x000002f0


	//   ....[7]....
        /*0f94*/ 	.word	0x00000450


	//   ....[8]....
        /*0f98*/ 	.word	0x00000490


	//   ....[9]....
        /*0f9c*/ 	.word	0x000004c0


	//   ....[10]....
        /*0fa0*/ 	.word	0x000004f0


	//   ....[11]....
        /*0fa4*/ 	.word	0x00000520


	//   ....[12]....
        /*0fa8*/ 	.word	0x00000550


	//   ....[13]....
        /*0fac*/ 	.word	0x000005e0


	//   ....[14]....
        /*0fb0*/ 	.word	0x00000630


	//   ....[15]....
        /*0fb4*/ 	.word	0x00000650


	//   ....[16]....
        /*0fb8*/ 	.word	0x000006b0


	//   ....[17]....
        /*0fbc*/ 	.word	0x00004140


	//   ....[18]....
        /*0fc0*/ 	.word	0x00004150


	//   ....[19]....
        /*0fc4*/ 	.word	0x00005dc0


	//   ....[20]....
        /*0fc8*/ 	.word	0x00005dd0


	//   ....[21]....
        /*0fcc*/ 	.word	0x00007740


	//   ....[22]....
        /*0fd0*/ 	.word	0x00007760


	//   ....[23]....
        /*0fd4*/ 	.word	0x00007e50


	//   ....[24]....
        /*0fd8*/ 	.word	0x00007e70


	//   ....[25]....
        /*0fdc*/ 	.word	0x00009190


	//   ....[26]....
        /*0fe0*/ 	.word	0x000091b0


	//   ....[27]....
        /*0fe4*/ 	.word	0x00009340


	//   ....[28]....
        /*0fe8*/ 	.word	0x00009350


	//   ....[29]....
        /*0fec*/ 	.word	0x000094e0


	//   ....[30]....
        /*0ff0*/ 	.word	0x00009500


	//   ....[31]....
        /*0ff4*/ 	.word	0x00009690


	//   ....[32]....
        /*0ff8*/ 	.word	0x000096a0


	//   ....[33]....
        /*0ffc*/ 	.word	0x00009bd0


	//   ....[34]....
        /*1000*/ 	.word	0x00009be0


	//   ....[35]....
        /*1004*/ 	.word	0x00009bf0


	//   ....[36]....
        /*1008*/ 	.word	0x00009c00


	//   ....[37]....
        /*100c*/ 	.word	0x0000a0b0


	//   ....[38]....
        /*1010*/ 	.word	0x0000a0d0


	//   ....[39]....
        /*1014*/ 	.word	0x0000a0f0


	//   ....[40]....
        /*1018*/ 	.word	0x0000a110


	//   ....[41]....
        /*101c*/ 	.word	0x0000a630


	//   ....[42]....
        /*1020*/ 	.word	0x0000a8a0


	//   ....[43]....
        /*1024*/ 	.word	0x0000a8e0


	//   ....[44]....
        /*1028*/ 	.word	0x0000a900


	//   ....[45]....
        /*102c*/ 	.word	0x0000d7e0


	//   ....[46]....
        /*1030*/ 	.word	0x0000d800


	//   ....[47]....
        /*1034*/ 	.word	0x0000d820


	//   ....[48]....
        /*1038*/ 	.word	0x0000d840


	//   ....[49]....
        /*103c*/ 	.word	0x0000db90


	//   ....[50]....
        /*1040*/ 	.word	0x0000de00


	//   ....[51]....
        /*1044*/ 	.word	0x0000de40


	//   ....[52]....
        /*1048*/ 	.word	0x0000de80


	//   ....[53]....
        /*104c*/ 	.word	0x00010ed0


	//   ....[54]....
        /*1050*/ 	.word	0x00010ef0


	//   ....[55]....
        /*1054*/ 	.word	0x000110d0


	//   ....[56]....
        /*1058*/ 	.word	0x000110e0


	//   ....[57]....
        /*105c*/ 	.word	0x000120f0


	//   ....[58]....
        /*1060*/ 	.word	0x00012110


	//   ....[59]....
        /*1064*/ 	.word	0x00012280


	//   ....[60]....
        /*1068*/ 	.word	0x00012290


	//   ....[61]....
        /*106c*/ 	.word	0x000124f0


	//   ....[62]....
        /*1070*/ 	.word	0x00012a70


	//   ....[63]....
        /*1074*/ 	.word	0x00012ed0


	//   ....[64]....
        /*1078*/ 	.word	0x00013330


	//   ....[65]....
        /*107c*/ 	.word	0x00013a50


	//   ....[66]....
        /*1080*/ 	.word	0x00013a80


	//   ....[67]....
        /*1084*/ 	.word	0x00013a90


	//   ....[68]....
        /*1088*/ 	.word	0x00013aa0


	//   ....[69]....
        /*108c*/ 	.word	0x00013ab0


	//   ....[70]....
        /*1090*/ 	.word	0x00013ae0


	//   ....[71]....
        /*1094*/ 	.word	0x00013b00


	//   ....[72]....
        /*1098*/ 	.word	0x00013b20


	//   ....[73]....
        /*109c*/ 	.word	0x000150e0


	//   ....[74]....
        /*10a0*/ 	.word	0x00015100


	//   ....[75]....
        /*10a4*/ 	.word	0x00015260


	//   ....[76]....
        /*10a8*/ 	.word	0x00015270


	//   ....[77]....
        /*10ac*/ 	.word	0x00016250


	//   ....[78]....
        /*10b0*/ 	.word	0x00016270


	//   ....[79]....
        /*10b4*/ 	.word	0x000163e0


	//   ....[80]....
        /*10b8*/ 	.word	0x000163f0


	//   ....[81]....
        /*10bc*/ 	.word	0x00016630


	//   ....[82]....
        /*10c0*/ 	.word	0x00016c00


	//   ....[83]....
        /*10c4*/ 	.word	0x000170a0


	//   ....[84]....
        /*10c8*/ 	.word	0x00017540


	//   ....[85]....
        /*10cc*/ 	.word	0x00017ce0


	//   ....[86]....
        /*10d0*/ 	.word	0x00017d10


	//   ....[87]....
        /*10d4*/ 	.word	0x00017d30


	//   ....[88]....
        /*10d8*/ 	.word	0x00017d50


	//   ....[89]....
        /*10dc*/ 	.word	0x00017d70


	//   ....[90]....
        /*10e0*/ 	.word	0x00017d90


	//   ....[91]....
        /*10e4*/ 	.word	0x00017db0


	//   ....[92]....
        /*10e8*/ 	.word	0x00017dd0


	//   ....[93]....
        /*10ec*/ 	.word	0x00019b00


	//   ....[94]....
        /*10f0*/ 	.word	0x00019b20


	//   ....[95]....
        /*10f4*/ 	.word	0x00019c80


	//   ....[96]....
        /*10f8*/ 	.word	0x00019c90


	//   ....[97]....
        /*10fc*/ 	.word	0x0001ac80


	//   ....[98]....
        /*1100*/ 	.word	0x0001aca0


	//   ....[99]....
        /*1104*/ 	.word	0x0001ae10


	//   ....[100]....
        /*1108*/ 	.word	0x0001ae20


	//   ....[101]....
        /*110c*/ 	.word	0x0001b2a0


	//   ....[102]....
        /*1110*/ 	.word	0x0001b2d0


	//   ....[103]....
        /*1114*/ 	.word	0x0001b2f0


	//   ....[104]....
        /*1118*/ 	.word	0x0001b310


	//   ....[105]....
        /*111c*/ 	.word	0x0001b330


	//   ....[106]....
        /*1120*/ 	.word	0x0001b350


	//   ....[107]....
        /*1124*/ 	.word	0x0001b370


	//   ....[108]....
        /*1128*/ 	.word	0x0001b390


	//   ....[109]....
        /*112c*/ 	.word	0x0001cd70


	//   ....[110]....
        /*1130*/ 	.word	0x0001cdc0


	//   ....[111]....
        /*1134*/ 	.word	0x0001cee0


	//   ....[112]....
        /*1138*/ 	.word	0x0001cef0


	//   ....[113]....
        /*113c*/ 	.word	0x0001ded0


	//   ....[114]....
        /*1140*/ 	.word	0x0001def0


	//   ....[115]....
        /*1144*/ 	.word	0x0001dfe0


	//   ....[116]....
        /*1148*/ 	.word	0x0001dff0


	//   ....[117]....
        /*114c*/ 	.word	0x0001e1b0


	//   ....[118]....
        /*1150*/ 	.word	0x0001e780


	//   ....[119]....
        /*1154*/ 	.word	0x0001ec20


	//   ....[120]....
        /*1158*/ 	.word	0x0001f0c0


	//   ....[121]....
        /*115c*/ 	.word	0x0001f860


	//   ....[122]....
        /*1160*/ 	.word	0x0001f890


	//   ....[123]....
        /*1164*/ 	.word	0x0001f8b0


	//   ....[124]....
        /*1168*/ 	.word	0x0001f8d0


	//   ....[125]....
        /*116c*/ 	.word	0x0001f8f0


	//   ....[126]....
        /*1170*/ 	.word	0x0001f910


	//   ....[127]....
        /*1174*/ 	.word	0x0001f930


	//   ....[128]....
        /*1178*/ 	.word	0x0001f950


	//   ....[129]....
        /*117c*/ 	.word	0x00021210


	//   ....[130]....
        /*1180*/ 	.word	0x00021240


	//   ....[131]....
        /*1184*/ 	.word	0x00021250


	//   ....[132]....
        /*1188*/ 	.word	0x00021260


	//   ....[133]....
        /*118c*/ 	.word	0x00021270


	//   ....[134]....
        /*1190*/ 	.word	0x000212a0


	//   ....[135]....
        /*1194*/ 	.word	0x000212c0


	//   ....[136]....
        /*1198*/ 	.word	0x000212e0


	//   ....[137]....
        /*119c*/ 	.word	0x00022880


	//   ....[138]....
        /*11a0*/ 	.word	0x00022890


	//   ....[139]....
        /*11a4*/ 	.word	0x000228b0


	//   ....[140]....
        /*11a8*/ 	.word	0x000228c0


	//   ....[141]....
        /*11ac*/ 	.word	0x000228d0


	//   ....[142]....
        /*11b0*/ 	.word	0x000228e0


	//   ....[143]....
        /*11b4*/ 	.word	0x00022900


	//   ....[144]....
        /*11b8*/ 	.word	0x00022910


	//   ....[145]....
        /*11bc*/ 	.word	0x00022d80


	//   ....[146]....
        /*11c0*/ 	.word	0x00022da0


	//   ....[147]....
        /*11c4*/ 	.word	0x00022f00


	//   ....[148]....
        /*11c8*/ 	.word	0x00022f10


	//   ....[149]....
        /*11cc*/ 	.word	0x00023080


	//   ....[150]....
        /*11d0*/ 	.word	0x000230a0


	//   ....[151]....
        /*11d4*/ 	.word	0x00023210


	//   ....[152]....
        /*11d8*/ 	.word	0x00023220


	//   ....[153]....
        /*11dc*/ 	.word	0x00023580


	//   ....[154]....
        /*11e0*/ 	.word	0x000235a0


	//   ....[155]....
        /*11e4*/ 	.word	0x00023b10


	//   ....[156]....
        /*11e8*/ 	.word	0x00023b20


	//   ....[157]....
        /*11ec*/ 	.word	0x00024090


	//   ....[158]....
        /*11f0*/ 	.word	0x000240b0


	//   ....[159]....
        /*11f4*/ 	.word	0x00024630


	//   ....[160]....
        /*11f8*/ 	.word	0x00024640


	//   ....[161]....
        /*11fc*/ 	.word	0x00025390


	//   ....[162]....
        /*1200*/ 	.word	0x000253b0


	//   ....[163]....
        /*1204*/ 	.word	0x00025520


	//   ....[164]....
        /*1208*/ 	.word	0x00025530


	//   ....[165]....
        /*120c*/ 	.word	0x000256a0


	//   ....[166]....
        /*1210*/ 	.word	0x000256c0


	//   ....[167]....
        /*1214*/ 	.word	0x00025830


	//   ....[168]....
        /*1218*/ 	.word	0x00025840


	//   ....[169]....
        /*121c*/ 	.word	0x00025a70


	//   ....[170]....
        /*1220*/ 	.word	0x00025a90


	//   ....[171]....
        /*1224*/ 	.word	0x00025bc0


	//   ....[172]....
        /*1228*/ 	.word	0x00025c00


	//   ....[173]....
        /*122c*/ 	.word	0x00025c30


	//   ....[174]....
        /*1230*/ 	.word	0x00025c60


	//   ....[175]....
        /*1234*/ 	.word	0x00025c90


	//   ....[176]....
        /*1238*/ 	.word	0x00025cc0


	//   ....[177]....
        /*123c*/ 	.word	0x00025e30


	//   ....[178]....
        /*1240*/ 	.word	0x00025e70


	//   ....[179]....
        /*1244*/ 	.word	0x00025ea0


	//   ....[180]....
        /*1248*/ 	.word	0x00025ed0


	//   ....[181]....
        /*124c*/ 	.word	0x00025f00


	//   ....[182]....
        /*1250*/ 	.word	0x00025f30


	//   ....[183]....
        /*1254*/ 	.word	0x00025fc0


	//   ....[184]....
        /*1258*/ 	.word	0x00026020


	//   ....[185]....
        /*125c*/ 	.word	0x00026030


	//   ....[186]....
        /*1260*/ 	.word	0x00026090


	//   ....[187]....
        /*1264*/ 	.word	0x00026af0


	//   ....[188]....
        /*1268*/ 	.word	0x00026b50


	//   ....[189]....
        /*126c*/ 	.word	0x00026ba0


	//   ....[190]....
        /*1270*/ 	.word	0x00026bf0


	//   ....[191]....
        /*1274*/ 	.word	0x00026c40


	//   ....[192]....
        /*1278*/ 	.word	0x00026cb0


	//   ....[193]....
        /*127c*/ 	.word	0x00026d00


	//   ....[194]....
        /*1280*/ 	.word	0x00026d70


	//   ....[195]....
        /*1284*/ 	.word	0x00026de0


	//   ....[196]....
        /*1288*/ 	.word	0x00026e50


	//   ....[197]....
        /*128c*/ 	.word	0x00026ec0


	//   ....[198]....
        /*1290*/ 	.word	0x00026f30


	//   ....[199]....
        /*1294*/ 	.word	0x00026fa0


	//   ....[200]....
        /*1298*/ 	.word	0x00027000


	//   ....[201]....
        /*129c*/ 	.word	0x00027070


	//   ....[202]....
        /*12a0*/ 	.word	0x000270e0


	//   ....[203]....
        /*12a4*/ 	.word	0x00027150


	//   ....[204]....
        /*12a8*/ 	.word	0x000271b0


	//   ....[205]....
        /*12ac*/ 	.word	0x00027220


	//   ....[206]....
        /*12b0*/ 	.word	0x00027280


	//   ....[207]....
        /*12b4*/ 	.word	0x000272f0


	//   ....[208]....
        /*12b8*/ 	.word	0x00027360


	//   ....[209]....
        /*12bc*/ 	.word	0x000273d0


	//   ....[210]....
        /*12c0*/ 	.word	0x00027430


	//   ....[211]....
        /*12c4*/ 	.word	0x000274a0


	//   ....[212]....
        /*12c8*/ 	.word	0x00027510


	//   ....[213]....
        /*12cc*/ 	.word	0x00027580


	//   ....[214]....
        /*12d0*/ 	.word	0x000275f0


	//   ....[215]....
        /*12d4*/ 	.word	0x00027640


	//   ....[216]....
        /*12d8*/ 	.word	0x00027680


	//   ....[217]....
        /*12dc*/ 	.word	0x000276d0


	//   ....[218]....
        /*12e0*/ 	.word	0x00027720


	//   ....[219]....
        /*12e4*/ 	.word	0x00027770


	//   ....[220]....
        /*12e8*/ 	.word	0x000277c0


	//   ....[221]....
        /*12ec*/ 	.word	0x00027810


	//   ....[222]....
        /*12f0*/ 	.word	0x00027860


	//   ....[223]....
        /*12f4*/ 	.word	0x000278d0


	//   ....[224]....
        /*12f8*/ 	.word	0x00027940


	//   ....[225]....
        /*12fc*/ 	.word	0x000279b0


	//   ....[226]....
        /*1300*/ 	.word	0x00027a10


	//   ....[227]....
        /*1304*/ 	.word	0x00027a80


	//   ....[228]....
        /*1308*/ 	.word	0x00027af0


	//   ....[229]....
        /*130c*/ 	.word	0x00027b60


	//   ....[230]....
        /*1310*/ 	.word	0x00027bc0


	//   ....[231]....
        /*1314*/ 	.word	0x00027c30


	//   ....[232]....
        /*1318*/ 	.word	0x00027ca0


	//   ....[233]....
        /*131c*/ 	.word	0x00027d10


	//   ....[234]....
        /*1320*/ 	.word	0x00027d80


	//   ....[235]....
        /*1324*/ 	.word	0x00027dd0


	//   ....[236]....
        /*1328*/ 	.word	0x00027e10


	//   ....[237]....
        /*132c*/ 	.word	0x00027e60


	//   ....[238]....
        /*1330*/ 	.word	0x00027ea0


	//   ....[239]....
        /*1334*/ 	.word	0x00027ef0


	//   ....[240]....
        /*1338*/ 	.word	0x00027f30


	//   ....[241]....
        /*133c*/ 	.word	0x00027f80


	//   ....[242]....
        /*1340*/ 	.word	0x00027fc0


	//   ....[243]....
        /*1344*/ 	.word	0x00028020


	//   ....[244]....
        /*1348*/ 	.word	0x00028090


	//   ....[245]....
        /*134c*/ 	.word	0x00028100


	//   ....[246]....
        /*1350*/ 	.word	0x00028160


	//   ....[247]....
        /*1354*/ 	.word	0x000281d0


	//   ....[248]....
        /*1358*/ 	.word	0x00028240


	//   ....[249]....
        /*135c*/ 	.word	0x000282b0


	//   ....[250]....
        /*1360*/ 	.word	0x00028310


	//   ....[251]....
        /*1364*/ 	.word	0x00028360


	//   ....[252]....
        /*1368*/ 	.word	0x000283a0


	//   ....[253]....
        /*136c*/ 	.word	0x000283f0


	//   ....[254]....
        /*1370*/ 	.word	0x00028430


	//   ....[255]....
        /*1374*/ 	.word	0x00028480


	//   ....[0]....
        /*1378*/ 	.word	0x000284c0


	//   ....[1]....
        /*137c*/ 	.word	0x00028510


	//   ....[2]....
        /*1380*/ 	.word	0x00028550


	//   ....[3]....
        /*1384*/ 	.word	0x000285b0


	//   ....[4]....
        /*1388*/ 	.word	0x00028620


	//   ....[5]....
        /*138c*/ 	.word	0x00028680


	//   ....[6]....
        /*1390*/ 	.word	0x000286f0


	//   ....[7]....
        /*1394*/ 	.word	0x00028760


	//   ....[8]....
        /*1398*/ 	.word	0x000287d0


	//   ....[9]....
        /*139c*/ 	.word	0x00028830


	//   ....[10]....
        /*13a0*/ 	.word	0x000288a0


	//   ....[11]....
        /*13a4*/ 	.word	0x00028910


	//   ....[12]....
        /*13a8*/ 	.word	0x00028980


	//   ....[13]....
        /*13ac*/ 	.word	0x000289f0


	//   ....[14]....
        /*13b0*/ 	.word	0x00028a40


	//   ....[15]....
        /*13b4*/ 	.word	0x00028a80


	//   ....[16]....
        /*13b8*/ 	.word	0x00028ad0


	//   ....[17]....
        /*13bc*/ 	.word	0x00028b10


	//   ....[18]....
        /*13c0*/ 	.word	0x00028b60


	//   ....[19]....
        /*13c4*/ 	.word	0x00028ba0


	//   ....[20]....
        /*13c8*/ 	.word	0x00028bf0


	//   ....[21]....
        /*13cc*/ 	.word	0x00028c30


	//   ....[22]....
        /*13d0*/ 	.word	0x00028c80


	//   ....[23]....
        /*13d4*/ 	.word	0x00028cc0


	//   ....[24]....
        /*13d8*/ 	.word	0x00028d10


	//   ....[25]....
        /*13dc*/ 	.word	0x00028d50


	//   ....[26]....
        /*13e0*/ 	.word	0x00028da0


	//   ....[27]....
        /*13e4*/ 	.word	0x00028df0


	//   ....[28]....
        /*13e8*/ 	.word	0x00028e40


	//   ....[29]....
        /*13ec*/ 	.word	0x00028e90


	//   ....[30]....
        /*13f0*/ 	.word	0x00028f00


	//   ....[31]....
        /*13f4*/ 	.word	0x00028f70


	//   ....[32]....
        /*13f8*/ 	.word	0x00028fe0


	//   ....[33]....
        /*13fc*/ 	.word	0x00029040


	//   ....[34]....
        /*1400*/ 	.word	0x000290b0


	//   ....[35]....
        /*1404*/ 	.word	0x00029120


	//   ....[36]....
        /*1408*/ 	.word	0x00029190


	//   ....[37]....
        /*140c*/ 	.word	0x000291f0


	//   ....[38]....
        /*1410*/ 	.word	0x00029260


	//   ....[39]....
        /*1414*/ 	.word	0x000292d0


	//   ....[40]....
        /*1418*/ 	.word	0x00029340


	//   ....[41]....
        /*141c*/ 	.word	0x000293a0


	//   ....[42]....
        /*1420*/ 	.word	0x00029410


	//   ....[43]....
        /*1424*/ 	.word	0x00029480


	//   ....[44]....
        /*1428*/ 	.word	0x000294f0


	//   ....[45]....
        /*142c*/ 	.word	0x00029550


	//   ....[46]....
        /*1430*/ 	.word	0x000295c0


	//   ....[47]....
        /*1434*/ 	.word	0x00029630


	//   ....[48]....
        /*1438*/ 	.word	0x000296a0


	//   ....[49]....
        /*143c*/ 	.word	0x00029700


	//   ....[50]....
        /*1440*/ 	.word	0x00029770


	//   ....[51]....
        /*1444*/ 	.word	0x000297e0


	//   ....[52]....
        /*1448*/ 	.word	0x00029850


	//   ....[53]....
        /*144c*/ 	.word	0x000298b0


	//   ....[54]....
        /*1450*/ 	.word	0x00029920


	//   ....[55]....
        /*1454*/ 	.word	0x00029990


	//   ....[56]....
        /*1458*/ 	.word	0x000299e0


	//   ....[57]....
        /*145c*/ 	.word	0x00029a20


	//   ....[58]....
        /*1460*/ 	.word	0x00029a70


	//   ....[59]....
        /*1464*/ 	.word	0x00029ac0


	//   ....[60]....
        /*1468*/ 	.word	0x00029b10


	//   ....[61]....
        /*146c*/ 	.word	0x00029b80


	//   ....[62]....
        /*1470*/ 	.word	0x00029bd0


	//   ....[63]....
        /*1474*/ 	.word	0x00029c20


	//   ....[64]....
        /*1478*/ 	.word	0x00029c70


	//   ....[65]....
        /*147c*/ 	.word	0x00029cc0


	//   ....[66]....
        /*1480*/ 	.word	0x00029d10


	//   ....[67]....
        /*1484*/ 	.word	0x00029d80


	//   ....[68]....
        /*1488*/ 	.word	0x00029dd0


	//   ....[69]....
        /*148c*/ 	.word	0x00029e40


	//   ....[70]....
        /*1490*/ 	.word	0x00029ea0


	//   ....[71]....
        /*1494*/ 	.word	0x00029f10


	//----- nvinfo : EIATTR_EXIT_INSTR_OFFSETS
	.align		4
.L_226:
        /*1498*/ 	.byte	0x04, 0x1c
        /*149a*/ 	.short	(.L_228 - .L_227)


	//   ....[0]....
.L_227:
        /*149c*/ 	.word	0x000010d0


	//   ....[1]....
        /*14a0*/ 	.word	0x00026ab0


	//----- nvinfo : EIATTR_MAX_THREADS
	.align		4
.L_228:
        /*14a4*/ 	.byte	0x04, 0x05
        /*14a6*/ 	.short	(.L_230 - .L_229)
.L_229:
        /*14a8*/ 	.word	0x00000080
        /*14ac*/ 	.word	0x00000001
        /*14b0*/ 	.word	0x00000001


	//----- nvinfo : EIATTR_CRS_STACK_SIZE
	.align		4
.L_230:
        /*14b4*/ 	.byte	0x04, 0x1e
        /*14b6*/ 	.short	(.L_232 - .L_231)
.L_231:
        /*14b8*/ 	.word	0x00000000
.L_232:


//--------------------- .nv.info._ZN7cutlass13device_kernelIN5flash19enable_sm80_to_sm89INS1_16FlashAttnFwdSm80INS1_25CollectiveMainloopFwdSm80ILi4ELi1ELb0EN4cute5tupleIJNS5_1CILi128EEENS7_ILi64EEENS7_ILi96EEEEEELi96ENS_10bfloat16_tEfNS_4arch4Sm80ELb1ELb0ELb1ELb0ELb1ELb0ELb1ELb1EEENS1_21CollectiveEpilogueFwdINS6_IJS8_SA_S9_EEENS6_IJNS7_ILi1EEESI_SI_EEESC_SE_Li128ELb0ELb1ELb1ELb0EEENS1_30DynamicPersistentTileSchedulerILi128ELi128ELb1ELb1ELb0EEEEEEEEEvNT_6ParamsE --------------------------
	.section	.nv.info._ZN7cutlass13device_kernelIN5flash19enable_sm80_to_sm89INS1_16FlashAttnFwdSm80INS1_25CollectiveMainloopFwdSm80ILi4ELi1ELb0EN4cute5tupleIJNS5_1CILi128EEENS7_ILi64EEENS7_ILi96EEEEEELi96ENS_10bfloat16_tEfNS_4arch4Sm80ELb1ELb0ELb1ELb0ELb1ELb0ELb1ELb1EEENS1_21CollectiveEpilogueFwdINS6_IJS8_SA_S9_EEENS6_IJNS7_ILi1EEESI_SI_EEESC_SE_Li128ELb0ELb1ELb1ELb0EEENS1_30DynamicPersistentTileSchedulerILi128ELi128ELb1ELb1ELb0EEEEEEEEEvNT_6ParamsE,"",@"SHT_CUDA_INFO"
	.sectionflags	@""
	.align	4


	//----- nvinfo : EIATTR_CUDA_API_VERSION
	.align		4
        /*0000*/ 	.byte	0x04, 0x37
        /*0002*/ 	.short	(.L_234 - .L_233)
.L_233:
        /*0004*/ 	.word	0x00000082


	//----- nvinfo : EIATTR_SW2861232_WAR
	.align		4
.L_234:
        /*0008*/ 	.byte	0x01, 0x35
	.zero		2


	//----- nvinfo : EIATTR_PARAM_CBANK
	.align		4
        /*000c*/ 	.byte	0x04, 0x0a
        /*000e*/ 	.short	(.L_236 - .L_235)
	.align		4
.L_235:
        /*0010*/ 	.word	index@(.nv.constant0._ZN7cutlass13device_kernelIN5flash19enable_sm80_to_sm89INS1_16FlashAttnFwdSm80INS1_25CollectiveMainloopFwdSm80ILi4ELi1ELb0EN4cute5tupleIJNS5_1CILi128EEENS7_ILi64EEENS7_ILi96EEEEEELi96ENS_10bfloat16_tEfNS_4arch4Sm80ELb1ELb0ELb1ELb0ELb1ELb0ELb1ELb1EEENS1_21CollectiveEpilogueFwdINS6_IJS8_SA_S9_EEENS6_IJNS7_ILi1EEESI_SI_EEESC_SE_Li128ELb0ELb1ELb1ELb0EEENS1_30DynamicPersistentTileSchedulerILi128ELi128ELb1ELb1ELb0EEEEEEEEEvNT_6ParamsE)
        /*0014*/ 	.short	0x0160
        /*0016*/ 	.short	0x0428


	//----- nvinfo : EIATTR_CBANK_PARAM_SIZE
	.align		4
.L_236:
        /*0018*/ 	.byte	0x03, 0x19
        /*001a*/ 	.short	0x0428


	//----- nvinfo : EIATTR_KPARAM_INFO
	.align		4
        /*001c*/ 	.byte	0x04, 0x17
        /*001e*/ 	.short	(.L_238 - .L_237)
.L_237:
        /*0020*/ 	.word	0x00000000
        /*0024*/ 	.short	0x0000
        /*0026*/ 	.short	0x0000
        /*0028*/ 	.byte	0x00, 0xf0, 0xa1, 0x10


	//----- nvinfo : EIATTR_MAXREG_COUNT
	.align		4
.L_238:
        /*002c*/ 	.byte	0x03, 0x1b
        /*002e*/ 	.short	0x00ff


	//----- nvinfo : EIATTR_NUM_BARRIERS
	.align		4
        /*0030*/ 	.byte	0x02, 0x4c
        /*0032*/ 	.byte	0x06
	.zero		1


	//----- nvinfo : EIATTR_ANNOTATIONS
	.align		4
        /*0034*/ 	.byte	0x04, 0x55
        /*0036*/ 	.short	(.L_240 - .L_239)


	//   ....[0]....
.L_239:
        /* <DEDUP_REMOVED lines=63> */


	//----- nvinfo : EIATTR_MERCURY_ISA_VERSION
	.align		4
.L_240:
        /*0410*/ 	.byte	0x03, 0x5f
        /*0412*/ 	.short	0x0000


	//----- nvinfo : EIATTR_INT_WARP_WIDE_INSTR_OFFSETS
	.align		4
        /*0414*/ 	.byte	0x04, 0x31
        /*0416*/ 	.short	(.L_242 - .L_241)


	//   ....[0]....
.L_241:
        /*0418*/ 	.word	0x0000f320


	//   ....[1]....
        /*041c*/ 	.word	0x0000f3a0


	//----- nvinfo : EIATTR_COOP_GROUP_MASK_REGIDS
	.align		4
.L_242:
        /*0420*/ 	.byte	0x04, 0x29
        /*0422*/ 	.short	(.L_244 - .L_243)


	//   ....[0]....
.L_243:
        /*0424*/ 	.word	0xffffffff


	//   ....[1]....
        /*0428*/ 	.word	0xffffffff


	//   ....[2]....
        /*042c*/ 	.word	0xffffffff


	//   ....[3]....
        /*0430*/ 	.word	0xffffffff


	//   ....[4]....
        /*0434*/ 	.word	0xffffffff


	//   ....[5]....
        /*0438*/ 	.word	0xffffffff


	//   ....[6]....
        /*043c*/ 	.word	0xffffffff


	//   ....[7]....
        /*0440*/ 	.word	0xffffffff


	//   ....[8]....
        /*0444*/ 	.word	0xffffffff


	//   ....[9]....
        /*0448*/ 	.word	0xffffffff


	//   ....[10]....
        /*044c*/ 	.word	0xffffffff


	//   ....[11]....
        /*0450*/ 	.word	0xffffffff


	//   ....[12]....
        /*0454*/ 	.word	0xffffffff


	//   ....[13]....
        /*0458*/ 	.word	0xffffffff


	//   ....[14]....
        /*045c*/ 	.word	0xffffffff


	//   ....[15]....
        /*0460*/ 	.word	0xffffffff


	//   ....[16]....
        /*0464*/ 	.word	0xffffffff


	//   ....[17]....
        /*0468*/ 	.word	0xffffffff


	//   ....[18]....
        /*046c*/ 	.word	0xffffffff


	//   ....[19]....
        /*0470*/ 	.word	0xffffffff


	//   ....[20]....
        /*0474*/ 	.word	0xffffffff


	//   ....[21]....
        /*0478*/ 	.word	0xffffffff


	//   ....[22]....
        /*047c*/ 	.word	0xffffffff


	//   ....[23]....
        /*0480*/ 	.word	0xffffffff


	//   ....[24]....
        /*0484*/ 	.word	0xffffffff


	//   ....[25]....
        /*0488*/ 	.word	0xffffffff


	//   ....[26]....
        /*048c*/ 	.word	0xffffffff


	//   ....[27]....
        /*0490*/ 	.word	0xffffffff


	//   ....[28]....
        /*0494*/ 	.word	0xffffffff


	//   ....[29]....
        /*0498*/ 	.word	0xffffffff


	//   ....[30]....
        /*049c*/ 	.word	0xffffffff


	//   ....[31]....
        /*04a0*/ 	.word	0xffffffff


	//   ....[32]....
        /*04a4*/ 	.word	0xffffffff


	//   ....[33]....
        /*04a8*/ 	.word	0xffffffff


	//   ....[34]....
        /*04ac*/ 	.word	0xffffffff


	//   ....[35]....
        /*04b0*/ 	.word	0xffffffff


	//   ....[36]....
        /*04b4*/ 	.word	0xffffffff


	//   ....[37]....
        /*04b8*/ 	.word	0xffffffff


	//   ....[38]....
        /*04bc*/ 	.word	0xffffffff


	//   ....[39]....
        /*04c0*/ 	.word	0xffffffff


	//   ....[40]....
        /*04c4*/ 	.word	0xffffffff


	//   ....[41]....
        /*04c8*/ 	.word	0xffffffff


	//   ....[42]....
        /*04cc*/ 	.word	0xffffffff


	//   ....[43]....
        /*04d0*/ 	.word	0xffffffff


	//   ....[44]....
        /*04d4*/ 	.word	0xffffffff


	//   ....[45]....
        /*04d8*/ 	.word	0xffffffff


	//   ....[46]....
        /*04dc*/ 	.word	0xffffffff


	//   ....[47]....
        /*04e0*/ 	.word	0xffffffff


	//   ....[48]....
        /*04e4*/ 	.word	0xffffffff


	//   ....[49]....
        /*04e8*/ 	.word	0xffffffff


	//   ....[50]....
        /*04ec*/ 	.word	0xffffffff


	//   ....[51]....
        /*04f0*/ 	.word	0xffffffff


	//   ....[52]....
        /*04f4*/ 	.word	0xffffffff


	//   ....[53]....
        /*04f8*/ 	.word	0xffffffff


	//   ....[54]....
        /*04fc*/ 	.word	0xffffffff


	//   ....[55]....
        /*0500*/ 	.word	0xffffffff


	//   ....[56]....
        /*0504*/ 	.word	0xffffffff


	//   ....[57]....
        /*0508*/ 	.word	0xffffffff


	//   ....[58]....
        /*050c*/ 	.word	0xffffffff


	//   ....[59]....
        /*0510*/ 	.word	0xffffffff


	//   ....[60]....
        /*0514*/ 	.word	0xffffffff


	//   ....[61]....
        /*0518*/ 	.word	0xffffffff


	//   ....[62]....
        /*051c*/ 	.word	0xffffffff


	//   ....[63]....
        /*0520*/ 	.word	0xffffffff


	//   ....[64]....
        /*0524*/ 	.word	0xffffffff


	//   ....[65]....
        /*0528*/ 	.word	0xffffffff


	//   ....[66]....
        /*052c*/ 	.word	0xffffffff


	//   ....[67]....
        /*0530*/ 	.word	0xffffffff


	//   ....[68]....
        /*0534*/ 	.word	0xffffffff


	//   ....[69]....
        /*0538*/ 	.word	0xffffffff


	//   ....[70]....
        /*053c*/ 	.word	0xffffffff


	//   ....[71]....
        /*0540*/ 	.word	0xffffffff


	//   ....[72]....
        /*0544*/ 	.word	0xffffffff


	//   ....[73]....
        /*0548*/ 	.word	0xffffffff


	//   ....[74]....
        /*054c*/ 	.word	0xffffffff


	//   ....[75]....
        /*0550*/ 	.word	0xffffffff


	//   ....[76]....
        /*0554*/ 	.word	0xffffffff


	//   ....[77]....
        /*0558*/ 	.word	0xffffffff


	//   ....[78]....
        /*055c*/ 	.word	0xffffffff


	//   ....[79]....
        /*0560*/ 	.word	0xffffffff


	//   ....[80]....
        /*0564*/ 	.word	0xffffffff


	//   ....[81]....
        /*0568*/ 	.word	0xffffffff


	//   ....[82]....
        /*056c*/ 	.word	0xffffffff


	//   ....[83]....
        /*0570*/ 	.word	0xffffffff


	//   ....[84]....
        /*0574*/ 	.word	0xffffffff


	//   ....[85]....
        /*0578*/ 	.word	0xffffffff


	//   ....[86]....
        /*057c*/ 	.word	0xffffffff


	//   ....[87]....
        /*0580*/ 	.word	0xffffffff


	//   ....[88]....
        /*0584*/ 	.word	0xffffffff


	//   ....[89]....
        /*0588*/ 	.word	0xffffffff


	//   ....[90]....
        /*058c*/ 	.word	0xffffffff


	//   ....[91]....
        /*0590*/ 	.word	0xffffffff


	//   ....[92]....
        /*0594*/ 	.word	0xffffffff


	//   ....[93]....
        /*0598*/ 	.word	0xffffffff


	//   ....[94]....
        /*059c*/ 	.word	0xffffffff


	//   ....[95]....
        /*05a0*/ 	.word	0xffffffff


	//   ....[96]....
        /*05a4*/ 	.word	0xffffffff


	//   ....[97]....
        /*05a8*/ 	.word	0xffffffff


	//   ....[98]....
        /*05ac*/ 	.word	0xffffffff


	//   ....[99]....
        /*05b0*/ 	.word	0xffffffff


	//   ....[100]....
        /*05b4*/ 	.word	0xffffffff


	//   ....[101]....
        /*05b8*/ 	.word	0xffffffff


	//   ....[102]....
        /*05bc*/ 	.word	0xffffffff


	//   ....[103]....
        /*05c0*/ 	.word	0xffffffff


	//   ....[104]....
        /*05c4*/ 	.word	0xffffffff


	//   ....[105]....
        /*05c8*/ 	.word	0xffffffff


	//   ....[106]....
        /*05cc*/ 	.word	0xffffffff


	//   ....[107]....
        /*05d0*/ 	.word	0xffffffff


	//   ....[108]....
        /*05d4*/ 	.word	0xffffffff


	//   ....[109]....
        /*05d8*/ 	.word	0xffffffff


	//   ....[110]....
        /*05dc*/ 	.word	0xffffffff


	//   ....[111]....
        /*05e0*/ 	.word	0xffffffff


	//   ....[112]....
        /*05e4*/ 	.word	0xffffffff


	//   ....[113]....
        /*05e8*/ 	.word	0xffffffff


	//   ....[114]....
        /*05ec*/ 	.word	0xffffffff


	//   ....[115]....
        /*05f0*/ 	.word	0xffffffff


	//   ....[116]....
        /*05f4*/ 	.word	0xffffffff


	//   ....[117]....
        /*05f8*/ 	.word	0xffffffff


	//   ....[118]....
        /*05fc*/ 	.word	0xffffffff


	//   ....[119]....
        /*0600*/ 	.word	0xffffffff


	//   ....[120]....
        /*0604*/ 	.word	0xffffffff


	//   ....[121]....
        /*0608*/ 	.word	0xffffffff


	//   ....[122]....
        /*060c*/ 	.word	0xffffffff


	//   ....[123]....
        /*0610*/ 	.word	0xffffffff


	//   ....[124]....
        /*0614*/ 	.word	0xffffffff


	//   ....[125]....
        /*0618*/ 	.word	0xffffffff


	//   ....[126]....
        /*061c*/ 	.word	0xffffffff


	//   ....[127]....
        /*0620*/ 	.word	0xffffffff


	//   ....[128]....
        /*0624*/ 	.word	0xffffffff


	//   ....[129]....
        /*0628*/ 	.word	0xffffffff


	//   ....[130]....
        /*062c*/ 	.word	0xffffffff


	//   ....[131]....
        /*0630*/ 	.word	0xffffffff


	//   ....[132]....
        /*0634*/ 	.word	0xffffffff


	//   ....[133]....
        /*0638*/ 	.word	0xffffffff


	//   ....[134]....
        /*063c*/ 	.word	0xffffffff


	//   ....[135]....
        /*0640*/ 	.word	0xffffffff


	//   ....[136]....
        /*0644*/ 	.word	0xffffffff


	//   ....[137]....
        /*0648*/ 	.word	0xffffffff


	//   ....[138]....
        /*064c*/ 	.word	0xffffffff


	//   ....[139]....
        /*0650*/ 	.word	0xffffffff


	//   ....[140]....
        /*0654*/ 	.word	0xffffffff


	//   ....[141]....
        /*0658*/ 	.word	0xffffffff


	//   ....[142]....
        /*065c*/ 	.word	0xffffffff


	//   ....[143]....
        /*0660*/ 	.word	0xffffffff


	//   ....[144]....
        /*0664*/ 	.word	0xffffffff


	//   ....[145]....
        /*0668*/ 	.word	0xffffffff


	//   ....[146]....
        /*066c*/ 	.word	0xffffffff


	//   ....[147]....
        /*0670*/ 	.word	0xffffffff


	//   ....[148]....
        /*0674*/ 	.word	0xffffffff


	//   ....[149]....
        /*0678*/ 	.word	0xffffffff


	//   ....[150]....
        /*067c*/ 	.word	0xffffffff


	//   ....[151]....
        /*0680*/ 	.word	0xffffffff


	//   ....[152]....
        /*0684*/ 	.word	0xffffffff


	//   ....[153]....
        /*0688*/ 	.word	0xffffffff


	//   ....[154]....
        /*068c*/ 	.word	0xffffffff


	//   ....[155]....
        /*0690*/ 	.word	0xffffffff


	//   ....[156]....
        /*0694*/ 	.word	0xffffffff


	//   ....[157]....
        /*0698*/ 	.word	0xffffffff


	//   ....[158]....
        /*069c*/ 	.word	0xffffffff


	//   ....[159]....
        /*06a0*/ 	.word	0xffffffff


	//   ....[160]....
        /*06a4*/ 	.word	0xffffffff


	//----- nvinfo : EIATTR_COOP_GROUP_INSTR_OFFSETS
	.align		4
.L_244:
        /*06a8*/ 	.byte	0x04, 0x28
        /*06aa*/ 	.short	(.L_246 - .L_245)


	//   ....[0]....
.L_245:
        /*06ac*/ 	.word	0x00000050


	//   ....[1]....
        /*06b0*/ 	.word	0x000018a0


	//   ....[2]....
        /*06b4*/ 	.word	0x000018c0


	//   ....[3]....
        /*06b8*/ 	.word	0x00001af0


	//   ....[4]....
        /*06bc*/ 	.word	0x00001b00


	//   ....[5]....
        /*06c0*/ 	.word	0x00001cc0


	//   ....[6]....
        /*06c4*/ 	.word	0x00001ce0


	//   ....[7]....
        /*06c8*/ 	.word	0x00001ea0


	//   ....[8]....
        /*06cc*/ 	.word	0x00001eb0


	//   ....[9]....
        /*06d0*/ 	.word	0x00002440


	//   ....[10]....
        /*06d4*/ 	.word	0x00002450


	//   ....[11]....
        /*06d8*/ 	.word	0x00002460


	//   ....[12]....
        /*06dc*/ 	.word	0x00002470


	//   ....[13]....
        /*06e0*/ 	.word	0x00002740


	//   ....[14]....
        /*06e4*/ 	.word	0x00002750


	//   ....[15]....
        /*06e8*/ 	.word	0x00002760


	//   ....[16]....
        /*06ec*/ 	.word	0x00002770


	//   ....[17]....
        /*06f0*/ 	.word	0x00003be0


	//   ....[18]....
        /*06f4*/ 	.word	0x00003c00


	//   ....[19]....
        /*06f8*/ 	.word	0x00003d20


	//   ....[20]....
        /*06fc*/ 	.word	0x00003d40


	//   ....[21]....
        /*0700*/ 	.word	0x00003fb0


	//   ....[22]....
        /*0704*/ 	.word	0x000041f0


	//   ....[23]....
        /*0708*/ 	.word	0x00004200


	//   ....[24]....
        /*070c*/ 	.word	0x00004210


	//   ....[25]....
        /*0710*/ 	.word	0x00004c10


	//   ....[26]....
        /*0714*/ 	.word	0x00004c40


	//   ....[27]....
        /*0718*/ 	.word	0x00004c60


	//   ....[28]....
        /*071c*/ 	.word	0x00004c70


	//   ....[29]....
        /*0720*/ 	.word	0x00004ca0


	//   ....[30]....
        /*0724*/ 	.word	0x00004cc0


	//   ....[31]....
        /*0728*/ 	.word	0x00004ce0


	//   ....[32]....
        /*072c*/ 	.word	0x00004cf0


	//   ....[33]....
        /*0730*/ 	.word	0x00006770


	//   ....[34]....
        /*0734*/ 	.word	0x00006790


	//   ....[35]....
        /*0738*/ 	.word	0x000068b0


	//   ....[36]....
        /*073c*/ 	.word	0x000068c0


	//   ....[37]....
        /*0740*/ 	.word	0x00007d30


	//   ....[38]....
        /*0744*/ 	.word	0x00007d50


	//   ....[39]....
        /*0748*/ 	.word	0x00007e40


	//   ....[40]....
        /*074c*/ 	.word	0x00007e80


	//   ....[41]....
        /*0750*/ 	.word	0x000080e0


	//   ....[42]....
        /*0754*/ 	.word	0x00008320


	//   ....[43]....
        /*0758*/ 	.word	0x00008350


	//   ....[44]....
        /*075c*/ 	.word	0x00008380


	//   ....[45]....
        /*0760*/ 	.word	0x00008860


	//   ....[46]....
        /*0764*/ 	.word	0x00008960


	//   ....[47]....
        /*0768*/ 	.word	0x00008a50


	//   ....[48]....
        /*076c*/ 	.word	0x00008b50


	//   ....[49]....
        /*0770*/ 	.word	0x00008c40


	//   ....[50]....
        /*0774*/ 	.word	0x00008d10


	//   ....[51]....
        /*0778*/ 	.word	0x00008e30


	//   ....[52]....
        /*077c*/ 	.word	0x00008e50


	//   ....[53]....
        /*0780*/ 	.word	0x0000af90


	//   ....[54]....
        /*0784*/ 	.word	0x0000afb0


	//   ....[55]....
        /*0788*/ 	.word	0x0000b010


	//   ....[56]....
        /*078c*/ 	.word	0x0000b060


	//   ....[57]....
        /*0790*/ 	.word	0x0000c4b0


	//   ....[58]....
        /*0794*/ 	.word	0x0000c4d0


	//   ....[59]....
        /*0798*/ 	.word	0x0000c5a0


	//   ....[60]....
        /*079c*/ 	.word	0x0000c5c0


	//   ....[61]....
        /*07a0*/ 	.word	0x0000cb00


	//   ....[62]....
        /*07a4*/ 	.word	0x0000cb20


	//   ....[63]....
        /*07a8*/ 	.word	0x0000cb30


	//   ....[64]....
        /*07ac*/ 	.word	0x0000cb60


	//   ....[65]....
        /*07b0*/ 	.word	0x0000cb70


	//   ....[66]....
        /*07b4*/ 	.word	0x0000cb90


	//   ....[67]....
        /*07b8*/ 	.word	0x0000cbc0


	//   ....[68]....
        /*07bc*/ 	.word	0x0000cbe0


	//   ....[69]....
        /*07c0*/ 	.word	0x0000e960


	//   ....[70]....
        /*07c4*/ 	.word	0x0000e990


	//   ....[71]....
        /*07c8*/ 	.word	0x0000e9a0


	//   ....[72]....
        /*07cc*/ 	.word	0x0000e9b0


	//   ....[73]....
        /*07d0*/ 	.word	0x0000e9c0


	//   ....[74]....
        /*07d4*/ 	.word	0x0000e9f0


	//   ....[75]....
        /*07d8*/ 	.word	0x0000ea10


	//   ....[76]....
        /*07dc*/ 	.word	0x0000ea30


	//   ....[77]....
        /*07e0*/ 	.word	0x0000f4f0


	//   ....[78]....
        /*07e4*/ 	.word	0x0000faa0


	//   ....[79]....
        /*07e8*/ 	.word	0x0000fab0


	//   ....[80]....
        /*07ec*/ 	.word	0x0000fac0


	//   ....[81]....
        /*07f0*/ 	.word	0x0000faf0


	//   ....[82]....
        /*07f4*/ 	.word	0x0000fb50


	//   ....[83]....
        /*07f8*/ 	.word	0x0000fb80


	//   ....[84]....
        /*07fc*/ 	.word	0x0000fba0


	//   ....[85]....
        /*0800*/ 	.word	0x0000fbb0


	//   ....[86]....
        /*0804*/ 	.word	0x0000fca0


	//   ....[87]....
        /*0808*/ 	.word	0x0000fcd0


	//   ....[88]....
        /*080c*/ 	.word	0x00010030


	//   ....[89]....
        /*0810*/ 	.word	0x00010050


	//   ....[90]....
        /*0814*/ 	.word	0x00010380


	//   ....[91]....
        /*0818*/ 	.word	0x000103a0


	//   ....[92]....
        /*081c*/ 	.word	0x000106d0


	//   ....[93]....
        /*0820*/ 	.word	0x000106e0


	//   ....[94]....
        /*0824*/ 	.word	0x00010d80


	//   ....[95]....
        /*0828*/ 	.word	0x00010e90


	//   ....[96]....
        /*082c*/ 	.word	0x00010f00


	//   ....[97]....
        /*0830*/ 	.word	0x00010f60


	//   ....[98]....
        /*0834*/ 	.word	0x00010fc0


	//   ....[99]....
        /*0838*/ 	.word	0x00011020


	//   ....[100]....
        /*083c*/ 	.word	0x00011090


	//   ....[101]....
        /*0840*/ 	.word	0x000110f0


	//   ....[102]....
        /*0844*/ 	.word	0x00011150


	//   ....[103]....
        /*0848*/ 	.word	0x000111b0


	//   ....[104]....
        /*084c*/ 	.word	0x00011220


	//   ....[105]....
        /*0850*/ 	.word	0x000113b0


	//   ....[106]....
        /*0854*/ 	.word	0x00011410


	//   ....[107]....
        /*0858*/ 	.word	0x00011470


	//   ....[108]....
        /*085c*/ 	.word	0x000114d0


	//   ....[109]....
        /*0860*/ 	.word	0x00011740


	//   ....[110]....
        /*0864*/ 	.word	0x000119b0


	//   ....[111]....
        /*0868*/ 	.word	0x00011fd0


	//   ....[112]....
        /*086c*/ 	.word	0x00012020


	//   ....[113]....
        /*0870*/ 	.word	0x00012070


	//   ....[114]....
        /*0874*/ 	.word	0x000120c0


	//   ....[115]....
        /*0878*/ 	.word	0x00012110


	//   ....[116]....
        /*087c*/ 	.word	0x00012160


	//   ....[117]....
        /*0880*/ 	.word	0x000121b0


	//   ....[118]....
        /*0884*/ 	.word	0x00012200


	//   ....[119]....
        /*0888*/ 	.word	0x00012270


	//   ....[120]....
        /*088c*/ 	.word	0x000122e0


	//   ....[121]....
        /*0890*/ 	.word	0x00012470


	//   ....[122]....
        /*0894*/ 	.word	0x000124d0


	//   ....[123]....
        /*0898*/ 	.word	0x00012530


	//   ....[124]....
        /*089c*/ 	.word	0x000125a0


	//   ....[125]....
        /*08a0*/ 	.word	0x00012730


	//   ....[126]....
        /*08a4*/ 	.word	0x00012790


	//   ....[127]....
        /*08a8*/ 	.word	0x000127e0


	//   ....[128]....
        /*08ac*/ 	.word	0x00012830


	//   ....[129]....
        /*08b0*/ 	.word	0x00012a80


	//   ....[130]....
        /*08b4*/ 	.word	0x00012cd0


	//   ....[131]....
        /*08b8*/ 	.word	0x00013310


	//   ....[132]....
        /*08bc*/ 	.word	0x00013350


	//   ....[133]....
        /*08c0*/ 	.word	0x000133a0


	//   ....[134]....
        /*08c4*/ 	.word	0x000133e0


	//   ....[135]....
        /*08c8*/ 	.word	0x00013430


	//   ....[136]....
        /*08cc*/ 	.word	0x00013470


	//   ....[137]....
        /*08d0*/ 	.word	0x000134c0


	//   ....[138]....
        /*08d4*/ 	.word	0x00013500


	//   ....[139]....
        /*08d8*/ 	.word	0x00013560


	//   ....[140]....
        /*08dc*/ 	.word	0x000135c0


	//   ....[141]....
        /*08e0*/ 	.word	0x00013630


	//   ....[142]....
        /*08e4*/ 	.word	0x00013770


	//   ....[143]....
        /*08e8*/ 	.word	0x000137d0


	//   ....[144]....
        /*08ec*/ 	.word	0x00013810


	//   ....[145]....
        /*08f0*/ 	.word	0x00013850


	//   ....[146]....
        /*08f4*/ 	.word	0x000138a0


	//   ....[147]....
        /*08f8*/ 	.word	0x000138e0


	//   ....[148]....
        /*08fc*/ 	.word	0x00013930


	//   ....[149]....
        /*0900*/ 	.word	0x00013970


	//   ....[150]....
        /*0904*/ 	.word	0x000139c0


	//   ....[151]....
        /*0908*/ 	.word	0x00013a00


	//   ....[152]....
        /*090c*/ 	.word	0x00013a50


	//   ....[153]....
        /*0910*/ 	.word	0x00013ab0


	//   ....[154]....
        /*0914*/ 	.word	0x00013b00


	//   ....[155]....
        /*0918*/ 	.word	0x00013b50


	//   ....[156]....
        /*091c*/ 	.word	0x00013ba0


	//   ....[157]....
        /*0920*/ 	.word	0x00013bf0


	//   ....[158]....
        /*0924*/ 	.word	0x00013c40


	//   ....[159]....
        /*0928*/ 	.word	0x00013c90


	//   ....[160]....
        /*092c*/ 	.word	0x00013d00


	//----- nvinfo : EIATTR_EXIT_INSTR_OFFSETS
	.align		4
.L_246:
        /*0930*/ 	.byte	0x04, 0x1c
        /*0932*/ 	.short	(.L_248 - .L_247)


	//   ....[0]....
.L_247:
        /*0934*/ 	.word	0x000000a0


	//   ....[1]....
        /*0938*/ 	.word	0x00010e40


	//----- nvinfo : EIATTR_MAX_THREADS
	.align		4
.L_248:
        /*093c*/ 	.byte	0x04, 0x05
        /*093e*/ 	.short	(.L_250 - .L_249)
.L_249:
        /*0940*/ 	.word	0x00000080
        /*0944*/ 	.word	0x00000001
        /*0948*/ 	.word	0x00000001


	//----- nvinfo : EIATTR_CRS_STACK_SIZE
	.align		4
.L_250:
        /*094c*/ 	.byte	0x04, 0x1e
        /*094e*/ 	.short	(.L_252 - .L_251)
.L_251:
        /*0950*/ 	.word	0x00000000
.L_252:


//--------------------- .nv.info._ZN7cutlass13device_kernelIN5flash19enable_sm80_to_sm89INS1_16FlashAttnFwdSm80INS1_25CollectiveMainloopFwdSm80ILi4ELi1ELb0EN4cute5tupleIJNS5_1CILi128EEENS7_ILi48EEENS7_ILi96EEEEEELi96ENS_10bfloat16_tEfNS_4arch4Sm80ELb1ELb0ELb1ELb1ELb1ELb0ELb1ELb1EEENS1_21CollectiveEpilogueFwdINS6_IJS8_SA_S9_EEENS6_IJNS7_ILi1EEESI_SI_EEESC_SE_Li128ELb1ELb1ELb1ELb0EEENS1_36VarlenDynamicPersistentTileSchedulerILi128ELi48ELi128ELi128ELb1ELb1ELb0ELb1ELb1ELb1EEEEEEEEEvNT_6ParamsE --------------------------
	.section	.nv.info._ZN7cutlass13device_kernelIN5flash19enable_sm80_to_sm89INS1_16FlashAttnFwdSm80INS1_25CollectiveMainloopFwdSm80ILi4ELi1ELb0EN4cute5tupleIJNS5_1CILi128EEENS7_ILi48EEENS7_ILi96EEEEEELi96ENS_10bfloat16_tEfNS_4arch4Sm80ELb1ELb0ELb1ELb1ELb1ELb0ELb1ELb1EEENS1_21CollectiveEpilogueFwdINS6_IJS8_SA_S9_EEENS6_IJNS7_ILi1EEESI_SI_EEESC_SE_Li128ELb1ELb1ELb1ELb0EEENS1_36VarlenDynamicPersistentTileSchedulerILi128ELi48ELi128ELi128ELb1ELb1ELb0ELb1ELb1ELb1EEEEEEEEEvNT_6ParamsE,"",@"SHT_CUDA_INFO"
	.sectionflags	@""
	.align	4


	//----- nvinfo : EIATTR_CUDA_API_VERSION
	.align		4
        /*0000*/ 	.byte	0x04, 0x37
        /*0002*/ 	.short	(.L_254 - .L_253)
.L_253:
        /*0004*/ 	.word	0x00000082


	//----- nvinfo : EIATTR_SW2861232_WAR
	.align		4
.L_254:
        /*0008*/ 	.byte	0x01, 0x35
	.zero		2


	//----- nvinfo : EIATTR_PARAM_CBANK
	.align		4
        /*000c*/ 	.byte	0x04, 0x0a
        /*000e*/ 	.short	(.L_256 - .L_255)
	.align		4
.L_255:
        /*0010*/ 	.word	index@(.nv.constant0._ZN7cutlass13device_kernelIN5flash19enable_sm80_to_sm89INS1_16FlashAttnFwdSm80INS1_25CollectiveMainloopFwdSm80ILi4ELi1ELb0EN4cute5tupleIJNS5_1CILi128EEENS7_ILi48EEENS7_ILi96EEEEEELi96ENS_10bfloat16_tEfNS_4arch4Sm80ELb1ELb0ELb1ELb1ELb1ELb0ELb1ELb1EEENS1_21CollectiveEpilogueFwdINS6_IJS8_SA_S9_EEENS6_IJNS7_ILi1EEESI_SI_EEESC_SE_Li128ELb1ELb1ELb1ELb0EEENS1_36VarlenDynamicPersistentTileSchedulerILi128ELi48ELi128ELi128ELb1ELb1ELb0ELb1ELb1ELb1EEEEEEEEEvNT_6ParamsE)
        /*0014*/ 	.short	0x0160
        /*0016*/ 	.short	0x0438


	//----- nvinfo : EIATTR_CBANK_PARAM_SIZE
	.align		4
.L_256:
        /*0018*/ 	.byte	0x03, 0x19
        /*001a*/ 	.short	0x0438


	//----- nvinfo : EIATTR_KPARAM_INFO
	.align		4
        /*001c*/ 	.byte	0x04, 0x17
        /*001e*/ 	.short	(.L_258 - .L_257)
.L_257:
        /*0020*/ 	.word	0x00000000
        /*0024*/ 	.short	0x0000
        /*0026*/ 	.short	0x0000
        /*0028*/ 	.byte	0x00, 0xf0, 0xe1, 0x10


	//----- nvinfo : EIATTR_MAXREG_COUNT
	.align		4
.L_258:
        /*002c*/ 	.byte	0x03, 0x1b
        /*002e*/ 	.short	0x00ff


	//----- nvinfo : EIATTR_NUM_BARRIERS
	.align		4
        /*0030*/ 	.byte	0x02, 0x4c
        /*0032*/ 	.byte	0x06
	.zero		1


	//----- nvinfo : EIATTR_ANNOTATIONS
	.align		4
        /*0034*/ 	.byte	0x04, 0x55
        /*0036*/ 	.short	(.L_260 - .L_259)


	//   ....[0]....
.L_259:
        /* <DEDUP_REMOVED lines=41> */


	//----- nvinfo : EIATTR_MERCURY_ISA_VERSION
	.align		4
.L_260:
        /*02b0*/ 	.byte	0x03, 0x5f
        /*02b2*/ 	.short	0x0000


	//----- nvinfo : EIATTR_INT_WARP_WIDE_INSTR_OFFSETS
	.align		4
        /*02b4*/ 	.byte	0x04, 0x31
        /*02b6*/ 	.short	(.L_262 - .L_261)


	//   ....[0]....
.L_261:
        /*02b8*/ 	.word	0x0000daa0


	//   ....[1]....
        /*02bc*/ 	.word	0x0000db20


	//----- nvinfo : EIATTR_COOP_GROUP_MASK_REGIDS
	.align		4
.L_262:
        /*02c0*/ 	.byte	0x04, 0x29
        /*02c2*/ 	.short	(.L_264 - .L_263)


	//   ....[0]....
.L_263:
        /*02c4*/ 	.word	0xffffffff


	//   ....[1]....
        /*02c8*/ 	.word	0xffffffff


	//   ....[2]....
        /*02cc*/ 	.word	0xffffffff


	//   ....[3]....
        /*02d0*/ 	.word	0xffffffff


	//   ....[4]....
        /*02d4*/ 	.word	0xffffffff


	//   ....[5]....
        /*02d8*/ 	.word	0xffffffff


	//   ....[6]....
        /*02dc*/ 	.word	0xffffffff


	//   ....[7]....
        /*02e0*/ 	.word	0xffffffff


	//   ....[8]....
        /*02e4*/ 	.word	0xffffffff


	//   ....[9]....
        /*02e8*/ 	.word	0xffffffff


	//   ....[10]....
        /*02ec*/ 	.word	0xffffffff


	//   ....[11]....
        /*02f0*/ 	.word	0xffffffff


	//   ....[12]....
        /*02f4*/ 	.word	0xffffffff


	//   ....[13]....
        /*02f8*/ 	.word	0xffffffff


	//   ....[14]....
        /*02fc*/ 	.word	0xffffffff


	//   ....[15]....
        /*0300*/ 	.word	0xffffffff


	//   ....[16]....
        /*0304*/ 	.word	0xffffffff


	//   ....[17]....
        /*0308*/ 	.word	0xffffffff


	//   ....[18]....
        /*030c*/ 	.word	0xffffffff


	//   ....[19]....
        /*0310*/ 	.word	0xffffffff


	//   ....[20]....
        /*0314*/ 	.word	0xffffffff


	//   ....[21]....
        /*0318*/ 	.word	0xffffffff


	//   ....[22]....
        /*031c*/ 	.word	0xffffffff


	//   ....[23]....
        /*0320*/ 	.word	0xffffffff


	//   ....[24]....
        /*0324*/ 	.word	0xffffffff


	//   ....[25]....
        /*0328*/ 	.word	0xffffffff


	//   ....[26]....
        /*032c*/ 	.word	0xffffffff


	//   ....[27]....
        /*0330*/ 	.word	0xffffffff


	//   ....[28]....
        /*0334*/ 	.word	0xffffffff


	//   ....[29]....
        /*0338*/ 	.word	0xffffffff


	//   ....[30]....
        /*033c*/ 	.word	0xffffffff


	//   ....[31]....
        /*0340*/ 	.word	0xffffffff


	//   ....[32]....
        /*0344*/ 	.word	0xffffffff


	//   ....[33]....
        /*0348*/ 	.word	0xffffffff


	//   ....[34]....
        /*034c*/ 	.word	0xffffffff


	//   ....[35]....
        /*0350*/ 	.word	0xffffffff


	//   ....[36]....
        /*0354*/ 	.word	0xffffffff


	//   ....[37]....
        /*0358*/ 	.word	0xffffffff


	//   ....[38]....
        /*035c*/ 	.word	0xffffffff


	//   ....[39]....
        /*0360*/ 	.word	0xffffffff


	//   ....[40]....
        /*0364*/ 	.word	0xffffffff


	//   ....[41]....
        /*0368*/ 	.word	0xffffffff


	//   ....[42]....
        /*036c*/ 	.word	0xffffffff


	//   ....[43]....
        /*0370*/ 	.word	0xffffffff


	//   ....[44]....
        /*0374*/ 	.word	0xffffffff


	//   ....[45]....
        /*0378*/ 	.word	0xffffffff


	//   ....[46]....
        /*037c*/ 	.word	0xffffffff


	//   ....[47]....
        /*0380*/ 	.word	0xffffffff


	//   ....[48]....
        /*0384*/ 	.word	0xffffffff


	//   ....[49]....
        /*0388*/ 	.word	0xffffffff


	//   ....[50]....
        /*038c*/ 	.word	0xffffffff


	//   ....[51]....
        /*0390*/ 	.word	0xffffffff


	//   ....[52]....
        /*0394*/ 	.word	0xffffffff


	//   ....[53]....
        /*0398*/ 	.word	0xffffffff


	//   ....[54]....
        /*039c*/ 	.word	0xffffffff


	//   ....[55]....
        /*03a0*/ 	.word	0xffffffff


	//   ....[56]....
        /*03a4*/ 	.word	0xffffffff


	//   ....[57]....
        /*03a8*/ 	.word	0xffffffff


	//   ....[58]....
        /*03ac*/ 	.word	0xffffffff


	//   ....[59]....
        /*03b0*/ 	.word	0xffffffff


	//   ....[60]....
        /*03b4*/ 	.word	0xffffffff


	//   ....[61]....
        /*03b8*/ 	.word	0xffffffff


	//   ....[62]....
        /*03bc*/ 	.word	0xffffffff


	//   ....[63]....
        /*03c0*/ 	.word	0xffffffff


	//   ....[64]....
        /*03c4*/ 	.word	0xffffffff


	//   ....[65]....
        /*03c8*/ 	.word	0xffffffff


	//   ....[66]....
        /*03cc*/ 	.word	0xffffffff


	//   ....[67]....
        /*03d0*/ 	.word	0xffffffff


	//   ....[68]....
        /*03d4*/ 	.word	0xffffffff


	//   ....[69]....
        /*03d8*/ 	.word	0xffffffff


	//   ....[70]....
        /*03dc*/ 	.word	0xffffffff


	//   ....[71]....
        /*03e0*/ 	.word	0xffffffff


	//   ....[72]....
        /*03e4*/ 	.word	0xffffffff


	//   ....[73]....
        /*03e8*/ 	.word	0xffffffff


	//   ....[74]....
        /*03ec*/ 	.word	0xffffffff


	//   ....[75]....
        /*03f0*/ 	.word	0xffffffff


	//   ....[76]....
        /*03f4*/ 	.word	0xffffffff


	//   ....[77]....
        /*03f8*/ 	.word	0xffffffff


	//   ....[78]....
        /*03fc*/ 	.word	0xffffffff


	//   ....[79]....
        /*0400*/ 	.word	0xffffffff


	//   ....[80]....
        /*0404*/ 	.word	0xffffffff


	//   ....[81]....
        /*0408*/ 	.word	0xffffffff


	//   ....[82]....
        /*040c*/ 	.word	0xffffffff


	//   ....[83]....
        /*0410*/ 	.word	0xffffffff


	//   ....[84]....
        /*0414*/ 	.word	0xffffffff


	//   ....[85]....
        /*0418*/ 	.word	0xffffffff


	//   ....[86]....
        /*041c*/ 	.word	0xffffffff


	//   ....[87]....
        /*0420*/ 	.word	0xffffffff


	//   ....[88]....
        /*0424*/ 	.word	0xffffffff


	//   ....[89]....
        /*0428*/ 	.word	0xffffffff


	//   ....[90]....
        /*042c*/ 	.word	0xffffffff


	//   ....[91]....
        /*0430*/ 	.word	0xffffffff


	//   ....[92]....
        /*0434*/ 	.word	0xffffffff


	//   ....[93]....
        /*0438*/ 	.word	0xffffffff


	//   ....[94]....
        /*043c*/ 	.word	0xffffffff


	//   ....[95]....
        /*0440*/ 	.word	0xffffffff


	//   ....[96]....
        /*0444*/ 	.word	0xffffffff


	//   ....[97]....
        /*0448*/ 	.word	0xffffffff


	//   ....[98]....
        /*044c*/ 	.word	0xffffffff


	//   ....[99]....
        /*0450*/ 	.word	0xffffffff


	//   ....[100]....
        /*0454*/ 	.word	0xffffffff


	//   ....[101]....
        /*0458*/ 	.word	0xffffffff


	//   ....[102]....
        /*045c*/ 	.word	0xffffffff


	//   ....[103]....
        /*0460*/ 	.word	0xffffffff


	//   ....[104]....
        /*0464*/ 	.word	0xffffffff


	//   ....[105]....
        /*0468*/ 	.word	0xffffffff


	//   ....[106]....
        /*046c*/ 	.word	0xffffffff


	//   ....[107]....
        /*0470*/ 	.word	0xffffffff


	//   ....[108]....
        /*0474*/ 	.word	0xffffffff


	//   ....[109]....
        /*0478*/ 	.word	0xffffffff


	//   ....[110]....
        /*047c*/ 	.word	0xffffffff


	//   ....[111]....
        /*0480*/ 	.word	0xffffffff


	//   ....[112]....
        /*0484*/ 	.word	0xffffffff


	//   ....[113]....
        /*0488*/ 	.word	0xffffffff


	//   ....[114]....
        /*048c*/ 	.word	0xffffffff


	//   ....[115]....
        /*0490*/ 	.word	0xffffffff


	//   ....[116]....
        /*0494*/ 	.word	0xffffffff


	//   ....[117]....
        /*0498*/ 	.word	0xffffffff


	//   ....[118]....
        /*049c*/ 	.word	0xffffffff


	//   ....[119]....
        /*04a0*/ 	.word	0xffffffff


	//   ....[120]....
        /*04a4*/ 	.word	0xffffffff


	//   ....[121]....
        /*04a8*/ 	.word	0xffffffff


	//   ....[122]....
        /*04ac*/ 	.word	0xffffffff


	//   ....[123]....
        /*04b0*/ 	.word	0xffffffff


	//   ....[124]....
        /*04b4*/ 	.word	0xffffffff


	//   ....[125]....
        /*04b8*/ 	.word	0xffffffff


	//   ....[126]....
        /*04bc*/ 	.word	0xffffffff


	//   ....[127]....
        /*04c0*/ 	.word	0xffffffff


	//   ....[128]....
        /*04c4*/ 	.word	0xffffffff


	//   ....[129]....
        /*04c8*/ 	.word	0xffffffff


	//   ....[130]....
        /*04cc*/ 	.word	0xffffffff


	//   ....[131]....
        /*04d0*/ 	.word	0xffffffff


	//   ....[132]....
        /*04d4*/ 	.word	0xffffffff


	//   ....[133]....
        /*04d8*/ 	.word	0xffffffff


	//   ....[134]....
        /*04dc*/ 	.word	0xffffffff


	//   ....[135]....
        /*04e0*/ 	.word	0xffffffff


	//   ....[136]....
        /*04e4*/ 	.word	0xffffffff


	//   ....[137]....
        /*04e8*/ 	.word	0xffffffff


	//   ....[138]....
        /*04ec*/ 	.word	0xffffffff


	//   ....[139]....
        /*04f0*/ 	.word	0xffffffff


	//   ....[140]....
        /*04f4*/ 	.word	0xffffffff


	//   ....[141]....
        /*04f8*/ 	.word	0xffffffff


	//   ....[142]....
        /*04fc*/ 	.word	0xffffffff


	//   ....[143]....
        /*0500*/ 	.word	0xffffffff


	//   ....[144]....
        /*0504*/ 	.word	0xffffffff


	//   ....[145]....
        /*0508*/ 	.word	0xffffffff


	//   ....[146]....
        /*050c*/ 	.word	0xffffffff


	//   ....[147]....
        /*0510*/ 	.word	0xffffffff


	//   ....[148]....
        /*0514*/ 	.word	0xffffffff


	//   ....[149]....
        /*0518*/ 	.word	0xffffffff


	//   ....[150]....
        /*051c*/ 	.word	0xffffffff


	//   ....[151]....
        /*0520*/ 	.word	0xffffffff


	//   ....[152]....
        /*0524*/ 	.word	0xffffffff


	//   ....[153]....
        /*0528*/ 	.word	0xffffffff


	//   ....[154]....
        /*052c*/ 	.word	0xffffffff


	//   ....[155]....
        /*0530*/ 	.word	0xffffffff


	//   ....[156]....
        /*0534*/ 	.word	0xffffffff


	//   ....[157]....
        /*0538*/ 	.word	0xffffffff


	//   ....[158]....
        /*053c*/ 	.word	0xffffffff


	//   ....[159]....
        /*0540*/ 	.word	0xffffffff


	//   ....[160]....
        /*0544*/ 	.word	0xffffffff


	//   ....[161]....
        /*0548*/ 	.word	0xffffffff


	//   ....[162]....
        /*054c*/ 	.word	0xffffffff


	//   ....[163]....
        /*0550*/ 	.word	0xffffffff


	//   ....[164]....
        /*0554*/ 	.word	0xffffffff


	//   ....[165]....
        /*0558*/ 	.word	0xffffffff


	//   ....[166]....
        /*055c*/ 	.word	0xffffffff


	//   ....[167]....
        /*0560*/ 	.word	0xffffffff


	//   ....[168]....
        /*0564*/ 	.word	0xffffffff


	//   ....[169]....
        /*0568*/ 	.word	0xffffffff


	//   ....[170]....
        /*056c*/ 	.word	0xffffffff


	//   ....[171]....
        /*0570*/ 	.word	0xffffffff


	//   ....[172]....
        /*0574*/ 	.word	0xffffffff


	//   ....[173]....
        /*0578*/ 	.word	0xffffffff


	//   ....[174]....
        /*057c*/ 	.word	0xffffffff


	//   ....[175]....
        /*0580*/ 	.word	0xffffffff


	//   ....[176]....
        /*0584*/ 	.word	0xffffffff


	//   ....[177]....
        /*0588*/ 	.word	0xffffffff


	//   ....[178]....
        /*058c*/ 	.word	0xffffffff


	//   ....[179]....
        /*0590*/ 	.word	0xffffffff


	//   ....[180]....
        /*0594*/ 	.word	0xffffffff


	//   ....[181]....
        /*0598*/ 	.word	0xffffffff


	//   ....[182]....
        /*059c*/ 	.word	0xffffffff


	//   ....[183]....
        /*05a0*/ 	.word	0xffffffff


	//   ....[184]....
        /*05a4*/ 	.word	0xffffffff


	//   ....[185]....
        /*05a8*/ 	.word	0xffffffff


	//   ....[186]....
        /*05ac*/ 	.word	0xffffffff


	//   ....[187]....
        /*05b0*/ 	.word	0xffffffff


	//   ....[188]....
        /*05b4*/ 	.word	0xffffffff


	//   ....[189]....
        /*05b8*/ 	.word	0xffffffff


	//   ....[190]....
        /*05bc*/ 	.word	0xffffffff


	//   ....[191]....
        /*05c0*/ 	.word	0xffffffff


	//   ....[192]....
        /*05c4*/ 	.word	0xffffffff


	//   ....[193]....
        /*05c8*/ 	.word	0xffffffff


	//   ....[194]....
        /*05cc*/ 	.word	0xffffffff


	//   ....[195]....
        /*05d0*/ 	.word	0xffffffff


	//   ....[196]....
        /*05d4*/ 	.word	0xffffffff


	//   ....[197]....
        /*05d8*/ 	.word	0xffffffff


	//   ....[198]....
        /*05dc*/ 	.word	0xffffffff


	//   ....[199]....
        /*05e0*/ 	.word	0xffffffff


	//   ....[200]....
        /*05e4*/ 	.word	0xffffffff


	//   ....[201]....
        /*05e8*/ 	.word	0xffffffff


	//   ....[202]....
        /*05ec*/ 	.word	0xffffffff


	//   ....[203]....
        /*05f0*/ 	.word	0xffffffff


	//   ....[204]....
        /*05f4*/ 	.word	0xffffffff


	//   ....[205]....
        /*05f8*/ 	.word	0xffffffff


	//   ....[206]....
        /*05fc*/ 	.word	0xffffffff


	//   ....[207]....
        /*0600*/ 	.word	0xffffffff


	//   ....[208]....
        /*0604*/ 	.word	0xffffffff


	//   ....[209]....
        /*0608*/ 	.word	0xffffffff


	//   ....[210]....
        /*060c*/ 	.word	0xffffffff


	//   ....[211]....
        /*0610*/ 	.word	0xffffffff


	//   ....[212]....
        /*0614*/ 	.word	0xffffffff


	//   ....[213]....
        /*0618*/ 	.word	0xffffffff


	//   ....[214]....
        /*061c*/ 	.word	0xffffffff


	//   ....[215]....
        /*0620*/ 	.word	0xffffffff


	//   ....[216]....
        /*0624*/ 	.word	0xffffffff


	//   ....[217]....
        /*0628*/ 	.word	0xffffffff


	//   ....[218]....
        /*062c*/ 	.word	0xffffffff


	//   ....[219]....
        /*0630*/ 	.word	0xffffffff


	//   ....[220]....
        /*0634*/ 	.word	0xffffffff


	//   ....[221]....
        /*0638*/ 	.word	0xffffffff


	//   ....[222]....
        /*063c*/ 	.word	0xffffffff


	//   ....[223]....
        /*0640*/ 	.word	0xffffffff


	//   ....[224]....
        /*0644*/ 	.word	0xffffffff


	//   ....[225]....
        /*0648*/ 	.word	0xffffffff


	//   ....[226]....
        /*064c*/ 	.word	0xffffffff


	//   ....[227]....
        /*0650*/ 	.word	0xffffffff


	//   ....[228]....
        /*0654*/ 	.word	0xffffffff


	//   ....[229]....
        /*0658*/ 	.word	0xffffffff


	//   ....[230]....
        /*065c*/ 	.word	0xffffffff


	//   ....[231]....
        /*0660*/ 	.word	0xffffffff


	//   ....[232]....
        /*0664*/ 	.word	0xffffffff


	//   ....[233]....
        /*0668*/ 	.word	0xffffffff


	//   ....[234]....
        /*066c*/ 	.word	0xffffffff


	//   ....[235]....
        /*0670*/ 	.word	0xffffffff


	//   ....[236]....
        /*0674*/ 	.word	0xffffffff


	//   ....[237]....
        /*0678*/ 	.word	0xffffffff


	//   ....[238]....
        /*067c*/ 	.word	0xffffffff


	//   ....[239]....
        /*0680*/ 	.word	0xffffffff


	//   ....[240]....
        /*0684*/ 	.word	0xffffffff


	//   ....[241]....
        /*0688*/ 	.word	0xffffffff


	//   ....[242]....
        /*068c*/ 	.word	0xffffffff


	//   ....[243]....
        /*0690*/ 	.word	0xffffffff


	//   ....[244]....
        /*0694*/ 	.word	0xffffffff


	//   ....[245]....
        /*0698*/ 	.word	0xffffffff


	//   ....[246]....
        /*069c*/ 	.word	0xffffffff


	//   ....[247]....
        /*06a0*/ 	.word	0xffffffff


	//   ....[248]....
        /*06a4*/ 	.word	0xffffffff


	//   ....[249]....
        /*06a8*/ 	.word	0xffffffff


	//   ....[250]....
        /*06ac*/ 	.word	0xffffffff


	//   ....[251]....
        /*06b0*/ 	.word	0xffffffff


	//   ....[252]....
        /*06b4*/ 	.word	0xffffffff


	//   ....[253]....
        /*06b8*/ 	.word	0xffffffff


	//   ....[254]....
        /*06bc*/ 	.word	0xffffffff


	//   ....[255]....
        /*06c0*/ 	.word	0xffffffff


	//   ....[0]....
        /*06c4*/ 	.word	0xffffffff


	//   ....[1]....
        /*06c8*/ 	.word	0xffffffff


	//   ....[2]....
        /*06cc*/ 	.word	0xffffffff


	//   ....[3]....
        /*06d0*/ 	.word	0xffffffff


	//   ....[4]....
        /*06d4*/ 	.word	0xffffffff


	//   ....[5]....
        /*06d8*/ 	.word	0xffffffff


	//   ....[6]....
        /*06dc*/ 	.word	0xffffffff


	//   ....[7]....
        /*06e0*/ 	.word	0xffffffff


	//----- nvinfo : EIATTR_COOP_GROUP_INSTR_OFFSETS
	.align		4
.L_264:
        /*06e4*/ 	.byte	0x04, 0x28
        /*06e6*/ 	.short	(.L_266 - .L_265)


	//   ....[0]....
.L_265:
        /*06e8*/ 	.word	0x00000050


	//   ....[1]....
        /*06ec*/ 	.word	0x00000200


	//   ....[2]....
        /*06f0*/ 	.word	0x00000230


	//   ....[3]....
        /*06f4*/ 	.word	0x00000260


	//   ....[4]....
        /*06f8*/ 	.word	0x00000290


	//   ....[5]....
        /*06fc*/ 	.word	0x000002c0


	//   ....[6]....
        /*0700*/ 	.word	0x000002f0


	//   ....[7]....
        /*0704*/ 	.word	0x00000450


	//   ....[8]....
        /*0708*/ 	.word	0x00000490


	//   ....[9]....
        /*070c*/ 	.word	0x000004c0


	//   ....[10]....
        /*0710*/ 	.word	0x000004f0


	//   ....[11]....
        /*0714*/ 	.word	0x00000520


	//   ....[12]....
        /*0718*/ 	.word	0x00000550


	//   ....[13]....
        /*071c*/ 	.word	0x000005e0


	//   ....[14]....
        /*0720*/ 	.word	0x00000630


	//   ....[15]....
        /*0724*/ 	.word	0x00000650


	//   ....[16]....
        /*0728*/ 	.word	0x000006b0


	//   ....[17]....
        /*072c*/ 	.word	0x00002880


	//   ....[18]....
        /*0730*/ 	.word	0x000028a0


	//   ....[19]....
        /*0734*/ 	.word	0x00002a30


	//   ....[20]....
        /*0738*/ 	.word	0x00002a40


	//   ....[21]....
        /*073c*/ 	.word	0x00002bc0


	//   ....[22]....
        /*0740*/ 	.word	0x00002be0


	//   ....[23]....
        /*0744*/ 	.word	0x00002d60


	//   ....[24]....
        /*0748*/ 	.word	0x00002d70


	//   ....[25]....
        /*074c*/ 	.word	0x000031f0


	//   ....[26]....
        /*0750*/ 	.word	0x00003210


	//   ....[27]....
        /*0754*/ 	.word	0x00003240


	//   ....[28]....
        /*0758*/ 	.word	0x00003340


	//   ....[29]....
        /*075c*/ 	.word	0x000033f0


	//   ....[30]....
        /*0760*/ 	.word	0x00003460


	//   ....[31]....
        /*0764*/ 	.word	0x00003740


	//   ....[32]....
        /*0768*/ 	.word	0x00003750


	//   ....[33]....
        /*076c*/ 	.word	0x00004690


	//   ....[34]....
        /*0770*/ 	.word	0x000046b0


	//   ....[35]....
        /*0774*/ 	.word	0x00004830


	//   ....[36]....
        /*0778*/ 	.word	0x00004840


	//   ....[37]....
        /*077c*/ 	.word	0x00004a20


	//   ....[38]....
        /*0780*/ 	.word	0x00004be0


	//   ....[39]....
        /*0784*/ 	.word	0x00004bf0


	//   ....[40]....
        /*0788*/ 	.word	0x00004c00


	//   ....[41]....
        /*078c*/ 	.word	0x00005390


	//   ....[42]....
        /*0790*/ 	.word	0x000053b0


	//   ....[43]....
        /*0794*/ 	.word	0x000053d0


	//   ....[44]....
        /*0798*/ 	.word	0x000053e0


	//   ....[45]....
        /*079c*/ 	.word	0x00005410


	//   ....[46]....
        /*07a0*/ 	.word	0x00005430


	//   ....[47]....
        /*07a4*/ 	.word	0x00005450


	//   ....[48]....
        /*07a8*/ 	.word	0x00005460


	//   ....[49]....
        /*07ac*/ 	.word	0x000068f0


	//   ....[50]....
        /*07b0*/ 	.word	0x00006910


	//   ....[51]....
        /*07b4*/ 	.word	0x00006a80


	//   ....[52]....
        /*07b8*/ 	.word	0x00006a90


	//   ....[53]....
        /*07bc*/ 	.word	0x000079c0


	//   ....[54]....
        /*07c0*/ 	.word	0x000079e0


	//   ....[55]....
        /*07c4*/ 	.word	0x00007b30


	//   ....[56]....
        /*07c8*/ 	.word	0x00007b40


	//   ....[57]....
        /*07cc*/ 	.word	0x00007d00


	//   ....[58]....
        /*07d0*/ 	.word	0x00007eb0


	//   ....[59]....
        /*07d4*/ 	.word	0x00007ec0


	//   ....[60]....
        /*07d8*/ 	.word	0x00007ed0


	//   ....[61]....
        /*07dc*/ 	.word	0x00008420


	//   ....[62]....
        /*07e0*/ 	.word	0x00008470


	//   ....[63]....
        /*07e4*/ 	.word	0x00008550


	//   ....[64]....
        /*07e8*/ 	.word	0x00008570


	//   ....[65]....
        /*07ec*/ 	.word	0x00008650


	//   ....[66]....
        /*07f0*/ 	.word	0x00008670


	//   ....[67]....
        /*07f4*/ 	.word	0x00008750


	//   ....[68]....
        /*07f8*/ 	.word	0x00008770


	//   ....[69]....
        /*07fc*/ 	.word	0x0000a1f0


	//   ....[70]....
        /*0800*/ 	.word	0x0000a200


	//   ....[71]....
        /*0804*/ 	.word	0x0000a370


	//   ....[72]....
        /*0808*/ 	.word	0x0000a380


	//   ....[73]....
        /*080c*/ 	.word	0x0000b2b0


	//   ....[74]....
        /*0810*/ 	.word	0x0000b2d0


	//   ....[75]....
        /*0814*/ 	.word	0x0000b3f0


	//   ....[76]....
        /*0818*/ 	.word	0x0000b400


	//   ....[77]....
        /*081c*/ 	.word	0x0000b830


	//   ....[78]....
        /*0820*/ 	.word	0x0000b860


	//   ....[79]....
        /*0824*/ 	.word	0x0000b880


	//   ....[80]....
        /*0828*/ 	.word	0x0000b8a0


	//   ....[81]....
        /*082c*/ 	.word	0x0000b8c0


	//   ....[82]....
        /*0830*/ 	.word	0x0000b8e0


	//   ....[83]....
        /*0834*/ 	.word	0x0000b900


	//   ....[84]....
        /*0838*/ 	.word	0x0000b920


	//   ....[85]....
        /*083c*/ 	.word	0x0000d0e0


	//   ....[86]....
        /*0840*/ 	.word	0x0000d110


	//   ....[87]....
        /*0844*/ 	.word	0x0000d120


	//   ....[88]....
        /*0848*/ 	.word	0x0000d130


	//   ....[89]....
        /*084c*/ 	.word	0x0000d140


	//   ....[90]....
        /*0850*/ 	.word	0x0000d170


	//   ....[91]....
        /*0854*/ 	.word	0x0000d190


	//   ....[92]....
        /*0858*/ 	.word	0x0000d1b0


	//   ....[93]....
        /*085c*/ 	.word	0x0000e730


	//   ....[94]....
        /*0860*/ 	.word	0x0000e740


	//   ....[95]....
        /*0864*/ 	.word	0x0000e750


	//   ....[96]....
        /*0868*/ 	.word	0x0000e760


	//   ....[97]....
        /*086c*/ 	.word	0x0000e770


	//   ....[98]....
        /*0870*/ 	.word	0x0000e780


	//   ....[99]....
        /*0874*/ 	.word	0x0000e790


	//   ....[100]....
        /*0878*/ 	.word	0x0000e7b0


	//   ....[101]....
        /*087c*/ 	.word	0x0000eba0


	//   ....[102]....
        /*0880*/ 	.word	0x0000ebc0


	//   ....[103]....
        /*0884*/ 	.word	0x0000ed20


	//   ....[104]....
        /*0888*/ 	.word	0x0000ed30


	//   ....[105]....
        /*088c*/ 	.word	0x0000ee90


	//   ....[106]....
        /*0890*/ 	.word	0x0000eeb0


	//   ....[107]....
        /*0894*/ 	.word	0x0000f010


	//   ....[108]....
        /*0898*/ 	.word	0x0000f020


	//   ....[109]....
        /*089c*/ 	.word	0x0000f370


	//   ....[110]....
        /*08a0*/ 	.word	0x0000f390


	//   ....[111]....
        /*08a4*/ 	.word	0x0000f900


	//   ....[112]....
        /*08a8*/ 	.word	0x0000f910


	//   ....[113]....
        /*08ac*/ 	.word	0x0000fe80


	//   ....[114]....
        /*08b0*/ 	.word	0x0000fea0


	//   ....[115]....
        /*08b4*/ 	.word	0x00010410


	//   ....[116]....
        /*08b8*/ 	.word	0x00010420


	//   ....[117]....
        /*08bc*/ 	.word	0x000110a0


	//   ....[118]....
        /*08c0*/ 	.word	0x000110c0


	//   ....[119]....
        /*08c4*/ 	.word	0x00011230


	//   ....[120]....
        /*08c8*/ 	.word	0x00011240


	//   ....[121]....
        /*08cc*/ 	.word	0x000113a0


	//   ....[122]....
        /*08d0*/ 	.word	0x000113c0


	//   ....[123]....
        /*08d4*/ 	.word	0x00011520


	//   ....[124]....
        /*08d8*/ 	.word	0x00011530


	//   ....[125]....
        /*08dc*/ 	.word	0x00011750


	//   ....[126]....
        /*08e0*/ 	.word	0x00011770


	//   ....[127]....
        /*08e4*/ 	.word	0x000118a0


	//   ....[128]....
        /*08e8*/ 	.word	0x000118e0


	//   ....[129]....
        /*08ec*/ 	.word	0x00011910


	//   ....[130]....
        /*08f0*/ 	.word	0x00011940


	//   ....[131]....
        /*08f4*/ 	.word	0x00011970


	//   ....[132]....
        /*08f8*/ 	.word	0x000119a0


	//   ....[133]....
        /*08fc*/ 	.word	0x00011b00


	//   ....[134]....
        /*0900*/ 	.word	0x00011b40


	//   ....[135]....
        /*0904*/ 	.word	0x00011b70


	//   ....[136]....
        /*0908*/ 	.word	0x00011ba0


	//   ....[137]....
        /*090c*/ 	.word	0x00011bd0


	//   ....[138]....
        /*0910*/ 	.word	0x00011c00


	//   ....[139]....
        /*0914*/ 	.word	0x00011c90


	//   ....[140]....
        /*0918*/ 	.word	0x00011cf0


	//   ....[141]....
        /*091c*/ 	.word	0x00011d00


	//   ....[142]....
        /*0920*/ 	.word	0x00011d60


	//   ....[143]....
        /*0924*/ 	.word	0x000127c0


	//   ....[144]....
        /*0928*/ 	.word	0x00012820


	//   ....[145]....
        /*092c*/ 	.word	0x00012870


	//   ....[146]....
        /*0930*/ 	.word	0x000128c0


	//   ....[147]....
        /*0934*/ 	.word	0x00012910


	//   ....[148]....
        /*0938*/ 	.word	0x00012980


	//   ....[149]....
        /*093c*/ 	.word	0x000129c0


	//   ....[150]....
        /*0940*/ 	.word	0x00012a30


	//   ....[151]....
        /*0944*/ 	.word	0x00012aa0


	//   ....[152]....
        /*0948*/ 	.word	0x00012b00


	//   ....[153]....
        /*094c*/ 	.word	0x00012b70


	//   ....[154]....
        /*0950*/ 	.word	0x00012be0


	//   ....[155]....
        /*0954*/ 	.word	0x00012c40


	//   ....[156]....
        /*0958*/ 	.word	0x00012ca0


	//   ....[157]....
        /*095c*/ 	.word	0x00012d00


	//   ....[158]....
        /*0960*/ 	.word	0x00012d70


	//   ....[159]....
        /*0964*/ 	.word	0x00012dd0


	//   ....[160]....
        /*0968*/ 	.word	0x00012e30


	//   ....[161]....
        /*096c*/ 	.word	0x00012e90


	//   ....[162]....
        /*0970*/ 	.word	0x00012ef0


	//   ....[163]....
        /*0974*/ 	.word	0x00012f50


	//   ....[164]....
        /*0978*/ 	.word	0x00012fc0


	//   ....[165]....
        /*097c*/ 	.word	0x00013020


	//   ....[166]....
        /*0980*/ 	.word	0x00013080


	//   ....[167]....
        /*0984*/ 	.word	0x000130e0


	//   ....[168]....
        /*0988*/ 	.word	0x00013140


	//   ....[169]....
        /*098c*/ 	.word	0x00013330


	//   ....[170]....
        /*0990*/ 	.word	0x00013520


	//   ....[171]....
        /*0994*/ 	.word	0x000139c0


	//   ....[172]....
        /*0998*/ 	.word	0x00013a10


	//   ....[173]....
        /*099c*/ 	.word	0x00013a60


	//   ....[174]....
        /*09a0*/ 	.word	0x00013ab0


	//   ....[175]....
        /*09a4*/ 	.word	0x00013b00


	//   ....[176]....
        /*09a8*/ 	.word	0x00013b50


	//   ....[177]....
        /*09ac*/ 	.word	0x00013ba0


	//   ....[178]....
        /*09b0*/ 	.word	0x00013bf0


	//   ....[179]....
        /*09b4*/ 	.word	0x00013c60


	//   ....[180]....
        /*09b8*/ 	.word	0x00013cd0


	//   ....[181]....
        /*09bc*/ 	.word	0x00013d30


	//   ....[182]....
        /*09c0*/ 	.word	0x00013d90


	//   ....[183]....
        /*09c4*/ 	.word	0x00013df0


	//   ....[184]....
        /*09c8*/ 	.word	0x00013e60


	//   ....[185]....
        /*09cc*/ 	.word	0x00013ec0


	//   ....[186]....
        /*09d0*/ 	.word	0x00013f20


	//   ....[187]....
        /*09d4*/ 	.word	0x00013f80


	//   ....[188]....
        /*09d8*/ 	.word	0x00013fe0


	//   ....[189]....
        /*09dc*/ 	.word	0x000141c0


	//   ....[190]....
        /*09e0*/ 	.word	0x000143a0


	//   ....[191]....
        /*09e4*/ 	.word	0x00014860


	//   ....[192]....
        /*09e8*/ 	.word	0x000148a0


	//   ....[193]....
        /*09ec*/ 	.word	0x000148f0


	//   ....[194]....
        /*09f0*/ 	.word	0x00014930


	//   ....[195]....
        /*09f4*/ 	.word	0x00014980


	//   ....[196]....
        /*09f8*/ 	.word	0x000149c0


	//   ....[197]....
        /*09fc*/ 	.word	0x00014a10


	//   ....[198]....
        /*0a00*/ 	.word	0x00014a50


	//   ....[199]....
        /*0a04*/ 	.word	0x00014ab0


	//   ....[200]....
        /*0a08*/ 	.word	0x00014b10


	//   ....[201]....
        /*0a0c*/ 	.word	0x00014b70


	//   ....[202]....
        /*0a10*/ 	.word	0x00014bd0


	//   ....[203]....
        /*0a14*/ 	.word	0x00014c40


	//   ....[204]....
        /*0a18*/ 	.word	0x00014ca0


	//   ....[205]....
        /*0a1c*/ 	.word	0x00014d00


	//   ....[206]....
        /*0a20*/ 	.word	0x00014d40


	//   ....[207]....
        /*0a24*/ 	.word	0x00014d80


	//   ....[208]....
        /*0a28*/ 	.word	0x00014dd0


	//   ....[209]....
        /*0a2c*/ 	.word	0x00014e10


	//   ....[210]....
        /*0a30*/ 	.word	0x00014e60


	//   ....[211]....
        /*0a34*/ 	.word	0x00014ea0


	//   ....[212]....
        /*0a38*/ 	.word	0x00014ef0


	//   ....[213]....
        /*0a3c*/ 	.word	0x00014f30


	//   ....[214]....
        /*0a40*/ 	.word	0x00014f80


	//   ....[215]....
        /*0a44*/ 	.word	0x00014fd0


	//   ....[216]....
        /*0a48*/ 	.word	0x00015020


	//   ....[217]....
        /*0a4c*/ 	.word	0x00015070


	//   ....[218]....
        /*0a50*/ 	.word	0x000150c0


	//   ....[219]....
        /*0a54*/ 	.word	0x00015110


	//   ....[220]....
        /*0a58*/ 	.word	0x00015160


	//   ....[221]....
        /*0a5c*/ 	.word	0x000151a0


	//   ....[222]....
        /*0a60*/ 	.word	0x00015210


	//   ....[223]....
        /*0a64*/ 	.word	0x00015280


	//   ....[224]....
        /*0a68*/ 	.word	0x000152e0


	//   ....[225]....
        /*0a6c*/ 	.word	0x00015340


	//   ....[226]....
        /*0a70*/ 	.word	0x000153a0


	//   ....[227]....
        /*0a74*/ 	.word	0x00015410


	//   ....[228]....
        /*0a78*/ 	.word	0x00015470


	//   ....[229]....
        /*0a7c*/ 	.word	0x000154d0


	//   ....[230]....
        /*0a80*/ 	.word	0x00015530


	//   ....[231]....
        /*0a84*/ 	.word	0x000155a0


	//   ....[232]....
        /*0a88*/ 	.word	0x00015600


	//   ....[233]....
        /*0a8c*/ 	.word	0x00015660


	//   ....[234]....
        /*0a90*/ 	.word	0x000156c0


	//   ....[235]....
        /*0a94*/ 	.word	0x00015730


	//   ....[236]....
        /*0a98*/ 	.word	0x00015790


	//   ....[237]....
        /*0a9c*/ 	.word	0x000157f0


	//   ....[238]....
        /*0aa0*/ 	.word	0x00015850


	//   ....[239]....
        /*0aa4*/ 	.word	0x000158c0


	//   ....[240]....
        /*0aa8*/ 	.word	0x00015920


	//   ....[241]....
        /*0aac*/ 	.word	0x00015980


	//   ....[242]....
        /*0ab0*/ 	.word	0x000159e0


	//   ....[243]....
        /*0ab4*/ 	.word	0x00015a50


	//   ....[244]....
        /*0ab8*/ 	.word	0x00015ab0


	//   ....[245]....
        /*0abc*/ 	.word	0x00015b10


	//   ....[246]....
        /*0ac0*/ 	.word	0x00015b70


	//   ....[247]....
        /*0ac4*/ 	.word	0x00015be0


	//   ....[248]....
        /*0ac8*/ 	.word	0x00015c30


	//   ....[249]....
        /*0acc*/ 	.word	0x00015c70


	//   ....[250]....
        /*0ad0*/ 	.word	0x00015cc0


	//   ....[251]....
        /*0ad4*/ 	.word	0x00015d10


	//   ....[252]....
        /*0ad8*/ 	.word	0x00015d60


	//   ....[253]....
        /*0adc*/ 	.word	0x00015dd0


	//   ....[254]....
        /*0ae0*/ 	.word	0x00015e10


	//   ....[255]....
        /*0ae4*/ 	.word	0x00015e60


	//   ....[0]....
        /*0ae8*/ 	.word	0x00015eb0


	//   ....[1]....
        /*0aec*/ 	.word	0x00015f00


	//   ....[2]....
        /*0af0*/ 	.word	0x00015f50


	//   ....[3]....
        /*0af4*/ 	.word	0x00015fc0


	//   ....[4]....
        /*0af8*/ 	.word	0x00016000


	//   ....[5]....
        /*0afc*/ 	.word	0x00016070


	//   ....[6]....
        /*0b00*/ 	.word	0x000160d0


	//   ....[7]....
        /*0b04*/ 	.word	0x00016140


	//----- nvinfo : EIATTR_EXIT_INSTR_OFFSETS
	.align		4
.L_266:
        /*0b08*/ 	.byte	0x04, 0x1c
        /*0b0a*/ 	.short	(.L_268 - .L_267)


	//   ....[0]....
.L_267:
        /*0b0c*/ 	.word	0x000010d0


	//   ....[1]....
        /*0b10*/ 	.word	0x00012780


	//----- nvinfo : EIATTR_MAX_THREADS
	.align		4
.L_268:
        /*0b14*/ 	.byte	0x04, 0x05
        /*0b16*/ 	.short	(.L_270 - .L_269)
.L_269:
        /*0b18*/ 	.word	0x00000080
        /*0b1c*/ 	.word	0x00000001
        /*0b20*/ 	.word	0x00000001


	//----- nvinfo : EIATTR_CRS_STACK_SIZE
	.align		4
.L_270:
        /*0b24*/ 	.byte	0x04, 0x1e
        /*0b26*/ 	.short	(.L_272 - .L_271)
.L_271:
        /*0b28*/ 	.word	0x00000000
.L_272:


//--------------------- .nv.info._ZN7cutlass13device_kernelIN5flash19enable_sm80_to_sm89INS1_16FlashAttnFwdSm80INS1_25CollectiveMainloopFwdSm80ILi4ELi1ELb0EN4cute5tupleIJNS5_1CILi128EEENS7_ILi48EEENS7_ILi96EEEEEELi96ENS_10bfloat16_tEfNS_4arch4Sm80ELb1ELb0ELb1ELb1ELb1ELb1ELb1ELb1EEENS1_21CollectiveEpilogueFwdINS6_IJS8_SA_S9_EEENS6_IJNS7_ILi1EEESI_SI_EEESC_SE_Li128ELb1ELb1ELb1ELb0EEENS1_36VarlenDynamicPersistentTileSchedulerILi128ELi48ELi128ELi128ELb1ELb1ELb0ELb1ELb1ELb1EEEEEEEEEvNT_6ParamsE --------------------------
	.section	.nv.info._ZN7cutlass13device_kernelIN5flash19enable_sm80_to_sm89INS1_16FlashAttnFwdSm80INS1_25CollectiveMainloopFwdSm80ILi4ELi1ELb0EN4cute5tupleIJNS5_1CILi128EEENS7_ILi48EEENS7_ILi96EEEEEELi96ENS_10bfloat16_tEfNS_4arch4Sm80ELb1ELb0ELb1ELb1ELb1ELb1ELb1ELb1EEENS1_21CollectiveEpilogueFwdINS6_IJS8_SA_S9_EEENS6_IJNS7_ILi1EEESI_SI_EEESC_SE_Li128ELb1ELb1ELb1ELb0EEENS1_36VarlenDynamicPersistentTileSchedulerILi128ELi48ELi128ELi128ELb1ELb1ELb0ELb1ELb1ELb1EEEEEEEEEvNT_6ParamsE,"",@"SHT_CUDA_INFO"
	.sectionflags	@""
	.align	4


	//----- nvinfo : EIATTR_CUDA_API_VERSION
	.align		4
        /*0000*/ 	.byte	0x04, 0x37
        /*0002*/ 	.short	(.L_274 - .L_273)
.L_273:
        /*0004*/ 	.word	0x00000082


	//----- nvinfo : EIATTR_SW2861232_WAR
	.align		4
.L_274:
        /*0008*/ 	.byte	0x01, 0x35
	.zero		2


	//----- nvinfo : EIATTR_PARAM_CBANK
	.align		4
        /*000c*/ 	.byte	0x04, 0x0a
        /*000e*/ 	.short	(.L_276 - .L_275)
	.align		4
.L_275:
        /*0010*/ 	.word	index@(.nv.constant0._ZN7cutlass13device_kernelIN5flash19enable_sm80_to_sm89INS1_16FlashAttnFwdSm80INS1_25CollectiveMainloopFwdSm80ILi4ELi1ELb0EN4cute5tupleIJNS5_1CILi128EEENS7_ILi48EEENS7_ILi96EEEEEELi96ENS_10bfloat16_tEfNS_4arch4Sm80ELb1ELb0ELb1ELb1ELb1ELb1ELb1ELb1EEENS1_21CollectiveEpilogueFwdINS6_IJS8_SA_S9_EEENS6_IJNS7_ILi1EEESI_SI_EEESC_SE_Li128ELb1ELb1ELb1ELb0EEENS1_36VarlenDynamicPersistentTileSchedulerILi128ELi48ELi128ELi128ELb1ELb1ELb0ELb1ELb1ELb1EEEEEEEEEvNT_6ParamsE)
        /*0014*/ 	.short	0x0160
        /*0016*/ 	.short	0x0438


	//----- nvinfo : EIATTR_CBANK_PARAM_SIZE
	.align		4
.L_276:
        /*0018*/ 	.byte	0x03, 0x19
        /*001a*/ 	.short	0x0438


	//----- nvinfo : EIATTR_KPARAM_INFO
	.align		4
        /*001c*/ 	.byte	0x04, 0x17
        /*001e*/ 	.short	(.L_278 - .L_277)
.L_277:
        /*0020*/ 	.word	0x00000000
        /*0024*/ 	.short	0x0000
        /*0026*/ 	.short	0x0000
        /*0028*/ 	.byte	0x00, 0xf0, 0xe1, 0x10


	//----- nvinfo : EIATTR_MAXREG_COUNT
	.align		4
.L_278:
        /*002c*/ 	.byte	0x03, 0x1b
        /*002e*/ 	.short	0x00ff


	//----- nvinfo : EIATTR_NUM_BARRIERS
	.align		4
        /*0030*/ 	.byte	0x02, 0x4c
        /*0032*/ 	.byte	0x06
	.zero		1


	//----- nvinfo : EIATTR_ANNOTATIONS
	.align		4
        /*0034*/ 	.byte	0x04, 0x55
        /*0036*/ 	.short	(.L_280 - .L_279)


	//   ....[0]....
.L_279:
        /* <DEDUP_REMOVED lines=203> */


	//----- nvinfo : EIATTR_MERCURY_ISA_VERSION
	.align		4
.L_280:
        /*0cd8*/ 	.byte	0x03, 0x5f
        /*0cda*/ 	.short	0x0000


	//----- nvinfo : EIATTR_INT_WARP_WIDE_INSTR_OFFSETS
	.align		4
        /*0cdc*/ 	.byte	0x04, 0x31
        /*0cde*/ 	.short	(.L_282 - .L_281)


	//   ....[0]....
.L_281:
        /*0ce0*/ 	.word	0x0001afa0


	//   ....[1]....
        /*0ce4*/ 	.word	0x0001b020


	//----- nvinfo : EIATTR_COOP_GROUP_MASK_REGIDS
	.align		4
.L_282:
        /*0ce8*/ 	.byte	0x04, 0x29
        /*0cea*/ 	.short	(.L_284 - .L_283)


	//   ....[0]....
.L_283:
        /*0cec*/ 	.word	0xffffffff


	//   ....[1]....
        /*0cf0*/ 	.word	0xffffffff


	//   ....[2]....
        /*0cf4*/ 	.word	0xffffffff


	//   ....[3]....
        /*0cf8*/ 	.word	0xffffffff


	//   ....[4]....
        /*0cfc*/ 	.word	0xffffffff


	//   ....[5]....
        /*0d00*/ 	.word	0xffffffff


	//   ....[6]....
        /*0d04*/ 	.word	0xffffffff


	//   ....[7]....
        /*0d08*/ 	.word	0xffffffff


	//   ....[8]....
        /*0d0c*/ 	.word	0xffffffff


	//   ....[9]....
        /*0d10*/ 	.word	0xffffffff


	//   ....[10]....
        /*0d14*/ 	.word	0xffffffff


	//   ....[11]....
        /*0d18*/ 	.word	0xffffffff


	//   ....[12]....
        /*0d1c*/ 	.word	0xffffffff


	//   ....[13]....
        /*0d20*/ 	.word	0xffffffff


	//   ....[14]....
        /*0d24*/ 	.word	0xffffffff


	//   ....[15]....
        /*0d28*/ 	.word	0xffffffff


	//   ....[16]....
        /*0d2c*/ 	.word	0xffffffff


	//   ....[17]....
        /*0d30*/ 	.word	0xffffffff


	//   ....[18]....
        /*0d34*/ 	.word	0xffffffff


	//   ....[19]....
        /*0d38*/ 	.word	0xffffffff


	//   ....[20]....
        /*0d3c*/ 	.word	0xffffffff


	//   ....[21]....
        /*0d40*/ 	.word	0xffffffff


	//   ....[22]....
        /*0d44*/ 	.word	0xffffffff


	//   ....[23]....
        /*0d48*/ 	.word	0xffffffff


	//   ....[24]....
        /*0d4c*/ 	.word	0xffffffff


	//   ....[25]....
        /*0d50*/ 	.word	0xffffffff


	//   ....[26]....
        /*0d54*/ 	.word	0xffffffff


	//   ....[27]....
        /*0d58*/ 	.word	0xffffffff


	//   ....[28]....
        /*0d5c*/ 	.word	0xffffffff


	//   ....[29]....
        /*0d60*/ 	.word	0xffffffff


	//   ....[30]....
        /*0d64*/ 	.word	0xffffffff


	//   ....[31]....
        /*0d68*/ 	.word	0xffffffff


	//   ....[32]....
        /*0d6c*/ 	.word	0xffffffff


	//   ....[33]....
        /*0d70*/ 	.word	0xffffffff


	//   ....[34]....
        /*0d74*/ 	.word	0xffffffff


	//   ....[35]....
        /*0d78*/ 	.word	0xffffffff


	//   ....[36]....
        /*0d7c*/ 	.word	0xffffffff


	//   ....[37]....
        /*0d80*/ 	.word	0xffffffff


	//   ....[38]....
        /*0d84*/ 	.word	0xffffffff


	//   ....[39]....
        /*0d88*/ 	.word	0xffffffff


	//   ....[40]....
        /*0d8c*/ 	.word	0xffffffff


	//   ....[41]....
        /*0d90*/ 	.word	0xffffffff


	//   ....[42]....
        /*0d94*/ 	.word	0xffffffff


	//   ....[43]....
        /*0d98*/ 	.word	0xffffffff


	//   ....[44]....
        /*0d9c*/ 	.word	0xffffffff


	//   ....[45]....
        /*0da0*/ 	.word	0xffffffff


	//   ....[46]....
        /*0da4*/ 	.word	0xffffffff


	//   ....[47]....
        /*0da8*/ 	.word	0xffffffff


	//   ....[48]....
        /*0dac*/ 	.word	0xffffffff


	//   ....[49]....
        /*0db0*/ 	.word	0xffffffff


	//   ....[50]....
        /*0db4*/ 	.word	0xffffffff


	//   ....[51]....
        /*0db8*/ 	.word	0xffffffff


	//   ....[52]....
        /*0dbc*/ 	.word	0xffffffff


	//   ....[53]....
        /*0dc0*/ 	.word	0xffffffff


	//   ....[54]....
        /*0dc4*/ 	.word	0xffffffff


	//   ....[55]....
        /*0dc8*/ 	.word	0xffffffff


	//   ....[56]....
        /*0dcc*/ 	.word	0xffffffff


	//   ....[57]....
        /*0dd0*/ 	.word	0xffffffff


	//   ....[58]....
        /*0dd4*/ 	.word	0xffffffff


	//   ....[59]....
        /*0dd8*/ 	.word	0xffffffff


	//   ....[60]....
        /*0ddc*/ 	.word	0xffffffff


	//   ....[61]....
        /*0de0*/ 	.word	0xffffffff


	//   ....[62]....
        /*0de4*/ 	.word	0xffffffff


	//   ....[63]....
        /*0de8*/ 	.word	0xffffffff


	//   ....[64]....
        /*0dec*/ 	.word	0xffffffff


	//   ....[65]....
        /*0df0*/ 	.word	0xffffffff


	//   ....[66]....
        /*0df4*/ 	.word	0xffffffff


	//   ....[67]....
        /*0df8*/ 	.word	0xffffffff


	//   ....[68]....
        /*0dfc*/ 	.word	0xffffffff


	//   ....[69]....
        /*0e00*/ 	.word	0xffffffff


	//   ....[70]....
        /*0e04*/ 	.word	0xffffffff


	//   ....[71]....
        /*0e08*/ 	.word	0xffffffff


	//   ....[72]....
        /*0e0c*/ 	.word	0xffffffff


	//   ....[73]....
        /*0e10*/ 	.word	0xffffffff


	//   ....[74]....
        /*0e14*/ 	.word	0xffffffff


	//   ....[75]....
        /*0e18*/ 	.word	0xffffffff


	//   ....[76]....
        /*0e1c*/ 	.word	0xffffffff


	//   ....[77]....
        /*0e20*/ 	.word	0xffffffff


	//   ....[78]....
        /*0e24*/ 	.word	0xffffffff


	//   ....[79]....
        /*0e28*/ 	.word	0xffffffff


	//   ....[80]....
        /*0e2c*/ 	.word	0xffffffff


	//   ....[81]....
        /*0e30*/ 	.word	0xffffffff


	//   ....[82]....
        /*0e34*/ 	.word	0xffffffff


	//   ....[83]....
        /*0e38*/ 	.word	0xffffffff


	//   ....[84]....
        /*0e3c*/ 	.word	0xffffffff


	//   ....[85]....
        /*0e40*/ 	.word	0xffffffff


	//   ....[86]....
        /*0e44*/ 	.word	0xffffffff


	//   ....[87]....
        /*0e48*/ 	.word	0xffffffff


	//   ....[88]....
        /*0e4c*/ 	.word	0xffffffff


	//   ....[89]....
        /*0e50*/ 	.word	0xffffffff


	//   ....[90]....
        /*0e54*/ 	.word	0xffffffff


	//   ....[91]....
        /*0e58*/ 	.word	0xffffffff


	//   ....[92]....
        /*0e5c*/ 	.word	0xffffffff


	//   ....[93]....
        /*0e60*/ 	.word	0xffffffff


	//   ....[94]....
        /*0e64*/ 	.word	0xffffffff


	//   ....[95]....
        /*0e68*/ 	.word	0xffffffff


	//   ....[96]....
        /*0e6c*/ 	.word	0xffffffff


	//   ....[97]....
        /*0e70*/ 	.word	0xffffffff


	//   ....[98]....
        /*0e74*/ 	.word	0xffffffff


	//   ....[99]....
        /*0e78*/ 	.word	0xffffffff


	//   ....[100]....
        /*0e7c*/ 	.word	0xffffffff


	//   ....[101]....
        /*0e80*/ 	.word	0xffffffff


	//   ....[102]....
        /*0e84*/ 	.word	0xffffffff


	//   ....[103]....
        /*0e88*/ 	.word	0xffffffff


	//   ....[104]....
        /*0e8c*/ 	.word	0xffffffff


	//   ....[105]....
        /*0e90*/ 	.word	0xffffffff


	//   ....[106]....
        /*0e94*/ 	.word	0xffffffff


	//   ....[107]....
        /*0e98*/ 	.word	0xffffffff


	//   ....[108]....
        /*0e9c*/ 	.word	0xffffffff


	//   ....[109]....
        /*0ea0*/ 	.word	0xffffffff


	//   ....[110]....
        /*0ea4*/ 	.word	0xffffffff


	//   ....[111]....
        /*0ea8*/ 	.word	0xffffffff


	//   ....[112]....
        /*0eac*/ 	.word	0xffffffff


	//   ....[113]....
        /*0eb0*/ 	.word	0xffffffff


	//   ....[114]....
        /*0eb4*/ 	.word	0xffffffff


	//   ....[115]....
        /*0eb8*/ 	.word	0xffffffff


	//   ....[116]....
        /*0ebc*/ 	.word	0xffffffff


	//   ....[117]....
        /*0ec0*/ 	.word	0xffffffff


	//   ....[118]....
        /*0ec4*/ 	.word	0xffffffff


	//   ....[119]....
        /*0ec8*/ 	.word	0xffffffff


	//   ....[120]....
        /*0ecc*/ 	.word	0xffffffff


	//   ....[121]....
        /*0ed0*/ 	.word	0xffffffff


	//   ....[122]....
        /*0ed4*/ 	.word	0xffffffff


	//   ....[123]....
        /*0ed8*/ 	.word	0xffffffff


	//   ....[124]....
        /*0edc*/ 	.word	0xffffffff


	//   ....[125]....
        /*0ee0*/ 	.word	0xffffffff


	//   ....[126]....
        /*0ee4*/ 	.word	0xffffffff


	//   ....[127]....
        /*0ee8*/ 	.word	0xffffffff


	//   ....[128]....
        /*0eec*/ 	.word	0xffffffff


	//   ....[129]....
        /*0ef0*/ 	.word	0xffffffff


	//   ....[130]....
        /*0ef4*/ 	.word	0xffffffff


	//   ....[131]....
        /*0ef8*/ 	.word	0xffffffff


	//   ....[132]....
        /*0efc*/ 	.word	0xffffffff


	//   ....[133]....
        /*0f00*/ 	.word	0xffffffff


	//   ....[134]....
        /*0f04*/ 	.word	0xffffffff


	//   ....[135]....
        /*0f08*/ 	.word	0xffffffff


	//   ....[136]....
        /*0f0c*/ 	.word	0xffffffff


	//   ....[137]....
        /*0f10*/ 	.word	0xffffffff


	//   ....[138]....
        /*0f14*/ 	.word	0xffffffff


	//   ....[139]....
        /*0f18*/ 	.word	0xffffffff


	//   ....[140]....
        /*0f1c*/ 	.word	0xffffffff


	//   ....[141]....
        /*0f20*/ 	.word	0xffffffff


	//   ....[142]....
        /*0f24*/ 	.word	0xffffffff


	//   ....[143]....
        /*0f28*/ 	.word	0xffffffff


	//   ....[144]....
        /*0f2c*/ 	.word	0xffffffff


	//   ....[145]....
        /*0f30*/ 	.word	0xffffffff


	//   ....[146]....
        /*0f34*/ 	.word	0xffffffff


	//   ....[147]....
        /*0f38*/ 	.word	0xffffffff


	//   ....[148]....
        /*0f3c*/ 	.word	0xffffffff


	//   ....[149]....
        /*0f40*/ 	.word	0xffffffff


	//   ....[150]....
        /*0f44*/ 	.word	0xffffffff


	//   ....[151]....
        /*0f48*/ 	.word	0xffffffff


	//   ....[152]....
        /*0f4c*/ 	.word	0xffffffff


	//   ....[153]....
        /*0f50*/ 	.word	0xffffffff


	//   ....[154]....
        /*0f54*/ 	.word	0xffffffff


	//   ....[155]....
        /*0f58*/ 	.word	0xffffffff


	//   ....[156]....
        /*0f5c*/ 	.word	0xffffffff


	//   ....[157]....
        /*0f60*/ 	.word	0xffffffff


	//   ....[158]....
        /*0f64*/ 	.word	0xffffffff


	//   ....[159]....
        /*0f68*/ 	.word	0xffffffff


	//   ....[160]....
        /*0f6c*/ 	.word	0xffffffff


	//   ....[161]....
        /*0f70*/ 	.word	0xffffffff


	//   ....[162]....
        /*0f74*/ 	.word	0xffffffff


	//   ....[163]....
        /*0f78*/ 	.word	0xffffffff


	//   ....[164]....
        /*0f7c*/ 	.word	0xffffffff


	//   ....[165]....
        /*0f80*/ 	.word	0xffffffff


	//   ....[166]....
        /*0f84*/ 	.word	0xffffffff


	//   ....[167]....
        /*0f88*/ 	.word	0xffffffff


	//   ....[168]....
        /*0f8c*/ 	.word	0xffffffff


	//   ....[169]....
        /*0f90*/ 	.word	0xffffffff


	//   ....[170]....
        /*0f94*/ 	.word	0xffffffff


	//   ....[171]....
        /*0f98*/ 	.word	0xffffffff


	//   ....[172]....
        /*0f9c*/ 	.word	0xffffffff


	//   ....[173]....
        /*0fa0*/ 	.word	0xffffffff


	//   ....[174]....
        /*0fa4*/ 	.word	0xffffffff


	//   ....[175]....
        /*0fa8*/ 	.word	0xffffffff


	//   ....[176]....
        /*0fac*/ 	.word	0xffffffff


	//   ....[177]....
        /*0fb0*/ 	.word	0xffffffff


	//   ....[178]....
        /*0fb4*/ 	.word	0xffffffff


	//   ....[179]....
        /*0fb8*/ 	.word	0xffffffff


	//   ....[180]....
        /*0fbc*/ 	.word	0xffffffff


	//   ....[181]....
        /*0fc0*/ 	.word	0xffffffff


	//   ....[182]....
        /*0fc4*/ 	.word	0xffffffff


	//   ....[183]....
        /*0fc8*/ 	.word	0xffffffff


	//   ....[184]....
        /*0fcc*/ 	.word	0xffffffff


	//   ....[185]....
        /*0fd0*/ 	.word	0xffffffff


	//   ....[186]....
        /*0fd4*/ 	.word	0xffffffff


	//   ....[187]....
        /*0fd8*/ 	.word	0xffffffff


	//   ....[188]....
        /*0fdc*/ 	.word	0xffffffff


	//   ....[189]....
        /*0fe0*/ 	.word	0xffffffff


	//   ....[190]....
        /*0fe4*/ 	.word	0xffffffff


	//   ....[191]....
        /*0fe8*/ 	.word	0xffffffff


	//   ....[192]....
        /*0fec*/ 	.word	0xffffffff


	//   ....[193]....
        /*0ff0*/ 	.word	0xffffffff


	//   ....[194]....
        /*0ff4*/ 	.word	0xffffffff


	//   ....[195]....
        /*0ff8*/ 	.word	0xffffffff


	//   ....[196]....
        /*0ffc*/ 	.word	0xffffffff


	//   ....[197]....
        /*1000*/ 	.word	0xffffffff


	//   ....[198]....
        /*1004*/ 	.word	0xffffffff


	//   ....[199]....
        /*1008*/ 	.word	0xffffffff


	//   ....[200]....
        /*100c*/ 	.word	0xffffffff


	//   ....[201]....
        /*1010*/ 	.word	0xffffffff


	//   ....[202]....
        /*1014*/ 	.word	0xffffffff


	//   ....[203]....
        /*1018*/ 	.word	0xffffffff


	//   ....[204]....
        /*101c*/ 	.word	0xffffffff


	//   ....[205]....
        /*1020*/ 	.word	0xffffffff


	//   ....[206]....
        /*1024*/ 	.word	0xffffffff


	//   ....[207]....
        /*1028*/ 	.word	0xffffffff


	//   ....[208]....
        /*102c*/ 	.word	0xffffffff


	//   ....[209]....
        /*1030*/ 	.word	0xffffffff


	//   ....[210]....
        /*1034*/ 	.word	0xffffffff


	//   ....[211]....
        /*1038*/ 	.word	0xffffffff


	//   ....[212]....
        /*103c*/ 	.word	0xffffffff


	//   ....[213]....
        /*1040*/ 	.word	0xffffffff


	//   ....[214]....
        /*1044*/ 	.word	0xffffffff


	//   ....[215]....
        /*1048*/ 	.word	0xffffffff


	//   ....[216]....
        /*104c*/ 	.word	0xffffffff


	//   ....[217]....
        /*1050*/ 	.word	0xffffffff


	//   ....[218]....
        /*1054*/ 	.word	0xffffffff


	//   ....[219]....
        /*1058*/ 	.word	0xffffffff


	//   ....[220]....
        /*105c*/ 	.word	0xffffffff


	//   ....[221]....
        /*1060*/ 	.word	0xffffffff


	//   ....[222]....
        /*1064*/ 	.word	0xffffffff


	//   ....[223]....
        /*1068*/ 	.word	0xffffffff


	//   ....[224]....
        /*106c*/ 	.word	0xffffffff


	//   ....[225]....
        /*1070*/ 	.word	0xffffffff


	//   ....[226]....
        /*1074*/ 	.word	0xffffffff


	//   ....[227]....
        /*1078*/ 	.word	0xffffffff


	//   ....[228]....
        /*107c*/ 	.word	0xffffffff


	//   ....[229]....
        /*1080*/ 	.word	0xffffffff


	//   ....[230]....
        /*1084*/ 	.word	0xffffffff


	//   ....[231]....
        /*1088*/ 	.word	0xffffffff


	//   ....[232]....
        /*108c*/ 	.word	0xffffffff


	//   ....[233]....
        /*1090*/ 	.word	0xffffffff


	//   ....[234]....
        /*1094*/ 	.word	0xffffffff


	//   ....[235]....
        /*1098*/ 	.word	0xffffffff


	//   ....[236]....
        /*109c*/ 	.word	0xffffffff


	//   ....[237]....
        /*10a0*/ 	.word	0xffffffff


	//   ....[238]....
        /*10a4*/ 	.word	0xffffffff


	//   ....[239]....
        /*10a8*/ 	.word	0xffffffff


	//   ....[240]....
        /*10ac*/ 	.word	0xffffffff


	//   ....[241]....
        /*10b0*/ 	.word	0xffffffff


	//   ....[242]....
        /*10b4*/ 	.word	0xffffffff


	//   ....[243]....
        /*10b8*/ 	.word	0xffffffff


	//   ....[244]....
        /*10bc*/ 	.word	0xffffffff


	//   ....[245]....
        /*10c0*/ 	.word	0xffffffff


	//   ....[246]....
        /*10c4*/ 	.word	0xffffffff


	//   ....[247]....
        /*10c8*/ 	.word	0xffffffff


	//   ....[248]....
        /*10cc*/ 	.word	0xffffffff


	//   ....[249]....
        /*10d0*/ 	.word	0xffffffff


	//   ....[250]....
        /*10d4*/ 	.word	0xffffffff


	//   ....[251]....
        /*10d8*/ 	.word	0xffffffff


	//   ....[252]....
        /*10dc*/ 	.word	0xffffffff


	//   ....[253]....
        /*10e0*/ 	.word	0xffffffff


	//   ....[254]....
        /*10e4*/ 	.word	0xffffffff


	//   ....[255]....
        /*10e8*/ 	.word	0xffffffff


	//   ....[0]....
        /*10ec*/ 	.word	0xffffffff


	//   ....[1]....
        /*10f0*/ 	.word	0xffffffff


	//   ....[2]....
        /*10f4*/ 	.word	0xffffffff


	//   ....[3]....
        /*10f8*/ 	.word	0xffffffff


	//   ....[4]....
        /*10fc*/ 	.word	0xffffffff


	//   ....[5]....
        /*1100*/ 	.word	0xffffffff


	//   ....[6]....
        /*1104*/ 	.word	0xffffffff


	//   ....[7]....
        /*1108*/ 	.word	0xffffffff


	//   ....[8]....
        /*110c*/ 	.word	0xffffffff


	//   ....[9]....
        /*1110*/ 	.word	0xffffffff


	//   ....[10]....
        /*1114*/ 	.word	0xffffffff


	//   ....[11]....
        /*1118*/ 	.word	0xffffffff


	//   ....[12]....
        /*111c*/ 	.word	0xffffffff


	//   ....[13]....
        /*1120*/ 	.word	0xffffffff


	//   ....[14]....
        /*1124*/ 	.word	0xffffffff


	//   ....[15]....
        /*1128*/ 	.word	0xffffffff


	//   ....[16]....
        /*112c*/ 	.word	0xffffffff


	//   ....[17]....
        /*1130*/ 	.word	0xffffffff


	//   ....[18]....
        /*1134*/ 	.word	0xffffffff


	//   ....[19]....
        /*1138*/ 	.word	0xffffffff


	//   ....[20]....
        /*113c*/ 	.word	0xffffffff


	//   ....[21]....
        /*1140*/ 	.word	0xffffffff


	//   ....[22]....
        /*1144*/ 	.word	0xffffffff


	//   ....[23]....
        /*1148*/ 	.word	0xffffffff


	//   ....[24]....
        /*114c*/ 	.word	0xffffffff


	//   ....[25]....
        /*1150*/ 	.word	0xffffffff


	//   ....[26]....
        /*1154*/ 	.word	0xffffffff


	//   ....[27]....
        /*1158*/ 	.word	0xffffffff


	//   ....[28]....
        /*115c*/ 	.word	0xffffffff


	//   ....[29]....
        /*1160*/ 	.word	0xffffffff


	//   ....[30]....
        /*1164*/ 	.word	0xffffffff


	//   ....[31]....
        /*1168*/ 	.word	0xffffffff


	//----- nvinfo : EIATTR_COOP_GROUP_INSTR_OFFSETS
	.align		4
.L_284:
        /*116c*/ 	.byte	0x04, 0x28
        /*116e*/ 	.short	(.L_286 - .L_285)


	//   ....[0]....
.L_285:
        /*1170*/ 	.word	0x00000050


	//   ....[1]....
        /*1174*/ 	.word	0x00000200


	//   ....[2]....
        /*1178*/ 	.word	0x00000230


	//   ....[3]....
        /*117c*/ 	.word	0x00000260


	//   ....[4]....
        /*1180*/ 	.word	0x00000290


	//   ....[5]....
        /*1184*/ 	.word	0x000002c0


	//   ....[6]....
        /*1188*/ 	.word	0x000002f0


	//   ....[7]....
        /*118c*/ 	.word	0x00000450


	//   ....[8]....
        /*1190*/ 	.word	0x00000490


	//   ....[9]....
        /*1194*/ 	.word	0x000004c0


	//   ....[10]....
        /*1198*/ 	.word	0x000004f0


	//   ....[11]....
        /*119c*/ 	.word	0x00000520


	//   ....[12]....
        /*11a0*/ 	.word	0x00000550


	//   ....[13]....
        /*11a4*/ 	.word	0x000005e0


	//   ....[14]....
        /*11a8*/ 	.word	0x00000630


	//   ....[15]....
        /*11ac*/ 	.word	0x00000650


	//   ....[16]....
        /*11b0*/ 	.word	0x000006b0


	//   ....[17]....
        /*11b4*/ 	.word	0x000040a0


	//   ....[18]....
        /*11b8*/ 	.word	0x000040b0


	//   ....[19]....
        /*11bc*/ 	.word	0x00005c80


	//   ....[20]....
        /*11c0*/ 	.word	0x00005c90


	//   ....[21]....
        /*11c4*/ 	.word	0x00007600


	//   ....[22]....
        /*11c8*/ 	.word	0x00007620


	//   ....[23]....
        /*11cc*/ 	.word	0x00007c40


	//   ....[24]....
        /*11d0*/ 	.word	0x00007c60


	//   ....[25]....
        /*11d4*/ 	.word	0x00008c60


	//   ....[26]....
        /*11d8*/ 	.word	0x00008c80


	//   ....[27]....
        /*11dc*/ 	.word	0x00008e20


	//   ....[28]....
        /*11e0*/ 	.word	0x00008e30


	//   ....[29]....
        /*11e4*/ 	.word	0x00008fc0


	//   ....[30]....
        /*11e8*/ 	.word	0x00008fe0


	//   ....[31]....
        /*11ec*/ 	.word	0x00009170


	//   ....[32]....
        /*11f0*/ 	.word	0x00009180


	//   ....[33]....
        /*11f4*/ 	.word	0x00009670


	//   ....[34]....
        /*11f8*/ 	.word	0x00009680


	//   ....[35]....
        /*11fc*/ 	.word	0x00009690


	//   ....[36]....
        /*1200*/ 	.word	0x000096a0


	//   ....[37]....
        /*1204*/ 	.word	0x00009b40


	//   ....[38]....
        /*1208*/ 	.word	0x00009b60


	//   ....[39]....
        /*120c*/ 	.word	0x00009b80


	//   ....[40]....
        /*1210*/ 	.word	0x00009ba0


	//   ....[41]....
        /*1214*/ 	.word	0x0000a0c0


	//   ....[42]....
        /*1218*/ 	.word	0x0000a330


	//   ....[43]....
        /*121c*/ 	.word	0x0000a370


	//   ....[44]....
        /*1220*/ 	.word	0x0000a390


	//   ....[45]....
        /*1224*/ 	.word	0x0000d1b0


	//   ....[46]....
        /*1228*/ 	.word	0x0000d1d0


	//   ....[47]....
        /*122c*/ 	.word	0x0000d1f0


	//   ....[48]....
        /*1230*/ 	.word	0x0000d210


	//   ....[49]....
        /*1234*/ 	.word	0x0000d560


	//   ....[50]....
        /*1238*/ 	.word	0x0000d7d0


	//   ....[51]....
        /*123c*/ 	.word	0x0000d810


	//   ....[52]....
        /*1240*/ 	.word	0x0000d850


	//   ....[53]....
        /*1244*/ 	.word	0x00010860


	//   ....[54]....
        /*1248*/ 	.word	0x00010890


	//   ....[55]....
        /*124c*/ 	.word	0x00010a60


	//   ....[56]....
        /*1250*/ 	.word	0x00010a70


	//   ....[57]....
        /*1254*/ 	.word	0x00011a40


	//   ....[58]....
        /*1258*/ 	.word	0x00011a60


	//   ....[59]....
        /*125c*/ 	.word	0x00011bd0


	//   ....[60]....
        /*1260*/ 	.word	0x00011be0


	//   ....[61]....
        /*1264*/ 	.word	0x00011e10


	//   ....[62]....
        /*1268*/ 	.word	0x00011fd0


	//   ....[63]....
        /*126c*/ 	.word	0x00011fe0


	//   ....[64]....
        /*1270*/ 	.word	0x00011ff0


	//   ....[65]....
        /*1274*/ 	.word	0x00012780


	//   ....[66]....
        /*1278*/ 	.word	0x000127a0


	//   ....[67]....
        /*127c*/ 	.word	0x000127c0


	//   ....[68]....
        /*1280*/ 	.word	0x000127d0


	//   ....[69]....
        /*1284*/ 	.word	0x00012800


	//   ....[70]....
        /*1288*/ 	.word	0x00012820


	//   ....[71]....
        /*128c*/ 	.word	0x00012840


	//   ....[72]....
        /*1290*/ 	.word	0x00012850


	//   ....[73]....
        /*1294*/ 	.word	0x00013ce0


	//   ....[74]....
        /*1298*/ 	.word	0x00013d00


	//   ....[75]....
        /*129c*/ 	.word	0x00013e60


	//   ....[76]....
        /*12a0*/ 	.word	0x00013e70


	//   ....[77]....
        /*12a4*/ 	.word	0x00014e10


	//   ....[78]....
        /*12a8*/ 	.word	0x00014e30


	//   ....[79]....
        /*12ac*/ 	.word	0x00014f70


	//   ....[80]....
        /*12b0*/ 	.word	0x00014f80


	//   ....[81]....
        /*12b4*/ 	.word	0x000151a0


	//   ....[82]....
        /*12b8*/ 	.word	0x00015350


	//   ....[83]....
        /*12bc*/ 	.word	0x00015360


	//   ....[84]....
        /*12c0*/ 	.word	0x00015370


	//   ....[85]....
        /*12c4*/ 	.word	0x000158b0


	//   ....[86]....
        /*12c8*/ 	.word	0x00015910


	//   ....[87]....
        /*12cc*/ 	.word	0x000159f0


	//   ....[88]....
        /*12d0*/ 	.word	0x00015a10


	//   ....[89]....
        /*12d4*/ 	.word	0x00015af0


	//   ....[90]....
        /*12d8*/ 	.word	0x00015b10


	//   ....[91]....
        /*12dc*/ 	.word	0x00015bf0


	//   ....[92]....
        /*12e0*/ 	.word	0x00015c10


	//   ....[93]....
        /*12e4*/ 	.word	0x000176d0


	//   ....[94]....
        /*12e8*/ 	.word	0x00017720


	//   ....[95]....
        /*12ec*/ 	.word	0x00017840


	//   ....[96]....
        /*12f0*/ 	.word	0x00017850


	//   ....[97]....
        /*12f4*/ 	.word	0x00018800


	//   ....[98]....
        /*12f8*/ 	.word	0x00018820


	//   ....[99]....
        /*12fc*/ 	.word	0x00018910


	//   ....[100]....
        /*1300*/ 	.word	0x00018920


	//   ....[101]....
        /*1304*/ 	.word	0x00018d20


	//   ....[102]....
        /*1308*/ 	.word	0x00018d50


	//   ....[103]....
        /*130c*/ 	.word	0x00018d70


	//   ....[104]....
        /*1310*/ 	.word	0x00018d90


	//   ....[105]....
        /*1314*/ 	.word	0x00018db0


	//   ....[106]....
        /*1318*/ 	.word	0x00018dd0


	//   ....[107]....
        /*131c*/ 	.word	0x00018df0


	//   ....[108]....
        /*1320*/ 	.word	0x00018e10


	//   ....[109]....
        /*1324*/ 	.word	0x0001a5e0


	//   ....[110]....
        /*1328*/ 	.word	0x0001a610


	//   ....[111]....
        /*132c*/ 	.word	0x0001a620


	//   ....[112]....
        /*1330*/ 	.word	0x0001a630


	//   ....[113]....
        /*1334*/ 	.word	0x0001a640


	//   ....[114]....
        /*1338*/ 	.word	0x0001a670


	//   ....[115]....
        /*133c*/ 	.word	0x0001a690


	//   ....[116]....
        /*1340*/ 	.word	0x0001a6b0


	//   ....[117]....
        /*1344*/ 	.word	0x0001bc80


	//   ....[118]....
        /*1348*/ 	.word	0x0001bc90


	//   ....[119]....
        /*134c*/ 	.word	0x0001bcb0


	//   ....[120]....
        /*1350*/ 	.word	0x0001bcc0


	//   ....[121]....
        /*1354*/ 	.word	0x0001bcd0


	//   ....[122]....
        /*1358*/ 	.word	0x0001bce0


	//   ....[123]....
        /*135c*/ 	.word	0x0001bd00


	//   ....[124]....
        /*1360*/ 	.word	0x0001bd10


	//   ....[125]....
        /*1364*/ 	.word	0x0001c170


	//   ....[126]....
        /*1368*/ 	.word	0x0001c190


	//   ....[127]....
        /*136c*/ 	.word	0x0001c2f0


	//   ....[128]....
        /*1370*/ 	.word	0x0001c300


	//   ....[129]....
        /*1374*/ 	.word	0x0001c470


	//   ....[130]....
        /*1378*/ 	.word	0x0001c490


	//   ....[131]....
        /*137c*/ 	.word	0x0001c600


	//   ....[132]....
        /*1380*/ 	.word	0x0001c610


	//   ....[133]....
        /*1384*/ 	.word	0x0001c980


	//   ....[134]....
        /*1388*/ 	.word	0x0001c9a0


	//   ....[135]....
        /*138c*/ 	.word	0x0001ce70


	//   ....[136]....
        /*1390*/ 	.word	0x0001ce80


	//   ....[137]....
        /*1394*/ 	.word	0x0001d350


	//   ....[138]....
        /*1398*/ 	.word	0x0001d370


	//   ....[139]....
        /*139c*/ 	.word	0x0001d850


	//   ....[140]....
        /*13a0*/ 	.word	0x0001d860


	//   ....[141]....
        /*13a4*/ 	.word	0x0001e510


	//   ....[142]....
        /*13a8*/ 	.word	0x0001e530


	//   ....[143]....
        /*13ac*/ 	.word	0x0001e6a0


	//   ....[144]....
        /*13b0*/ 	.word	0x0001e6b0


	//   ....[145]....
        /*13b4*/ 	.word	0x0001e820


	//   ....[146]....
        /*13b8*/ 	.word	0x0001e840


	//   ....[147]....
        /*13bc*/ 	.word	0x0001e9b0


	//   ....[148]....
        /*13c0*/ 	.word	0x0001e9c0


	//   ....[149]....
        /*13c4*/ 	.word	0x0001ebf0


	//   ....[150]....
        /*13c8*/ 	.word	0x0001ec10


	//   ....[151]....
        /*13cc*/ 	.word	0x0001ed40


	//   ....[152]....
        /*13d0*/ 	.word	0x0001ed80


	//   ....[153]....
        /*13d4*/ 	.word	0x0001edb0


	//   ....[154]....
        /*13d8*/ 	.word	0x0001ede0


	//   ....[155]....
        /*13dc*/ 	.word	0x0001ee10


	//   ....[156]....
        /*13e0*/ 	.word	0x0001ee40


	//   ....[157]....
        /*13e4*/ 	.word	0x0001efb0


	//   ....[158]....
        /*13e8*/ 	.word	0x0001eff0


	//   ....[159]....
        /*13ec*/ 	.word	0x0001f020


	//   ....[160]....
        /*13f0*/ 	.word	0x0001f050


	//   ....[161]....
        /*13f4*/ 	.word	0x0001f080


	//   ....[162]....
        /*13f8*/ 	.word	0x0001f0b0


	//   ....[163]....
        /*13fc*/ 	.word	0x0001f140


	//   ....[164]....
        /*1400*/ 	.word	0x0001f1a0


	//   ....[165]....
        /*1404*/ 	.word	0x0001f1b0


	//   ....[166]....
        /*1408*/ 	.word	0x0001f210


	//   ....[167]....
        /*140c*/ 	.word	0x0001fc70


	//   ....[168]....
        /*1410*/ 	.word	0x0001fcd0


	//   ....[169]....
        /*1414*/ 	.word	0x0001fd20


	//   ....[170]....
        /*1418*/ 	.word	0x0001fd70


	//   ....[171]....
        /*141c*/ 	.word	0x0001fdc0


	//   ....[172]....
        /*1420*/ 	.word	0x0001fe30


	//   ....[173]....
        /*1424*/ 	.word	0x0001fe70


	//   ....[174]....
        /*1428*/ 	.word	0x0001fee0


	//   ....[175]....
        /*142c*/ 	.word	0x0001ff50


	//   ....[176]....
        /*1430*/ 	.word	0x0001ffb0


	//   ....[177]....
        /*1434*/ 	.word	0x00020020


	//   ....[178]....
        /*1438*/ 	.word	0x00020090


	//   ....[179]....
        /*143c*/ 	.word	0x000200f0


	//   ....[180]....
        /*1440*/ 	.word	0x00020150


	//   ....[181]....
        /*1444*/ 	.word	0x000201b0


	//   ....[182]....
        /*1448*/ 	.word	0x00020220


	//   ....[183]....
        /*144c*/ 	.word	0x00020280


	//   ....[184]....
        /*1450*/ 	.word	0x000202e0


	//   ....[185]....
        /*1454*/ 	.word	0x00020340


	//   ....[186]....
        /*1458*/ 	.word	0x000203a0


	//   ....[187]....
        /*145c*/ 	.word	0x00020400


	//   ....[188]....
        /*1460*/ 	.word	0x00020470


	//   ....[189]....
        /*1464*/ 	.word	0x000204d0


	//   ....[190]....
        /*1468*/ 	.word	0x00020530


	//   ....[191]....
        /*146c*/ 	.word	0x00020590


	//   ....[192]....
        /*1470*/ 	.word	0x000205f0


	//   ....[193]....
        /*1474*/ 	.word	0x000207e0


	//   ....[194]....
        /*1478*/ 	.word	0x000209d0


	//   ....[195]....
        /*147c*/ 	.word	0x00020e70


	//   ....[196]....
        /*1480*/ 	.word	0x00020ec0


	//   ....[197]....
        /*1484*/ 	.word	0x00020f10


	//   ....[198]....
        /*1488*/ 	.word	0x00020f60


	//   ....[199]....
        /*148c*/ 	.word	0x00020fb0


	//   ....[200]....
        /*1490*/ 	.word	0x00021000


	//   ....[201]....
        /*1494*/ 	.word	0x00021050


	//   ....[202]....
        /*1498*/ 	.word	0x000210a0


	//   ....[203]....
        /*149c*/ 	.word	0x00021110


	//   ....[204]....
        /*14a0*/ 	.word	0x00021180


	//   ....[205]....
        /*14a4*/ 	.word	0x000211e0


	//   ....[206]....
        /*14a8*/ 	.word	0x00021240


	//   ....[207]....
        /*14ac*/ 	.word	0x000212a0


	//   ....[208]....
        /*14b0*/ 	.word	0x00021310


	//   ....[209]....
        /*14b4*/ 	.word	0x00021370


	//   ....[210]....
        /*14b8*/ 	.word	0x000213d0


	//   ....[211]....
        /*14bc*/ 	.word	0x00021430


	//   ....[212]....
        /*14c0*/ 	.word	0x00021490


	//   ....[213]....
        /*14c4*/ 	.word	0x00021670


	//   ....[214]....
        /*14c8*/ 	.word	0x00021850


	//   ....[215]....
        /*14cc*/ 	.word	0x00021d10


	//   ....[216]....
        /*14d0*/ 	.word	0x00021d50


	//   ....[217]....
        /*14d4*/ 	.word	0x00021da0


	//   ....[218]....
        /*14d8*/ 	.word	0x00021de0


	//   ....[219]....
        /*14dc*/ 	.word	0x00021e30


	//   ....[220]....
        /*14e0*/ 	.word	0x00021e70


	//   ....[221]....
        /*14e4*/ 	.word	0x00021ec0


	//   ....[222]....
        /*14e8*/ 	.word	0x00021f00


	//   ....[223]....
        /*14ec*/ 	.word	0x00021f60


	//   ....[224]....
        /*14f0*/ 	.word	0x00021fc0


	//   ....[225]....
        /*14f4*/ 	.word	0x00022020


	//   ....[226]....
        /*14f8*/ 	.word	0x00022080


	//   ....[227]....
        /*14fc*/ 	.word	0x000220f0


	//   ....[228]....
        /*1500*/ 	.word	0x00022150


	//   ....[229]....
        /*1504*/ 	.word	0x000221b0


	//   ....[230]....
        /*1508*/ 	.word	0x000221f0


	//   ....[231]....
        /*150c*/ 	.word	0x00022230


	//   ....[232]....
        /*1510*/ 	.word	0x00022280


	//   ....[233]....
        /*1514*/ 	.word	0x000222c0


	//   ....[234]....
        /*1518*/ 	.word	0x00022310


	//   ....[235]....
        /*151c*/ 	.word	0x00022350


	//   ....[236]....
        /*1520*/ 	.word	0x000223a0


	//   ....[237]....
        /*1524*/ 	.word	0x000223e0


	//   ....[238]....
        /*1528*/ 	.word	0x00022430


	//   ....[239]....
        /*152c*/ 	.word	0x00022470


	//   ....[240]....
        /*1530*/ 	.word	0x000224c0


	//   ....[241]....
        /*1534*/ 	.word	0x00022510


	//   ....[242]....
        /*1538*/ 	.word	0x00022560


	//   ....[243]....
        /*153c*/ 	.word	0x000225b0


	//   ....[244]....
        /*1540*/ 	.word	0x00022600


	//   ....[245]....
        /*1544*/ 	.word	0x00022650


	//   ....[246]....
        /*1548*/ 	.word	0x000226c0


	//   ....[247]....
        /*154c*/ 	.word	0x00022730


	//   ....[248]....
        /*1550*/ 	.word	0x00022790


	//   ....[249]....
        /*1554*/ 	.word	0x000227f0


	//   ....[250]....
        /*1558*/ 	.word	0x00022850


	//   ....[251]....
        /*155c*/ 	.word	0x000228c0


	//   ....[252]....
        /*1560*/ 	.word	0x00022920


	//   ....[253]....
        /*1564*/ 	.word	0x00022980


	//   ....[254]....
        /*1568*/ 	.word	0x000229e0


	//   ....[255]....
        /*156c*/ 	.word	0x00022a50


	//   ....[0]....
        /*1570*/ 	.word	0x00022ab0


	//   ....[1]....
        /*1574*/ 	.word	0x00022b10


	//   ....[2]....
        /*1578*/ 	.word	0x00022b70


	//   ....[3]....
        /*157c*/ 	.word	0x00022be0


	//   ....[4]....
        /*1580*/ 	.word	0x00022c40


	//   ....[5]....
        /*1584*/ 	.word	0x00022ca0


	//   ....[6]....
        /*1588*/ 	.word	0x00022d00


	//   ....[7]....
        /*158c*/ 	.word	0x00022d70


	//   ....[8]....
        /*1590*/ 	.word	0x00022dd0


	//   ....[9]....
        /*1594*/ 	.word	0x00022e30


	//   ....[10]....
        /*1598*/ 	.word	0x00022e90


	//   ....[11]....
        /*159c*/ 	.word	0x00022f00


	//   ....[12]....
        /*15a0*/ 	.word	0x00022f60


	//   ....[13]....
        /*15a4*/ 	.word	0x00022fc0


	//   ....[14]....
        /*15a8*/ 	.word	0x00023020


	//   ....[15]....
        /*15ac*/ 	.word	0x00023090


	//   ....[16]....
        /*15b0*/ 	.word	0x000230e0


	//   ....[17]....
        /*15b4*/ 	.word	0x00023120


	//   ....[18]....
        /*15b8*/ 	.word	0x00023170


	//   ....[19]....
        /*15bc*/ 	.word	0x000231c0


	//   ....[20]....
        /*15c0*/ 	.word	0x00023210


	//   ....[21]....
        /*15c4*/ 	.word	0x00023280


	//   ....[22]....
        /*15c8*/ 	.word	0x000232c0


	//   ....[23]....
        /*15cc*/ 	.word	0x00023310


	//   ....[24]....
        /*15d0*/ 	.word	0x00023360


	//   ....[25]....
        /*15d4*/ 	.word	0x000233b0


	//   ....[26]....
        /*15d8*/ 	.word	0x00023400


	//   ....[27]....
        /*15dc*/ 	.word	0x00023470


	//   ....[28]....
        /*15e0*/ 	.word	0x000234b0


	//   ....[29]....
        /*15e4*/ 	.word	0x00023520


	//   ....[30]....
        /*15e8*/ 	.word	0x00023580


	//   ....[31]....
        /*15ec*/ 	.word	0x000235f0


	//----- nvinfo : EIATTR_EXIT_INSTR_OFFSETS
	.align		4
.L_286:
        /*15f0*/ 	.byte	0x04, 0x1c
        /*15f2*/ 	.short	(.L_288 - .L_287)


	//   ....[0]....
.L_287:
        /*15f4*/ 	.word	0x000010d0


	//   ....[1]....
        /*15f8*/ 	.word	0x0001fc30


	//----- nvinfo : EIATTR_MAX_THREADS
	.align		4
.L_288:
        /*15fc*/ 	.byte	0x04, 0x05
        /*15fe*/ 	.short	(.L_290 - .L_289)
.L_289:
        /*1600*/ 	.word	0x00000080
        /*1604*/ 	.word	0x00000001
        /*1608*/ 	.word	0x00000001


	//----- nvinfo : EIATTR_CRS_STACK_SIZE
	.align		4
.L_290:
        /*160c*/ 	.byte	0x04, 0x1e
        /*160e*/ 	.short	(.L_292 - .L_291)
.L_291:
        /*1610*/ 	.word	0x00000000
.L_292:


//--------------------- .nv.callgraph             --------------------------
	.section	.nv.callgraph,"",@"SHT_CUDA_CALLGRAPH"
	.align	4
	.sectionentsize	8
	.align		4
        /*0000*/ 	.word	0x00000000
	.align		4
        /*0004*/ 	.word	0xffffffff
	.align		4
        /*0008*/ 	.word	0x00000000
	.align		4
        /*000c*/ 	.word	0xfffffffe
	.align		4
        /*0010*/ 	.word	0x00000000
	.align		4
        /*0014*/ 	.word	0xfffffffd
	.align		4
        /*0018*/ 	.word	0x00000000
	.align		4
        /*001c*/ 	.word	0xfffffffc


//--------------------- .nv.rel.action            --------------------------
	.section	.nv.rel.action,"",@"SHT_CUDA_RELOCINFO"
	.align	8
	.sectionentsize	8
        /*0000*/ 	.byte	0x73, 0x00, 0x00, 0x00, 0x00, 0x00, 0x00, 0x00, 0x00, 0x00, 0x00, 0x11, 0x25, 0x00, 0x05, 0x36


//--------------------- .nv.constant4             --------------------------
	.section	.nv.constant4,"a",@progbits
	.align	8
	.align		8
.nv.constant4:
        /*0000*/ 	.dword	_ZN85_INTERNAL_0e2e1368_49_flash_fwd_hdim96_bf16_paged_split_softcap_sm80_cu_49158569_34464cuda3std3__45__cpo5beginE
	.align		8
        /*0008*/ 	.dword	_ZN85_INTERNAL_0e2e1368_49_flash_fwd_hdim96_bf16_paged_split_softcap_sm80_cu_49158569_34464cuda3std3__45__cpo3endE
	.align		8
        /*0010*/ 	.dword	_ZN85_INTERNAL_0e2e1368_49_flash_fwd_hdim96_bf16_paged_split_softcap_sm80_cu_49158569_34464cuda3std3__45__cpo6cbeginE
	.align		8
        /*0018*/ 	.dword	_ZN85_INTERNAL_0e2e1368_49_flash_fwd_hdim96_bf16_paged_split_softcap_sm80_cu_49158569_34464cuda3std3__45__cpo4cendE
	.align		8
        /*0020*/ 	.dword	_ZN85_INTERNAL_0e2e1368_49_flash_fwd_hdim96_bf16_paged_split_softcap_sm80_cu_49158569_34464cuda3std3__487_GLOBAL__N__0e2e1368_49_flash_fwd_hdim96_bf16_paged_split_softcap_sm80_cu_49158569_34466ignoreE
	.align		8
        /*0028*/ 	.dword	_ZN85_INTERNAL_0e2e1368_49_flash_fwd_hdim96_bf16_paged_split_softcap_sm80_cu_49158569_34464cuda3std3__419piecewise_constructE
	.align		8
        /*0030*/ 	.dword	_ZN85_INTERNAL_0e2e1368_49_flash_fwd_hdim96_bf16_paged_split_softcap_sm80_cu_49158569_34464cuda3std3__48in_placeE
	.align		8
        /*0038*/ 	.dword	_ZN85_INTERNAL_0e2e1368_49_flash_fwd_hdim96_bf16_paged_split_softcap_sm80_cu_49158569_34464cuda3std6ranges3__45__cpo4swapE
	.align		8
        /*0040*/ 	.dword	_ZN85_INTERNAL_0e2e1368_49_flash_fwd_hdim96_bf16_paged_split_softcap_sm80_cu_49158569_34464cuda3std6ranges3__45__cpo9iter_moveE
	.align		8
        /*0048*/ 	.dword	_ZN85_INTERNAL_0e2e1368_49_flash_fwd_hdim96_bf16_paged_split_softcap_sm80_cu_49158569_34464cute7productE
	.align		8
        /*0050*/ 	.dword	_ZN85_INTERNAL_0e2e1368_49_flash_fwd_hdim96_bf16_paged_split_softcap_sm80_cu_49158569_34464cute1_E


//--------------------- .nv.constant0._ZN7cutlass13device_kernelIN5flash19enable_sm80_to_sm89INS1_16FlashAttnFwdSm80INS1_25CollectiveMainloopFwdSm80ILi4ELi1ELb0EN4cute5tupleIJNS5_1CILi128EEENS7_ILi64EEENS7_ILi96EEEEEELi96ENS_10bfloat16_tEfNS_4arch4Sm80ELb0ELb0ELb1ELb0ELb1ELb0ELb1ELb1EEENS1_21CollectiveEpilogueFwdINS6_IJS8_SA_S9_EEENS6_IJNS7_ILi1EEESI_SI_EEESC_SE_Li128ELb0ELb1ELb1ELb0EEENS1_19SingleTileSchedulerILb0ELb1ELb1ELi128EEEEEEEEEvNT_6ParamsE --------------------------
	.section	.nv.constant0._ZN7cutlass13device_kernelIN5flash19enable_sm80_to_sm89INS1_16FlashAttnFwdSm80INS1_25CollectiveMainloopFwdSm80ILi4ELi1ELb0EN4cute5tupleIJNS5_1CILi128EEENS7_ILi64EEENS7_ILi96EEEEEELi96ENS_10bfloat16_tEfNS_4arch4Sm80ELb0ELb0ELb1ELb0ELb1ELb0ELb1ELb1EEENS1_21CollectiveEpilogueFwdINS6_IJS8_SA_S9_EEENS6_IJNS7_ILi1EEESI_SI_EEESC_SE_Li128ELb0ELb1ELb1ELb0EEENS1_19SingleTileSchedulerILb0ELb1ELb1ELi128EEEEEEEEEvNT_6ParamsE,"a",@progbits
	.sectionflags	@""
	.align	4
.nv.constant0._ZN7cutlass13device_kernelIN5flash19enable_sm80_to_sm89INS1_16FlashAttnFwdSm80INS1_25CollectiveMainloopFwdSm80ILi4ELi1ELb0EN4cute5tupleIJNS5_1CILi128EEENS7_ILi64EEENS7_ILi96EEEEEELi96ENS_10bfloat16_tEfNS_4arch4Sm80ELb0ELb0ELb1ELb0ELb1ELb0ELb1ELb1EEENS1_21CollectiveEpilogueFwdINS6_IJS8_SA_S9_EEENS6_IJNS7_ILi1EEESI_SI_EEESC_SE_Li128ELb0ELb1ELb1ELb0EEENS1_19SingleTileSchedulerILb0ELb1ELb1ELi128EEEEEEEEEvNT_6ParamsE:
	.zero		1400


//--------------------- .nv.constant0._ZN7cutlass13device_kernelIN5flash19enable_sm80_to_sm89INS1_16FlashAttnFwdSm80INS1_25CollectiveMainloopFwdSm80ILi4ELi1ELb0EN4cute5tupleIJNS5_1CILi128EEENS7_ILi48EEENS7_ILi96EEEEEELi96ENS_10bfloat16_tEfNS_4arch4Sm80ELb0ELb0ELb1ELb1ELb1ELb0ELb1ELb1EEENS1_21CollectiveEpilogueFwdINS6_IJS8_SA_S9_EEENS6_IJNS7_ILi1EEESI_SI_EEESC_SE_Li128ELb1ELb1ELb1ELb0EEENS1_36VarlenDynamicPersistentTileSchedulerILi128ELi48ELi128ELi128ELb1ELb1ELb0ELb0ELb1ELb1EEEEEEEEEvNT_6ParamsE --------------------------
	.section	.nv.constant0._ZN7cutlass13device_kernelIN5flash19enable_sm80_to_sm89INS1_16FlashAttnFwdSm80INS1_25CollectiveMainloopFwdSm80ILi4ELi1ELb0EN4cute5tupleIJNS5_1CILi128EEENS7_ILi48EEENS7_ILi96EEEEEELi96ENS_10bfloat16_tEfNS_4arch4Sm80ELb0ELb0ELb1ELb1ELb1ELb0ELb1ELb1EEENS1_21CollectiveEpilogueFwdINS6_IJS8_SA_S9_EEENS6_IJNS7_ILi1EEESI_SI_EEESC_SE_Li128ELb1ELb1ELb1ELb0EEENS1_36VarlenDynamicPersistentTileSchedulerILi128ELi48ELi128ELi128ELb1ELb1ELb0ELb0ELb1ELb1EEEEEEEEEvNT_6ParamsE,"a",@progbits
	.sectionflags	@""
	.align	4
.nv.constant0._ZN7cutlass13device_kernelIN5flash19enable_sm80_to_sm89INS1_16FlashAttnFwdSm80INS1_25CollectiveMainloopFwdSm80ILi4ELi1ELb0EN4cute5tupleIJNS5_1CILi128EEENS7_ILi48EEENS7_ILi96EEEEEELi96ENS_10bfloat16_tEfNS_4arch4Sm80ELb0ELb0ELb1ELb1ELb1ELb0ELb1ELb1EEENS1_21CollectiveEpilogueFwdINS6_IJS8_SA_S9_EEENS6_IJNS7_ILi1EEESI_SI_EEESC_SE_Li128ELb1ELb1ELb1ELb0EEENS1_36VarlenDynamicPersistentTileSchedulerILi128ELi48ELi128ELi128ELb1ELb1ELb0ELb0ELb1ELb1EEEEEEEEEvNT_6ParamsE:
	.zero		1432


//--------------------- .nv.constant0._ZN7cutlass13device_kernelIN5flash19enable_sm80_to_sm89INS1_16FlashAttnFwdSm80INS1_25CollectiveMainloopFwdSm80ILi4ELi1ELb0EN4cute5tupleIJNS5_1CILi128EEENS7_ILi48EEENS7_ILi96EEEEEELi96ENS_10bfloat16_tEfNS_4arch4Sm80ELb0ELb0ELb1ELb1ELb1ELb1ELb1ELb1EEENS1_21CollectiveEpilogueFwdINS6_IJS8_SA_S9_EEENS6_IJNS7_ILi1EEESI_SI_EEESC_SE_Li128ELb1ELb1ELb1ELb0EEENS1_36VarlenDynamicPersistentTileSchedulerILi128ELi48ELi128ELi128ELb1ELb1ELb0ELb0ELb1ELb1EEEEEEEEEvNT_6ParamsE --------------------------
	.section	.nv.constant0._ZN7cutlass13device_kernelIN5flash19enable_sm80_to_sm89INS1_16FlashAttnFwdSm80INS1_25CollectiveMainloopFwdSm80ILi4ELi1ELb0EN4cute5tupleIJNS5_1CILi128EEENS7_ILi48EEENS7_ILi96EEEEEELi96ENS_10bfloat16_tEfNS_4arch4Sm80ELb0ELb0ELb1ELb1ELb1ELb1ELb1ELb1EEENS1_21CollectiveEpilogueFwdINS6_IJS8_SA_S9_EEENS6_IJNS7_ILi1EEESI_SI_EEESC_SE_Li128ELb1ELb1ELb1ELb0EEENS1_36VarlenDynamicPersistentTileSchedulerILi128ELi48ELi128ELi128ELb1ELb1ELb0ELb0ELb1ELb1EEEEEEEEEvNT_6ParamsE,"a",@progbits
	.sectionflags	@""
	.align	4
.nv.constant0._ZN7cutlass13device_kernelIN5flash19enable_sm80_to_sm89INS1_16FlashAttnFwdSm80INS1_25CollectiveMainloopFwdSm80ILi4ELi1ELb0EN4cute5tupleIJNS5_1CILi128EEENS7_ILi48EEENS7_ILi96EEEEEELi96ENS_10bfloat16_tEfNS_4arch4Sm80ELb0ELb0ELb1ELb1ELb1ELb1ELb1ELb1EEENS1_21CollectiveEpilogueFwdINS6_IJS8_SA_S9_EEENS6_IJNS7_ILi1EEESI_SI_EEESC_SE_Li128ELb1ELb1ELb1ELb0EEENS1_36VarlenDynamicPersistentTileSchedulerILi128ELi48ELi128ELi128ELb1ELb1ELb0ELb0ELb1ELb1EEEEEEEEEvNT_6ParamsE:
	.zero		1432


//--------------------- .nv.constant0._ZN7cutlass13device_kernelIN5flash19enable_sm80_to_sm89INS1_16FlashAttnFwdSm80INS1_25CollectiveMainloopFwdSm80ILi4ELi1ELb0EN4cute5tupleIJNS5_1CILi128EEENS7_ILi48EEENS7_ILi96EEEEEELi96ENS_10bfloat16_tEfNS_4arch4Sm80ELb0ELb1ELb1ELb0ELb1ELb0ELb1ELb1EEENS1_21CollectiveEpilogueFwdINS6_IJS8_SA_S9_EEENS6_IJNS7_ILi1EEESI_SI_EEESC_SE_Li128ELb0ELb1ELb1ELb0EEENS1_19SingleTileSchedulerILb0ELb1ELb1ELi128EEEEEEEEEvNT_6ParamsE --------------------------
	.section	.nv.constant0._ZN7cutlass13device_kernelIN5flash19enable_sm80_to_sm89INS1_16FlashAttnFwdSm80INS1_25CollectiveMainloopFwdSm80ILi4ELi1ELb0EN4cute5tupleIJNS5_1CILi128EEENS7_ILi48EEENS7_ILi96EEEEEELi96ENS_10bfloat16_tEfNS_4arch4Sm80ELb0ELb1ELb1ELb0ELb1ELb0ELb1ELb1EEENS1_21CollectiveEpilogueFwdINS6_IJS8_SA_S9_EEENS6_IJNS7_ILi1EEESI_SI_EEESC_SE_Li128ELb0ELb1ELb1ELb0EEENS1_19SingleTileSchedulerILb0ELb1ELb1ELi128EEEEEEEEEvNT_6ParamsE,"a",@progbits
	.sectionflags	@""
	.align	4
.nv.constant0._ZN7cutlass13device_kernelIN5flash19enable_sm80_to_sm89INS1_16FlashAttnFwdSm80INS1_25CollectiveMainloopFwdSm80ILi4ELi1ELb0EN4cute5tupleIJNS5_1CILi128EEENS7_ILi48EEENS7_ILi96EEEEEELi96ENS_10bfloat16_tEfNS_4arch4Sm80ELb0ELb1ELb1ELb0ELb1ELb0ELb1ELb1EEENS1_21CollectiveEpilogueFwdINS6_IJS8_SA_S9_EEENS6_IJNS7_ILi1EEESI_SI_EEESC_SE_Li128ELb0ELb1ELb1ELb0EEENS1_19SingleTileSchedulerILb0ELb1ELb1ELi128EEEEEEEEEvNT_6ParamsE:
	.zero		1400


//--------------------- .nv.constant0._ZN7cutlass13device_kernelIN5flash19enable_sm80_to_sm89INS1_16FlashAttnFwdSm80INS1_25CollectiveMainloopFwdSm80ILi4ELi1ELb0EN4cute5tupleIJNS5_1CILi128EEENS7_ILi48EEENS7_ILi96EEEEEELi96ENS_10bfloat16_tEfNS_4arch4Sm80ELb0ELb1ELb1ELb1ELb1ELb0ELb1ELb1EEENS1_21CollectiveEpilogueFwdINS6_IJS8_SA_S9_EEENS6_IJNS7_ILi1EEESI_SI_EEESC_SE_Li128ELb1ELb1ELb1ELb0EEENS1_36VarlenDynamicPersistentTileSchedulerILi128ELi48ELi128ELi128ELb1ELb1ELb0ELb1ELb0ELb1EEEEEEEEEvNT_6ParamsE --------------------------
	.section	.nv.constant0._ZN7cutlass13device_kernelIN5flash19enable_sm80_to_sm89INS1_16FlashAttnFwdSm80INS1_25CollectiveMainloopFwdSm80ILi4ELi1ELb0EN4cute5tupleIJNS5_1CILi128EEENS7_ILi48EEENS7_ILi96EEEEEELi96ENS_10bfloat16_tEfNS_4arch4Sm80ELb0ELb1ELb1ELb1ELb1ELb0ELb1ELb1EEENS1_21CollectiveEpilogueFwdINS6_IJS8_SA_S9_EEENS6_IJNS7_ILi1EEESI_SI_EEESC_SE_Li128ELb1ELb1ELb1ELb0EEENS1_36VarlenDynamicPersistentTileSchedulerILi128ELi48ELi128ELi128ELb1ELb1ELb0ELb1ELb0ELb1EEEEEEEEEvNT_6ParamsE,"a",@progbits
	.sectionflags	@""
	.align	4
.nv.constant0._ZN7cutlass13device_kernelIN5flash19enable_sm80_to_sm89INS1_16FlashAttnFwdSm80INS1_25CollectiveMainloopFwdSm80ILi4ELi1ELb0EN4cute5tupleIJNS5_1CILi128EEENS7_ILi48EEENS7_ILi96EEEEEELi96ENS_10bfloat16_tEfNS_4arch4Sm80ELb0ELb1ELb1ELb1ELb1ELb0ELb1ELb1EEENS1_21CollectiveEpilogueFwdINS6_IJS8_SA_S9_EEENS6_IJNS7_ILi1EEESI_SI_EEESC_SE_Li128ELb1ELb1ELb1ELb0EEENS1_36VarlenDynamicPersistentTileSchedulerILi128ELi48ELi128ELi128ELb1ELb1ELb0ELb1ELb0ELb1EEEEEEEEEvNT_6ParamsE:
	.zero		1432


//--------------------- .nv.constant0._ZN7cutlass13device_kernelIN5flash19enable_sm80_to_sm89INS1_16FlashAttnFwdSm80INS1_25CollectiveMainloopFwdSm80ILi4ELi1ELb0EN4cute5tupleIJNS5_1CILi128EEENS7_ILi48EEENS7_ILi96EEEEEELi96ENS_10bfloat16_tEfNS_4arch4Sm80ELb0ELb1ELb1ELb1ELb1ELb1ELb1ELb1EEENS1_21CollectiveEpilogueFwdINS6_IJS8_SA_S9_EEENS6_IJNS7_ILi1EEESI_SI_EEESC_SE_Li128ELb1ELb1ELb1ELb0EEENS1_36VarlenDynamicPersistentTileSchedulerILi128ELi48ELi128ELi128ELb1ELb1ELb0ELb1ELb0ELb1EEEEEEEEEvNT_6ParamsE --------------------------
	.section	.nv.constant0._ZN7cutlass13device_kernelIN5flash19enable_sm80_to_sm89INS1_16FlashAttnFwdSm80INS1_25CollectiveMainloopFwdSm80ILi4ELi1ELb0EN4cute5tupleIJNS5_1CILi128EEENS7_ILi48EEENS7_ILi96EEEEEELi96ENS_10bfloat16_tEfNS_4arch4Sm80ELb0ELb1ELb1ELb1ELb1ELb1ELb1ELb1EEENS1_21CollectiveEpilogueFwdINS6_IJS8_SA_S9_EEENS6_IJNS7_ILi1EEESI_SI_EEESC_SE_Li128ELb1ELb1ELb1ELb0EEENS1_36VarlenDynamicPersistentTileSchedulerILi128ELi48ELi128ELi128ELb1ELb1ELb0ELb1ELb0ELb1EEEEEEEEEvNT_6ParamsE,"a",@progbits
	.sectionflags	@""
	.align	4
.nv.constant0._ZN7cutlass13device_kernelIN5flash19enable_sm80_to_sm89INS1_16FlashAttnFwdSm80INS1_25CollectiveMainloopFwdSm80ILi4ELi1ELb0EN4cute5tupleIJNS5_1CILi128EEENS7_ILi48EEENS7_ILi96EEEEEELi96ENS_10bfloat16_tEfNS_4arch4Sm80ELb0ELb1ELb1ELb1ELb1ELb1ELb1ELb1EEENS1_21CollectiveEpilogueFwdINS6_IJS8_SA_S9_EEENS6_IJNS7_ILi1EEESI_SI_EEESC_SE_Li128ELb1ELb1ELb1ELb0EEENS1_36VarlenDynamicPersistentTileSchedulerILi128ELi48ELi128ELi128ELb1ELb1ELb0ELb1ELb0ELb1EEEEEEEEEvNT_6ParamsE:
	.zero		1432


//--------------------- .nv.constant0._ZN7cutlass13device_kernelIN5flash19enable_sm80_to_sm89INS1_16FlashAttnFwdSm80INS1_25CollectiveMainloopFwdSm80ILi4ELi1ELb0EN4cute5tupleIJNS5_1CILi128EEENS7_ILi64EEENS7_ILi96EEEEEELi96ENS_10bfloat16_tEfNS_4arch4Sm80ELb1ELb0ELb1ELb0ELb1ELb0ELb1ELb1EEENS1_21CollectiveEpilogueFwdINS6_IJS8_SA_S9_EEENS6_IJNS7_ILi1EEESI_SI_EEESC_SE_Li128ELb0ELb1ELb1ELb0EEENS1_30DynamicPersistentTileSchedulerILi128ELi128ELb1ELb1ELb0EEEEEEEEEvNT_6ParamsE --------------------------
	.section	.nv.constant0._ZN7cutlass13device_kernelIN5flash19enable_sm80_to_sm89INS1_16FlashAttnFwdSm80INS1_25CollectiveMainloopFwdSm80ILi4ELi1ELb0EN4cute5tupleIJNS5_1CILi128EEENS7_ILi64EEENS7_ILi96EEEEEELi96ENS_10bfloat16_tEfNS_4arch4Sm80ELb1ELb0ELb1ELb0ELb1ELb0ELb1ELb1EEENS1_21CollectiveEpilogueFwdINS6_IJS8_SA_S9_EEENS6_IJNS7_ILi1EEESI_SI_EEESC_SE_Li128ELb0ELb1ELb1ELb0EEENS1_30DynamicPersistentTileSchedulerILi128ELi128ELb1ELb1ELb0EEEEEEEEEvNT_6ParamsE,"a",@progbits
	.sectionflags	@""
	.align	4
.nv.constant0._ZN7cutlass13device_kernelIN5flash19enable_sm80_to_sm89INS1_16FlashAttnFwdSm80INS1_25CollectiveMainloopFwdSm80ILi4ELi1ELb0EN4cute5tupleIJNS5_1CILi128EEENS7_ILi64EEENS7_ILi96EEEEEELi96ENS_10bfloat16_tEfNS_4arch4Sm80ELb1ELb0ELb1ELb0ELb1ELb0ELb1ELb1EEENS1_21CollectiveEpilogueFwdINS6_IJS8_SA_S9_EEENS6_IJNS7_ILi1EEESI_SI_EEESC_SE_Li128ELb0ELb1ELb1ELb0EEENS1_30DynamicPersistentTileSchedulerILi128ELi128ELb1ELb1ELb0EEEEEEEEEvNT_6ParamsE:
	.zero		1416


//--------------------- .nv.constant0._ZN7cutlass13device_kernelIN5flash19enable_sm80_to_sm89INS1_16FlashAttnFwdSm80INS1_25CollectiveMainloopFwdSm80ILi4ELi1ELb0EN4cute5tupleIJNS5_1CILi128EEENS7_ILi48EEENS7_ILi96EEEEEELi96ENS_10bfloat16_tEfNS_4arch4Sm80ELb1ELb0ELb1ELb1ELb1ELb0ELb1ELb1EEENS1_21CollectiveEpilogueFwdINS6_IJS8_SA_S9_EEENS6_IJNS7_ILi1EEESI_SI_EEESC_SE_Li128ELb1ELb1ELb1ELb0EEENS1_36VarlenDynamicPersistentTileSchedulerILi128ELi48ELi128ELi128ELb1ELb1ELb0ELb1ELb1ELb1EEEEEEEEEvNT_6ParamsE --------------------------
	.section	.nv.constant0._ZN7cutlass13device_kernelIN5flash19enable_sm80_to_sm89INS1_16FlashAttnFwdSm80INS1_25CollectiveMainloopFwdSm80ILi4ELi1ELb0EN4cute5tupleIJNS5_1CILi128EEENS7_ILi48EEENS7_ILi96EEEEEELi96ENS_10bfloat16_tEfNS_4arch4Sm80ELb1ELb0ELb1ELb1ELb1ELb0ELb1ELb1EEENS1_21CollectiveEpilogueFwdINS6_IJS8_SA_S9_EEENS6_IJNS7_ILi1EEESI_SI_EEESC_SE_Li128ELb1ELb1ELb1ELb0EEENS1_36VarlenDynamicPersistentTileSchedulerILi128ELi48ELi128ELi128ELb1ELb1ELb0ELb1ELb1ELb1EEEEEEEEEvNT_6ParamsE,"a",@progbits
	.sectionflags	@""
	.align	4
.nv.constant0._ZN7cutlass13device_kernelIN5flash19enable_sm80_to_sm89INS1_16FlashAttnFwdSm80INS1_25CollectiveMainloopFwdSm80ILi4ELi1ELb0EN4cute5tupleIJNS5_1CILi128EEENS7_ILi48EEENS7_ILi96EEEEEELi96ENS_10bfloat16_tEfNS_4arch4Sm80ELb1ELb0ELb1ELb1ELb1ELb0ELb1ELb1EEENS1_21CollectiveEpilogueFwdINS6_IJS8_SA_S9_EEENS6_IJNS7_ILi1EEESI_SI_EEESC_SE_Li128ELb1ELb1ELb1ELb0EEENS1_36VarlenDynamicPersistentTileSchedulerILi128ELi48ELi128ELi128ELb1ELb1ELb0ELb1ELb1ELb1EEEEEEEEEvNT_6ParamsE:
	.zero		1432


//--------------------- .nv.constant0._ZN7cutlass13device_kernelIN5flash19enable_sm80_to_sm89INS1_16FlashAttnFwdSm80INS1_25CollectiveMainloopFwdSm80ILi4ELi1ELb0EN4cute5tupleIJNS5_1CILi128EEENS7_ILi48EEENS7_ILi96EEEEEELi96ENS_10bfloat16_tEfNS_4arch4Sm80ELb1ELb0ELb1ELb1ELb1ELb1ELb1ELb1EEENS1_21CollectiveEpilogueFwdINS6_IJS8_SA_S9_EEENS6_IJNS7_ILi1EEESI_SI_EEESC_SE_Li128ELb1ELb1ELb1ELb0EEENS1_36VarlenDynamicPersistentTileSchedulerILi128ELi48ELi128ELi128ELb1ELb1ELb0ELb1ELb1ELb1EEEEEEEEEvNT_6ParamsE --------------------------
	.section	.nv.constant0._ZN7cutlass13device_kernelIN5flash19enable_sm80_to_sm89INS1_16FlashAttnFwdSm80INS1_25CollectiveMainloopFwdSm80ILi4ELi1ELb0EN4cute5tupleIJNS5_1CILi128EEENS7_ILi48EEENS7_ILi96EEEEEELi96ENS_10bfloat16_tEfNS_4arch4Sm80ELb1ELb0ELb1ELb1ELb1ELb1ELb1ELb1EEENS1_21CollectiveEpilogueFwdINS6_IJS8_SA_S9_EEENS6_IJNS7_ILi1EEESI_SI_EEESC_SE_Li128ELb1ELb1ELb1ELb0EEENS1_36VarlenDynamicPersistentTileSchedulerILi128ELi48ELi128ELi128ELb1ELb1ELb0ELb1ELb1ELb1EEEEEEEEEvNT_6ParamsE,"a",@progbits
	.sectionflags	@""
	.align	4
.nv.constant0._ZN7cutlass13device_kernelIN5flash19enable_sm80_to_sm89INS1_16FlashAttnFwdSm80INS1_25CollectiveMainloopFwdSm80ILi4ELi1ELb0EN4cute5tupleIJNS5_1CILi128EEENS7_ILi48EEENS7_ILi96EEEEEELi96ENS_10bfloat16_tEfNS_4arch4Sm80ELb1ELb0ELb1ELb1ELb1ELb1ELb1ELb1EEENS1_21CollectiveEpilogueFwdINS6_IJS8_SA_S9_EEENS6_IJNS7_ILi1EEESI_SI_EEESC_SE_Li128ELb1ELb1ELb1ELb0EEENS1_36VarlenDynamicPersistentTileSchedulerILi128ELi48ELi128ELi128ELb1ELb1ELb0ELb1ELb1ELb1EEEEEEEEEvNT_6ParamsE:
	.zero		1432


//--------------------- .text._ZN7cutlass13device_kernelIN5flash19enable_sm80_to_sm89INS1_16FlashAttnFwdSm80INS1_25CollectiveMainloopFwdSm80ILi4ELi1ELb0EN4cute5tupleIJNS5_1CILi128EEENS7_ILi64EEENS7_ILi96EEEEEELi96ENS_10bfloat16_tEfNS_4arch4Sm80ELb0ELb0ELb1ELb0ELb1ELb0ELb1ELb1EEENS1_21CollectiveEpilogueFwdINS6_IJS8_SA_S9_EEENS6_IJNS7_ILi1EEESI_SI_EEESC_SE_Li128ELb0ELb1ELb1ELb0EEENS1_19SingleTileSchedulerILb0ELb1ELb1ELi128EEEEEEEEEvNT_6ParamsE --------------------------
	.section	.text._ZN7cutlass13device_kernelIN5flash19enable_sm80_to_sm89INS1_16FlashAttnFwdSm80INS1_25CollectiveMainloopFwdSm80ILi4ELi1ELb0EN4cute5tupleIJNS5_1CILi128EEENS7_ILi64EEENS7_ILi96EEEEEELi96ENS_10bfloat16_tEfNS_4arch4Sm80ELb0ELb0ELb1ELb0ELb1ELb0ELb1ELb1EEENS1_21CollectiveEpilogueFwdINS6_IJS8_SA_S9_EEENS6_IJNS7_ILi1EEESI_SI_EEESC_SE_Li128ELb0ELb1ELb1ELb0EEENS1_19SingleTileSchedulerILb0ELb1ELb1ELi128EEEEEEEEEvNT_6ParamsE,"ax",@progbits
	.sectioninfo	@"SHI_REGISTERS=255"
	.align	128
.text._ZN7cutlass13device_kernelIN5flash19enable_sm80_to_sm89INS1_16FlashAttnFwdSm80INS1_25CollectiveMainloopFwdSm80ILi4ELi1ELb0EN4cute5tupleIJNS5_1CILi128EEENS7_ILi64EEENS7_ILi96EEEEEELi96ENS_10bfloat16_tEfNS_4arch4Sm80ELb0ELb0ELb1ELb0ELb1ELb0ELb1ELb1EEENS1_21CollectiveEpilogueFwdINS6_IJS8_SA_S9_EEENS6_IJNS7_ILi1EEESI_SI_EEESC_SE_Li128ELb0ELb1ELb1ELb0EEENS1_19SingleTileSchedulerILb0ELb1ELb1ELi128EEEEEEEEEvNT_6ParamsE:
        .type           _ZN7cutlass13device_kernelIN5flash19enable_sm80_to_sm89INS1_16FlashAttnFwdSm80INS1_25CollectiveMainloopFwdSm80ILi4ELi1ELb0EN4cute5tupleIJNS5_1CILi128EEENS7_ILi64EEENS7_ILi96EEEEEELi96ENS_10bfloat16_tEfNS_4arch4Sm80ELb0ELb0ELb1ELb0ELb1ELb0ELb1ELb1EEENS1_21CollectiveEpilogueFwdINS6_IJS8_SA_S9_EEENS6_IJNS7_ILi1EEESI_SI_EEESC_SE_Li128ELb0ELb1ELb1ELb0EEENS1_19SingleTileSchedulerILb0ELb1ELb1ELi128EEEEEEEEEvNT_6ParamsE,@function
        .size           _ZN7cutlass13device_kernelIN5flash19enable_sm80_to_sm89INS1_16FlashAttnFwdSm80INS1_25CollectiveMainloopFwdSm80ILi4ELi1ELb0EN4cute5tupleIJNS5_1CILi128EEENS7_ILi64EEENS7_ILi96EEEEEELi96ENS_10bfloat16_tEfNS_4arch4Sm80ELb0ELb0ELb1ELb0ELb1ELb0ELb1ELb1EEENS1_21CollectiveEpilogueFwdINS6_IJS8_SA_S9_EEENS6_IJNS7_ILi1EEESI_SI_EEESC_SE_Li128ELb0ELb1ELb1ELb0EEENS1_19SingleTileSchedulerILb0ELb1ELb1ELi128EEEEEEEEEvNT_6ParamsE,(.L_x_1814 - _ZN7cutlass13device_kernelIN5flash19enable_sm80_to_sm89INS1_16FlashAttnFwdSm80INS1_25CollectiveMainloopFwdSm80ILi4ELi1ELb0EN4cute5tupleIJNS5_1CILi128EEENS7_ILi64EEENS7_ILi96EEEEEELi96ENS_10bfloat16_tEfNS_4arch4Sm80ELb0ELb0ELb1ELb0ELb1ELb0ELb1ELb1EEENS1_21CollectiveEpilogueFwdINS6_IJS8_SA_S9_EEENS6_IJNS7_ILi1EEESI_SI_EEESC_SE_Li128ELb0ELb1ELb1ELb0EEENS1_19SingleTileSchedulerILb0ELb1ELb1ELi128EEEEEEEEEvNT_6ParamsE)
        .other          _ZN7cutlass13device_kernelIN5flash19enable_sm80_to_sm89INS1_16FlashAttnFwdSm80INS1_25CollectiveMainloopFwdSm80ILi4ELi1ELb0EN4cute5tupleIJNS5_1CILi128EEENS7_ILi64EEENS7_ILi96EEEEEELi96ENS_10bfloat16_tEfNS_4arch4Sm80ELb0ELb0ELb1ELb0ELb1ELb0ELb1ELb1EEENS1_21CollectiveEpilogueFwdINS6_IJS8_SA_S9_EEENS6_IJNS7_ILi1EEESI_SI_EEESC_SE_Li128ELb0ELb1ELb1ELb0EEENS1_19SingleTileSchedulerILb0ELb1ELb1ELi128EEEEEEEEEvNT_6ParamsE,@"STO_CUDA_ENTRY STV_DEFAULT"
_ZN7cutlass13device_kernelIN5flash19enable_sm80_to_sm89INS1_16FlashAttnFwdSm80INS1_25CollectiveMainloopFwdSm80ILi4ELi1ELb0EN4cute5tupleIJNS5_1CILi128EEENS7_ILi64EEENS7_ILi96EEEEEELi96ENS_10bfloat16_tEfNS_4arch4Sm80ELb0ELb0ELb1ELb0ELb1ELb0ELb1ELb1EEENS1_21CollectiveEpilogueFwdINS6_IJS8_SA_S9_EEENS6_IJNS7_ILi1EEESI_SI_EEESC_SE_Li128ELb0ELb1ELb1ELb0EEENS1_19SingleTileSchedulerILb0ELb1ELb1ELi128EEEEEEEEEvNT_6ParamsE:
[----:B------:R-:W-:-:S03]  /*0000*/  MOV R1, c[0x0][0x28] ;  /* 0x00000a0000017a02 */ /* 0x000fc60000000f00 */
[----:B------:R-:W1:Y:S01]  /*0010*/  S2R R176, SR_TID.X ;  /* 0x0000000000b07919 */ /* 0x000e620000002100 */
[----:B------:R-:W-:-:S03]  /*0020*/  IADD3 R1, R1, -0x60, RZ ;  /* 0xffffffa001017810 */ /* 0x000fc60007ffe0ff */
[----:B------:R-:W2:Y:S04]  /*0030*/  S2R R2, SR_CTAID.Y ;  /* 0x0000000000027919 */ /* 0x000ea80000002600 */
[----:B------:R-:W3:Y:S01]  /*0040*/  S2R R25, SR_CTAID.Z ;  /* 0x0000000000197919 */ /* 0x000ee20000002700 */
[----:B-1----:R-:W-:-:S06]  /*0050*/  SHF.R.U32.HI R0, RZ, 0x5, R176 ;  /* 0x00000005ff007819 */ /* 0x002fcc00000116b0 */
[----:B------:R-:W1:Y:S02]  /*0060*/  SHFL.IDX PT, R0, R0, RZ, 0x1f ;  /* 0x00001fff00007589 */ /* 0x000e6400000e0000 */
[----:B-1----:R-:W-:-:S13]  /*0070*/  ISETP.NE.AND P0, PT, R0, RZ, PT ;  /* 0x000000ff0000720c */ /* 0x002fda0003f05270 */
[----:B------:R-:W-:Y:S05]  /*0080*/  @!P0 BRA `(.L_x_0) ;  /* 0x0000008000008947 */ /* 0x000fea0003800000 */
[----:B--23--:R1:W-:Y:S01]  /*0090*/  STL [R1+0x30], R2 ;  /* 0x0000300201007387 */ /* 0x00c3e20000100800 */
[----:B------:R-:W-:-:S04]  /*00a0*/  MOV R0, c[0x0][0x550] ;  /* 0x0001540000007a02 */ /* 0x000fc80000000f00 */
[----:B------:R-:W-:-:S13]  /*00b0*/  ISETP.NE.AND P0, PT, R0, 0x1, PT ;  /* 0x000000010000780c */ /* 0x000fda0003f05270 */
[----:B------:R-:W-:Y:S05]  /*00c0*/  @!P0 BRA `(.L_x_1) ;  /* 0x000000a000008947 */ /* 0x000fea0003800000 */
[----:B------:R-:W-:-:S05]  /*00d0*/  IMAD.HI.U32 R0, R2, c[0x0][0x554], RZ ;  /* 0x0001550002007a27 */ /* 0x000fca00078e00ff */
[----:B------:R-:W-:-:S05]  /*00e0*/  SHF.R.U32.HI R0, RZ, c[0x0][0x558], R0 ;  /* 0x00015600ff007a19 */ /* 0x000fca0000011600 */
[----:B------:R2:W-:Y:S01]  /*00f0*/  STL [R1+0x30], R0 ;  /* 0x0000300001007387 */ /* 0x0005e20000100800 */
[----:B------:R-:W-:Y:S05]  /*0100*/  BRA `(.L_x_1) ;  /* 0x0000006000007947 */ /* 0x000fea0003800000 */
.L_x_0:
[----:B--23--:R-:W-:Y:S01]  /*0110*/  IMAD.MOV.U32 R0, RZ, RZ, c[0x0][0x550] ;  /* 0x00015400ff007624 */ /* 0x00cfe200078e00ff */
[----:B------:R-:W-:-:S04]  /*0120*/  MOV R3, R2 ;  /* 0x0000000200037202 */ /* 0x000fc80000000f00 */
[----:B------:R-:W-:-:S13]  /*0130*/  ISETP.NE.AND P0, PT, R0, 0x1, PT ;  /* 0x000000010000780c */ /* 0x000fda0003f05270 */
[----:B------:R-:W-:-:S05]  /*0140*/  @P0 IMAD.HI.U32 R0, R2, c[0x0][0x554], RZ ;  /* 0x0001550002000a27 */ /* 0x000fca00078e00ff */
[----:B------:R-:W-:-:S05]  /*0150*/  @P0 SHF.R.U32.HI R3, RZ, c[0x0][0x558], R0 ;  /* 0x00015600ff030a19 */ /* 0x000fca0000011600 */
[----:B------:R1:W-:Y:S02]  /*0160*/  STL [R1+0x30], R3 ;  /* 0x0000300301007387 */ /* 0x0003e40000100800 */
.L_x_1:
[----:B------:R-:W3:Y:S01]  /*0170*/  LDL R27, [R1+0x30] ;  /* 0x00003000011b7983 */ /* 0x000ee20000100800 */
[----:B------:R-:W-:Y:S02]  /*0180*/  ISETP.GE.AND P0, PT, R25, RZ, PT ;  /* 0x000000ff1900720c */ /* 0x000fe40003f06270 */
[----:B--23--:R-:W-:-:S05]  /*0190*/  IADD3 R0, -R27, RZ, RZ ;  /* 0x000000ff1b007210 */ /* 0x00cfca0007ffe1ff */
[----:B------:R-:W-:-:S06]  /*01a0*/  IMAD R11, R0, c[0x0][0x550], R2 ;  /* 0x00015400000b7a24 */ /* 0x000fcc00078e0202 */
[----:B------:R-:W-:Y:S05]  /*01b0*/  @!P0 EXIT ;  /* 0x000000000000894d */ /* 0x000fea0003800000 */
[----:B------:R-:W-:Y:S01]  /*01c0*/  ISETP.NE.U32.AND P0, PT, RZ, c[0x0][0x370], PT ;  /* 0x0000dc00ff007a0c */ /* 0x000fe20003f05070 */
[----:B------:R-:W-:Y:S01]  /*01d0*/  IMAD.MOV.U32 R178, RZ, RZ, RZ ;  /* 0x000000ffffb27224 */ /* 0x000fe200078e00ff */
[----:B------:R-:W-:Y:S02]  /*01e0*/  ULDC.64 UR6, c[0x0][0x118] ;  /* 0x0000460000067ab9 */ /* 0x000fe40000000a00 */
[----:B------:R-:W-:-:S13]  /*01f0*/  ISETP.NE.AND.EX P0, PT, RZ, c[0x0][0x374], PT, P0 ;  /* 0x0000dd00ff007a0c */ /* 0x000fda0003f05300 */
[----:B-1----:R-:W-:-:S04]  /*0200*/  @P0 IMAD.MOV.U32 R2, RZ, RZ, 0x4 ;  /* 0x00000004ff020424 */ /* 0x002fc800078e00ff */
[----:B------:R-:W-:-:S05]  /*0210*/  @P0 IMAD.WIDE R2, R25, R2, c[0x0][0x370] ;  /* 0x0000dc0019020625 */ /* 0x000fca00078e0202 */
[----:B------:R1:W2:Y:S01]  /*0220*/  @P0 LDG.E R178, [R2.64] ;  /* 0x0000000602b20981 */ /* 0x0002a2000c1e1900 */
[----:B------:R-:W-:-:S04]  /*0230*/  IMAD.MOV.U32 R0, RZ, RZ, c[0x0][0x2ac] ;  /* 0x0000ab00ff007624 */ /* 0x000fc800078e00ff */
[----:B------:R-:W-:-:S05]  /*0240*/  IMAD R26, R0, c[0x0][0x1d0], RZ ;  /* 0x00007400001a7a24 */ /* 0x000fca00078e02ff */
[C---:B------:R-:W-:Y:S02]  /*0250*/  ISETP.GE.AND P0, PT, R26.reuse, 0x1, PT ;  /* 0x000000011a00780c */ /* 0x040fe40003f06270 */
[----:B-1----:R-:W-:-:S04]  /*0260*/  IADD3 R2, R26, 0x3f, RZ ;  /* 0x0000003f1a027810 */ /* 0x002fc80007ffe0ff */
[----:B------:R-:W-:-:S04]  /*0270*/  SHF.R.S32.HI R0, RZ, 0x1f, R2 ;  /* 0x0000001fff007819 */ /* 0x000fc80000011402 */
[----:B------:R-:W-:Y:S01]  /*0280*/  LEA.HI R2, R0, R2, RZ, 0x6 ;  /* 0x0000000200027211 */ /* 0x000fe200078f30ff */
[----:B------:R-:W-:-:S03]  /*0290*/  IMAD.MOV.U32 R0, RZ, RZ, RZ ;  /* 0x000000ffff007224 */ /* 0x000fc600078e00ff */
[----:B------:R-:W-:Y:S01]  /*02a0*/  SHF.R.S32.HI R10, RZ, 0x6, R2 ;  /* 0x00000006ff0a7819 */ /* 0x000fe20000011402 */
[----:B--2---:R1:W-:Y:S01]  /*02b0*/  STL [R1+0x34], R178 ;  /* 0x000034b201007387 */ /* 0x0043e20000100800 */
[----:B------:R-:W-:Y:S05]  /*02c0*/  @!P0 BRA `(.L_x_2) ;  /* 0x0000020000008947 */ /* 0x000fea0003800000 */
[----:B------:R-:W-:-:S04]  /*02d0*/  SHF.R.U32.HI R0, RZ, 0x10, R11 ;  /* 0x00000010ff007819 */ /* 0x000fc8000001160b */
[----:B------:R-:W-:-:S04]  /*02e0*/  ISETP.NE.AND P0, PT, R0, RZ, PT ;  /* 0x000000ff0000720c */ /* 0x000fc80003f05270 */
[----:B------:R-:W-:-:S04]  /*02f0*/  SEL R5, R0, c[0x0][0x338], P0 ;  /* 0x0000ce0000057a07 */ /* 0x000fc80000000000 */
[----:B------:R-:W-:Y:S02]  /*0300*/  IABS R0, R5 ;  /* 0x0000000500007213 */ /* 0x000fe40000000000 */
[----:B------:R-:W-:-:S03]  /*0310*/  IADD3 R7, R10, -0x1, R5 ;  /* 0xffffffff0a077810 */ /* 0x000fc60007ffe005 */
[----:B------:R-:W-:Y:S01]  /*0320*/  IMAD.MOV.U32 R4, RZ, RZ, R0 ;  /* 0x000000ffff047224 */ /* 0x000fe200078e0000 */
[----:B------:R-:W-:-:S03]  /*0330*/  IABS R9, R7 ;  /* 0x0000000700097213 */ /* 0x000fc60000000000 */
[----:B------:R-:W2:Y:S08]  /*0340*/  I2F.RP R2, R4 ;  /* 0x0000000400027306 */ /* 0x000eb00000209400 */
[----:B--2---:R-:W2:Y:S02]  /*0350*/  MUFU.RCP R2, R2 ;  /* 0x0000000200027308 */ /* 0x004ea40000001000 */
[----:B--2---:R-:W-:-:S06]  /*0360*/  IADD3 R2, R2, 0xffffffe, RZ ;  /* 0x0ffffffe02027810 */ /* 0x004fcc0007ffe0ff */
[----:B------:R-:W2:Y:S02]  /*0370*/  F2I.FTZ.U32.TRUNC.NTZ R3, R2 ;  /* 0x0000000200037305 */ /* 0x000ea4000021f000 */
[----:B--2---:R-:W-:Y:S02]  /*0380*/  IMAD.MOV R0, RZ, RZ, -R3 ;  /* 0x000000ffff007224 */ /* 0x004fe400078e0a03 */
[----:B------:R-:W-:Y:S02]  /*0390*/  IMAD.MOV.U32 R2, RZ, RZ, RZ ;  /* 0x000000ffff027224 */ /* 0x000fe400078e00ff */
[----:B------:R-:W-:Y:S01]  /*03a0*/  IMAD.MOV.U32 R6, RZ, RZ, R0 ;  /* 0x000000ffff067224 */ /* 0x000fe200078e0000 */
[----:B------:R-:W-:-:S03]  /*03b0*/  IABS R0, R5 ;  /* 0x0000000500007213 */ /* 0x000fc60000000000 */
[----:B------:R-:W-:Y:S02]  /*03c0*/  IMAD R6, R6, R4, RZ ;  /* 0x0000000406067224 */ /* 0x000fe400078e02ff */
[----:B------:R-:W-:Y:S02]  /*03d0*/  IMAD.MOV R8, RZ, RZ, -R0 ;  /* 0x000000ffff087224 */ /* 0x000fe400078e0a00 */
[----:B------:R-:W-:-:S04]  /*03e0*/  IMAD.HI.U32 R0, R3, R6, R2 ;  /* 0x0000000603007227 */ /* 0x000fc800078e0002 */
[----:B------:R-:W-:Y:S02]  /*03f0*/  IMAD.MOV.U32 R2, RZ, RZ, R9 ;  /* 0x000000ffff027224 */ /* 0x000fe400078e0009 */
[----:B------:R-:W-:Y:S02]  /*0400*/  IMAD.MOV.U32 R3, RZ, RZ, R8 ;  /* 0x000000ffff037224 */ /* 0x000fe400078e0008 */
[----:B------:R-:W-:-:S04]  /*0410*/  IMAD.HI.U32 R0, R0, R2, RZ ;  /* 0x0000000200007227 */ /* 0x000fc800078e00ff */
[----:B------:R-:W-:-:S05]  /*0420*/  IMAD R2, R0, R3, R2 ;  /* 0x0000000300027224 */ /* 0x000fca00078e0202 */
[----:B------:R-:W-:-:S13]  /*0430*/  ISETP.GT.U32.AND P1, PT, R4, R2, PT ;  /* 0x000000020400720c */ /* 0x000fda0003f24070 */
[----:B------:R-:W-:Y:S01]  /*0440*/  @!P1 IMAD.IADD R2, R2, 0x1, -R4 ;  /* 0x0000000102029824 */ /* 0x000fe200078e0a04 */
[----:B------:R-:W-:Y:S02]  /*0450*/  @!P1 IADD3 R0, R0, 0x1, RZ ;  /* 0x0000000100009810 */ /* 0x000fe40007ffe0ff */
[----:B------:R-:W-:Y:S02]  /*0460*/  ISETP.NE.AND P1, PT, R5, RZ, PT ;  /* 0x000000ff0500720c */ /* 0x000fe40003f25270 */
[----:B------:R-:W-:Y:S02]  /*0470*/  ISETP.GE.U32.AND P2, PT, R2, R4, PT ;  /* 0x000000040200720c */ /* 0x000fe40003f46070 */
[----:B------:R-:W-:-:S04]  /*0480*/  LOP3.LUT R2, R7, R5, RZ, 0x3c, !PT ;  /* 0x0000000507027212 */ /* 0x000fc800078e3cff */
[----:B------:R-:W-:-:S07]  /*0490*/  ISETP.GE.AND P0, PT, R2, RZ, PT ;  /* 0x000000ff0200720c */ /* 0x000fce0003f06270 */
[----:B------:R-:W-:-:S06]  /*04a0*/  @P2 IADD3 R0, R0, 0x1, RZ ;  /* 0x0000000100002810 */ /* 0x000fcc0007ffe0ff */
[----:B------:R-:W-:Y:S01]  /*04b0*/  @!P0 IMAD.MOV R0, RZ, RZ, -R0 ;  /* 0x000000ffff008224 */ /* 0x000fe200078e0a00 */
[----:B------:R-:W-:Y:S02]  /*04c0*/  @!P1 LOP3.LUT R0, RZ, R5, RZ, 0x33, !PT ;  /* 0x00000005ff009212 */ /* 0x000fe400078e33ff */
.L_x_2:
[----:B------:R-:W-:Y:S01]  /*04d0*/  LOP3.LUT R2, R11, 0xffff, RZ, 0xc0, !PT ;  /* 0x0000ffff0b027812 */ /* 0x000fe200078ec0ff */
[----:B------:R-:W-:Y:S01]  /*04e0*/  CS2R R20, SRZ ;  /* 0x0000000000147805 */ /* 0x000fe2000001ff00 */
[----:B------:R-:W-:Y:S01]  /*04f0*/  PLOP3.LUT P4, PT, PT, PT, PT, 0x80, 0x0 ;  /* 0x000000000000781c */ /* 0x000fe20003f8f070 */
[----:B------:R-:W-:Y:S01]  /*0500*/  CS2R R18, SRZ ;  /* 0x0000000000127805 */ /* 0x000fe2000001ff00 */
[----:B------:R-:W-:Y:S01]  /*0510*/  CS2R R94, SRZ ;  /* 0x00000000005e7805 */ /* 0x000fe2000001ff00 */
[----:B------:R-:W-:Y:S01]  /*0520*/  IMAD R181, R2, R0, RZ ;  /* 0x0000000002b57224 */ /* 0x000fe200078e02ff */
[----:B------:R-:W-:Y:S01]  /*0530*/  CS2R R92, SRZ ;  /* 0x00000000005c7805 */ /* 0x000fe2000001ff00 */
[----:B------:R-:W-:Y:S01]  /*0540*/  CS2R R98, SRZ ;  /* 0x0000000000627805 */ /* 0x000fe2000001ff00 */
[----:B------:R-:W-:Y:S01]  /*0550*/  CS2R R96, SRZ ;  /* 0x0000000000607805 */ /* 0x000fe2000001ff00 */
[----:B------:R-:W-:Y:S01]  /*0560*/  IMAD.IADD R0, R181, 0x1, R0 ;  /* 0x00000001b5007824 */ /* 0x000fe200078e0200 */
[----:B------:R2:W-:Y:S01]  /*0570*/  STL [R1+0x2c], R181 ;  /* 0x00002cb501007387 */ /* 0x0005e20000100800 */
[----:B------:R-:W-:Y:S01]  /*0580*/  CS2R R90, SRZ ;  /* 0x00000000005a7805 */ /* 0x000fe2000001ff00 */
[----:B------:R-:W-:Y:S01]  /*0590*/  CS2R R88, SRZ ;  /* 0x0000000000587805 */ /* 0x000fe2000001ff00 */
[----:B------:R-:W-:Y:S01]  /*05a0*/  CS2R R86, SRZ ;  /* 0x0000000000567805 */ /* 0x000fe2000001ff00 */
[----:B------:R-:W-:Y:S01]  /*05b0*/  IMNMX R180, R10, R0, PT ;  /* 0x000000000ab47217 */ /* 0x000fe20003800200 */
[----:B------:R-:W-:Y:S01]  /*05c0*/  CS2R R84, SRZ ;  /* 0x0000000000547805 */ /* 0x000fe2000001ff00 */
[----:B------:R-:W-:Y:S01]  /*05d0*/  CS2R R78, SRZ ;  /* 0x00000000004e7805 */ /* 0x000fe2000001ff00 */
[----:B------:R-:W-:Y:S01]  /*05e0*/  CS2R R76, SRZ ;  /* 0x00000000004c7805 */ /* 0x000fe2000001ff00 */
[----:B------:R-:W-:Y:S01]  /*05f0*/  ISETP.GT.AND P0, PT, R180, R181, PT ;  /* 0x000000b5b400720c */ /* 0x000fe20003f04270 */
[----:B------:R-:W-:Y:S01]  /*0600*/  CS2R R82, SRZ ;  /* 0x0000000000527805 */ /* 0x000fe2000001ff00 */
        /* <DEDUP_REMOVED lines=37> */
[----:B------:R-:W-:Y:S05]  /*0860*/  @!P0 BRA `(.L_x_3) ;  /* 0x000092d000008947 */ /* 0x000fea0003800000 */
[----:B--2---:R-:W-:-:S04]  /*0870*/  ISETP.NE.U32.AND P2, PT, RZ, c[0x0][0x340], PT ;  /* 0x0000d000ff007a0c */ /* 0x004fc80003f45070 */
[----:B------:R-:W-:-:S13]  /*0880*/  ISETP.NE.AND.EX P2, PT, RZ, c[0x0][0x344], PT, P2 ;  /* 0x0000d100ff007a0c */ /* 0x000fda0003f45320 */
[----:B------:R-:W-:-:S04]  /*0890*/  @P2 IMAD.MOV.U32 R2, RZ, RZ, 0x4 ;  /* 0x00000004ff022424 */ /* 0x000fc800078e00ff */
[----:B------:R-:W-:-:S05]  /*08a0*/  @P2 IMAD.WIDE R2, R25, R2, c[0x0][0x340] ;  /* 0x0000d00019022625 */ /* 0x000fca00078e0202 */
[----:B------:R2:W5:Y:S01]  /*08b0*/  @P2 LDG.E R14, [R2.64] ;  /* 0x00000006020e2981 */ /* 0x000562000c1e1900 */
[----:B------:R-:W-:Y:S01]  /*08c0*/  SHF.R.S32.HI R9, RZ, 0x1f, R176 ;  /* 0x0000001fff097819 */ /* 0x000fe200000114b0 */
[----:B------:R-:W-:Y:S01]  /*08d0*/  IMAD.MOV.U32 R0, RZ, RZ, c[0x0][0x2c4] ;  /* 0x0000b100ff007624 */ /* 0x000fe200078e00ff */
[----:B------:R-:W-:Y:S01]  /*08e0*/  SHF.R.S32.HI R6, RZ, 0x1f, R25 ;  /* 0x0000001fff067819 */ /* 0x000fe20000011419 */
[----:B------:R-:W3:Y:S01]  /*08f0*/  S2R R15, SR_CTAID.X ;  /* 0x00000000000f7919 */ /* 0x000ee20000002500 */
[CC--:B------:R-:W-:Y:S01]  /*0900*/  LEA.HI R24, R9.reuse, R176.reuse, RZ, 0x3 ;  /* 0x000000b009187211 */ /* 0x0c0fe200078f18ff */
[----:B------:R-:W-:Y:S01]  /*0910*/  ULDC UR5, c[0x0][0x2c4] ;  /* 0x0000b10000057ab9 */ /* 0x000fe20000000800 */
[----:B------:R-:W-:Y:S01]  /*0920*/  ISETP.NE.AND P0, PT, R0, 0x1, PT ;  /* 0x000000010000780c */ /* 0x000fe20003f05270 */
[----:B------:R-:W-:Y:S01]  /*0930*/  IMAD R6, R6, c[0x0][0x1c0], RZ ;  /* 0x0000700006067a24 */ /* 0x000fe200078e02ff */
[----:B------:R-:W-:Y:S01]  /*0940*/  SHF.R.S32.HI R0, RZ, 0x1f, R27 ;  /* 0x0000001fff007819 */ /* 0x000fe2000001141b */
[----:B------:R-:W-:Y:S01]  /*0950*/  ULDC UR4, c[0x0][0x168] ;  /* 0x00005a0000047ab9 */ /* 0x000fe20000000800 */
[-C--:B------:R-:W-:Y:S01]  /*0960*/  LEA.HI R19, R9, R176.reuse, RZ, 0x4 ;  /* 0x000000b009137211 */ /* 0x080fe200078f20ff */
[----:B------:R-:W-:Y:S01]  /*0970*/  IMAD R6, R25, c[0x0][0x1c4], R6 ;  /* 0x0000710019067a24 */ /* 0x000fe200078e0206 */
[----:B------:R-:W-:Y:S01]  /*0980*/  SHF.R.S32.HI R22, RZ, 0x3, R24 ;  /* 0x00000003ff167819 */ /* 0x000fe20000011418 */
[----:B------:R-:W-:Y:S01]  /*0990*/  IMAD R0, R0, c[0x0][0x1b8], RZ ;  /* 0x00006e0000007a24 */ /* 0x000fe200078e02ff */
[----:B------:R-:W-:Y:S01]  /*09a0*/  UIMAD UR4, UR5, UR4, URZ ;  /* 0x00000004050472a4 */ /* 0x000fe2000f8e023f */
[----:B------:R-:W-:Y:S01]  /*09b0*/  LEA.HI R166, R9, R176, RZ, 0x5 ;  /* 0x000000b009a67211 */ /* 0x000fe200078f28ff */
[----:B------:R-:W-:Y:S01]  /*09c0*/  BSSY B0, `(.L_x_4) ;  /* 0x000004e000007945 */ /* 0x000fe20003800000 */
[----:B------:R-:W-:-:S02]  /*09d0*/  IMAD R0, R27, c[0x0][0x1bc], R0 ;  /* 0x00006f001b007a24 */ /* 0x000fc400078e0200 */
[----:B------:R-:W-:Y:S02]  /*09e0*/  SHF.R.S32.HI R23, RZ, 0x5, R166 ;  /* 0x00000005ff177819 */ /* 0x000fe400000114a6 */
[----:B--2---:R-:W-:-:S04]  /*09f0*/  LEA.HI R3, R9, R176, RZ, 0x2 ;  /* 0x000000b009037211 */ /* 0x004fc800078f10ff */
[----:B------:R-:W-:Y:S02]  /*0a00*/  LOP3.LUT R2, R3, 0xfffffffc, RZ, 0xc0, !PT ;  /* 0xfffffffc03027812 */ /* 0x000fe400078ec0ff */
[----:B------:R-:W-:-:S03]  /*0a10*/  SHF.R.S32.HI R13, RZ, 0x2, R3 ;  /* 0x00000002ff0d7819 */ /* 0x000fc60000011403 */
[----:B------:R-:W-:Y:S02]  /*0a20*/  IMAD.IADD R8, R176, 0x1, -R2 ;  /* 0x00000001b0087824 */ /* 0x000fe400078e0a02 */
[----:B------:R-:W-:-:S04]  /*0a30*/  IMAD.WIDE.U32 R2, R27, c[0x0][0x1b8], RZ ;  /* 0x00006e001b027a25 */ /* 0x000fc800078e00ff */
[----:B------:R-:W-:Y:S02]  /*0a40*/  IMAD R177, R8, 0x20, R13 ;  /* 0x0000002008b17824 */ /* 0x000fe400078e020d */
[----:B------:R-:W-:Y:S02]  /*0a50*/  IMAD.IADD R3, R3, 0x1, R0 ;  /* 0x0000000103037824 */ /* 0x000fe400078e0200 */
[----:B---3--:R-:W-:Y:S01]  /*0a60*/  IMAD R4, R15, 0x80, R177 ;  /* 0x000000800f047824 */ /* 0x008fe200078e02b1 */
[----:B------:R2:W-:Y:S01]  /*0a70*/  STL [R1+0x18], R177 ;  /* 0x000018b101007387 */ /* 0x0005e20000100800 */
[----:B------:R-:W-:-:S04]  /*0a80*/  IMAD.WIDE.U32 R2, R25, c[0x0][0x1c0], R2 ;  /* 0x0000700019027a25 */ /* 0x000fc800078e0002 */
[----:B------:R-:W-:-:S04]  /*0a90*/  @P0 IMAD.HI.U32 R5, R4, c[0x0][0x2c8], RZ ;  /* 0x0000b20004050a27 */ /* 0x000fc800078e00ff */
[----:B------:R-:W-:Y:S01]  /*0aa0*/  IMAD.MOV.U32 R0, RZ, RZ, R4 ;  /* 0x000000ffff007224 */ /* 0x000fe200078e0004 */
[----:B------:R-:W-:Y:S01]  /*0ab0*/  @P0 SHF.R.U32.HI R0, RZ, c[0x0][0x2cc], R5 ;  /* 0x0000b300ff000a19 */ /* 0x000fe20000011605 */
[----:B------:R-:W-:Y:S02]  /*0ac0*/  IMAD.IADD R3, R3, 0x1, R6 ;  /* 0x0000000103037824 */ /* 0x000fe400078e0206 */
[----:B------:R-:W-:Y:S01]  /*0ad0*/  IMAD.SHL.U32 R64, R8, 0x8, RZ ;  /* 0x0000000808407824 */ /* 0x000fe200078e00ff */
[--C-:B------:R-:W-:Y:S01]  /*0ae0*/  SHF.R.S32.HI R7, RZ, 0x1f, R0.reuse ;  /* 0x0000001fff077819 */ /* 0x100fe20000011400 */
[----:B------:R-:W-:Y:S02]  /*0af0*/  IMAD.MOV R5, RZ, RZ, -R0 ;  /* 0x000000ffff057224 */ /* 0x000fe400078e0a00 */
[----:B------:R-:W-:Y:S01]  /*0b00*/  IMAD.WIDE.U32 R2, R0, c[0x0][0x1b0], R2 ;  /* 0x00006c0000027a25 */ /* 0x000fe200078e0002 */
[C---:B------:R-:W-:Y:S02]  /*0b10*/  IADD3 R18, R64.reuse, 0x20, RZ ;  /* 0x0000002040127810 */ /* 0x040fe40007ffe0ff */
[C---:B------:R-:W-:Y:S01]  /*0b20*/  IADD3 R49, R64.reuse, 0x40, RZ ;  /* 0x0000004040317810 */ /* 0x040fe20007ffe0ff */
[----:B------:R-:W-:Y:S01]  /*0b30*/  IMAD R5, R5, c[0x0][0x2c4], R4 ;  /* 0x0000b10005057a24 */ /* 0x000fe200078e0204 */
[----:B------:R-:W-:Y:S01]  /*0b40*/  ISETP.GE.AND P5, PT, R64, c[0x0][0x198], PT ;  /* 0x0000660040007a0c */ /* 0x000fe20003fa6270 */
[----:B------:R-:W-:Y:S01]  /*0b50*/  IMAD R7, R7, c[0x0][0x1b0], RZ ;  /* 0x00006c0007077a24 */ /* 0x000fe200078e02ff */
[----:B------:R-:W-:Y:S01]  /*0b60*/  ISETP.GE.AND P4, PT, R18, c[0x0][0x198], PT ;  /* 0x0000660012007a0c */ /* 0x000fe20003f86270 */
[----:B------:R-:W-:Y:S01]  /*0b70*/  IMAD R15, R15, 0x80, R13 ;  /* 0x000000800f0f7824 */ /* 0x000fe200078e020d */
[----:B------:R-:W-:Y:S01]  /*0b80*/  SHF.R.S32.HI R4, RZ, 0x1f, R5 ;  /* 0x0000001fff047819 */ /* 0x000fe20000011405 */
[----:B------:R-:W-:Y:S01]  /*0b90*/  IMAD R0, R0, c[0x0][0x1b4], R7 ;  /* 0x00006d0000007a24 */ /* 0x000fe200078e0207 */
[----:B------:R-:W-:-:S02]  /*0ba0*/  LEA.HI R7, R13, R13, RZ, 0x1 ;  /* 0x0000000d0d077211 */ /* 0x000fc400078f08ff */
[----:B------:R-:W-:Y:S01]  /*0bb0*/  ISETP.GE.AND P3, PT, R49, c[0x0][0x198], PT ;  /* 0x0000660031007a0c */ /* 0x000fe20003f66270 */
[----:B------:R-:W-:Y:S02]  /*0bc0*/  IMAD.IADD R3, R3, 0x1, R0 ;  /* 0x0000000103037824 */ /* 0x000fe400078e0200 */
[----:B------:R-:W-:Y:S01]  /*0bd0*/  IMAD R0, R4, c[0x0][0x1a8], RZ ;  /* 0x00006a0004007a24 */ /* 0x000fe200078e02ff */
[----:B------:R-:W-:Y:S01]  /*0be0*/  LOP3.LUT R4, R19, 0xfffffff0, RZ, 0xc0, !PT ;  /* 0xfffffff013047812 */ /* 0x000fe200078ec0ff */
[----:B------:R-:W-:-:S04]  /*0bf0*/  IMAD.WIDE.U32 R2, R5, c[0x0][0x1a8], R2 ;  /* 0x00006a0005027a25 */ /* 0x000fc800078e0002 */
[----:B------:R-:W-:Y:S01]  /*0c00*/  IMAD R0, R5, c[0x0][0x1ac], R0 ;  /* 0x00006b0005007a24 */ /* 0x000fe200078e0200 */
[----:B------:R-:W-:Y:S01]  /*0c10*/  LEA R12, P0, R2, c[0x0][0x160], 0x1 ;  /* 0x00005800020c7a11 */ /* 0x000fe200078008ff */
[----:B------:R-:W-:Y:S02]  /*0c20*/  IMAD.IADD R16, R176, 0x1, -R4 ;  /* 0x00000001b0107824 */ /* 0x000fe400078e0a04 */
[----:B------:R-:W-:Y:S02]  /*0c30*/  IMAD.IADD R0, R3, 0x1, R0 ;  /* 0x0000000103007824 */ /* 0x000fe400078e0200 */
[----:B------:R-:W-:Y:S01]  /*0c40*/  IMAD.SHL.U32 R3, R22, 0x40, RZ ;  /* 0x0000004016037824 */ /* 0x000fe200078e00ff */
[----:B------:R-:W-:Y:S02]  /*0c50*/  LEA.HI R17, R16, R16, RZ, 0x1 ;  /* 0x0000001010117211 */ /* 0x000fe400078f08ff */
[----:B------:R-:W-:Y:S02]  /*0c60*/  LEA.HI.X R11, R2, c[0x0][0x164], R0, 0x1, P0 ;  /* 0x00005900020b7a11 */ /* 0x000fe400000f0c00 */
[----:B------:R-:W-:-:S02]  /*0c70*/  LOP3.LUT R0, R3, 0xc0, RZ, 0xc0, !PT ;  /* 0x000000c003007812 */ /* 0x000fc400078ec0ff */
[--C-:B------:R-:W-:Y:S02]  /*0c80*/  SHF.R.S32.HI R5, RZ, 0x1, R17.reuse ;  /* 0x00000001ff057819 */ /* 0x100fe40000011411 */
[----:B------:R-:W-:Y:S02]  /*0c90*/  SHF.R.U32.HI R3, RZ, 0x3, R0 ;  /* 0x00000003ff037819 */ /* 0x000fe40000011600 */
[----:B------:R-:W-:Y:S02]  /*0ca0*/  LOP3.LUT R0, R0, 0x18, R64, 0xf8, !PT ;  /* 0x0000001800007812 */ /* 0x000fe400078ef840 */
[----:B------:R-:W-:Y:S02]  /*0cb0*/  SHF.R.S32.HI R2, RZ, 0x1f, R17 ;  /* 0x0000001fff027819 */ /* 0x000fe40000011411 */
[----:B------:R-:W-:Y:S02]  /*0cc0*/  LOP3.LUT R6, R0, R3, RZ, 0x3c, !PT ;  /* 0x0000000300067212 */ /* 0x000fe400078e3cff */
[----:B------:R-:W-:Y:S01]  /*0cd0*/  LEA.HI R0, R2, R5, RZ, 0x2 ;  /* 0x0000000502007211 */ /* 0x000fe200078f10ff */
[----:B------:R2:W3:Y:S01]  /*0ce0*/  SHFL.IDX PT, R3, R11, RZ, 0x1c1f ;  /* 0x001c1fff0b037589 */ /* 0x0004e200000e0000 */
[----:B------:R-:W-:-:S02]  /*0cf0*/  ISETP.GE.AND P0, PT, R15, UR4, PT ;  /* 0x000000040f007c0c */ /* 0x000fc4000bf06270 */
[----:B------:R-:W-:Y:S01]  /*0d00*/  LOP3.LUT R4, R0, 0xfffffffc, RZ, 0xc0, !PT ;  /* 0xfffffffc00047812 */ /* 0x000fe200078ec0ff */
[----:B------:R2:W4:Y:S01]  /*0d10*/  SHFL.IDX PT, R2, R12, RZ, 0x1c1f ;  /* 0x001c1fff0c027589 */ /* 0x00052200000e0000 */
[----:B------:R-:W-:-:S03]  /*0d20*/  LOP3.LUT R0, R7, 0x7fffffe, RZ, 0xc0, !PT ;  /* 0x07fffffe07007812 */ /* 0x000fc600078ec0ff */
[----:B------:R-:W-:Y:S02]  /*0d30*/  IMAD.IADD R21, R5, 0x1, -R4 ;  /* 0x0000000105157824 */ /* 0x000fe400078e0a04 */
[----:B------:R-:W-:Y:S02]  /*0d40*/  IMAD.IADD R0, R13, 0x1, -R0 ;  /* 0x000000010d007824 */ /* 0x000fe400078e0a00 */
[----:B------:R-:W-:Y:S01]  /*0d50*/  IMAD.MOV.U32 R4, RZ, RZ, 0x10 ;  /* 0x00000010ff047424 */ /* 0x000fe200078e00ff */
[----:B------:R-:W-:Y:S01]  /*0d60*/  LOP3.LUT P1, RZ, R21, 0x2, RZ, 0xc0, !PT ;  /* 0x0000000215ff7812 */ /* 0x000fe2000782c0ff */
[----:B------:R-:W-:-:S03]  /*0d70*/  IMAD R0, R23, 0x8, R0 ;  /* 0x0000000817007824 */ /* 0x000fc600078e0200 */
[----:B------:R-:W-:Y:S01]  /*0d80*/  SEL R4, R4, 0xfffffff0, !P1 ;  /* 0xfffffff004047807 */ /* 0x000fe20004800000 */
[----:B------:R-:W-:Y:S02]  /*0d90*/  IMAD.U32 R226, R0, 0x20, R6 ;  /* 0x0000002000e27824 */ /* 0x000fe400078e0006 */
[----:B------:R-:W-:Y:S01]  /*0da0*/  @!P2 IMAD.MOV.U32 R14, RZ, RZ, R25 ;  /* 0x000000ffff0ea224 */ /* 0x000fe200078e0019 */
[----:B------:R-:W-:Y:S05]  /*0db0*/  @P0 BRA `(.L_x_5) ;  /* 0x000000e000000947 */ /* 0x000fea0003800000 */
[----:B--234-:R-:W-:Y:S01]  /*0dc0*/  SHF.R.S32.HI R5, RZ, 0x1f, R18 ;  /* 0x0000001fff057819 */ /* 0x01cfe20000011412 */
[----:B------:R-:W-:Y:S01]  /*0dd0*/  IMAD.WIDE R8, R64, 0x2, R2 ;  /* 0x0000000240087825 */ /* 0x000fe200078e0202 */
[----:B------:R-:W-:Y:S02]  /*0de0*/  SHF.R.S32.HI R0, RZ, 0x1f, R49 ;  /* 0x0000001fff007819 */ /* 0x000fe40000011431 */
[----:B------:R-:W-:Y:S02]  /*0df0*/  LEA.HI R5, R5, R18, RZ, 0x3 ;  /* 0x0000001205057211 */ /* 0x000fe400078f18ff */
[----:B------:R-:W-:-:S02]  /*0e00*/  LEA.HI R0, R0, R49, RZ, 0x3 ;  /* 0x0000003100007211 */ /* 0x000fc400078f18ff */
[----:B------:R-:W-:Y:S02]  /*0e10*/  LOP3.LUT R5, R5, 0xfffffff8, RZ, 0xc0, !PT ;  /* 0xfffffff805057812 */ /* 0x000fe400078ec0ff */
[----:B------:R-:W-:Y:S01]  /*0e20*/  LOP3.LUT R10, R0, 0xfffffff8, RZ, 0xc0, !PT ;  /* 0xfffffff8000a7812 */ /* 0x000fe200078ec0ff */
[----:B------:R-:W-:Y:S02]  /*0e30*/  IMAD.SHL.U32 R0, R226, 0x2, RZ ;  /* 0x00000002e2007824 */ /* 0x000fe400078e00ff */
[----:B------:R-:W-:-:S03]  /*0e40*/  IMAD.WIDE R6, R5, 0x2, R2 ;  /* 0x0000000205067825 */ /* 0x000fc600078e0202 */
[----:B------:R-:W-:Y:S01]  /*0e50*/  @!PT LDS RZ, [RZ] ;  /* 0x00000000fffff984 */ /* 0x000fe20000000800 */
[----:B------:R2:W-:Y:S01]  /*0e60*/  LDGSTS.E.BYPASS.LTC128B.128 [R0+0x6100], [R8.64], !P5 ;  /* 0x0610000008007fae */ /* 0x0005e2000e901d46 */
[----:B------:R-:W-:-:S03]  /*0e70*/  IMAD.WIDE R2, R10, 0x2, R2 ;  /* 0x000000020a027825 */ /* 0x000fc600078e0202 */
[----:B------:R2:W-:Y:S04]  /*0e80*/  LDGSTS.E.BYPASS.LTC128B.128 [R0+0x8100], [R6.64], !P4 ;  /* 0x0810000006007fae */ /* 0x0005e8000e101d46 */
[----:B------:R2:W-:Y:S02]  /*0e90*/  LDGSTS.E.BYPASS.LTC128B.128 [R0+0xa100], [R2.64], !P3 ;  /* 0x0a10000002007fae */ /* 0x0005e4000d901d46 */
.L_x_5:
[----:B--234-:R-:W-:Y:S05]  /*0ea0*/  BSYNC B0 ;  /* 0x0000000000007941 */ /* 0x01cfea0003800000 */
.L_x_4:
[----:B------:R-:W-:Y:S01]  /*0eb0*/  IADD3 R0, R15, 0x20, RZ ;  /* 0x000000200f007810 */ /* 0x000fe20007ffe0ff */
[----:B------:R2:W3:Y:S01]  /*0ec0*/  SHFL.IDX PT, R3, R11, 0x1, 0x1c1f ;  /* 0x003c1f000b037f89 */ /* 0x0004e200000e0000 */
[----:B------:R-:W-:Y:S02]  /*0ed0*/  BSSY B0, `(.L_x_6) ;  /* 0x0000012000007945 */ /* 0x000fe40003800000 */
[----:B------:R-:W-:Y:S01]  /*0ee0*/  ISETP.GE.AND P0, PT, R0, UR4, PT ;  /* 0x0000000400007c0c */ /* 0x000fe2000bf06270 */
[----:B------:R2:W4:-:S12]  /*0ef0*/  SHFL.IDX PT, R2, R12, 0x1, 0x1c1f ;  /* 0x003c1f000c027f89 */ /* 0x00051800000e0000 */
[----:B------:R-:W-:Y:S05]  /*0f00*/  @P0 BRA `(.L_x_7) ;  /* 0x000000e000000947 */ /* 0x000fea0003800000 */
[----:B------:R-:W-:Y:S01]  /*0f10*/  SHF.R.S32.HI R5, RZ, 0x1f, R18 ;  /* 0x0000001fff057819 */ /* 0x000fe20000011412 */
[----:B---34-:R-:W-:Y:S01]  /*0f20*/  IMAD.WIDE R8, R64, 0x2, R2 ;  /* 0x0000000240087825 */ /* 0x018fe200078e0202 */
[----:B------:R-:W-:Y:S02]  /*0f30*/  SHF.R.S32.HI R0, RZ, 0x1f, R49 ;  /* 0x0000001fff007819 */ /* 0x000fe40000011431 */
[----:B------:R-:W-:Y:S02]  /*0f40*/  LEA.HI R5, R5, R18, RZ, 0x3 ;  /* 0x0000001205057211 */ /* 0x000fe400078f18ff */
[----:B------:R-:W-:Y:S02]  /*0f50*/  LEA.HI R0, R0, R49, RZ, 0x3 ;  /* 0x0000003100007211 */ /* 0x000fe400078f18ff */
[----:B------:R-:W-:Y:S02]  /*0f60*/  LOP3.LUT R5, R5, 0xfffffff8, RZ, 0xc0, !PT ;  /* 0xfffffff805057812 */ /* 0x000fe400078ec0ff */
[----:B------:R-:W-:Y:S01]  /*0f70*/  LOP3.LUT R10, R0, 0xfffffff8, RZ, 0xc0, !PT ;  /* 0xfffffff8000a7812 */ /* 0x000fe200078ec0ff */
[----:B------:R-:W-:-:S02]  /*0f80*/  IMAD.SHL.U32 R0, R226, 0x2, RZ ;  /* 0x00000002e2007824 */ /* 0x000fc400078e00ff */
[----:B------:R-:W-:-:S03]  /*0f90*/  IMAD.WIDE R6, R5, 0x2, R2 ;  /* 0x0000000205067825 */ /* 0x000fc600078e0202 */
[----:B------:R-:W-:Y:S01]  /*0fa0*/  @!PT LDS RZ, [RZ] ;  /* 0x00000000fffff984 */ /* 0x000fe20000000800 */
[----:B------:R3:W-:Y:S01]  /*0fb0*/  LDGSTS.E.BYPASS.LTC128B.128 [R0+0x6900], [R8.64], !P5 ;  /* 0x0690000008007fae */ /* 0x0007e2000e901d46 */
[----:B------:R-:W-:-:S03]  /*0fc0*/  IMAD.WIDE R2, R10, 0x2, R2 ;  /* 0x000000020a027825 */ /* 0x000fc600078e0202 */
[----:B------:R3:W-:Y:S04]  /*0fd0*/  LDGSTS.E.BYPASS.LTC128B.128 [R0+0x8900], [R6.64], !P4 ;  /* 0x0890000006007fae */ /* 0x0007e8000e101d46 */
[----:B------:R3:W-:Y:S02]  /*0fe0*/  LDGSTS.E.BYPASS.LTC128B.128 [R0+0xa900], [R2.64], !P3 ;  /* 0x0a90000002007fae */ /* 0x0007e4000d901d46 */
.L_x_7:
[----:B------:R-:W-:Y:S05]  /*0ff0*/  BSYNC B0 ;  /* 0x0000000000007941 */ /* 0x000fea0003800000 */
.L_x_6:
[----:B---3--:R-:W-:Y:S01]  /*1000*/  IADD3 R0, R15, 0x40, RZ ;  /* 0x000000400f007810 */ /* 0x008fe20007ffe0ff */
[----:B------:R3:W1:Y:S01]  /*1010*/  SHFL.IDX PT, R3, R11, 0x2, 0x1c1f ;  /* 0x005c1f000b037f89 */ /* 0x00066200000e0000 */
[----:B------:R-:W-:Y:S02]  /*1020*/  BSSY B0, `(.L_x_8) ;  /* 0x0000012000007945 */ /* 0x000fe40003800000 */
[----:B------:R-:W-:Y:S01]  /*1030*/  ISETP.GE.AND P0, PT, R0, UR4, PT ;  /* 0x0000000400007c0c */ /* 0x000fe2000bf06270 */
[----:B----4-:R3:W4:-:S12]  /*1040*/  SHFL.IDX PT, R2, R12, 0x2, 0x1c1f ;  /* 0x005c1f000c027f89 */ /* 0x01071800000e0000 */
[----:B------:R-:W-:Y:S05]  /*1050*/  @P0 BRA `(.L_x_9) ;  /* 0x000000e000000947 */ /* 0x000fea0003800000 */
[----:B------:R-:W-:Y:S01]  /*1060*/  SHF.R.S32.HI R5, RZ, 0x1f, R18 ;  /* 0x0000001fff057819 */ /* 0x000fe20000011412 */
[----:B-1--4-:R-:W-:Y:S01]  /*1070*/  IMAD.WIDE R8, R64, 0x2, R2 ;  /* 0x0000000240087825 */ /* 0x012fe200078e0202 */
        /* <DEDUP_REMOVED lines=12> */
.L_x_9:
[----:B------:R-:W-:Y:S05]  /*1140*/  BSYNC B0 ;  /* 0x0000000000007941 */ /* 0x000fea0003800000 */
.L_x_8:
[----:B-1----:R-:W-:Y:S01]  /*1150*/  MOV R0, c[0x0][0x2b8] ;  /* 0x0000ae0000007a02 */ /* 0x002fe20000000f00 */
[----:B----4-:R-:W-:Y:S01]  /*1160*/  SHFL.IDX PT, R2, R12, 0x3, 0x1c1f ;  /* 0x007c1f000c027f89 */ /* 0x010fe200000e0000 */
[----:B------:R-:W-:Y:S01]  /*1170*/  IADD3 R165, R180, -0x1, RZ ;  /* 0xffffffffb4a57810 */ /* 0x000fe20007ffe0ff */
[----:B-----5:R-:W-:Y:S01]  /*1180*/  IMAD.WIDE.U32 R174, R14, c[0x0][0x2b0], RZ ;  /* 0x0000ac000eae7a25 */ /* 0x020fe200078e00ff */
[----:B------:R-:W-:Y:S01]  /*1190*/  ISETP.NE.AND P0, PT, R0, 0x1, PT ;  /* 0x000000010000780c */ /* 0x000fe20003f05270 */
[----:B------:R-:W1:Y:S01]  /*11a0*/  SHFL.IDX PT, R3, R11, 0x3, 0x1c1f ;  /* 0x007c1f000b037f89 */ /* 0x000e6200000e0000 */
[----:B------:R-:W-:-:S02]  /*11b0*/  LEA R0, R165, R177, 0x6 ;  /* 0x000000b1a5007211 */ /* 0x000fc400078e30ff */
[----:B------:R-:W-:Y:S02]  /*11c0*/  SHF.R.S32.HI R5, RZ, 0x1f, R14 ;  /* 0x0000001fff057819 */ /* 0x000fe4000001140e */
[----:B------:R-:W-:Y:S02]  /*11d0*/  IADD3 R7, R15, 0x60, RZ ;  /* 0x000000600f077810 */ /* 0x000fe40007ffe0ff */
[----:B------:R-:W-:Y:S01]  /*11e0*/  SHF.R.S32.HI R9, RZ, 0x1f, R49 ;  /* 0x0000001fff097819 */ /* 0x000fe20000011431 */
[----:B------:R-:W-:Y:S01]  /*11f0*/  IMAD R5, R5, c[0x0][0x2b0], RZ ;  /* 0x0000ac0005057a24 */ /* 0x000fe200078e02ff */
[----:B------:R-:W-:Y:S02]  /*1200*/  IADD3 R10, R0, R178, RZ ;  /* 0x000000b2000a7210 */ /* 0x000fe40007ffe0ff */
[----:B------:R-:W-:Y:S01]  /*1210*/  SHF.L.U32 R226, R226, 0x1, RZ ;  /* 0x00000001e2e27819 */ /* 0x000fe200000006ff */
[----:B------:R-:W-:Y:S01]  /*1220*/  IMAD R8, R14, c[0x0][0x2b4], R5 ;  /* 0x0000ad000e087a24 */ /* 0x000fe200078e0205 */
[----:B------:R-:W-:Y:S01]  /*1230*/  ISETP.GE.AND P6, PT, R0, R26, PT ;  /* 0x0000001a0000720c */ /* 0x000fe20003fc6270 */
[----:B------:R-:W-:Y:S01]  /*1240*/  @P0 IMAD.HI.U32 R6, R10, c[0x0][0x2bc], RZ ;  /* 0x0000af000a060a27 */ /* 0x000fe200078e00ff */
[----:B------:R-:W-:Y:S01]  /*1250*/  ISETP.GE.AND P2, PT, R7, UR4, PT ;  /* 0x0000000407007c0c */ /* 0x000fe2000bf46270 */
[----:B------:R-:W-:Y:S01]  /*1260*/  STL.64 [R1+0x40], R174 ;  /* 0x000040ae01007387 */ /* 0x000fe20000100a00 */
[----:B------:R-:W-:Y:S01]  /*1270*/  LEA.HI R9, R9, R49, RZ, 0x3 ;  /* 0x0000003109097211 */ /* 0x000fe200078f18ff */
[----:B------:R-:W-:Y:S01]  /*1280*/  IMAD.MOV.U32 R0, RZ, RZ, R10 ;  /* 0x000000ffff007224 */ /* 0x000fe200078e000a */
[----:B------:R-:W-:-:S02]  /*1290*/  @P0 SHF.R.U32.HI R0, RZ, c[0x0][0x2c0], R6 ;  /* 0x0000b000ff000a19 */ /* 0x000fc40000011606 */
[----:B------:R-:W-:Y:S02]  /*12a0*/  SHF.R.S32.HI R6, RZ, 0x1f, R18 ;  /* 0x0000001fff067819 */ /* 0x000fe40000011412 */
[----:B------:R-:W-:Y:S02]  /*12b0*/  LOP3.LUT R184, R9, 0xfffffff8, RZ, 0xc0, !PT ;  /* 0xfffffff809b87812 */ /* 0x000fe400078ec0ff */
[----:B------:R-:W-:Y:S02]  /*12c0*/  LEA.HI R5, R6, R18, RZ, 0x3 ;  /* 0x0000001206057211 */ /* 0x000fe400078f18ff */
[----:B------:R-:W-:Y:S01]  /*12d0*/  IADD3 R171, R175, R8, RZ ;  /* 0x00000008afab7210 */ /* 0x000fe20007ffe0ff */
[----:B-1----:R-:W-:Y:S01]  /*12e0*/  @!P2 IMAD.WIDE R6, R64, 0x2, R2 ;  /* 0x000000024006a825 */ /* 0x002fe200078e0202 */
[----:B------:R-:W-:Y:S02]  /*12f0*/  LOP3.LUT R183, R5, 0xfffffff8, RZ, 0xc0, !PT ;  /* 0xfffffff805b77812 */ /* 0x000fe400078ec0ff */
[----:B------:R-:W-:-:S02]  /*1300*/  ISETP.GT.OR P6, PT, R177, 0x3f, P6 ;  /* 0x0000003fb100780c */ /* 0x000fc400037c4670 */
[----:B------:R-:W-:Y:S01]  /*1310*/  MOV R227, RZ ;  /* 0x000000ff00e37202 */ /* 0x000fe20000000f00 */
[--C-:B------:R-:W-:Y:S01]  /*1320*/  @!P2 IMAD.WIDE R8, R183, 0x2, R2.reuse ;  /* 0x00000002b708a825 */ /* 0x100fe200078e0202 */
[----:B------:R-:W-:Y:S01]  /*1330*/  @!PT LDS RZ, [RZ] ;  /* 0x00000000fffff984 */ /* 0x000fe20000000800 */
[----:B------:R1:W-:Y:S03]  /*1340*/  @!P2 LDGSTS.E.BYPASS.LTC128B.128 [R226+0x7900], [R6.64], !P5 ;  /* 0x0790000006e2afae */ /* 0x0003e6000e901d46 */
[----:B------:R-:W-:Y:S01]  /*1350*/  @!P2 IMAD.WIDE R2, R184, 0x2, R2 ;  /* 0x00000002b802a825 */ /* 0x000fe200078e0202 */
[----:B------:R4:W-:Y:S04]  /*1360*/  @!P2 LDGSTS.E.BYPASS.LTC128B.128 [R226+0x9900], [R8.64], !P4 ;  /* 0x0990000008e2afae */ /* 0x0009e8000e101d46 */
[----:B------:R2:W-:Y:S01]  /*1370*/  @!P2 LDGSTS.E.BYPASS.LTC128B.128 [R226+0xb900], [R2.64], !P3 ;  /* 0x0b90000002e2afae */ /* 0x0005e2000d901d46 */
[----:B------:R-:W-:-:S03]  /*1380*/  @!P6 IADD3 R5, P1, R0, R174, RZ ;  /* 0x000000ae0005e210 */ /* 0x000fc60007f3e0ff */
[----:B------:R-:W0:Y:S01]  /*1390*/  LDGDEPBAR ;  /* 0x00000000000079af */ /* 0x000e220000000000 */
[----:B------:R-:W-:-:S04]  /*13a0*/  IMAD.WIDE.U32 R172, R27, c[0x0][0x1e8], RZ ;  /* 0x00007a001bac7a25 */ /* 0x000fc800078e00ff */
[----:B------:R-:W-:Y:S01]  /*13b0*/  IMAD R162, R165, -0x40, R26 ;  /* 0xffffffc0a5a27824 */ /* 0x000fe200078e021a */
[----:B------:R-:W-:Y:S01]  /*13c0*/  SHF.R.S32.HI R14, RZ, 0x4, R19 ;  /* 0x00000004ff0e7819 */ /* 0x000fe20000011413 */
[----:B------:R-:W-:Y:S01]  /*13d0*/  IMAD.WIDE.U32 R28, R27, c[0x0][0x210], RZ ;  /* 0x000084001b1c7a25 */ /* 0x000fe200078e00ff */
[----:B------:R-:W-:Y:S01]  /*13e0*/  STL [R1+0x54], R171 ;  /* 0x000054ab01007387 */ /* 0x000fe20000100800 */
[----:B-1----:R-:W-:Y:S02]  /*13f0*/  @!P6 LEA.HI.X.SX32 R7, R0, R171, 0x1, P1 ;  /* 0x000000ab0007e211 */ /* 0x002fe400008f0eff */
[----:B------:R-:W-:-:S04]  /*1400*/  @!P6 LEA R6, P1, R5, c[0x0][0x2a0], 0x2 ;  /* 0x0000a8000506ea11 */ /* 0x000fc800078210ff */
[----:B------:R-:W-:Y:S01]  /*1410*/  @!P6 LEA.HI.X R7, R5, c[0x0][0x2a4], R7, 0x2, P1 ;  /* 0x0000a9000507ea11 */ /* 0x000fe200008f1407 */
[----:B------:R-:W-:Y:S06]  /*1420*/  BAR.SYNC.DEFER_BLOCKING 0x0 ;  /* 0x0000000000007b1d */ /* 0x000fec0000010000 */
[----:B---3--:R-:W3:Y:S01]  /*1430*/  @!P6 LDG.E R227, [R6.64] ;  /* 0x0000000606e3e981 */ /* 0x008ee2000c1e1900 */
[----:B------:R-:W-:Y:S01]  /*1440*/  IMAD.MOV R0, RZ, RZ, -R0 ;  /* 0x000000ffff007224 */ /* 0x000fe200078e0a00 */
[----:B----4-:R-:W-:Y:S01]  /*1450*/  SHF.R.S32.HI R9, RZ, 0x1f, R27 ;  /* 0x0000001fff097819 */ /* 0x010fe2000001141b */
[----:B------:R-:W-:Y:S01]  /*1460*/  IMAD.IADD R48, R162, 0x1, -R13 ;  /* 0x00000001a2307824 */ /* 0x000fe200078e0a0d */
[----:B------:R-:W-:Y:S01]  /*1470*/  ISETP.GE.AND P3, PT, R64, c[0x0][0x1d4], PT ;  /* 0x0000750040007a0c */ /* 0x000fe20003f66270 */
[----:B------:R-:W-:Y:S01]  /*1480*/  IMAD R230, R0, c[0x0][0x2b8], R10 ;  /* 0x0000ae0000e67a24 */ /* 0x000fe200078e020a */
[----:B------:R-:W-:Y:S01]  /*1490*/  ISETP.GE.AND P2, PT, R18, c[0x0][0x1d4], PT ;  /* 0x0000750012007a0c */ /* 0x000fe20003f46270 */
[----:B------:R-:W-:Y:S01]  /*14a0*/  STL.64 [R1+0x38], R172 ;  /* 0x000038ac01007387 */ /* 0x000fe20000100a00 */
[----:B------:R-:W-:Y:S01]  /*14b0*/  ISETP.GE.AND P5, PT, R48, 0x1, PT ;  /* 0x000000013000780c */ /* 0x000fe20003fa6270 */
[----:B--2---:R-:W-:Y:S01]  /*14c0*/  IMAD.WIDE.U32 R2, R230, c[0x0][0x1e0], RZ ;  /* 0x00007800e6027a25 */ /* 0x004fe200078e00ff */
[----:B------:R-:W-:-:S02]  /*14d0*/  SHF.R.S32.HI R5, RZ, 0x1f, R230 ;  /* 0x0000001fff057819 */ /* 0x000fc400000114e6 */
[----:B------:R-:W-:Y:S02]  /*14e0*/  LOP3.LUT R12, R24, 0xfffffff8, RZ, 0xc0, !PT ;  /* 0xfffffff8180c7812 */ /* 0x000fe400078ec0ff */
[----:B------:R-:W-:Y:S01]  /*14f0*/  SHF.R.S32.HI R11, RZ, 0x1f, R16 ;  /* 0x0000001fff0b7819 */ /* 0x000fe20000011410 */
[C---:B------:R-:W-:Y:S01]  /*1500*/  IMAD R0, R5.reuse, c[0x0][0x1e0], RZ ;  /* 0x0000780005007a24 */ /* 0x040fe200078e02ff */
[----:B------:R-:W-:Y:S01]  /*1510*/  IADD3 R12, -R12, R176, RZ ;  /* 0x000000b00c0c7210 */ /* 0x000fe20007ffe1ff */
[----:B------:R-:W-:Y:S01]  /*1520*/  IMAD R5, R5, c[0x0][0x208], RZ ;  /* 0x0000820005057a24 */ /* 0x000fe200078e02ff */
[----:B------:R-:W-:Y:S01]  /*1530*/  ISETP.GT.AND P6, PT, R48, 0x20, PT ;  /* 0x000000203000780c */ /* 0x000fe20003fc4270 */
[----:B------:R-:W-:Y:S01]  /*1540*/  IMAD R0, R230, c[0x0][0x1e4], R0 ;  /* 0x00007900e6007a24 */ /* 0x000fe200078e0200 */
[----:B------:R-:W-:Y:S01]  /*1550*/  LEA.HI R13, R12, R12, RZ, 0x1 ;  /* 0x0000000c0c0d7211 */ /* 0x000fe200078f08ff */
[----:B------:R-:W-:Y:S01]  /*1560*/  IMAD R5, R230, c[0x0][0x20c], R5 ;  /* 0x00008300e6057a24 */ /* 0x000fe200078e0205 */
[----:B------:R-:W-:-:S02]  /*1570*/  SHF.R.S32.HI R169, RZ, 0x1f, R64 ;  /* 0x0000001fffa97819 */ /* 0x000fc40000011440 */
[----:B------:R-:W-:Y:S01]  /*1580*/  IADD3 R3, R3, R0, RZ ;  /* 0x0000000003037210 */ /* 0x000fe20007ffe0ff */
[----:B------:R-:W-:Y:S01]  /*1590*/  IMAD R0, R9, c[0x0][0x1e8], RZ ;  /* 0x00007a0009007a24 */ /* 0x000fe200078e02ff */
[----:B------:R-:W-:Y:S02]  /*15a0*/  SHF.R.S32.HI R168, RZ, 0x1f, R183 ;  /* 0x0000001fffa87819 */ /* 0x000fe400000114b7 */
[----:B------:R-:W-:Y:S01]  /*15b0*/  SHF.R.S32.HI R167, RZ, 0x1f, R184 ;  /* 0x0000001fffa77819 */ /* 0x000fe200000114b8 */
[----:B------:R-:W-:-:S05]  /*15c0*/  IMAD R0, R27, c[0x0][0x1ec], R0 ;  /* 0x00007b001b007a24 */ /* 0x000fca00078e0200 */
[----:B------:R-:W-:-:S05]  /*15d0*/  IADD3 R170, R173, R0, RZ ;  /* 0x00000000adaa7210 */ /* 0x000fca0007ffe0ff */
[----:B------:R-:W-:Y:S04]  /*15e0*/  STL [R1+0x50], R170 ;  /* 0x000050aa01007387 */ /* 0x000fe80000100800 */
[----:B------:R-:W-:Y:S01]  /*15f0*/  STL.64 [R1+0x48], R28 ;  /* 0x0000481c01007387 */ /* 0x000fe20000100a00 */
[----:B---3--:R-:W-:Y:S01]  /*1600*/  SHF.R.S32.HI R10, RZ, 0x1f, R227 ;  /* 0x0000001fff0a7819 */ /* 0x008fe200000114e3 */
[----:B------:R-:W-:-:S04]  /*1610*/  IMAD.WIDE.U32 R6, R227, c[0x0][0x1f0], R2 ;  /* 0x00007c00e3067a25 */ /* 0x000fc800078e0002 */
[----:B------:R-:W-:Y:S01]  /*1620*/  IMAD R8, R10, c[0x0][0x1f0], RZ ;  /* 0x00007c000a087a24 */ /* 0x000fe200078e02ff */
[----:B------:R-:W-:Y:S01]  /*1630*/  IADD3 R0, P1, R172, R6, RZ ;  /* 0x00000006ac007210 */ /* 0x000fe20007f3e0ff */
[----:B------:R-:W-:-:S04]  /*1640*/  IMAD.WIDE.U32 R2, R230, c[0x0][0x208], RZ ;  /* 0x00008200e6027a25 */ /* 0x000fc800078e00ff */
[----:B------:R-:W-:Y:S01]  /*1650*/  IMAD R8, R227, c[0x0][0x1f4], R8 ;  /* 0x00007d00e3087a24 */ /* 0x000fe200078e0208 */
[----:B------:R-:W-:Y:S02]  /*1660*/  IADD3 R3, R3, R5, RZ ;  /* 0x0000000503037210 */ /* 0x000fe40007ffe0ff */
[----:B------:R-:W-:Y:S02]  /*1670*/  LOP3.LUT R5, R17, 0x7fffffe, RZ, 0xc0, !PT ;  /* 0x07fffffe11057812 */ /* 0x000fe400078ec0ff */
[----:B------:R-:W-:Y:S01]  /*1680*/  IADD3.X R6, R170, R7, R8, P1, !PT ;  /* 0x00000007aa067210 */ /* 0x000fe20000ffe408 */
[----:B------:R-:W-:Y:S01]  /*1690*/  IMAD.WIDE.U32 R2, R227, c[0x0][0x218], R2 ;  /* 0x00008600e3027a25 */ /* 0x000fe200078e0002 */
[----:B------:R-:W-:Y:S02]  /*16a0*/  LEA R15, P1, R0, c[0x0][0x1c8], 0x1 ;  /* 0x00007200000f7a11 */ /* 0x000fe400078208ff */
[----:B------:R-:W-:Y:S02]  /*16b0*/  IADD3 R150, R16, -R5, RZ ;  /* 0x8000000510967210 */ /* 0x000fe40007ffe0ff */
[----:B------:R-:W-:Y:S01]  /*16c0*/  LEA.HI.X R20, R0, c[0x0][0x1cc], R6, 0x1, P1 ;  /* 0x0000730000147a11 */ /* 0x000fe200008f0c06 */
[----:B------:R-:W-:Y:S01]  /*16d0*/  IMAD R0, R9, c[0x0][0x210], RZ ;  /* 0x0000840009007a24 */ /* 0x000fe200078e02ff */
[----:B------:R-:W-:Y:S01]  /*16e0*/  SHFL.IDX PT, R6, R15, RZ, 0x1c1f ;  /* 0x001c1fff0f067589 */ /* 0x000fe200000e0000 */
[----:B------:R-:W-:-:S02]  /*16f0*/  LEA.HI R8, R19, R14, RZ, 0x1 ;  /* 0x0000000e13087211 */ /* 0x000fc400078f08ff */
[----:B------:R-:W-:Y:S01]  /*1700*/  IMAD R5, R27, c[0x0][0x214], R0 ;  /* 0x000085001b057a24 */ /* 0x000fe200078e0200 */
[----:B------:R-:W1:Y:S01]  /*1710*/  SHFL.IDX PT, R7, R20, RZ, 0x1c1f ;  /* 0x001c1fff14077589 */ /* 0x000e6200000e0000 */
[----:B------:R-:W-:Y:S01]  /*1720*/  IMAD R0, R10, c[0x0][0x218], RZ ;  /* 0x000086000a007a24 */ /* 0x000fe200078e02ff */
[----:B------:R-:W-:Y:S02]  /*1730*/  LOP3.LUT R8, R8, 0xfffffffe, RZ, 0xc0, !PT ;  /* 0xfffffffe08087812 */ /* 0x000fe400078ec0ff */
[----:B------:R-:W-:Y:S01]  /*1740*/  IADD3 R9, R29, R5, RZ ;  /* 0x000000051d097210 */ /* 0x000fe20007ffe0ff */
[----:B------:R-:W-:Y:S01]  /*1750*/  IMAD R0, R227, c[0x0][0x21c], R0 ;  /* 0x00008700e3007a24 */ /* 0x000fe200078e0200 */
[----:B------:R-:W-:Y:S01]  /*1760*/  IADD3 R5, P1, R28, R2, RZ ;  /* 0x000000021c057210 */ /* 0x000fe20007f3e0ff */
[----:B------:R-:W-:Y:S01]  /*1770*/  IMAD.IADD R14, R14, 0x1, -R8 ;  /* 0x000000010e0e7824 */ /* 0x000fe200078e0a08 */
[----:B------:R-:W-:Y:S01]  /*1780*/  LEA.HI R19, R11, R16, RZ, 0x3 ;  /* 0x000000100b137211 */ /* 0x000fe200078f18ff */
[----:B------:R2:W-:Y:S01]  /*1790*/  STL [R1+0x58], R9 ;  /* 0x0000580901007387 */ /* 0x0005e20000100800 */
[----:B------:R-:W-:-:S02]  /*17a0*/  IADD3.X R10, R9, R3, R0, P1, !PT ;  /* 0x00000003090a7210 */ /* 0x000fc40000ffe400 */
[----:B------:R-:W-:Y:S02]  /*17b0*/  LOP3.LUT R11, R13, 0x7fffffe, RZ, 0xc0, !PT ;  /* 0x07fffffe0d0b7812 */ /* 0x000fe400078ec0ff */
[C---:B------:R-:W-:Y:S02]  /*17c0*/  LEA R0, P1, R5.reuse, c[0x0][0x1f8], 0x1 ;  /* 0x00007e0005007a11 */ /* 0x040fe400078208ff */
[----:B------:R-:W-:Y:S02]  /*17d0*/  IADD3 R17, R12, -R11, RZ ;  /* 0x8000000b0c117210 */ /* 0x000fe40007ffe0ff */
[----:B------:R-:W-:Y:S01]  /*17e0*/  LEA.HI.X R11, R5, c[0x0][0x1fc], R10, 0x1, P1 ;  /* 0x00007f00050b7a11 */ /* 0x000fe200008f0c0a */
[----:B------:R-:W-:Y:S01]  /*17f0*/  SHFL.IDX PT, R16, R0, RZ, 0x1c1f ;  /* 0x001c1fff00107589 */ /* 0x000fe200000e0000 */
[----:B------:R-:W-:Y:S01]  /*1800*/  SHF.L.U32 R5, R21, 0x6, RZ ;  /* 0x0000000615057819 */ /* 0x000fe200000006ff */
[----:B------:R-:W-:Y:S01]  /*1810*/  IMAD R17, R14, 0x8, R17 ;  /* 0x000000080e117824 */ /* 0x000fe200078e0211 */
[----:B------:R-:W-:Y:S01]  /*1820*/  ISETP.GE.AND P1, PT, R49, c[0x0][0x1d4], PT ;  /* 0x0000750031007a0c */ /* 0x000fe20003f26270 */
[----:B------:R3:W-:Y:S01]  /*1830*/  SHFL.IDX PT, R10, R0, 0x1, 0x1c1f ;  /* 0x003c1f00000a7f89 */ /* 0x0007e200000e0000 */
[----:B-1----:R-:W-:Y:S01]  /*1840*/  @P5 IMAD.WIDE R2, R183, 0x2, R6 ;  /* 0x00000002b7025825 */ /* 0x002fe200078e0206 */
[----:B------:R-:W-:-:S02]  /*1850*/  LOP3.LUT R5, R5, 0xc0, RZ, 0xc0, !PT ;  /* 0x000000c005057812 */ /* 0x000fc400078ec0ff */
[----:B------:R-:W-:Y:S04]  /*1860*/  SHFL.IDX PT, R12, R11, RZ, 0x1c1f ;  /* 0x001c1fff0b0c7589 */ /* 0x000fe800000e0000 */
[----:B------:R-:W-:Y:S01]  /*1870*/  SHFL.IDX PT, R11, R11, 0x1, 0x1c1f ;  /* 0x003c1f000b0b7f89 */ /* 0x000fe200000e0000 */
[----:B--2---:R-:W-:-:S04]  /*1880*/  @P5 IMAD.WIDE R8, R64, 0x2, R6 ;  /* 0x0000000240085825 */ /* 0x004fc800078e0206 */
[----:B------:R-:W-:Y:S01]  /*1890*/  @P5 IMAD.WIDE R6, R184, 0x2, R6 ;  /* 0x00000002b8065825 */ /* 0x000fe200078e0206 */
[----:B------:R1:W-:Y:S04]  /*18a0*/  @P5 LDGSTS.E.BYPASS.LTC128B.128 [R226+0x3100], [R8.64], !P3 ;  /* 0x0310000008e25fae */ /* 0x0003e8000d901d46 */
[----:B------:R2:W-:Y:S01]  /*18b0*/  @P5 LDGSTS.E.BYPASS.LTC128B.128 [R226+0x4100], [R2.64], !P2 ;  /* 0x0410000002e25fae */ /* 0x0005e2000d101d46 */
[----:B---3--:R-:W-:-:S03]  /*18c0*/  SHF.R.S32.HI R0, RZ, 0x1, R13 ;  /* 0x00000001ff007819 */ /* 0x008fc6000001140d */
[----:B------:R3:W-:Y:S01]  /*18d0*/  @P5 LDGSTS.E.BYPASS.LTC128B.128 [R226+0x5100], [R6.64], !P1 ;  /* 0x0510000006e25fae */ /* 0x0007e2000c901d46 */
[C---:B------:R-:W-:Y:S02]  /*18e0*/  LOP3.LUT P4, RZ, R0.reuse, 0x2, RZ, 0xc0, !PT ;  /* 0x0000000200ff7812 */ /* 0x040fe4000788c0ff */
[----:B------:R-:W-:-:S04]  /*18f0*/  SHF.L.U32 R0, R0, 0x6, RZ ;  /* 0x0000000600007819 */ /* 0x000fc800000006ff */
[----:B------:R-:W-:Y:S02]  /*1900*/  LOP3.LUT R0, R0, 0xc0, RZ, 0xc0, !PT ;  /* 0x000000c000007812 */ /* 0x000fe400078ec0ff */
[----:B-1----:R-:W-:Y:S02]  /*1910*/  SHF.L.U32 R8, R14, 0x3, RZ ;  /* 0x000000030e087819 */ /* 0x002fe400000006ff */
[----:B------:R-:W-:Y:S01]  /*1920*/  SHF.L.U32 R9, R22, 0x3, RZ ;  /* 0x0000000316097819 */ /* 0x000fe200000006ff */
[----:B--2---:R1:W-:Y:S01]  /*1930*/  SHFL.IDX PT, R2, R15, 0x1, 0x1c1f ;  /* 0x003c1f000f027f89 */ /* 0x0043e200000e0000 */
[----:B------:R-:W-:Y:S02]  /*1940*/  LOP3.LUT R8, R5, 0x8, R8, 0xf8, !PT ;  /* 0x0000000805087812 */ /* 0x000fe400078ef808 */
[----:B------:R-:W-:Y:S01]  /*1950*/  SHF.R.U32.HI R5, RZ, 0x3, R5 ;  /* 0x00000003ff057819 */ /* 0x000fe20000011605 */
[----:B------:R-:W3:Y:S03]  /*1960*/  SHFL.IDX PT, R3, R20, 0x1, 0x1c1f ;  /* 0x003c1f0014037f89 */ /* 0x000ee600000e0000 */
[----:B------:R-:W-:-:S02]  /*1970*/  LOP3.LUT R149, R8, R5, RZ, 0x3c, !PT ;  /* 0x0000000508957212 */ /* 0x000fc400078e3cff */
[----:B------:R-:W-:Y:S02]  /*1980*/  LOP3.LUT R5, R0, 0x8, R9, 0xf8, !PT ;  /* 0x0000000800057812 */ /* 0x000fe400078ef809 */
[----:B------:R-:W-:-:S04]  /*1990*/  SHF.R.U32.HI R0, RZ, 0x3, R0 ;  /* 0x00000003ff007819 */ /* 0x000fc80000011600 */
[----:B------:R-:W-:Y:S02]  /*19a0*/  LOP3.LUT R5, R5, R0, RZ, 0x3c, !PT ;  /* 0x0000000005057212 */ /* 0x000fe400078e3cff */
[----:B------:R-:W-:-:S04]  /*19b0*/  SHF.L.U32 R0, R19, 0x5, RZ ;  /* 0x0000000513007819 */ /* 0x000fc800000006ff */
[----:B------:R-:W-:Y:S01]  /*19c0*/  LOP3.LUT R148, R0, 0xffffff00, RZ, 0xc0, !PT ;  /* 0xffffff0000947812 */ /* 0x000fe200078ec0ff */
[----:B-1----:R-:W-:-:S03]  /*19d0*/  IMAD.WIDE R14, R64, 0x2, RZ ;  /* 0x00000002400e7825 */ /* 0x002fc600078e02ff */
[----:B------:R-:W-:Y:S01]  /*19e0*/  LEA R0, R23, R148, 0x9 ;  /* 0x0000009417007211 */ /* 0x000fe200078e48ff */
[--C-:B---3--:R-:W-:Y:S01]  /*19f0*/  @P6 IMAD.WIDE R6, R64, 0x2, R2.reuse ;  /* 0x0000000240066825 */ /* 0x108fe200078e0202 */
[----:B------:R-:W-:Y:S02]  /*1a00*/  IADD3 R50, P5, R16, R14, RZ ;  /* 0x0000000e10327210 */ /* 0x000fe40007fbe0ff */
[----:B------:R-:W-:Y:S01]  /*1a10*/  LEA R0, R150, R0, 0x5 ;  /* 0x0000000096007211 */ /* 0x000fe200078e28ff */
[--C-:B------:R-:W-:Y:S01]  /*1a20*/  @P6 IMAD.WIDE R8, R183, 0x2, R2.reuse ;  /* 0x00000002b7086825 */ /* 0x100fe200078e0202 */
[----:B------:R1:W-:Y:S01]  /*1a30*/  @P6 LDGSTS.E.BYPASS.LTC128B.128 [R226+0x3900], [R6.64], !P3 ;  /* 0x0390000006e26fae */ /* 0x0003e2000d901d46 */
[----:B------:R-:W-:Y:S02]  /*1a40*/  IADD3.X R51, R12, R15, RZ, P5, !PT ;  /* 0x0000000f0c337210 */ /* 0x000fe40002ffe4ff */
[----:B------:R-:W-:Y:S01]  /*1a50*/  @P6 IMAD.WIDE R2, R184, 0x2, R2 ;  /* 0x00000002b8026825 */ /* 0x000fe200078e0202 */
[----:B------:R2:W-:Y:S01]  /*1a60*/  @P6 LDGSTS.E.BYPASS.LTC128B.128 [R226+0x4900], [R8.64], !P2 ;  /* 0x0490000008e26fae */ /* 0x0005e2000d101d46 */
[----:B------:R-:W-:-:S02]  /*1a70*/  IADD3 R46, P5, R14, R10, RZ ;  /* 0x0000000a0e2e7210 */ /* 0x000fc40007fbe0ff */
[----:B------:R-:W-:Y:S01]  /*1a80*/  IMAD.IADD R0, R149, 0x1, R0 ;  /* 0x0000000195007824 */ /* 0x000fe200078e0200 */
[----:B------:R3:W-:Y:S02]  /*1a90*/  @P6 LDGSTS.E.BYPASS.LTC128B.128 [R226+0x5900], [R2.64], !P1 ;  /* 0x0590000002e26fae */ /* 0x0007e4000c901d46 */
[----:B------:R-:W-:Y:S02]  /*1aa0*/  IMAD.X R47, R15, 0x1, R11, P5 ;  /* 0x000000010f2f7824 */ /* 0x000fe400028e060b */
[----:B------:R-:W0:Y:S01]  /*1ab0*/  LDGDEPBAR ;  /* 0x00000000000079af */ /* 0x000e220000000000 */
[----:B------:R-:W-:-:S05]  /*1ac0*/  SHF.L.U32 R224, R0, 0x1, RZ ;  /* 0x0000000100e07819 */ /* 0x000fca00000006ff */
[----:B------:R-:W-:Y:S02]  /*1ad0*/  IMAD R225, R4, 0x2, R224 ;  /* 0x0000000204e17824 */ /* 0x000fe400078e02e0 */
[----:B-1----:R-:W-:-:S04]  /*1ae0*/  IMAD.WIDE R6, R183, 0x2, RZ ;  /* 0x00000002b7067825 */ /* 0x002fc800078e02ff */
[----:B--2---:R-:W-:Y:S01]  /*1af0*/  IMAD.WIDE R8, R184, 0x2, RZ ;  /* 0x00000002b8087825 */ /* 0x004fe200078e02ff */
[----:B------:R-:W-:Y:S02]  /*1b00*/  IADD3 R38, P5, R6, R10, RZ ;  /* 0x0000000a06267210 */ /* 0x000fe40007fbe0ff */
[----:B------:R-:W-:Y:S01]  /*1b10*/  IADD3 R44, P6, R16, R6, RZ ;  /* 0x00000006102c7210 */ /* 0x000fe20007fde0ff */
[----:B------:R-:W-:-:S04]  /*1b20*/  DEPBAR.LE SB0, 0x1 ;  /* 0x000080400000791a */ /* 0x000fc80000000000 */
[----:B------:R-:W-:-:S04]  /*1b30*/  DEPBAR.LE SB0, 0x0 ;  /* 0x000080000000791a */ /* 0x000fc80000000000 */
[----:B------:R-:W-:Y:S01]  /*1b40*/  BAR.SYNC.DEFER_BLOCKING 0x0 ;  /* 0x0000000000007b1d */ /* 0x000fe20000010000 */
[-C--:B------:R-:W-:Y:S01]  /*1b50*/  IADD3.X R39, R7, R11.reuse, RZ, P5, !PT ;  /* 0x0000000b07277210 */ /* 0x080fe20002ffe4ff */
[----:B------:R-:W-:Y:S01]  /*1b60*/  IMAD.X R45, R12, 0x1, R7, P6 ;  /* 0x000000010c2d7824 */ /* 0x000fe200030e0607 */
[----:B------:R-:W-:Y:S02]  /*1b70*/  IADD3 R6, P5, R8, R10, RZ ;  /* 0x0000000a08067210 */ /* 0x000fe40007fbe0ff */
[----:B---3--:R-:W-:Y:S02]  /*1b80*/  MOV R2, 0x10 ;  /* 0x0000001000027802 */ /* 0x008fe40000000f00 */
[----:B------:R-:W-:Y:S02]  /*1b90*/  IADD3.X R7, R9, R11, RZ, P5, !PT ;  /* 0x0000000b09077210 */ /* 0x000fe40002ffe4ff */
[----:B------:R-:W-:Y:S02]  /*1ba0*/  ISETP.GE.AND P5, PT, R64, c[0x0][0x1d4], PT ;  /* 0x0000750040007a0c */ /* 0x000fe40003fa6270 */
[----:B------:R-:W-:-:S02]  /*1bb0*/  LEA R3, R17, R5, 0x5 ;  /* 0x0000000511037211 */ /* 0x000fc400078e28ff */
[----:B------:R-:W-:Y:S02]  /*1bc0*/  SEL R2, R2, 0xfffffff0, !P4 ;  /* 0xfffffff002027807 */ /* 0x000fe40006000000 */
[----:B------:R-:W-:Y:S02]  /*1bd0*/  ISETP.LT.OR P4, PT, R48, 0x1, P5 ;  /* 0x000000013000780c */ /* 0x000fe40002f81670 */
[----:B------:R-:W-:Y:S02]  /*1be0*/  SHF.L.U32 R220, R3, 0x1, RZ ;  /* 0x0000000103dc7819 */ /* 0x000fe400000006ff */
[----:B------:R-:W-:Y:S02]  /*1bf0*/  IADD3 R36, P6, R16, R8, RZ ;  /* 0x0000000810247210 */ /* 0x000fe40007fde0ff */
[----:B------:R-:W-:Y:S02]  /*1c00*/  LEA R0, R2, R220, 0x1 ;  /* 0x000000dc02007211 */ /* 0x000fe400078e08ff */
[----:B------:R-:W-:Y:S01]  /*1c10*/  IADD3.X R37, R12, R9, RZ, P6, !PT ;  /* 0x000000090c257210 */ /* 0x000fe200037fe4ff */
[----:B------:R-:W-:Y:S01]  /*1c20*/  LDSM.16.M88.4 R20, [R220+0x3100] ;  /* 0x00310000dc14783b */ /* 0x000fe20000000200 */
[----:B------:R-:W-:-:S02]  /*1c30*/  ISETP.GE.AND P6, PT, R18, c[0x0][0x1d4], PT ;  /* 0x0000750012007a0c */ /* 0x000fc40003fc6270 */
[----:B------:R-:W-:Y:S01]  /*1c40*/  ISETP.GE.AND P5, PT, R49, c[0x0][0x1d4], PT ;  /* 0x0000750031007a0c */ /* 0x000fe20003fa6270 */
[----:B------:R-:W-:Y:S04]  /*1c50*/  LDSM.16.M88.4 R52, [R0+0x3100] ;  /* 0x003100000034783b */ /* 0x000fe80000000200 */
[----:B------:R-:W-:Y:S04]  /*1c60*/  LDSM.16.M88.4 R84, [R0+0x3500] ;  /* 0x003500000054783b */ /* 0x000fe80000000200 */
[----:B------:R-:W-:Y:S04]  /*1c70*/  LDSM.16.M88.4 R100, [R0+0x3900] ;  /* 0x003900000064783b */ /* 0x000fe80000000200 */
[----:B------:R1:W-:Y:S04]  /*1c80*/  LDSM.16.M88.4 R112, [R0+0x3d00] ;  /* 0x003d00000070783b */ /* 0x0003e80000000200 */
[----:B------:R-:W2:Y:S04]  /*1c90*/  LDSM.16.M88.4 R8, [R224+0x7100] ;  /* 0x00710000e008783b */ /* 0x000ea80000000200 */
[----:B------:R-:W3:Y:S04]  /*1ca0*/  LDSM.16.M88.4 R32, [R220+0x3500] ;  /* 0x00350000dc20783b */ /* 0x000ee80000000200 */
[----:B------:R-:W4:Y:S04]  /*1cb0*/  LDSM.16.M88.4 R28, [R220+0x3900] ;  /* 0x00390000dc1c783b */ /* 0x000f280000000200 */
[----:B------:R-:W4:Y:S04]  /*1cc0*/  LDSM.16.M88.4 R24, [R220+0x3d00] ;  /* 0x003d0000dc18783b */ /* 0x000f280000000200 */
[----:B------:R-:W4:Y:S01]  /*1cd0*/  LDSM.16.M88.4 R12, [R224+0x6100] ;  /* 0x00610000e00c783b */ /* 0x000f220000000200 */
[----:B-1----:R-:W-:-:S03]  /*1ce0*/  IADD3 R0, R220, 0x3100, RZ ;  /* 0x00003100dc007810 */ /* 0x002fc60007ffe0ff */
[----:B------:R-:W1:Y:S01]  /*1cf0*/  LDSM.16.M88.4 R40, [R225+0x6100] ;  /* 0x00610000e128783b */ /* 0x000e620000000200 */
[----:B------:R-:W-:-:S03]  /*1d00*/  LEA R223, R2, R0, 0x1 ;  /* 0x0000000002df7211 */ /* 0x000fc600078e08ff */
[----:B------:R-:W1:Y:S04]  /*1d10*/  LDSM.16.M88.4 R16, [R225+0x7100] ;  /* 0x00710000e110783b */ /* 0x000e680000000200 */
[----:B------:R-:W-:Y:S01]  /*1d20*/  @!PT LDS RZ, [RZ] ;  /* 0x00000000fffff984 */ /* 0x000fe20000000800 */
[----:B------:R-:W-:Y:S01]  /*1d30*/  @!PT LDS RZ, [RZ] ;  /* 0x00000000fffff984 */ /* 0x000fe20000000800 */
[----:B------:R-:W-:Y:S01]  /*1d40*/  @!PT LDS RZ, [RZ] ;  /* 0x00000000fffff984 */ /* 0x000fe20000000800 */
[----:B------:R1:W-:Y:S01]  /*1d50*/  LDGSTS.E.BYPASS.LTC128B.128 [R226+0x100], [R50.64], !P4 ;  /* 0x0010000032e27fae */ /* 0x0003e2000e101d46 */
[C---:B------:R-:W-:Y:S02]  /*1d60*/  ISETP.LT.OR P4, PT, R48.reuse, 0x1, P6 ;  /* 0x000000013000780c */ /* 0x040fe40003781670 */
[C---:B------:R-:W-:Y:S01]  /*1d70*/  ISETP.LT.OR P6, PT, R48.reuse, 0x21, P6 ;  /* 0x000000213000780c */ /* 0x040fe200037c1670 */
[----:B--2---:R-:W-:Y:S10]  /*1d80*/  HMMA.16816.F32.BF16 R56, R8, R20, RZ ;  /* 0x000000140838723c */ /* 0x004ff400000418ff */
[----:B------:R2:W-:Y:S01]  /*1d90*/  LDGSTS.E.BYPASS.LTC128B.128 [R226+0x1100], [R44.64], !P4 ;  /* 0x011000002ce27fae */ /* 0x0005e2000e101d46 */
[----:B------:R-:W-:-:S02]  /*1da0*/  ISETP.LT.OR P4, PT, R48, 0x1, P5 ;  /* 0x000000013000780c */ /* 0x000fc40002f81670 */
[----:B------:R-:W-:Y:S01]  /*1db0*/  ISETP.LT.OR P5, PT, R48, 0x21, P5 ;  /* 0x000000213000780c */ /* 0x000fe20002fa1670 */
[C---:B---3--:R-:W-:Y:S10]  /*1dc0*/  HMMA.16816.F32.BF16 R104, R8.reuse, R32, RZ ;  /* 0x000000200868723c */ /* 0x048ff400000418ff */
[----:B------:R3:W-:Y:S01]  /*1dd0*/  LDGSTS.E.BYPASS.LTC128B.128 [R226+0x2100], [R36.64], !P4 ;  /* 0x0210000024e27fae */ /* 0x0007e2000e101d46 */
[----:B------:R-:W-:Y:S01]  /*1de0*/  ISETP.GE.AND P4, PT, R64, c[0x0][0x1d4], PT ;  /* 0x0000750040007a0c */ /* 0x000fe20003f86270 */
[----:B----4-:R-:W-:Y:S03]  /*1df0*/  HMMA.16816.F32.BF16 R92, R8, R28, RZ ;  /* 0x0000001c085c723c */ /* 0x010fe600000418ff */
[----:B------:R-:W-:-:S05]  /*1e00*/  ISETP.LT.OR P4, PT, R48, 0x21, P4 ;  /* 0x000000213000780c */ /* 0x000fca0002781670 */
[C---:B------:R-:W-:Y:S08]  /*1e10*/  HMMA.16816.F32.BF16 R76, R8.reuse, R24, RZ ;  /* 0x00000018084c723c */ /* 0x040ff000000418ff */
[----:B------:R-:W-:Y:S01]  /*1e20*/  HMMA.16816.F32.BF16 R108, R8, R22, RZ ;  /* 0x00000016086c723c */ /* 0x000fe200000418ff */
[----:B------:R2:W-:Y:S01]  /*1e30*/  LDGSTS.E.BYPASS.LTC128B.128 [R226+0x900], [R46.64], !P4 ;  /* 0x009000002ee27fae */ /* 0x0005e2000e101d46 */
[----:B------:R-:W-:-:S03]  /*1e40*/  ISETP.GT.AND P4, PT, R165, R181, PT ;  /* 0x000000b5a500720c */ /* 0x000fc60003f84270 */
[----:B------:R3:W-:Y:S01]  /*1e50*/  LDGSTS.E.BYPASS.LTC128B.128 [R226+0x1900], [R38.64], !P6 ;  /* 0x0190000026e27fae */ /* 0x0007e2000f101d46 */
[----:B------:R-:W-:Y:S02]  /*1e60*/  ISETP.GT.AND P6, PT, R177, 0x3f, PT ;  /* 0x0000003fb100780c */ /* 0x000fe40003fc4270 */
[C---:B------:R-:W-:Y:S01]  /*1e70*/  HMMA.16816.F32.BF16 R96, R8.reuse, R34, RZ ;  /* 0x000000220860723c */ /* 0x040fe200000418ff */
[----:B------:R4:W-:Y:S04]  /*1e80*/  LDGSTS.E.BYPASS.LTC128B.128 [R226+0x2900], [R6.64], !P5 ;  /* 0x0290000006e27fae */ /* 0x0009e8000e901d46 */
[----:B------:R-:W-:Y:S03]  /*1e90*/  LDSM.16.M88.4 R68, [R220+0x4100] ;  /* 0x00410000dc44783b */ /* 0x000fe60000000200 */
[C---:B------:R-:W-:Y:S01]  /*1ea0*/  HMMA.16816.F32.BF16 R88, R8.reuse, R30, RZ ;  /* 0x0000001e0858723c */ /* 0x040fe200000418ff */
[----:B------:R-:W-:Y:S04]  /*1eb0*/  LDSM.16.M88.4 R60, [R223+0x1000] ;  /* 0x00100000df3c783b */ /* 0x000fe80000000200 */
[----:B------:R-:W0:Y:S03]  /*1ec0*/  LDGDEPBAR ;  /* 0x00000000000079af */ /* 0x000e260000000000 */
[----:B------:R-:W-:Y:S08]  /*1ed0*/  HMMA.16816.F32.BF16 R72, R8, R26, RZ ;  /* 0x0000001a0848723c */ /* 0x000ff000000418ff */
[C---:B------:R-:W-:Y:S01]  /*1ee0*/  HMMA.16816.F32.BF16 R8, R12.reuse, R20, RZ ;  /* 0x000000140c08723c */ /* 0x040fe200000418ff */
[----:B---3--:R-:W3:Y:S07]  /*1ef0*/  LDSM.16.M88.4 R36, [R224+0x8100] ;  /* 0x00810000e024783b */ /* 0x008eee0000000200 */
[C---:B------:R-:W-:Y:S08]  /*1f00*/  HMMA.16816.F32.BF16 R80, R12.reuse, R22, RZ ;  /* 0x000000160c50723c */ /* 0x040ff000000418ff */
[C---:B------:R-:W-:Y:S08]  /*1f10*/  HMMA.16816.F32.BF16 R20, R12.reuse, R32, RZ ;  /* 0x000000200c14723c */ /* 0x040ff000000418ff */
[----:B------:R-:W-:Y:S01]  /*1f20*/  HMMA.16816.F32.BF16 R120, R12, R34, RZ ;  /* 0x000000220c78723c */ /* 0x000fe200000418ff */
[----:B------:R-:W3:Y:S07]  /*1f30*/  LDSM.16.M88.4 R32, [R224+0x9100] ;  /* 0x00910000e020783b */ /* 0x000eee0000000200 */
[----:B-1----:R-:W-:Y:S08]  /*1f40*/  HMMA.16816.F32.BF16 R8, R40, R52, R8 ;  /* 0x000000342808723c */ /* 0x002ff00000041808 */
[C---:B--2---:R-:W-:Y:S08]  /*1f50*/  HMMA.16816.F32.BF16 R44, R12.reuse, R28, RZ ;  /* 0x0000001c0c2c723c */ /* 0x044ff000000418ff */
[C---:B------:R-:W-:Y:S01]  /*1f60*/  HMMA.16816.F32.BF16 R128, R12.reuse, R30, RZ ;  /* 0x0000001e0c80723c */ /* 0x040fe200000418ff */
[----:B------:R-:W1:Y:S07]  /*1f70*/  LDSM.16.M88.4 R28, [R225+0x8100] ;  /* 0x00810000e11c783b */ /* 0x000e6e0000000200 */
[C---:B------:R-:W-:Y:S08]  /*1f80*/  HMMA.16816.F32.BF16 R116, R12.reuse, R24, RZ ;  /* 0x000000180c74723c */ /* 0x040ff000000418ff */
[----:B------:R-:W-:Y:S01]  /*1f90*/  HMMA.16816.F32.BF16 R124, R12, R26, RZ ;  /* 0x0000001a0c7c723c */ /* 0x000fe200000418ff */
[----:B------:R-:W2:Y:S07]  /*1fa0*/  LDSM.16.M88.4 R24, [R225+0x9100] ;  /* 0x00910000e118783b */ /* 0x000eae0000000200 */
[----:B------:R-:W-:Y:S08]  /*1fb0*/  HMMA.16816.F32.BF16 R12, R16, R52, R56 ;  /* 0x00000034100c723c */ /* 0x000ff00000041838 */
[----:B---3--:R-:W-:Y:S08]  /*1fc0*/  HMMA.16816.F32.BF16 R8, R36, R68, R8 ;  /* 0x000000442408723c */ /* 0x008ff00000041808 */
[C---:B------:R-:W-:Y:S08]  /*1fd0*/  HMMA.16816.F32.BF16 R140, R16.reuse, R100, R92 ;  /* 0x00000064108c723c */ /* 0x040ff0000004185c */
[----:B------:R-:W-:Y:S08]  /*1fe0*/  HMMA.16816.F32.BF16 R108, R16, R54, R108 ;  /* 0x00000036106c723c */ /* 0x000ff0000004186c */
[C---:B------:R-:W-:Y:S01]  /*1ff0*/  HMMA.16816.F32.BF16 R92, R40.reuse, R84, R20 ;  /* 0x00000054285c723c */ /* 0x040fe20000041814 */
[----:B------:R-:W-:Y:S07]  /*2000*/  LDSM.16.M88.4 R20, [R224+0xa100] ;  /* 0x00a10000e014783b */ /* 0x000fee0000000200 */
[----:B------:R-:W-:Y:S01]  /*2010*/  HMMA.16816.F32.BF16 R80, R40, R54, R80 ;  /* 0x000000362850723c */ /* 0x000fe20000041850 */
[----:B------:R-:W3:Y:S07]  /*2020*/  LDSM.16.M88.4 R52, [R220+0x5100] ;  /* 0x00510000dc34783b */ /* 0x000eee0000000200 */
[----:B------:R-:W-:Y:S01]  /*2030*/  HMMA.16816.F32.BF16 R48, R32, R68, R12 ;  /* 0x000000442030723c */ /* 0x000fe2000004180c */
[----:B------:R-:W-:Y:S07]  /*2040*/  LDSM.16.M88.4 R12, [R225+0xa100] ;  /* 0x00a10000e10c783b */ /* 0x000fee0000000200 */
[C---:B------:R-:W-:Y:S08]  /*2050*/  HMMA.16816.F32.BF16 R104, R16.reuse, R84, R104 ;  /* 0x000000541068723c */ /* 0x040ff00000041868 */
[C---:B------:R-:W-:Y:S08]  /*2060*/  HMMA.16816.F32.BF16 R152, R16.reuse, R112, R76 ;  /* 0x000000701098723c */ /* 0x040ff0000004184c */
[C---:B------:R-:W-:Y:S08]  /*2070*/  HMMA.16816.F32.BF16 R136, R16.reuse, R86, R96 ;  /* 0x000000561088723c */ /* 0x040ff00000041860 */
[C---:B------:R-:W-:Y:S08]  /*2080*/  HMMA.16816.F32.BF16 R144, R16.reuse, R102, R88 ;  /* 0x000000661090723c */ /* 0x040ff00000041858 */
[----:B------:R-:W-:Y:S01]  /*2090*/  HMMA.16816.F32.BF16 R156, R16, R114, R72 ;  /* 0x00000072109c723c */ /* 0x000fe20000041848 */
[----:B------:R-:W3:Y:S07]  /*20a0*/  LDSM.16.M88.4 R16, [R224+0xb100] ;  /* 0x00b10000e010783b */ /* 0x000eee0000000200 */
[----:B-1----:R-:W-:Y:S01]  /*20b0*/  HMMA.16816.F32.BF16 R72, R28, R60, R8 ;  /* 0x0000003c1c48723c */ /* 0x002fe20000041808 */
[----:B------:R-:W-:Y:S07]  /*20c0*/  LDSM.16.M88.4 R8, [R225+0xb100] ;  /* 0x00b10000e108783b */ /* 0x000fee0000000200 */
[----:B------:R-:W-:Y:S01]  /*20d0*/  HMMA.16816.F32.BF16 R132, R40, R100, R44 ;  /* 0x000000642884723c */ /* 0x000fe2000004182c */
[----:B------:R-:W1:Y:S07]  /*20e0*/  LDSM.16.M88.4 R44, [R223+0x2000] ;  /* 0x00200000df2c783b */ /* 0x000e6e0000000200 */
[----:B--2---:R-:W-:Y:S01]  /*20f0*/  HMMA.16816.F32.BF16 R56, R24, R60, R48 ;  /* 0x0000003c1838723c */ /* 0x004fe20000041830 */
[----:B------:R-:W2:Y:S07]  /*2100*/  LDSM.16.M88.4 R48, [R220+0x4500] ;  /* 0x00450000dc30783b */ /* 0x000eae0000000200 */
[----:B------:R-:W-:Y:S08]  /*2110*/  HMMA.16816.F32.BF16 R80, R36, R70, R80 ;  /* 0x000000462450723c */ /* 0x000ff00000041850 */
[----:B------:R-:W-:Y:S08]  /*2120*/  HMMA.16816.F32.BF16 R96, R40, R86, R120 ;  /* 0x000000562860723c */ /* 0x000ff00000041878 */
[----:B------:R-:W-:Y:S08]  /*2130*/  HMMA.16816.F32.BF16 R84, R32, R70, R108 ;  /* 0x000000462054723c */ /* 0x000ff0000004186c */
[-C--:B---3--:R-:W-:Y:S08]  /*2140*/  HMMA.16816.F32.BF16 R76, R20, R52.reuse, R72 ;  /* 0x00000034144c723c */ /* 0x088ff00000041848 */
[----:B------:R-:W-:Y:S01]  /*2150*/  HMMA.16816.F32.BF16 R68, R16, R52, R56 ;  /* 0x000000341044723c */ /* 0x000fe20000041838 */
[----:B------:R-:W3:Y:S07]  /*2160*/  LDSM.16.M88.4 R56, [R223+0x1400] ;  /* 0x00140000df38783b */ /* 0x000eee0000000200 */
[-C--:B------:R-:W-:Y:S08]  /*2170*/  HMMA.16816.F32.BF16 R72, R28, R62.reuse, R80 ;  /* 0x0000003e1c48723c */ /* 0x080ff00000041850 */
[----:B------:R-:W-:Y:S08]  /*2180*/  HMMA.16816.F32.BF16 R80, R24, R62, R84 ;  /* 0x0000003e1850723c */ /* 0x000ff00000041854 */
[----:B-1----:R-:W-:Y:S08]  /*2190*/  HMMA.16816.F32.BF16 R88, R12, R44, R76 ;  /* 0x0000002c0c58723c */ /* 0x002ff0000004184c */
[----:B--2---:R-:W-:Y:S08]  /*21a0*/  HMMA.16816.F32.BF16 R76, R36, R48, R92 ;  /* 0x00000030244c723c */ /* 0x004ff0000004185c */
[C---:B------:R-:W-:Y:S08]  /*21b0*/  HMMA.16816.F32.BF16 R116, R40.reuse, R112, R116 ;  /* 0x000000702874723c */ /* 0x040ff00000041874 */
[----:B------:R-:W-:Y:S01]  /*21c0*/  HMMA.16816.F32.BF16 R128, R40, R102, R128 ;  /* 0x000000662880723c */ /* 0x000fe20000041880 */
[----:B------:R-:W-:-:S04]  /*21d0*/  FMUL.FTZ R0, R88, c[0x0][0x320] ;  /* 0x0000c80058007a20 */ /* 0x000fc80000410000 */
[----:B------:R1:W2:Y:S03]  /*21e0*/  MUFU.TANH R164, R0 ;  /* 0x0000000000a47308 */ /* 0x0002a60000002400 */
[----:B------:R-:W-:Y:S01]  /*21f0*/  HMMA.16816.F32.BF16 R124, R40, R114, R124 ;  /* 0x00000072287c723c */ /* 0x000fe2000004187c */
[----:B------:R-:W2:Y:S07]  /*2200*/  LDSM.16.M88.4 R40, [R220+0x5500] ;  /* 0x00550000dc28783b */ /* 0x000eae0000000200 */
[----:B------:R-:W-:Y:S01]  /*2210*/  HMMA.16816.F32.BF16 R84, R8, R44, R68 ;  /* 0x0000002c0854723c */ /* 0x000fe20000041844 */
[----:B-1----:R-:W-:-:S07]  /*2220*/  FMUL.FTZ R0, R89, c[0x0][0x320] ;  /* 0x0000c80059007a20 */ /* 0x002fce0000410000 */
[-C--:B------:R-:W-:Y:S01]  /*2230*/  HMMA.16816.F32.BF16 R68, R20, R54.reuse, R72 ;  /* 0x000000361444723c */ /* 0x080fe20000041848 */
[----:B------:R1:W1:Y:S07]  /*2240*/  MUFU.TANH R163, R0 ;  /* 0x0000000000a37308 */ /* 0x00026e0000002400 */
[----:B------:R-:W-:Y:S01]  /*2250*/  HMMA.16816.F32.BF16 R72, R16, R54, R80 ;  /* 0x000000361048723c */ /* 0x000fe20000041850 */
[----:B------:R-:W2:Y:S07]  /*2260*/  LDSM.16.M88.4 R52, [R223+0x2400] ;  /* 0x00240000df34783b */ /* 0x000eae0000000200 */
[----:B------:R-:W-:Y:S01]  /*2270*/  HMMA.16816.F32.BF16 R60, R32, R48, R104 ;  /* 0x00000030203c723c */ /* 0x000fe20000041868 */
[----:B-1----:R-:W-:-:S04]  /*2280*/  FMUL.FTZ R0, R90, c[0x0][0x320] ;  /* 0x0000c8005a007a20 */ /* 0x002fc80000410000 */
[----:B------:R1:W1:Y:S03]  /*2290*/  MUFU.TANH R161, R0 ;  /* 0x0000000000a17308 */ /* 0x0002660000002400 */
[----:B---3--:R-:W-:Y:S08]  /*22a0*/  HMMA.16816.F32.BF16 R76, R28, R56, R76 ;  /* 0x000000381c4c723c */ /* 0x008ff0000004184c */
[----:B------:R-:W-:Y:S01]  /*22b0*/  HMMA.16816.F32.BF16 R80, R12, R46, R68 ;  /* 0x0000002e0c50723c */ /* 0x000fe20000041844 */
[----:B-1----:R-:W-:-:S07]  /*22c0*/  FMUL.FTZ R0, R91, c[0x0][0x320] ;  /* 0x0000c8005b007a20 */ /* 0x002fce0000410000 */
[----:B------:R-:W-:Y:S01]  /*22d0*/  HMMA.16816.F32.BF16 R92, R8, R46, R72 ;  /* 0x0000002e085c723c */ /* 0x000fe20000041848 */
[----:B------:R1:W3:Y:S07]  /*22e0*/  MUFU.TANH R160, R0 ;  /* 0x0000000000a07308 */ /* 0x0002ee0000002400 */
[----:B------:R-:W-:Y:S01]  /*22f0*/  HMMA.16816.F32.BF16 R68, R24, R56, R60 ;  /* 0x000000381844723c */ /* 0x000fe2000004183c */
[----:B------:R-:W3:Y:S07]  /*2300*/  LDSM.16.M88.4 R60, [R220+0x4900] ;  /* 0x00490000dc3c783b */ /* 0x000eee0000000200 */
[----:B------:R-:W-:Y:S01]  /*2310*/  HMMA.16816.F32.BF16 R44, R36, R50, R96 ;  /* 0x00000032242c723c */ /* 0x000fe20000041860 */
[----:B-1----:R-:W-:-:S04]  /*2320*/  FMUL.FTZ R0, R84, c[0x0][0x320] ;  /* 0x0000c80054007a20 */ /* 0x002fc80000410000 */
[----:B------:R1:W1:Y:S03]  /*2330*/  MUFU.TANH R151, R0 ;  /* 0x0000000000977308 */ /* 0x0002660000002400 */
[----:B--2---:R-:W-:Y:S08]  /*2340*/  HMMA.16816.F32.BF16 R72, R20, R40, R76 ;  /* 0x000000281448723c */ /* 0x004ff0000004184c */
[----:B------:R-:W-:Y:S01]  /*2350*/  HMMA.16816.F32.BF16 R76, R32, R50, R136 ;  /* 0x00000032204c723c */ /* 0x000fe20000041888 */
[----:B-1----:R-:W-:-:S07]  /*2360*/  FMUL.FTZ R0, R85, c[0x0][0x320] ;  /* 0x0000c80055007a20 */ /* 0x002fce0000410000 */
[----:B------:R-:W-:Y:S01]  /*2370*/  HMMA.16816.F32.BF16 R68, R16, R40, R68 ;  /* 0x000000281044723c */ /* 0x000fe20000041844 */
[----:B------:R1:W2:Y:S07]  /*2380*/  MUFU.TANH R123, R0 ;  /* 0x00000000007b7308 */ /* 0x0002ae0000002400 */
[----:B------:R-:W-:Y:S01]  /*2390*/  HMMA.16816.F32.BF16 R48, R28, R58, R44 ;  /* 0x0000003a1c30723c */ /* 0x000fe2000004182c */
[----:B------:R-:W2:Y:S01]  /*23a0*/  LDSM.16.M88.4 R44, [R223+0x1800] ;  /* 0x00180000df2c783b */ /* 0x000ea20000000200 */
[----:B-1----:R-:W-:-:S04]  /*23b0*/  FMUL.FTZ R0, R86, c[0x0][0x320] ;  /* 0x0000c80056007a20 */ /* 0x002fc80000410000 */
[----:B------:R1:W1:Y:S10]  /*23c0*/  MUFU.TANH R122, R0 ;  /* 0x00000000007a7308 */ /* 0x0002740000002400 */
[----:B------:R-:W-:Y:S08]  /*23d0*/  HMMA.16816.F32.BF16 R88, R8, R52, R68 ;  /* 0x000000340858723c */ /* 0x000ff00000041844 */
[----:B------:R-:W-:Y:S01]  /*23e0*/  HMMA.16816.F32.BF16 R68, R20, R42, R48 ;  /* 0x0000002a1444723c */ /* 0x000fe20000041830 */
[----:B-1----:R-:W-:-:S07]  /*23f0*/  FMUL.FTZ R0, R87, c[0x0][0x320] ;  /* 0x0000c80057007a20 */ /* 0x002fce0000410000 */
[----:B---3--:R-:W-:Y:S01]  /*2400*/  HMMA.16816.F32.BF16 R48, R32, R60, R140 ;  /* 0x0000003c2030723c */ /* 0x008fe2000004188c */
[----:B------:R1:W3:-:S15]  /*2410*/  MUFU.TANH R120, R0 ;  /* 0x0000000000787308 */ /* 0x0002de0000002400 */
[----:B------:R-:W-:Y:S01]  /*2420*/  HMMA.16816.F32.BF16 R84, R12, R54, R68 ;  /* 0x000000360c54723c */ /* 0x000fe20000041844 */
[----:B-1----:R-:W-:-:S04]  /*2430*/  FMUL.FTZ R0, R80, c[0x0][0x320] ;  /* 0x0000c80050007a20 */ /* 0x002fc80000410000 */
[----:B------:R1:W1:Y:S03]  /*2440*/  MUFU.TANH R121, R0 ;  /* 0x0000000000797308 */ /* 0x0002660000002400 */
[----:B------:R-:W-:Y:S01]  /*2450*/  HMMA.16816.F32.BF16 R68, R36, R62, R128 ;  /* 0x0000003e2444723c */ /* 0x000fe20000041880 */
[----:B-1----:R-:W-:-:S04]  /*2460*/  FMUL.FTZ R0, R81, c[0x0][0x320] ;  /* 0x0000c80051007a20 */ /* 0x002fc80000410000 */
[----:B------:R1:W1:Y:S02]  /*2470*/  MUFU.TANH R115, R0 ;  /* 0x0000000000737308 */ /* 0x0002640000002400 */
[----:B-1----:R-:W-:-:S06]  /*2480*/  FMUL.FTZ R0, R82, c[0x0][0x320] ;  /* 0x0000c80052007a20 */ /* 0x002fcc0000410000 */
[----:B------:R1:W1:Y:S02]  /*2490*/  MUFU.TANH R114, R0 ;  /* 0x0000000000727308 */ /* 0x0002640000002400 */
[----:B-1----:R-:W-:Y:S02]  /*24a0*/  FMUL.FTZ R0, R83, c[0x0][0x320] ;  /* 0x0000c80053007a20 */ /* 0x002fe40000410000 */
[----:B------:R-:W-:Y:S04]  /*24b0*/  HMMA.16816.F32.BF16 R80, R12, R52, R72 ;  /* 0x000000340c50723c */ /* 0x000fe80000041848 */
[----:B------:R1:W1:Y:S04]  /*24c0*/  MUFU.TANH R113, R0 ;  /* 0x0000000000717308 */ /* 0x0002680000002400 */
[----:B------:R-:W-:Y:S01]  /*24d0*/  HMMA.16816.F32.BF16 R72, R24, R58, R76 ;  /* 0x0000003a1848723c */ /* 0x000fe2000004184c */
[----:B------:R-:W3:Y:S07]  /*24e0*/  LDSM.16.M88.4 R56, [R220+0x5900] ;  /* 0x00590000dc38783b */ /* 0x000eee0000000200 */
[----:B------:R-:W-:Y:S01]  /*24f0*/  HMMA.16816.F32.BF16 R76, R36, R60, R132 ;  /* 0x0000003c244c723c */ /* 0x000fe20000041884 */
[----:B-1----:R-:W-:-:S04]  /*2500*/  FMUL.FTZ R0, R92, c[0x0][0x320] ;  /* 0x0000c8005c007a20 */ /* 0x002fc80000410000 */
[----:B------:R1:W1:Y:S03]  /*2510*/  MUFU.TANH R112, R0 ;  /* 0x0000000000707308 */ /* 0x0002660000002400 */
[----:B------:R-:W-:Y:S08]  /*2520*/  HMMA.16816.F32.BF16 R60, R32, R62, R144 ;  /* 0x0000003e203c723c */ /* 0x000ff00000041890 */
[----:B------:R-:W-:Y:S01]  /*2530*/  HMMA.16816.F32.BF16 R72, R16, R42, R72 ;  /* 0x0000002a1048723c */ /* 0x000fe20000041848 */
[----:B------:R-:W-:Y:S01]  /*2540*/  LDSM.16.M88.4 R40, [R223+0x2800] ;  /* 0x00280000df28783b */ /* 0x000fe20000000200 */
[----:B-1----:R-:W-:-:S06]  /*2550*/  FMUL.FTZ R0, R93, c[0x0][0x320] ;  /* 0x0000c8005d007a20 */ /* 0x002fcc0000410000 */
[----:B--2---:R-:W-:Y:S01]  /*2560*/  HMMA.16816.F32.BF16 R76, R28, R44, R76 ;  /* 0x0000002c1c4c723c */ /* 0x004fe2000004184c */
[----:B------:R1:W2:Y:S02]  /*2570*/  MUFU.TANH R111, R0 ;  /* 0x00000000006f7308 */ /* 0x0002a40000002400 */
[----:B-1----:R-:W-:-:S06]  /*2580*/  FMUL.FTZ R0, R94, c[0x0][0x320] ;  /* 0x0000c8005e007a20 */ /* 0x002fcc0000410000 */
[----:B------:R1:W1:Y:S02]  /*2590*/  MUFU.TANH R110, R0 ;  /* 0x00000000006e7308 */ /* 0x0002640000002400 */
[----:B-1----:R-:W-:-:S05]  /*25a0*/  FMUL.FTZ R0, R95, c[0x0][0x320] ;  /* 0x0000c8005f007a20 */ /* 0x002fca0000410000 */
[----:B------:R-:W-:Y:S01]  /*25b0*/  HMMA.16816.F32.BF16 R92, R8, R54, R72 ;  /* 0x00000036085c723c */ /* 0x000fe20000041848 */
[----:B------:R1:W1:Y:S07]  /*25c0*/  MUFU.TANH R108, R0 ;  /* 0x00000000006c7308 */ /* 0x00026e0000002400 */
[----:B---3--:R-:W-:Y:S08]  /*25d0*/  HMMA.16816.F32.BF16 R52, R20, R56, R76 ;  /* 0x000000381434723c */ /* 0x008ff0000004184c */
[----:B------:R-:W-:Y:S01]  /*25e0*/  HMMA.16816.F32.BF16 R76, R28, R46, R68 ;  /* 0x0000002e1c4c723c */ /* 0x000fe20000041844 */
[----:B-1----:R-:W-:-:S04]  /*25f0*/  FMUL.FTZ R0, R80, c[0x0][0x320] ;  /* 0x0000c80050007a20 */ /* 0x002fc80000410000 */
[----:B------:R1:W3:Y:S03]  /*2600*/  MUFU.TANH R109, R0 ;  /* 0x00000000006d7308 */ /* 0x0002e60000002400 */
[----:B------:R-:W-:Y:S01]  /*2610*/  HMMA.16816.F32.BF16 R68, R24, R46, R60 ;  /* 0x0000002e1844723c */ /* 0x000fe2000004183c */
[----:B-1----:R-:W-:-:S04]  /*2620*/  FMUL.FTZ R0, R81, c[0x0][0x320] ;  /* 0x0000c80051007a20 */ /* 0x002fc80000410000 */
[----:B------:R1:W1:Y:S02]  /*2630*/  MUFU.TANH R106, R0 ;  /* 0x00000000006a7308 */ /* 0x0002640000002400 */
[----:B-1----:R-:W-:-:S06]  /*2640*/  FMUL.FTZ R0, R82, c[0x0][0x320] ;  /* 0x0000c80052007a20 */ /* 0x002fcc0000410000 */
[----:B------:R1:W1:Y:S02]  /*2650*/  MUFU.TANH R107, R0 ;  /* 0x00000000006b7308 */ /* 0x0002640000002400 */
[----:B-1----:R-:W-:Y:S02]  /*2660*/  FMUL.FTZ R0, R83, c[0x0][0x320] ;  /* 0x0000c80053007a20 */ /* 0x002fe40000410000 */
[----:B------:R-:W-:Y:S01]  /*2670*/  HMMA.16816.F32.BF16 R80, R24, R44, R48 ;  /* 0x0000002c1850723c */ /* 0x000fe20000041830 */
[----:B------:R-:W1:Y:S03]  /*2680*/  LDSM.16.M88.4 R48, [R220+0x4d00] ;  /* 0x004d0000dc30783b */ /* 0x000e660000000200 */
[----:B------:R2:W1:Y:S01]  /*2690*/  MUFU.TANH R105, R0 ;  /* 0x0000000000697308 */ /* 0x0004620000002400 */
[----:B------:R-:W-:Y:S01]  /*26a0*/  LDSM.16.M88.4 R44, [R220+0x5d00] ;  /* 0x005d0000dc2c783b */ /* 0x000fe20000000200 */
[----:B--2---:R-:W-:-:S06]  /*26b0*/  FMUL.FTZ R0, R88, c[0x0][0x320] ;  /* 0x0000c80058007a20 */ /* 0x004fcc0000410000 */
[----:B------:R2:W1:-:S12]  /*26c0*/  MUFU.TANH R104, R0 ;  /* 0x0000000000687308 */ /* 0x0004580000002400 */
[----:B------:R-:W-:Y:S01]  /*26d0*/  HMMA.16816.F32.BF16 R72, R16, R56, R80 ;  /* 0x000000381048723c */ /* 0x000fe20000041850 */
[----:B--2---:R-:W-:-:S07]  /*26e0*/  FMUL.FTZ R0, R89, c[0x0][0x320] ;  /* 0x0000c80059007a20 */ /* 0x004fce0000410000 */
[-C--:B-1----:R-:W-:Y:S01]  /*26f0*/  HMMA.16816.F32.BF16 R60, R36, R48.reuse, R116 ;  /* 0x00000030243c723c */ /* 0x082fe20000041874 */
[----:B------:R1:W2:Y:S07]  /*2700*/  MUFU.TANH R101, R0 ;  /* 0x0000000000657308 */ /* 0x0002ae0000002400 */
[----:B------:R-:W-:Y:S08]  /*2710*/  HMMA.16816.F32.BF16 R80, R32, R48, R152 ;  /* 0x000000302050723c */ /* 0x000ff00000041898 */
[----:B------:R-:W-:Y:S01]  /*2720*/  HMMA.16816.F32.BF16 R36, R36, R50, R124 ;  /* 0x000000322424723c */ /* 0x000fe2000004187c */
[----:B-1----:R-:W-:-:S04]  /*2730*/  FMUL.FTZ R0, R90, c[0x0][0x320] ;  /* 0x0000c8005a007a20 */ /* 0x002fc80000410000 */
[----:B------:R1:W1:Y:S03]  /*2740*/  MUFU.TANH R100, R0 ;  /* 0x0000000000647308 */ /* 0x0002660000002400 */
[----:B------:R-:W-:Y:S01]  /*2750*/  HMMA.16816.F32.BF16 R32, R32, R50, R156 ;  /* 0x000000322020723c */ /* 0x000fe2000004189c */
[----:B-1----:R-:W-:-:S07]  /*2760*/  FMUL.FTZ R0, R91, c[0x0][0x320] ;  /* 0x0000c8005b007a20 */ /* 0x002fce0000410000 */
[----:B------:R-:W-:Y:S01]  /*2770*/  HMMA.16816.F32.BF16 R88, R8, R40, R72 ;  /* 0x000000280858723c */ /* 0x000fe20000041848 */
[----:B------:R1:W1:Y:S07]  /*2780*/  MUFU.TANH R65, R0 ;  /* 0x0000000000417308 */ /* 0x00026e0000002400 */
[-C--:B------:R-:W-:Y:S08]  /*2790*/  HMMA.16816.F32.BF16 R72, R20, R58.reuse, R76 ;  /* 0x0000003a1448723c */ /* 0x080ff0000004184c */
[----:B------:R-:W-:Y:S01]  /*27a0*/  HMMA.16816.F32.BF16 R76, R16, R58, R68 ;  /* 0x0000003a104c723c */ /* 0x000fe20000041844 */
[----:B------:R-:W-:Y:S01]  /*27b0*/  LDSM.16.M88.4 R56, [R223+0x2c00] ;  /* 0x002c0000df38783b */ /* 0x000fe20000000200 */
[----:B-1----:R-:W-:-:S04]  /*27c0*/  FMUL.FTZ R0, R84, c[0x0][0x320] ;  /* 0x0000c80054007a20 */ /* 0x002fc80000410000 */
[----:B------:R1:W1:Y:S10]  /*27d0*/  MUFU.TANH R102, R0 ;  /* 0x0000000000667308 */ /* 0x0002740000002400 */
[----:B------:R-:W-:Y:S01]  /*27e0*/  HMMA.16816.F32.BF16 R72, R12, R42, R72 ;  /* 0x0000002a0c48723c */ /* 0x000fe20000041848 */
[----:B-1----:R-:W-:-:S07]  /*27f0*/  FMUL.FTZ R0, R85, c[0x0][0x320] ;  /* 0x0000c80055007a20 */ /* 0x002fce0000410000 */
[----:B------:R-:W-:Y:S01]  /*2800*/  HMMA.16816.F32.BF16 R76, R8, R42, R76 ;  /* 0x0000002a084c723c */ /* 0x000fe2000004184c */
[----:B------:R1:W1:Y:S02]  /*2810*/  MUFU.TANH R103, R0 ;  /* 0x0000000000677308 */ /* 0x0002640000002400 */
[----:B-1----:R-:W-:-:S06]  /*2820*/  FMUL.FTZ R0, R86, c[0x0][0x320] ;  /* 0x0000c80056007a20 */ /* 0x002fcc0000410000 */
[----:B------:R1:W1:Y:S02]  /*2830*/  MUFU.TANH R99, R0 ;  /* 0x0000000000637308 */ /* 0x0002640000002400 */
[----:B-1----:R-:W-:Y:S02]  /*2840*/  FMUL.FTZ R0, R87, c[0x0][0x320] ;  /* 0x0000c80057007a20 */ /* 0x002fe40000410000 */
[----:B------:R-:W-:Y:S01]  /*2850*/  HMMA.16816.F32.BF16 R84, R12, R40, R52 ;  /* 0x000000280c54723c */ /* 0x000fe20000041834 */
[----:B------:R-:W1:Y:S03]  /*2860*/  LDSM.16.M88.4 R52, [R223+0x1c00] ;  /* 0x001c0000df34783b */ /* 0x000e660000000200 */
[----:B------:R2:W1:Y:S01]  /*2870*/  MUFU.TANH R98, R0 ;  /* 0x0000000000627308 */ /* 0x0004620000002400 */
[----:B------:R-:W-:-:S04]  /*2880*/  DEPBAR.LE SB0, 0x0 ;  /* 0x000080000000791a */ /* 0x000fc80000000000 */
[----:B--2---:R-:W-:-:S04]  /*2890*/  FMUL.FTZ R0, R92, c[0x0][0x320] ;  /* 0x0000c8005c007a20 */ /* 0x004fc80000410000 */
[----:B------:R2:W1:Y:S02]  /*28a0*/  MUFU.TANH R97, R0 ;  /* 0x0000000000617308 */ /* 0x0004640000002400 */
[----:B--2---:R-:W-:Y:S01]  /*28b0*/  FMUL.FTZ R0, R93, c[0x0][0x320] ;  /* 0x0000c8005d007a20 */ /* 0x004fe20000410000 */
[-C--:B-1----:R-:W-:Y:S05]  /*28c0*/  HMMA.16816.F32.BF16 R60, R28, R52.reuse, R60 ;  /* 0x000000341c3c723c */ /* 0x082fea000004183c */
[----:B------:R1:W2:Y:S03]  /*28d0*/  MUFU.TANH R96, R0 ;  /* 0x0000000000607308 */ /* 0x0002a60000002400 */
[----:B------:R-:W-:Y:S08]  /*28e0*/  HMMA.16816.F32.BF16 R68, R24, R52, R80 ;  /* 0x000000341844723c */ /* 0x000ff00000041850 */
[----:B------:R-:W-:Y:S01]  /*28f0*/  HMMA.16816.F32.BF16 R28, R28, R54, R36 ;  /* 0x000000361c1c723c */ /* 0x000fe20000041824 */
[----:B-1----:R-:W-:-:S04]  /*2900*/  FMUL.FTZ R0, R94, c[0x0][0x320] ;  /* 0x0000c8005e007a20 */ /* 0x002fc80000410000 */
[----:B------:R1:W1:Y:S03]  /*2910*/  MUFU.TANH R66, R0 ;  /* 0x0000000000427308 */ /* 0x0002660000002400 */
[-C--:B------:R-:W-:Y:S08]  /*2920*/  HMMA.16816.F32.BF16 R60, R20, R44.reuse, R60 ;  /* 0x0000002c143c723c */ /* 0x080ff0000004183c */
[----:B------:R-:W-:Y:S01]  /*2930*/  HMMA.16816.F32.BF16 R36, R16, R44, R68 ;  /* 0x0000002c1024723c */ /* 0x000fe20000041844 */
[----:B-1----:R-:W-:-:S07]  /*2940*/  FMUL.FTZ R0, R95, c[0x0][0x320] ;  /* 0x0000c8005f007a20 */ /* 0x002fce0000410000 */
[----:B------:R-:W-:Y:S01]  /*2950*/  HMMA.16816.F32.BF16 R24, R24, R54, R32 ;  /* 0x000000361818723c */ /* 0x000fe20000041820 */
[----:B------:R1:W1:Y:S07]  /*2960*/  MUFU.TANH R67, R0 ;  /* 0x0000000000437308 */ /* 0x00026e0000002400 */
[----:B------:R-:W-:Y:S08]  /*2970*/  HMMA.16816.F32.BF16 R60, R12, R56, R60 ;  /* 0x000000380c3c723c */ /* 0x000ff0000004183c */
[----:B------:R-:W-:Y:S01]  /*2980*/  HMMA.16816.F32.BF16 R20, R20, R46, R28 ;  /* 0x0000002e1414723c */ /* 0x000fe2000004181c */
[----:B-1----:R-:W-:-:S04]  /*2990*/  FMUL.FTZ R0, R84, c[0x0][0x320] ;  /* 0x0000c80054007a20 */ /* 0x002fc80000410000 */
[----:B------:R1:W1:Y:S03]  /*29a0*/  MUFU.TANH R93, R0 ;  /* 0x00000000005d7308 */ /* 0x0002660000002400 */
[----:B------:R-:W-:Y:S08]  /*29b0*/  HMMA.16816.F32.BF16 R28, R8, R56, R36 ;  /* 0x00000038081c723c */ /* 0x000ff00000041824 */
[----:B------:R-:W-:Y:S01]  /*29c0*/  HMMA.16816.F32.BF16 R16, R16, R46, R24 ;  /* 0x0000002e1010723c */ /* 0x000fe20000041818 */
[----:B-1----:R-:W-:-:S07]  /*29d0*/  FMUL.FTZ R0, R85, c[0x0][0x320] ;  /* 0x0000c80055007a20 */ /* 0x002fce0000410000 */
[----:B------:R-:W-:Y:S01]  /*29e0*/  HMMA.16816.F32.BF16 R12, R12, R58, R20 ;  /* 0x0000003a0c0c723c */ /* 0x000fe20000041814 */
[----:B------:R1:W1:-:S15]  /*29f0*/  MUFU.TANH R94, R0 ;  /* 0x00000000005e7308 */ /* 0x00025e0000002400 */
[----:B------:R-:W-:Y:S01]  /*2a00*/  HMMA.16816.F32.BF16 R8, R8, R58, R16 ;  /* 0x0000003a0808723c */ /* 0x000fe20000041810 */
[----:B-1----:R-:W-:-:S04]  /*2a10*/  FMUL.FTZ R0, R86, c[0x0][0x320] ;  /* 0x0000c80056007a20 */ /* 0x002fc80000410000 */
[----:B------:R1:W1:Y:S02]  /*2a20*/  MUFU.TANH R92, R0 ;  /* 0x00000000005c7308 */ /* 0x0002640000002400 */
[----:B-1----:R-:W-:-:S06]  /*2a30*/  FMUL.FTZ R0, R87, c[0x0][0x320] ;  /* 0x0000c80057007a20 */ /* 0x002fcc0000410000 */
        /* <DEDUP_REMOVED lines=57> */
[----:B-1----:R-:W-:-:S04]  /*2dd0*/  LEA R0, R150, R148, 0x5 ;  /* 0x0000009496007211 */ /* 0x002fc800078e28ff */
[----:B------:R-:W-:Y:S01]  /*2de0*/  IADD3 R0, R149, R0, RZ ;  /* 0x0000000095007210 */ /* 0x000fe20007ffe0ff */
[----:B------:R-:W-:Y:S06]  /*2df0*/  BAR.SYNC.DEFER_BLOCKING 0x0 ;  /* 0x0000000000007b1d */ /* 0x000fec0000010000 */
[----:B------:R-:W-:Y:S05]  /*2e00*/  @!P4 BRA `(.L_x_10) ;  /* 0x000004200000c947 */ /* 0x000fea0003800000 */
[----:B--234-:R-:W-:Y:S02]  /*2e10*/  IMAD R3, R165, 0x40, R178 ;  /* 0x00000040a5037824 */ /* 0x01cfe400078e02b2 */
[----:B------:R-:W-:-:S03]  /*2e20*/  IMAD.MOV.U32 R227, RZ, RZ, RZ ;  /* 0x000000ffffe37224 */ /* 0x000fc600078e00ff */
[----:B------:R-:W-:-:S05]  /*2e30*/  IADD3 R3, R3, -0x40, R177 ;  /* 0xffffffc003037810 */ /* 0x000fca0007ffe0b1 */
[----:B------:R-:W-:-:S04]  /*2e40*/  @P0 IMAD.HI.U32 R5, R3, c[0x0][0x2bc], RZ ;  /* 0x0000af0003050a27 */ /* 0x000fc800078e00ff */
[----:B------:R-:W-:Y:S01]  /*2e50*/  IMAD.MOV.U32 R2, RZ, RZ, R3 ;  /* 0x000000ffff027224 */ /* 0x000fe200078e0003 */
[----:B------:R-:W-:-:S04]  /*2e60*/  @P0 SHF.R.U32.HI R2, RZ, c[0x0][0x2c0], R5 ;  /* 0x0000b000ff020a19 */ /* 0x000fc80000011605 */
[----:B------:R-:W-:-:S04]  /*2e70*/  @!P6 IADD3 R5, P4, R2, R174, RZ ;  /* 0x000000ae0205e210 */ /* 0x000fc80007f9e0ff */
[----:B------:R-:W-:Y:S02]  /*2e80*/  @!P6 LEA.HI.X.SX32 R7, R2, R171, 0x1, P4 ;  /* 0x000000ab0207e211 */ /* 0x000fe400020f0eff */
[----:B------:R-:W-:-:S04]  /*2e90*/  @!P6 LEA R6, P4, R5, c[0x0][0x2a0], 0x2 ;  /* 0x0000a8000506ea11 */ /* 0x000fc800078810ff */
[----:B------:R-:W-:-:S05]  /*2ea0*/  @!P6 LEA.HI.X R7, R5, c[0x0][0x2a4], R7, 0x2, P4 ;  /* 0x0000a9000507ea11 */ /* 0x000fca00020f1407 */
[----:B------:R1:W2:Y:S01]  /*2eb0*/  @!P6 LDG.E R227, [R6.64] ;  /* 0x0000000606e3e981 */ /* 0x0002a2000c1e1900 */
[----:B------:R-:W-:Y:S01]  /*2ec0*/  IMAD.MOV R2, RZ, RZ, -R2 ;  /* 0x000000ffff027224 */ /* 0x000fe200078e0a02 */
[----:B------:R-:W-:Y:S01]  /*2ed0*/  SEL R20, RZ, 0x10, P3 ;  /* 0x00000010ff147807 */ /* 0x000fe20001800000 */
[----:B------:R-:W-:Y:S01]  /*2ee0*/  IMAD.SHL.U32 R8, R64, 0x2, RZ ;  /* 0x0000000240087824 */ /* 0x000fe200078e00ff */
[----:B------:R-:W-:Y:S01]  /*2ef0*/  SEL R21, RZ, 0x10, P2 ;  /* 0x00000010ff157807 */ /* 0x000fe20001000000 */
[----:B------:R-:W-:Y:S01]  /*2f00*/  IMAD R230, R2, c[0x0][0x2b8], R3 ;  /* 0x0000ae0002e67a24 */ /* 0x000fe200078e0203 */
[----:B------:R-:W-:Y:S02]  /*2f10*/  SEL R19, RZ, 0x10, P1 ;  /* 0x00000010ff137807 */ /* 0x000fe40000800000 */
[----:B------:R-:W-:Y:S02]  /*2f20*/  IADD3 R12, -R21, 0x10, RZ ;  /* 0x00000010150c7810 */ /* 0x000fe40007ffe1ff */
[----:B------:R-:W-:-:S02]  /*2f30*/  SHF.R.S32.HI R2, RZ, 0x1f, R230 ;  /* 0x0000001fff027819 */ /* 0x000fc400000114e6 */
[----:B------:R-:W-:Y:S02]  /*2f40*/  SHF.L.U64.HI R9, R64, 0x1, R169 ;  /* 0x0000000140097819 */ /* 0x000fe400000102a9 */
[----:B------:R-:W-:Y:S01]  /*2f50*/  LOP3.LUT R12, R12, 0xf, RZ, 0xc0, !PT ;  /* 0x0000000f0c0c7812 */ /* 0x000fe200078ec0ff */
[----:B------:R-:W-:Y:S01]  /*2f60*/  IMAD R5, R2, c[0x0][0x1e0], RZ ;  /* 0x0000780002057a24 */ /* 0x000fe200078e02ff */
[----:B------:R-:W-:Y:S01]  /*2f70*/  IADD3 R10, -R19, 0x10, RZ ;  /* 0x00000010130a7810 */ /* 0x000fe20007ffe1ff */
[----:B------:R-:W-:Y:S01]  /*2f80*/  IMAD.WIDE.U32 R2, R230, c[0x0][0x1e0], RZ ;  /* 0x00007800e6027a25 */ /* 0x000fe200078e00ff */
[----:B------:R-:W-:Y:S02]  /*2f90*/  SHF.L.U64.HI R18, R184, 0x1, R167 ;  /* 0x00000001b8127819 */ /* 0x000fe400000102a7 */
[----:B------:R-:W-:Y:S01]  /*2fa0*/  LOP3.LUT R10, R10, 0xf, RZ, 0xc0, !PT ;  /* 0x0000000f0a0a7812 */ /* 0x000fe200078ec0ff */
[----:B------:R-:W-:-:S04]  /*2fb0*/  IMAD R5, R230, c[0x0][0x1e4], R5 ;  /* 0x00007900e6057a24 */ /* 0x000fc800078e0205 */
[----:B------:R-:W-:Y:S01]  /*2fc0*/  IMAD.IADD R3, R3, 0x1, R5 ;  /* 0x0000000103037824 */ /* 0x000fe200078e0205 */
[----:B-1----:R-:W-:Y:S02]  /*2fd0*/  IADD3 R6, -R20, 0x10, RZ ;  /* 0x0000001014067810 */ /* 0x002fe40007ffe1ff */
[----:B------:R-:W-:Y:S02]  /*2fe0*/  SHF.L.U64.HI R7, R183, 0x1, R168 ;  /* 0x00000001b7077819 */ /* 0x000fe400000102a8 */
[----:B--2---:R-:W-:Y:S01]  /*2ff0*/  SHF.R.S32.HI R5, RZ, 0x1f, R227 ;  /* 0x0000001fff057819 */ /* 0x004fe200000114e3 */
[----:B------:R-:W-:-:S04]  /*3000*/  IMAD.WIDE.U32 R2, R227, c[0x0][0x1f0], R2 ;  /* 0x00007c00e3027a25 */ /* 0x000fc800078e0002 */
[----:B------:R-:W-:Y:S01]  /*3010*/  IMAD R5, R5, c[0x0][0x1f0], RZ ;  /* 0x00007c0005057a24 */ /* 0x000fe200078e02ff */
[----:B------:R-:W-:-:S03]  /*3020*/  IADD3 R2, P4, R172, R2, RZ ;  /* 0x00000002ac027210 */ /* 0x000fc60007f9e0ff */
[----:B------:R-:W-:-:S05]  /*3030*/  IMAD R5, R227, c[0x0][0x1f4], R5 ;  /* 0x00007d00e3057a24 */ /* 0x000fca00078e0205 */
[----:B------:R-:W-:Y:S02]  /*3040*/  IADD3.X R3, R170, R3, R5, P4, !PT ;  /* 0x00000003aa037210 */ /* 0x000fe400027fe405 */
[----:B------:R-:W-:-:S04]  /*3050*/  LEA R5, P4, R2, c[0x0][0x1c8], 0x1 ;  /* 0x0000720002057a11 */ /* 0x000fc800078808ff */
[----:B------:R-:W-:Y:S01]  /*3060*/  LEA.HI.X R17, R2, c[0x0][0x1cc], R3, 0x1, P4 ;  /* 0x0000730002117a11 */ /* 0x000fe200020f0c03 */
[----:B------:R-:W-:Y:S04]  /*3070*/  SHFL.IDX PT, R16, R5, RZ, 0x1c1f ;  /* 0x001c1fff05107589 */ /* 0x000fe800000e0000 */
[----:B------:R1:W2:Y:S04]  /*3080*/  SHFL.IDX PT, R2, R5, 0x1, 0x1c1f ;  /* 0x003c1f0005027f89 */ /* 0x0002a800000e0000 */
[----:B------:R-:W3:Y:S04]  /*3090*/  SHFL.IDX PT, R3, R17, 0x1, 0x1c1f ;  /* 0x003c1f0011037f89 */ /* 0x000ee800000e0000 */
[----:B------:R-:W4:Y:S01]  /*30a0*/  SHFL.IDX PT, R17, R17, RZ, 0x1c1f ;  /* 0x001c1fff11117589 */ /* 0x000f2200000e0000 */
[----:B-1----:R-:W-:Y:S01]  /*30b0*/  LOP3.LUT R5, R6, 0xf, RZ, 0xc0, !PT ;  /* 0x0000000f06057812 */ /* 0x002fe200078ec0ff */
[----:B------:R-:W-:-:S03]  /*30c0*/  IMAD.SHL.U32 R6, R183, 0x2, RZ ;  /* 0x00000002b7067824 */ /* 0x000fc600078e00ff */
[----:B--2---:R-:W-:Y:S01]  /*30d0*/  IADD3 R14, P5, P4, R5, R2, R8 ;  /* 0x00000002050e7210 */ /* 0x004fe20007cbe008 */
[----:B------:R-:W-:-:S03]  /*30e0*/  IMAD.SHL.U32 R5, R184, 0x2, RZ ;  /* 0x00000002b8057824 */ /* 0x000fc600078e00ff */
[----:B---3--:R-:W-:Y:S02]  /*30f0*/  IADD3.X R15, RZ, R3, R9, P5, P4 ;  /* 0x00000003ff0f7210 */ /* 0x008fe40002fe8409 */
[----:B------:R-:W-:-:S04]  /*3100*/  IADD3 R12, P5, P4, R12, R2, R6 ;  /* 0x000000020c0c7210 */ /* 0x000fc80007cbe006 */
[----:B------:R-:W-:Y:S02]  /*3110*/  IADD3.X R13, RZ, R3, R7, P5, P4 ;  /* 0x00000003ff0d7210 */ /* 0x000fe40002fe8407 */
[----:B------:R-:W-:-:S04]  /*3120*/  IADD3 R10, P5, P4, R10, R2, R5 ;  /* 0x000000020a0a7210 */ /* 0x000fc80007cbe005 */
[----:B------:R-:W-:Y:S02]  /*3130*/  IADD3.X R11, RZ, R3, R18, P5, P4 ;  /* 0x00000003ff0b7210 */ /* 0x000fe40002fe8412 */
[C---:B------:R-:W-:Y:S02]  /*3140*/  IADD3 R8, P5, R16.reuse, R8, RZ ;  /* 0x0000000810087210 */ /* 0x040fe40007fbe0ff */
[----:B------:R-:W-:-:S03]  /*3150*/  IADD3 R6, P4, R16, R6, RZ ;  /* 0x0000000610067210 */ /* 0x000fc60007f9e0ff */
[C---:B----4-:R-:W-:Y:S01]  /*3160*/  IMAD.X R9, R17.reuse, 0x1, R9, P5 ;  /* 0x0000000111097824 */ /* 0x050fe200028e0609 */
[----:B------:R-:W-:Y:S01]  /*3170*/  ISETP.NE.U32.AND P5, PT, R20, RZ, PT ;  /* 0x000000ff1400720c */ /* 0x000fe20003fa5070 */
[C---:B------:R-:W-:Y:S01]  /*3180*/  IMAD.X R7, R17.reuse, 0x1, R7, P4 ;  /* 0x0000000111077824 */ /* 0x040fe200020e0607 */
[----:B------:R-:W-:Y:S02]  /*3190*/  IADD3 R2, P4, R16, R5, RZ ;  /* 0x0000000510027210 */ /* 0x000fe40007f9e0ff */
[----:B------:R1:W-:Y:S03]  /*31a0*/  LDGSTS.E.BYPASS.LTC128B.128 [R226+0x3100], [R8.64], !P3 ;  /* 0x0310000008e27fae */ /* 0x0003e6000d901d46 */
[----:B------:R-:W-:Y:S01]  /*31b0*/  IMAD.X R3, R17, 0x1, R18, P4 ;  /* 0x0000000111037824 */ /* 0x000fe200020e0612 */
[----:B------:R1:W-:Y:S01]  /*31c0*/  LDGSTS.E.BYPASS.LTC128B.128 [R226+0x4100], [R6.64], !P2 ;  /* 0x0410000006e27fae */ /* 0x0003e2000d101d46 */
[----:B------:R-:W-:-:S03]  /*31d0*/  ISETP.NE.U32.AND P4, PT, R21, RZ, PT ;  /* 0x000000ff1500720c */ /* 0x000fc60003f85070 */
[----:B------:R1:W-:Y:S04]  /*31e0*/  LDGSTS.E.BYPASS.LTC128B.128 [R226+0x5100], [R2.64], !P1 ;  /* 0x0510000002e27fae */ /* 0x0003e8000c901d46 */
[----:B------:R1:W-:Y:S01]  /*31f0*/  LDGSTS.E.BYPASS.LTC128B.128.ZFILL [R226+0x3900], [R14.64], P5 ;  /* 0x039000000ee27fae */ /* 0x0003e2000a941d46 */
[----:B------:R-:W-:-:S05]  /*3200*/  ISETP.NE.U32.AND P5, PT, R19, RZ, PT ;  /* 0x000000ff1300720c */ /* 0x000fca0003fa5070 */
[----:B------:R1:W-:Y:S08]  /*3210*/  LDGSTS.E.BYPASS.LTC128B.128.ZFILL [R226+0x4900], [R12.64], P4 ;  /* 0x049000000ce27fae */ /* 0x0003f0000a141d46 */
[----:B------:R1:W-:Y:S02]  /*3220*/  LDGSTS.E.BYPASS.LTC128B.128.ZFILL [R226+0x5900], [R10.64], P5 ;  /* 0x059000000ae27fae */ /* 0x0003e4000a941d46 */
.L_x_10:
[----:B-1234-:R-:W-:Y:S01]  /*3230*/  LOP3.LUT R2, R166, 0xffffffe0, RZ, 0xc0, !PT ;  /* 0xffffffe0a6027812 */ /* 0x01efe200078ec0ff */
[----:B------:R-:W-:Y:S01]  /*3240*/  IMAD.SHL.U32 R221, R0, 0x2, RZ ;  /* 0x0000000200dd7824 */ /* 0x000fe200078e00ff */
[----:B------:R-:W0:Y:S03]  /*3250*/  LDGDEPBAR ;  /* 0x00000000000079af */ /* 0x000e260000000000 */
[----:B------:R-:W-:-:S02]  /*3260*/  IMAD.IADD R2, R176, 0x1, -R2 ;  /* 0x00000001b0027824 */ /* 0x000fc400078e0a02 */
[----:B------:R-:W-:-:S03]  /*3270*/  IMAD R222, R4, 0x2, R221 ;  /* 0x0000000204de7824 */ /* 0x000fc600078e02dd */
[----:B------:R-:W-:-:S04]  /*3280*/  SHF.R.S32.HI R3, RZ, 0x1f, R2 ;  /* 0x0000001fff037819 */ /* 0x000fc80000011402 */
[----:B------:R-:W-:-:S04]  /*3290*/  LEA.HI R3, R3, R2, RZ, 0x2 ;  /* 0x0000000203037211 */ /* 0x000fc800078f10ff */
[----:B------:R-:W-:-:S05]  /*32a0*/  LOP3.LUT R3, R3, 0x7ffffffc, RZ, 0xc0, !PT ;  /* 0x7ffffffc03037812 */ /* 0x000fca00078ec0ff */
[----:B------:R-:W-:-:S04]  /*32b0*/  IMAD.IADD R2, R2, 0x1, -R3 ;  /* 0x0000000102027824 */ /* 0x000fc800078e0a03 */
[----:B------:R-:W-:-:S05]  /*32c0*/  IMAD R2, R2, -0x2, R162 ;  /* 0xfffffffe02027824 */ /* 0x000fca00078e02a2 */
[C---:B------:R-:W-:Y:S02]  /*32d0*/  ISETP.GT.AND P4, PT, R2.reuse, RZ, PT ;  /* 0x000000ff0200720c */ /* 0x040fe40003f84270 */
[----:B------:R-:W-:Y:S02]  /*32e0*/  ISETP.GT.AND P5, PT, R2, 0x1, PT ;  /* 0x000000010200780c */ /* 0x000fe40003fa4270 */
[----:B------:R-:W-:Y:S02]  /*32f0*/  FSEL R15, R122, -INF , P4 ;  /* 0xff8000007a0f7808 */ /* 0x000fe40002000000 */
[----:B------:R-:W-:Y:S02]  /*3300*/  FSEL R10, R151, -INF , P4 ;  /* 0xff800000970a7808 */ /* 0x000fe40002000000 */
[----:B------:R-:W-:Y:S02]  /*3310*/  FSEL R39, R161, -INF , P4 ;  /* 0xff800000a1277808 */ /* 0x000fe40002000000 */
[----:B------:R-:W-:-:S02]  /*3320*/  FSEL R32, R164, -INF , P4 ;  /* 0xff800000a4207808 */ /* 0x000fc40002000000 */
[----:B------:R-:W-:Y:S02]  /*3330*/  ISETP.GT.AND P4, PT, R2, 0x8, PT ;  /* 0x000000080200780c */ /* 0x000fe40003f84270 */
[----:B------:R-:W-:Y:S02]  /*3340*/  FSEL R11, R123, -INF , P5 ;  /* 0xff8000007b0b7808 */ /* 0x000fe40002800000 */
[----:B------:R-:W-:Y:S02]  /*3350*/  FSEL R16, R120, -INF , P5 ;  /* 0xff80000078107808 */ /* 0x000fe40002800000 */
[----:B------:R-:W-:Y:S02]  /*3360*/  FSEL R44, R160, -INF , P5 ;  /* 0xff800000a02c7808 */ /* 0x000fe40002800000 */
[----:B------:R-:W-:Y:S02]  /*3370*/  FSEL R36, R163, -INF , P5 ;  /* 0xff800000a3247808 */ /* 0x000fe40002800000 */
[----:B------:R-:W-:-:S02]  /*3380*/  ISETP.GT.AND P5, PT, R2, 0x9, PT ;  /* 0x000000090200780c */ /* 0x000fc40003fa4270 */
[----:B------:R-:W-:Y:S02]  /*3390*/  FSEL R13, R112, -INF , P4 ;  /* 0xff800000700d7808 */ /* 0x000fe40002000000 */
[----:B------:R-:W-:Y:S02]  /*33a0*/  FMNMX.FTZ R3, R10, R11, !PT ;  /* 0x0000000b0a037209 */ /* 0x000fe40007810000 */
        /* <DEDUP_REMOVED lines=30> */
[----:B------:R-:W-:Y:S02]  /*3590*/  FMNMX.FTZ R5, R15, R16, !PT ;  /* 0x000000100f057209 */ /* 0x000fe40007810000 */
[----:B------:R-:W-:Y:S02]  /*35a0*/  FSEL R67, R67, -INF , P5 ;  /* 0xff80000043437808 */ /* 0x000fe40002800000 */
[----:B------:R-:W-:Y:S02]  /*35b0*/  FSEL R130, R98, -INF , P5 ;  /* 0xff80000062827808 */ /* 0x000fe40002800000 */
[----:B------:R-:W-:-:S02]  /*35c0*/  FSEL R106, R103, -INF , P5 ;  /* 0xff800000676a7808 */ /* 0x000fc40002800000 */
[----:B------:R-:W-:Y:S02]  /*35d0*/  ISETP.GT.AND P5, PT, R2, 0x21, PT ;  /* 0x000000210200780c */ /* 0x000fe40003fa4270 */
[----:B------:R-:W-:Y:S02]  /*35e0*/  FSEL R131, R85, -INF , P4 ;  /* 0xff80000055837808 */ /* 0x000fe40002000000 */
[----:B------:R-:W-:Y:S02]  /*35f0*/  FMNMX.FTZ R3, R50, R3, !PT ;  /* 0x0000000332037209 */ /* 0x000fe40007810000 */
[----:B------:R-:W-:Y:S02]  /*3600*/  FMNMX.FTZ R5, R17, R5, !PT ;  /* 0x0000000511057209 */ /* 0x000fe40007810000 */
[----:B------:R-:W-:Y:S02]  /*3610*/  FSEL R155, R82, -INF , P4 ;  /* 0xff800000529b7808 */ /* 0x000fe40002000000 */
[----:B------:R-:W-:-:S02]  /*3620*/  FSEL R189, R92, -INF , P4 ;  /* 0xff8000005cbd7808 */ /* 0x000fc40002000000 */
[----:B------:R-:W-:Y:S02]  /*3630*/  FSEL R171, R93, -INF , P4 ;  /* 0xff8000005dab7808 */ /* 0x000fe40002000000 */
[----:B------:R-:W-:Y:S02]  /*3640*/  ISETP.GT.AND P4, PT, R2, 0x28, PT ;  /* 0x000000280200780c */ /* 0x000fe40003f84270 */
[----:B------:R-:W-:Y:S02]  /*3650*/  FSEL R154, R84, -INF , P5 ;  /* 0xff800000549a7808 */ /* 0x000fe40002800000 */
[----:B------:R-:W-:Y:S02]  /*3660*/  FMNMX.FTZ R3, R131, R3, !PT ;  /* 0x0000000383037209 */ /* 0x000fe40007810000 */
[----:B------:R-:W-:Y:S02]  /*3670*/  FMNMX.FTZ R5, R28, R5, !PT ;  /* 0x000000051c057209 */ /* 0x000fe40007810000 */
[----:B------:R-:W-:-:S02]  /*3680*/  FSEL R168, R81, -INF , P5 ;  /* 0xff80000051a87808 */ /* 0x000fc40002800000 */
[----:B------:R-:W-:Y:S02]  /*3690*/  FSEL R191, R86, -INF , P5 ;  /* 0xff80000056bf7808 */ /* 0x000fe40002800000 */
[----:B------:R-:W-:Y:S02]  /*36a0*/  FSEL R186, R94, -INF , P5 ;  /* 0xff8000005eba7808 */ /* 0x000fe40002800000 */
[----:B------:R-:W-:Y:S02]  /*36b0*/  ISETP.GT.AND P5, PT, R2, 0x29, PT ;  /* 0x000000290200780c */ /* 0x000fe40003fa4270 */
[----:B------:R-:W-:Y:S02]  /*36c0*/  FSEL R153, R69, -INF , P4 ;  /* 0xff80000045997808 */ /* 0x000fe40002000000 */
[----:B------:R-:W-:Y:S02]  /*36d0*/  FMNMX.FTZ R3, R154, R3, !PT ;  /* 0x000000039a037209 */ /* 0x000fe40007810000 */
[----:B------:R-:W-:-:S02]  /*36e0*/  FMNMX.FTZ R5, R51, R5, !PT ;  /* 0x0000000533057209 */ /* 0x000fc40007810000 */
[----:B------:R-:W-:Y:S02]  /*36f0*/  FSEL R169, R53, -INF , P4 ;  /* 0xff80000035a97808 */ /* 0x000fe40002000000 */
[----:B------:R-:W-:Y:S02]  /*3700*/  FSEL R190, R72, -INF , P4 ;  /* 0xff80000048be7808 */ /* 0x000fe40002000000 */
[----:B------:R-:W-:Y:S02]  /*3710*/  FSEL R188, R80, -INF , P4 ;  /* 0xff80000050bc7808 */ /* 0x000fe40002000000 */
[----:B------:R-:W-:Y:S02]  /*3720*/  ISETP.GT.AND P4, PT, R2, 0x30, PT ;  /* 0x000000300200780c */ /* 0x000fe40003f84270 */
[----:B------:R-:W-:Y:S02]  /*3730*/  FSEL R152, R68, -INF , P5 ;  /* 0xff80000044987808 */ /* 0x000fe40002800000 */
[----:B------:R-:W-:-:S02]  /*3740*/  FMNMX.FTZ R3, R153, R3, !PT ;  /* 0x0000000399037209 */ /* 0x000fc40007810000 */
[----:B------:R-:W-:Y:S02]  /*3750*/  FMNMX.FTZ R5, R65, R5, !PT ;  /* 0x0000000541057209 */ /* 0x000fe40007810000 */
[----:B------:R-:W-:Y:S02]  /*3760*/  FSEL R170, R41, -INF , P5 ;  /* 0xff80000029aa7808 */ /* 0x000fe40002800000 */
[----:B------:R-:W-:Y:S02]  /*3770*/  FSEL R192, R70, -INF , P5 ;  /* 0xff80000046c07808 */ /* 0x000fe40002800000 */
[----:B------:R-:W-:Y:S02]  /*3780*/  FSEL R187, R73, -INF , P5 ;  /* 0xff80000049bb7808 */ /* 0x000fe40002800000 */
[----:B------:R-:W-:Y:S02]  /*3790*/  ISETP.GT.AND P5, PT, R2, 0x31, PT ;  /* 0x000000310200780c */ /* 0x000fe40003fa4270 */
[----:B------:R-:W-:-:S02]  /*37a0*/  FSEL R207, R33, -INF , P4 ;  /* 0xff80000021cf7808 */ /* 0x000fc40002000000 */
[----:B------:R-:W-:Y:S02]  /*37b0*/  FMNMX.FTZ R3, R152, R3, !PT ;  /* 0x0000000398037209 */ /* 0x000fe40007810000 */
        /* <DEDUP_REMOVED lines=15> */
[----:B------:R-:W-:Y:S02]  /*38b0*/  FMNMX.FTZ R6, R32, R36, !PT ;  /* 0x0000002420067209 */ /* 0x000fe40007810000 */
[----:B------:R-:W-:-:S02]  /*38c0*/  FSEL R206, R22, -INF , P5 ;  /* 0xff80000016ce7808 */ /* 0x000fc40002800000 */
[----:B------:R-:W-:Y:S01]  /*38d0*/  FMNMX.FTZ R2, R204, R2, !PT ;  /* 0x00000002cc027209 */ /* 0x000fe20007810000 */
[----:B------:R-:W-:Y:S01]  /*38e0*/  LDSM.16.MT88.4 R20, [R221+0x1100] ;  /* 0x00110000dd14783b */ /* 0x000fe20000004200 */
[----:B------:R-:W-:Y:S02]  /*38f0*/  FMNMX.FTZ R3, R168, R3, !PT ;  /* 0x00000003a8037209 */ /* 0x000fe40007810000 */
[----:B------:R-:W-:Y:S02]  /*3900*/  FMNMX.FTZ R5, R37, R6, !PT ;  /* 0x0000000625057209 */ /* 0x000fe40007810000 */
[----:B------:R-:W-:Y:S02]  /*3910*/  FMNMX.FTZ R6, R206, R2, !PT ;  /* 0x00000002ce067209 */ /* 0x000fe40007810000 */
[----:B------:R-:W-:Y:S02]  /*3920*/  FMNMX.FTZ R2, R169, R3, !PT ;  /* 0x00000003a9027209 */ /* 0x000fe40007810000 */
[----:B------:R-:W-:Y:S01]  /*3930*/  FMNMX.FTZ R5, R38, R5, !PT ;  /* 0x0000000526057209 */ /* 0x000fe20007810000 */
[----:B------:R-:W1:Y:S01]  /*3940*/  SHFL.BFLY PT, R103, R6, 0x2, 0x1f ;  /* 0x0c401f0006677f89 */ /* 0x000e6200000e0000 */
[----:B------:R-:W-:-:S02]  /*3950*/  FMNMX.FTZ R2, R170, R2, !PT ;  /* 0x00000002aa027209 */ /* 0x000fc40007810000 */
[----:B------:R-:W-:Y:S02]  /*3960*/  FMNMX.FTZ R3, R100, R5, !PT ;  /* 0x0000000564037209 */ /* 0x000fe40007810000 */
[----:B------:R-:W-:Y:S02]  /*3970*/  FMNMX.FTZ R2, R215, R2, !PT ;  /* 0x00000002d7027209 */ /* 0x000fe40007810000 */
[----:B------:R-:W-:Y:S02]  /*3980*/  FMNMX.FTZ R3, R101, R3, !PT ;  /* 0x0000000365037209 */ /* 0x000fe40007810000 */
[----:B------:R-:W-:Y:S02]  /*3990*/  FSEL R208, R25, -INF , P4 ;  /* 0xff80000019d07808 */ /* 0x000fe40002000000 */
[----:B------:R-:W-:Y:S02]  /*39a0*/  FMNMX.FTZ R2, R214, R2, !PT ;  /* 0x00000002d6027209 */ /* 0x000fe40007810000 */
[----:B------:R-:W-:-:S02]  /*39b0*/  FMNMX.FTZ R3, R102, R3, !PT ;  /* 0x0000000366037209 */ /* 0x000fc40007810000 */
[----:B------:R-:W-:Y:S02]  /*39c0*/  FSEL R209, R24, -INF , P5 ;  /* 0xff80000018d17808 */ /* 0x000fe40002800000 */
[----:B------:R-:W-:Y:S01]  /*39d0*/  FMNMX.FTZ R2, R208, R2, !PT ;  /* 0x00000002d0027209 */ /* 0x000fe20007810000 */
[----:B------:R-:W-:Y:S01]  /*39e0*/  LDSM.16.MT88.4 R24, [R221+0x100] ;  /* 0x00010000dd18783b */ /* 0x000fe20000004200 */
[----:B------:R-:W-:Y:S02]  /*39f0*/  FMNMX.FTZ R3, R106, R3, !PT ;  /* 0x000000036a037209 */ /* 0x000fe40007810000 */
[----:B------:R-:W-:Y:S02]  /*3a00*/  FMNMX.FTZ R5, R39, R44, !PT ;  /* 0x0000002c27057209 */ /* 0x000fe40007810000 */
[----:B------:R-:W-:Y:S02]  /*3a10*/  FMNMX.FTZ R8, R209, R2, !PT ;  /* 0x00000002d1087209 */ /* 0x000fe40007810000 */
[----:B------:R-:W-:-:S02]  /*3a20*/  FMNMX.FTZ R3, R171, R3, !PT ;  /* 0x00000003ab037209 */ /* 0x000fc40007810000 */
[----:B------:R-:W-:Y:S01]  /*3a30*/  FMNMX.FTZ R5, R45, R5, !PT ;  /* 0x000000052d057209 */ /* 0x000fe20007810000 */
[----:B------:R-:W2:Y:S01]  /*3a40*/  SHFL.BFLY PT, R7, R8, 0x2, 0x1f ;  /* 0x0c401f0008077f89 */ /* 0x000ea200000e0000 */
[----:B------:R-:W-:Y:S02]  /*3a50*/  FMNMX.FTZ R2, R186, R3, !PT ;  /* 0x00000003ba027209 */ /* 0x000fe40007810000 */
[----:B------:R-:W-:Y:S02]  /*3a60*/  FMNMX.FTZ R3, R46, R5, !PT ;  /* 0x000000052e037209 */ /* 0x000fe40007810000 */
[----:B-1----:R-:W-:Y:S02]  /*3a70*/  FMNMX.FTZ R103, R6, R103, !PT ;  /* 0x0000006706677209 */ /* 0x002fe40007810000 */
        /* <DEDUP_REMOVED lines=11> */
[----:B------:R-:W-:Y:S02]  /*3b30*/  FMNMX.FTZ R2, R216, R2, !PT ;  /* 0x00000002d8027209 */ /* 0x000fe40007810000 */
[----:B------:R-:W-:Y:S02]  /*3b40*/  FMNMX.FTZ R3, R189, R3, !PT ;  /* 0x00000003bd037209 */ /* 0x000fe40007810000 */
[----:B------:R-:W-:Y:S02]  /*3b50*/  FMNMX.FTZ R6, R217, R2, !PT ;  /* 0x00000002d9067209 */ /* 0x000fe40007810000 */
[----:B--2---:R-:W-:Y:S02]  /*3b60*/  FMNMX.FTZ R8, R8, R7, !PT ;  /* 0x0000000708087209 */ /* 0x004fe40007810000 */
[----:B------:R-:W-:Y:S01]  /*3b70*/  FMNMX.FTZ R2, R191, R3, !PT ;  /* 0x00000003bf027209 */ /* 0x000fe20007810000 */
[----:B------:R-:W2:Y:S01]  /*3b80*/  SHFL.BFLY PT, R7, R6, 0x2, 0x1f ;  /* 0x0c401f0006077f89 */ /* 0x000ea200000e0000 */
[----:B-1----:R-:W-:-:S02]  /*3b90*/  FMNMX.FTZ R103, R103, R5, !PT ;  /* 0x0000000567677209 */ /* 0x002fc40007810000 */
[----:B------:R-:W-:Y:S01]  /*3ba0*/  FMNMX.FTZ R2, R190, R2, !PT ;  /* 0x00000002be027209 */ /* 0x000fe20007810000 */
[----:B------:R-:W1:Y:S01]  /*3bb0*/  SHFL.BFLY PT, R9, R8, 0x1, 0x1f ;  /* 0x0c201f0008097f89 */ /* 0x000e6200000e0000 */
[----:B------:R-:W-:Y:S01]  /*3bc0*/  FSEL R231, R43, -INF , P4 ;  /* 0xff8000002be77808 */ /* 0x000fe20002000000 */
[C---:B------:R-:W-:Y:S01]  /*3bd0*/  FMUL.FTZ R12, R103.reuse, c[0x0][0x2d0] ;  /* 0x0000b400670c7a20 */ /* 0x040fe20000410000 */
[----:B------:R-:W-:Y:S01]  /*3be0*/  FMNMX.FTZ R2, R192, R2, !PT ;  /* 0x00000002c0027209 */ /* 0x000fe20007810000 */
[----:B------:R-:W-:Y:S01]  /*3bf0*/  LDSM.16.MT88.4 R40, [R222+0x2100] ;  /* 0x00210000de28783b */ /* 0x000fe20000004200 */
[----:B------:R-:W-:Y:S02]  /*3c00*/  FSETP.NEU.FTZ.AND P4, PT, R103, -INF , PT ;  /* 0xff8000006700780b */ /* 0x000fe40003f9d000 */
[----:B------:R-:W-:Y:S02]  /*3c10*/  FMNMX.FTZ R2, R252, R2, !PT ;  /* 0x00000002fc027209 */ /* 0x000fe40007810000 */
[----:B------:R-:W-:-:S02]  /*3c20*/  FSEL R12, R12, RZ, P4 ;  /* 0x000000ff0c0c7208 */ /* 0x000fc40002000000 */
[----:B------:R-:W-:Y:S02]  /*3c30*/  FMNMX.FTZ R5, R251, R2, !PT ;  /* 0x00000002fb057209 */ /* 0x000fe40007810000 */
[----:B------:R-:W-:Y:S01]  /*3c40*/  FSEL R232, R52, -INF , P5 ;  /* 0xff80000034e87808 */ /* 0x000fe20002800000 */
[--C-:B------:R-:W-:Y:S01]  /*3c50*/  FFMA.FTZ R2, R10, c[0x0][0x2d0], -R12.reuse ;  /* 0x0000b4000a027a23 */ /* 0x100fe2000001080c */
[----:B------:R-:W-:Y:S01]  /*3c60*/  FMNMX.FTZ R5, R231, R5, !PT ;  /* 0x00000005e7057209 */ /* 0x000fe20007810000 */
[--C-:B------:R-:W-:Y:S02]  /*3c70*/  FFMA.FTZ R3, R11, c[0x0][0x2d0], -R12.reuse ;  /* 0x0000b4000b037a23 */ /* 0x100fe4000001080c */
[----:B------:R1:W-:Y:S01]  /*3c80*/  MUFU.EX2 R136, R2 ;  /* 0x0000000200887308 */ /* 0x0003e20000000800 */
[----:B------:R-:W-:Y:S02]  /*3c90*/  FMNMX.FTZ R5, R232, R5, !PT ;  /* 0x00000005e8057209 */ /* 0x000fe40007810000 */
[----:B--2---:R-:W-:Y:S01]  /*3ca0*/  FMNMX.FTZ R7, R6, R7, !PT ;  /* 0x0000000706077209 */ /* 0x004fe20007810000 */
[----:B------:R-:W-:-:S04]  /*3cb0*/  FFMA.FTZ R6, R13, c[0x0][0x2d0], -R12 ;  /* 0x0000b4000d067a23 */ /* 0x000fc8000001080c */
[----:B------:R2:W3:Y:S01]  /*3cc0*/  MUFU.EX2 R18, R3 ;  /* 0x0000000300127308 */ /* 0x0004e20000000800 */
[----:B-1----:R-:W-:-:S07]  /*3cd0*/  FMNMX.FTZ R2, R9, R8, !PT ;  /* 0x0000000809027209 */ /* 0x002fce0007810000 */
[----:B------:R1:W-:Y:S01]  /*3ce0*/  MUFU.EX2 R138, R6 ;  /* 0x00000006008a7308 */ /* 0x0003e20000000800 */
[----:B------:R-:W4:Y:S01]  /*3cf0*/  SHFL.BFLY PT, R8, R5, 0x2, 0x1f ;  /* 0x0c401f0005087f89 */ /* 0x000f2200000e0000 */
[----:B------:R-:W-:-:S03]  /*3d00*/  FSETP.NEU.FTZ.AND P4, PT, R2, -INF , PT ;  /* 0xff8000000200780b */ /* 0x000fc60003f9d000 */
[----:B------:R-:W5:Y:S01]  /*3d10*/  SHFL.BFLY PT, R9, R7, 0x1, 0x1f ;  /* 0x0c201f0007097f89 */ /* 0x000f6200000e0000 */
[----:B--2---:R-:W-:-:S05]  /*3d20*/  FMUL.FTZ R3, R2, c[0x0][0x2d0] ;  /* 0x0000b40002037a20 */ /* 0x004fca0000410000 */
[----:B------:R-:W-:Y:S01]  /*3d30*/  FSEL R3, R3, RZ, P4 ;  /* 0x000000ff03037208 */ /* 0x000fe20002000000 */
[----:B-1----:R-:W-:-:S04]  /*3d40*/  FFMA.FTZ R6, R14, c[0x0][0x2d0], -R12 ;  /* 0x0000b4000e067a23 */ /* 0x002fc8000001080c */
[--C-:B------:R-:W-:Y:S01]  /*3d50*/  FFMA.FTZ R0, R16, c[0x0][0x2d0], -R3.reuse ;  /* 0x0000b40010007a23 */ /* 0x100fe20000010803 */
[----:B------:R1:W-:Y:S01]  /*3d60*/  MUFU.EX2 R194, R6 ;  /* 0x0000000600c27308 */ /* 0x0003e20000000800 */
[----:B------:R-:W-:Y:S02]  /*3d70*/  FFMA.FTZ R4, R28, c[0x0][0x2d0], -R3 ;  /* 0x0000b4001c047a23 */ /* 0x000fe40000010803 */
[----:B------:R-:W-:Y:S01]  /*3d80*/  LDSM.16.MT88.4 R28, [R222+0x1100] ;  /* 0x00110000de1c783b */ /* 0x000fe20000004200 */
[----:B----4-:R-:W-:-:S04]  /*3d90*/  FMNMX.FTZ R5, R5, R8, !PT ;  /* 0x0000000805057209 */ /* 0x010fc80007810000 */
[----:B------:R2:W-:Y:S01]  /*3da0*/  MUFU.EX2 R14, R0 ;  /* 0x00000000000e7308 */ /* 0x0005e20000000800 */
[----:B-----5:R-:W-:-:S04]  /*3db0*/  FMNMX.FTZ R105, R7, R9, !PT ;  /* 0x0000000907697209 */ /* 0x020fc80007810000 */
[----:B------:R-:W-:Y:S01]  /*3dc0*/  FSETP.NEU.FTZ.AND P4, PT, R105, -INF , PT ;  /* 0xff8000006900780b */ /* 0x000fe20003f9d000 */
[--C-:B-1----:R-:W-:Y:S02]  /*3dd0*/  FFMA.FTZ R6, R15, c[0x0][0x2d0], -R3.reuse ;  /* 0x0000b4000f067a23 */ /* 0x102fe40000010803 */
[----:B------:R-:W-:Y:S01]  /*3de0*/  MUFU.EX2 R195, R4 ;  /* 0x0000000400c37308 */ /* 0x000fe20000000800 */
[----:B---3--:R-:W-:Y:S02]  /*3df0*/  IMAD.MOV.U32 R15, RZ, RZ, R18 ;  /* 0x000000ffff0f7224 */ /* 0x008fe400078e0012 */
[----:B--2---:R-:W-:-:S05]  /*3e00*/  FFMA.FTZ R0, R17, c[0x0][0x2d0], -R3 ;  /* 0x0000b40011007a23 */ /* 0x004fca0000010803 */
[----:B------:R1:W-:Y:S01]  /*3e10*/  MUFU.EX2 R137, R6 ;  /* 0x0000000600897308 */ /* 0x0003e20000000800 */
[----:B------:R-:W-:Y:S07]  /*3e20*/  LDSM.16.MT88.4 R16, [R222+0x100] ;  /* 0x00010000de10783b */ /* 0x000fee0000004200 */
[----:B------:R2:W3:Y:S01]  /*3e30*/  MUFU.EX2 R193, R0 ;  /* 0x0000000000c17308 */ /* 0x0004e20000000800 */
[----:B-1----:R-:W1:Y:S01]  /*3e40*/  SHFL.BFLY PT, R6, R5, 0x1, 0x1f ;  /* 0x0c201f0005067f89 */ /* 0x002e6200000e0000 */
[----:B--2---:R-:W-:Y:S01]  /*3e50*/  FMUL.FTZ R0, R105, c[0x0][0x2d0] ;  /* 0x0000b40069007a20 */ /* 0x004fe20000410000 */
[----:B---3--:R-:W-:-:S04]  /*3e60*/  F2FP.BF16.PACK_AB R7, R195, R193 ;  /* 0x000000c1c307723e */ /* 0x008fc800000010ff */
[----:B------:R-:W-:-:S05]  /*3e70*/  FSEL R0, R0, RZ, P4 ;  /* 0x000000ff00007208 */ /* 0x000fca0002000000 */
[--C-:B------:R-:W-:Y:S02]  /*3e80*/  FFMA.FTZ R4, R32, c[0x0][0x2d0], -R0.reuse ;  /* 0x0000b40020047a23 */ /* 0x100fe40000010800 */
[----:B------:R-:W2:Y:S01]  /*3e90*/  LDSM.16.MT88.4 R32, [R221+0x2100] ;  /* 0x00210000dd20783b */ /* 0x000ea20000004200 */
[--C-:B------:R-:W-:Y:S01]  /*3ea0*/  FFMA.FTZ R9, R37, c[0x0][0x2d0], -R0.reuse ;  /* 0x0000b40025097a23 */ /* 0x100fe20000010800 */
[----:B------:R3:W-:Y:S01]  /*3eb0*/  MUFU.EX2 R248, R4 ;  /* 0x0000000400f87308 */ /* 0x0007e20000000800 */
[----:B-1----:R-:W-:Y:S02]  /*3ec0*/  FMNMX.FTZ R104, R5, R6, !PT ;  /* 0x0000000605687209 */ /* 0x002fe40007810000 */
[----:B------:R-:W-:Y:S02]  /*3ed0*/  F2FP.BF16.PACK_AB R6, R194, R138 ;  /* 0x0000008ac206723e */ /* 0x000fe400000010ff */
[C---:B------:R-:W-:Y:S01]  /*3ee0*/  FSETP.NEU.FTZ.AND P4, PT, R104.reuse, -INF , PT ;  /* 0xff8000006800780b */ /* 0x040fe20003f9d000 */
[----:B------:R-:W-:Y:S01]  /*3ef0*/  FMUL.FTZ R8, R104, c[0x0][0x2d0] ;  /* 0x0000b40068087a20 */ /* 0x000fe20000410000 */
[----:B------:R-:W-:Y:S01]  /*3f00*/  F2FP.BF16.PACK_AB R5, R14, R137 ;  /* 0x000000890e05723e */ /* 0x000fe200000010ff */
[----:B------:R-:W-:Y:S03]  /*3f10*/  MUFU.EX2 R249, R9 ;  /* 0x0000000900f97308 */ /* 0x000fe60000000800 */
[----:B------:R-:W-:Y:S01]  /*3f20*/  FSEL R13, R8, RZ, P4 ;  /* 0x000000ff080d7208 */ /* 0x000fe20002000000 */
[----:B------:R-:W-:-:S02]  /*3f30*/  FFMA.FTZ R8, R38, c[0x0][0x2d0], -R0 ;  /* 0x0000b40026087a23 */ /* 0x000fc40000010800 */
[----:B---3--:R-:W-:Y:S02]  /*3f40*/  FFMA.FTZ R4, R36, c[0x0][0x2d0], -R0 ;  /* 0x0000b40024047a23 */ /* 0x008fe40000010800 */
[----:B------:R1:W3:Y:S08]  /*3f50*/  MUFU.EX2 R250, R8 ;  /* 0x0000000800fa7308 */ /* 0x0002f00000000800 */
[----:B------:R4:W-:Y:S01]  /*3f60*/  MUFU.EX2 R243, R4 ;  /* 0x0000000400f37308 */ /* 0x0009e20000000800 */
[----:B-1----:R-:W-:Y:S01]  /*3f70*/  FFMA.FTZ R8, R39, c[0x0][0x2d0], -R13 ;  /* 0x0000b40027087a23 */ /* 0x002fe2000001080d */
[----:B---3--:R-:W-:Y:S01]  /*3f80*/  F2FP.BF16.PACK_AB R10, R250, R249 ;  /* 0x000000f9fa0a723e */ /* 0x008fe200000010ff */
[----:B------:R-:W-:Y:S05]  /*3f90*/  LDSM.16.MT88.4 R36, [R222+0x2500] ;  /* 0x00250000de24783b */ /* 0x000fea0000004200 */
[----:B------:R1:W-:Y:S01]  /*3fa0*/  MUFU.EX2 R240, R8 ;  /* 0x0000000800f07308 */ /* 0x0003e20000000800 */
[----:B----4-:R-:W-:-:S07]  /*3fb0*/  F2FP.BF16.PACK_AB R4, R15, R136 ;  /* 0x000000880f04723e */ /* 0x010fce00000010ff */
[----:B------:R-:W-:Y:S01]  /*3fc0*/  HMMA.16816.F32.BF16 R124, R4, R24, RZ ;  /* 0x00000018047c723c */ /* 0x000fe200000418ff */
[----:B-1----:R-:W-:-:S07]  /*3fd0*/  FFMA.FTZ R8, R44, c[0x0][0x2d0], -R13 ;  /* 0x0000b4002c087a23 */ /* 0x002fce000001080d */
[C---:B------:R-:W-:Y:S01]  /*3fe0*/  HMMA.16816.F32.BF16 R120, R4.reuse, R16, RZ ;  /* 0x000000100478723c */ /* 0x040fe200000418ff */
[----:B------:R1:W3:Y:S07]  /*3ff0*/  MUFU.EX2 R239, R8 ;  /* 0x0000000800ef7308 */ /* 0x0002ee0000000800 */
[C---:B------:R-:W-:Y:S08]  /*4000*/  HMMA.16816.F32.BF16 R116, R4.reuse, R20, RZ ;  /* 0x000000140474723c */ /* 0x040ff000000418ff */
[----:B------:R-:W-:Y:S01]  /*4010*/  HMMA.16816.F32.BF16 R112, R4, R28, RZ ;  /* 0x0000001c0470723c */ /* 0x000fe200000418ff */
[----:B-1----:R-:W-:Y:S01]  /*4020*/  FFMA.FTZ R8, R45, c[0x0][0x2d0], -R13 ;  /* 0x0000b4002d087a23 */ /* 0x002fe2000001080d */
[----:B---3--:R-:W-:-:S03]  /*4030*/  F2FP.BF16.PACK_AB R9, R239, R240 ;  /* 0x000000f0ef09723e */ /* 0x008fc600000010ff */
[----:B------:R1:W-:Y:S03]  /*4040*/  MUFU.EX2 R242, R8 ;  /* 0x0000000800f27308 */ /* 0x0003e60000000800 */
[C---:B--2---:R-:W-:Y:S08]  /*4050*/  HMMA.16816.F32.BF16 R108, R4.reuse, R32, RZ ;  /* 0x00000020046c723c */ /* 0x044ff000000418ff */
[----:B------:R-:W-:Y:S01]  /*4060*/  HMMA.16816.F32.BF16 R96, R4, R40, RZ ;  /* 0x000000280460723c */ /* 0x000fe200000418ff */
[----:B-1----:R-:W-:-:S07]  /*4070*/  FFMA.FTZ R8, R46, c[0x0][0x2d0], -R13 ;  /* 0x0000b4002e087a23 */ /* 0x002fce000001080d */
[C---:B------:R-:W-:Y:S01]  /*4080*/  HMMA.16816.F32.BF16 R92, R4.reuse, R26, RZ ;  /* 0x0000001a045c723c */ /* 0x040fe200000418ff */
[----:B------:R1:W2:Y:S07]  /*4090*/  MUFU.EX2 R247, R8 ;  /* 0x0000000800f77308 */ /* 0x0002ae0000000800 */
[C---:B------:R-:W-:Y:S08]  /*40a0*/  HMMA.16816.F32.BF16 R88, R4.reuse, R18, RZ ;  /* 0x000000120458723c */ /* 0x040ff000000418ff */
[----:B------:R-:W-:Y:S01]  /*40b0*/  HMMA.16816.F32.BF16 R84, R4, R22, RZ ;  /* 0x000000160454723c */ /* 0x000fe200000418ff */
[----:B-1----:R-:W-:-:S02]  /*40c0*/  F2FP.BF16.PACK_AB R8, R243, R248 ;  /* 0x000000f8f308723e */ /* 0x002fc400000010ff */
[----:B--2---:R-:W-:-:S05]  /*40d0*/  F2FP.BF16.PACK_AB R11, R247, R242 ;  /* 0x000000f2f70b723e */ /* 0x004fca00000010ff */
[C---:B------:R-:W-:Y:S08]  /*40e0*/  HMMA.16816.F32.BF16 R80, R4.reuse, R30, RZ ;  /* 0x0000001e0450723c */ /* 0x040ff000000418ff */
[C---:B------:R-:W-:Y:S08]  /*40f0*/  HMMA.16816.F32.BF16 R76, R4.reuse, R34, RZ ;  /* 0x00000022044c723c */ /* 0x040ff000000418ff */
[----:B------:R-:W-:Y:S07]  /*4100*/  HMMA.16816.F32.BF16 R68, R4, R42, RZ ;  /* 0x0000002a0444723c */ /* 0x000fee00000418ff */
[--C-:B------:R-:W-:Y:S01]  /*4110*/  FFMA.FTZ R4, R47, c[0x0][0x2d0], -R12.reuse ;  /* 0x0000b4002f047a23 */ /* 0x100fe2000001080c */
[C---:B------:R-:W-:Y:S03]  /*4120*/  HMMA.16816.F32.BF16 R72, R8.reuse, R24, RZ ;  /* 0x000000180848723c */ /* 0x040fe600000418ff */
[----:B------:R1:W-:Y:S05]  /*4130*/  MUFU.EX2 R241, R4 ;  /* 0x0000000400f17308 */ /* 0x0003ea0000000800 */
[C---:B------:R-:W-:Y:S01]  /*4140*/  HMMA.16816.F32.BF16 R144, R8.reuse, R26, RZ ;  /* 0x0000001a0890723c */ /* 0x040fe200000418ff */
[----:B------:R-:W-:Y:S07]  /*4150*/  LDSM.16.MT88.4 R24, [R221+0x500] ;  /* 0x00050000dd18783b */ /* 0x000fee0000004200 */
[----:B------:R-:W-:Y:S01]  /*4160*/  HMMA.16816.F32.BF16 R60, R8, R16, RZ ;  /* 0x00000010083c723c */ /* 0x000fe200000418ff */
[----:B-1----:R-:W-:-:S04]  /*4170*/  FFMA.FTZ R4, R48, c[0x0][0x2d0], -R12 ;  /* 0x0000b40030047a23 */ /* 0x002fc8000001080c */
[----:B------:R1:W-:Y:S03]  /*4180*/  MUFU.EX2 R246, R4 ;  /* 0x0000000400f67308 */ /* 0x0003e60000000800 */
[C---:B------:R-:W-:Y:S01]  /*4190*/  HMMA.16816.F32.BF16 R140, R8.reuse, R18, RZ ;  /* 0x00000012088c723c */ /* 0x040fe200000418ff */
[----:B------:R-:W2:Y:S07]  /*41a0*/  LDSM.16.MT88.4 R16, [R221+0x1500] ;  /* 0x00150000dd10783b */ /* 0x000eae0000004200 */
[----:B------:R-:W-:Y:S01]  /*41b0*/  HMMA.16816.F32.BF16 R56, R8, R20, RZ ;  /* 0x000000140838723c */ /* 0x000fe200000418ff */
[----:B-1----:R-:W-:-:S07]  /*41c0*/  FFMA.FTZ R4, R49, c[0x0][0x2d0], -R12 ;  /* 0x0000b40031047a23 */ /* 0x002fce000001080c */
[C---:B------:R-:W-:Y:S01]  /*41d0*/  HMMA.16816.F32.BF16 R132, R8.reuse, R22, RZ ;  /* 0x000000160884723c */ /* 0x040fe200000418ff */
[----:B------:R-:W-:Y:S01]  /*41e0*/  LDSM.16.MT88.4 R20, [R222+0x500] ;  /* 0x00050000de14783b */ /* 0x000fe20000004200 */
[----:B------:R1:W-:Y:S06]  /*41f0*/  MUFU.EX2 R245, R4 ;  /* 0x0000000400f57308 */ /* 0x0003ec0000000800 */
[C---:B------:R-:W-:Y:S08]  /*4200*/  HMMA.16816.F32.BF16 R52, R8.reuse, R28, RZ ;  /* 0x0000001c0834723c */ /* 0x040ff000000418ff */
[----:B------:R-:W-:Y:S01]  /*4210*/  HMMA.16816.F32.BF16 R148, R8, R30, RZ ;  /* 0x0000001e0894723c */ /* 0x000fe200000418ff */
[----:B------:R-:W-:Y:S01]  /*4220*/  LDSM.16.MT88.4 R28, [R222+0x1500] ;  /* 0x00150000de1c783b */ /* 0x000fe20000004200 */
[----:B-1----:R-:W-:-:S04]  /*4230*/  FFMA.FTZ R4, R50, c[0x0][0x2d0], -R12 ;  /* 0x0000b40032047a23 */ /* 0x002fc8000001080c */
[----:B------:R1:W3:Y:S02]  /*4240*/  MUFU.EX2 R244, R4 ;  /* 0x0000000400f47308 */ /* 0x0002e40000000800 */
[C---:B------:R-:W-:Y:S08]  /*4250*/  HMMA.16816.F32.BF16 R160, R8.reuse, R34, RZ ;  /* 0x0000002208a0723c */ /* 0x040ff000000418ff */
[----:B------:R-:W-:Y:S01]  /*4260*/  HMMA.16816.F32.BF16 R44, R8, R40, RZ ;  /* 0x00000028082c723c */ /* 0x000fe200000418ff */
[----:B-1----:R-:W-:-:S07]  /*4270*/  FFMA.FTZ R4, R51, c[0x0][0x2d0], -R3 ;  /* 0x0000b40033047a23 */ /* 0x002fce0000010803 */
[C---:B------:R-:W-:Y:S01]  /*4280*/  HMMA.16816.F32.BF16 R164, R8.reuse, R42, RZ ;  /* 0x0000002a08a4723c */ /* 0x040fe200000418ff */
[----:B---3--:R-:W-:Y:S01]  /*4290*/  F2FP.BF16.PACK_AB R6, R244, R245 ;  /* 0x000000f5f406723e */ /* 0x008fe200000010ff */
[----:B------:R1:W-:Y:S06]  /*42a0*/  MUFU.EX2 R235, R4 ;  /* 0x0000000400eb7308 */ /* 0x0003ec0000000800 */
[----:B------:R-:W-:Y:S01]  /*42b0*/  HMMA.16816.F32.BF16 R48, R8, R32, RZ ;  /* 0x000000200830723c */ /* 0x000fe200000418ff */
[----:B------:R-:W3:Y:S06]  /*42c0*/  LDSM.16.MT88.4 R32, [R221+0x2500] ;  /* 0x00250000dd20783b */ /* 0x000eec0000004200 */
[----:B------:R-:W-:-:S04]  /*42d0*/  FFMA.FTZ R8, R102, c[0x0][0x2d0], -R0 ;  /* 0x0000b40066087a23 */ /* 0x000fc80000010800 */
[----:B------:R4:W-:Y:S01]  /*42e0*/  MUFU.EX2 R219, R8 ;  /* 0x0000000800db7308 */ /* 0x0009e20000000800 */
[----:B-1----:R-:W-:Y:S02]  /*42f0*/  FFMA.FTZ R4, R65, c[0x0][0x2d0], -R3 ;  /* 0x0000b40041047a23 */ /* 0x002fe40000010803 */
[----:B------:R-:W-:-:S05]  /*4300*/  IMAD.MOV.U32 R65, RZ, RZ, R138 ;  /* 0x000000ffff417224 */ /* 0x000fca00078e008a */
[----:B------:R1:W5:Y:S01]  /*4310*/  MUFU.EX2 R238, R4 ;  /* 0x0000000400ee7308 */ /* 0x0003620000000800 */
[----:B----4-:R-:W-:Y:S02]  /*4320*/  FFMA.FTZ R8, R106, c[0x0][0x2d0], -R0 ;  /* 0x0000b4006a087a23 */ /* 0x010fe40000010800 */
[----:B------:R-:W-:-:S05]  /*4330*/  IMAD.MOV.U32 R106, RZ, RZ, R181 ;  /* 0x000000ffff6a7224 */ /* 0x000fca00078e00b5 */
[----:B------:R4:W-:Y:S01]  /*4340*/  MUFU.EX2 R218, R8 ;  /* 0x0000000800da7308 */ /* 0x0009e20000000800 */
[----:B-1----:R-:W-:Y:S01]  /*4350*/  FFMA.FTZ R4, R66, c[0x0][0x2d0], -R3 ;  /* 0x0000b40042047a23 */ /* 0x002fe20000010803 */
[----:B-----5:R-:W-:Y:S01]  /*4360*/  F2FP.BF16.PACK_AB R5, R238, R235 ;  /* 0x000000ebee05723e */ /* 0x020fe200000010ff */
[----:B------:R-:W-:-:S05]  /*4370*/  IMAD.MOV.U32 R66, RZ, RZ, R137 ;  /* 0x000000ffff427224 */ /* 0x000fca00078e0089 */
[----:B------:R1:W-:Y:S01]  /*4380*/  MUFU.EX2 R237, R4 ;  /* 0x0000000400ed7308 */ /* 0x0003e20000000800 */
[----:B----4-:R-:W-:-:S07]  /*4390*/  FFMA.FTZ R8, R107, c[0x0][0x2d0], -R13 ;  /* 0x0000b4006b087a23 */ /* 0x010fce000001080d */
[----:B------:R4:W-:Y:S01]  /*43a0*/  MUFU.EX2 R212, R8 ;  /* 0x0000000800d47308 */ /* 0x0009e20000000800 */
[----:B-1----:R-:W-:Y:S02]  /*43b0*/  FFMA.FTZ R4, R67, c[0x0][0x2d0], -R3 ;  /* 0x0000b40043047a23 */ /* 0x002fe40000010803 */
[----:B------:R-:W-:-:S05]  /*43c0*/  IMAD.MOV.U32 R67, RZ, RZ, R14 ;  /* 0x000000ffff437224 */ /* 0x000fca00078e000e */
[----:B------:R1:W5:Y:S01]  /*43d0*/  MUFU.EX2 R236, R4 ;  /* 0x0000000400ec7308 */ /* 0x0003620000000800 */
[----:B------:R-:W-:Y:S02]  /*43e0*/  FFMA.FTZ R14, R169, c[0x0][0x2d0], -R3 ;  /* 0x0000b400a90e7a23 */ /* 0x000fe40000010803 */
[----:B----4-:R-:W-:Y:S02]  /*43f0*/  FFMA.FTZ R8, R128, c[0x0][0x2d0], -R13 ;  /* 0x0000b40080087a23 */ /* 0x010fe4000001080d */
[----:B------:R-:W-:-:S03]  /*4400*/  IMAD.MOV.U32 R128, RZ, RZ, R180 ;  /* 0x000000ffff807224 */ /* 0x000fc600078e00b4 */
[----:B------:R4:W-:Y:S01]  /*4410*/  MUFU.EX2 R213, R8 ;  /* 0x0000000800d57308 */ /* 0x0009e20000000800 */
[----:B-1----:R-:W-:Y:S01]  /*4420*/  FFMA.FTZ R4, R100, c[0x0][0x2d0], -R0 ;  /* 0x0000b40064047a23 */ /* 0x002fe20000010800 */
[----:B-----5:R-:W-:Y:S01]  /*4430*/  F2FP.BF16.PACK_AB R7, R236, R237 ;  /* 0x000000edec07723e */ /* 0x020fe200000010ff */
[----:B------:R-:W-:-:S05]  /*4440*/  IMAD.MOV.U32 R100, RZ, RZ, R136 ;  /* 0x000000ffff647224 */ /* 0x000fca00078e0088 */
[----:B------:R1:W-:Y:S01]  /*4450*/  MUFU.EX2 R229, R4 ;  /* 0x0000000400e57308 */ /* 0x0003e20000000800 */
[----:B----4-:R-:W-:-:S07]  /*4460*/  FFMA.FTZ R8, R129, c[0x0][0x2d0], -R13 ;  /* 0x0000b40081087a23 */ /* 0x010fce000001080d */
[----:B------:R4:W-:Y:S01]  /*4470*/  MUFU.EX2 R180, R14 ;  /* 0x0000000e00b47308 */ /* 0x0009e20000000800 */
[----:B-1----:R-:W-:-:S07]  /*4480*/  FFMA.FTZ R4, R101, c[0x0][0x2d0], -R0 ;  /* 0x0000b40065047a23 */ /* 0x002fce0000010800 */
[----:B------:R1:W-:Y:S08]  /*4490*/  MUFU.EX2 R211, R8 ;  /* 0x0000000800d37308 */ /* 0x0003f00000000800 */
[----:B------:R5:W2:Y:S01]  /*44a0*/  MUFU.EX2 R228, R4 ;  /* 0x0000000400e47308 */ /* 0x000aa20000000800 */
[----:B----4-:R-:W-:Y:S02]  /*44b0*/  FFMA.FTZ R14, R170, c[0x0][0x2d0], -R3 ;  /* 0x0000b400aa0e7a23 */ /* 0x010fe40000010803 */
[----:B-1----:R-:W-:-:S05]  /*44c0*/  FFMA.FTZ R8, R130, c[0x0][0x2d0], -R13 ;  /* 0x0000b40082087a23 */ /* 0x002fca000001080d */
[----:B------:R1:W-:Y:S01]  /*44d0*/  MUFU.EX2 R181, R14 ;  /* 0x0000000e00b57308 */ /* 0x0003e20000000800 */
[----:B-----5:R-:W-:-:S07]  /*44e0*/  F2FP.BF16.PACK_AB R4, R246, R241 ;  /* 0x000000f1f604723e */ /* 0x020fce00000010ff */
[----:B------:R4:W5:Y:S01]  /*44f0*/  MUFU.EX2 R210, R8 ;  /* 0x0000000800d27308 */ /* 0x0009620000000800 */
[----:B--2---:R-:W-:Y:S01]  /*4500*/  HMMA.16816.F32.BF16 R156, R4, R16, R116 ;  /* 0x00000010049c723c */ /* 0x004fe20000041874 */
[----:B-1----:R-:W-:-:S06]  /*4510*/  FFMA.FTZ R14, R171, c[0x0][0x2d0], -R0 ;  /* 0x0000b400ab0e7a23 */ /* 0x002fcc0000010800 */
[----:B------:R1:W-:Y:S01]  /*4520*/  MUFU.EX2 R107, R14 ;  /* 0x0000000e006b7308 */ /* 0x0003e20000000800 */
[----:B---3--:R-:W-:Y:S01]  /*4530*/  HMMA.16816.F32.BF16 R116, R4, R32, R108 ;  /* 0x000000200474723c */ /* 0x008fe2000004186c */
[----:B----4-:R-:W-:-:S06]  /*4540*/  FFMA.FTZ R8, R131, c[0x0][0x2d0], -R12 ;  /* 0x0000b40083087a23 */ /* 0x010fcc000001080c */
[----:B------:R2:W-:Y:S01]  /*4550*/  MUFU.EX2 R203, R8 ;  /* 0x0000000800cb7308 */ /* 0x0005e20000000800 */
[----:B------:R-:W-:Y:S01]  /*4560*/  HMMA.16816.F32.BF16 R172, R4, R20, R120 ;  /* 0x0000001404ac723c */ /* 0x000fe20000041878 */
[----:B-1----:R-:W-:-:S07]  /*4570*/  FFMA.FTZ R14, R186, c[0x0][0x2d0], -R0 ;  /* 0x0000b400ba0e7a23 */ /* 0x002fce0000010800 */
[----:B------:R-:W-:Y:S01]  /*4580*/  HMMA.16816.F32.BF16 R108, R4, R36, R96 ;  /* 0x00000024046c723c */ /* 0x000fe20000041860 */
[----:B------:R-:W-:Y:S01]  /*4590*/  IMAD.MOV.U32 R186, RZ, RZ, R106 ;  /* 0x000000ffffba7224 */ /* 0x000fe200078e006a */
[----:B------:R1:W-:Y:S01]  /*45a0*/  MUFU.EX2 R101, R14 ;  /* 0x0000000e00657308 */ /* 0x0003e20000000800 */
[----:B--2---:R-:W-:-:S05]  /*45b0*/  FFMA.FTZ R8, R154, c[0x0][0x2d0], -R12 ;  /* 0x0000b4009a087a23 */ /* 0x004fca000001080c */
[C---:B------:R-:W-:Y:S01]  /*45c0*/  HMMA.16816.F32.BF16 R176, R4.reuse, R24, R124 ;  /* 0x0000001804b0723c */ /* 0x040fe2000004187c */
[----:B------:R-:W-:Y:S01]  /*45d0*/  IMAD.MOV.U32 R154, RZ, RZ, R100 ;  /* 0x000000ffff9a7224 */ /* 0x000fe200078e0064 */
[----:B------:R2:W3:Y:S06]  /*45e0*/  MUFU.EX2 R202, R8 ;  /* 0x0000000800ca7308 */ /* 0x0004ec0000000800 */
[----:B------:R-:W-:Y:S01]  /*45f0*/  HMMA.16816.F32.BF16 R120, R4, R26, R92 ;  /* 0x0000001a0478723c */ /* 0x000fe2000004185c */
[----:B-1----:R-:W-:-:S04]  /*4600*/  FFMA.FTZ R14, R188, c[0x0][0x2d0], -R0 ;  /* 0x0000b400bc0e7a23 */ /* 0x002fc80000010800 */
[----:B------:R1:W-:Y:S03]  /*4610*/  MUFU.EX2 R102, R14 ;  /* 0x0000000e00667308 */ /* 0x0003e60000000800 */
[C---:B------:R-:W-:Y:S01]  /*4620*/  HMMA.16816.F32.BF16 R136, R4.reuse, R22, R88 ;  /* 0x000000160488723c */ /* 0x040fe20000041858 */
[----:B--2---:R-:W-:Y:S02]  /*4630*/  FFMA.FTZ R8, R153, c[0x0][0x2d0], -R12 ;  /* 0x0000b40099087a23 */ /* 0x004fe4000001080c */
[----:B------:R-:W-:Y:S02]  /*4640*/  IMAD.MOV.U32 R153, RZ, RZ, R67 ;  /* 0x000000ffff997224 */ /* 0x000fe400078e0043 */
[----:B------:R2:W-:Y:S03]  /*4650*/  MUFU.EX2 R201, R8 ;  /* 0x0000000800c97308 */ /* 0x0005e60000000800 */
        /* <DEDUP_REMOVED lines=8> */
[----:B------:R2:W-:Y:S06]  /*46e0*/  MUFU.EX2 R200, R8 ;  /* 0x0000000800c87308 */ /* 0x0005ec0000000800 */
[----:B------:R-:W-:Y:S01]  /*46f0*/  HMMA.16816.F32.BF16 R88, R4, R34, R76 ;  /* 0x000000220458723c */ /* 0x000fe2000004184c */
[----:B-1----:R-:W-:-:S04]  /*4700*/  FFMA.FTZ R14, R189, c[0x0][0x2d0], -R13 ;  /* 0x0000b400bd0e7a23 */ /* 0x002fc8000001080d */
[----:B------:R1:W-:Y:S03]  /*4710*/  MUFU.EX2 R100, R14 ;  /* 0x0000000e00647308 */ /* 0x0003e60000000800 */
[----:B------:R-:W-:Y:S01]  /*4720*/  HMMA.16816.F32.BF16 R84, R4, R38, R68 ;  /* 0x000000260454723c */ /* 0x000fe20000041844 */
[----:B--2---:R-:W-:-:S04]  /*4730*/  FFMA.FTZ R8, R155, c[0x0][0x2d0], -R3 ;  /* 0x0000b4009b087a23 */ /* 0x004fc80000010803 */
[----:B------:R2:W-:Y:S02]  /*4740*/  MUFU.EX2 R185, R8 ;  /* 0x0000000800b97308 */ /* 0x0005e40000000800 */
[----:B------:R-:W-:Y:S02]  /*4750*/  F2FP.BF16.PACK_AB R4, R228, R229 ;  /* 0x000000e5e404723e */ /* 0x000fe400000010ff */
[----:B------:R-:W-:Y:S02]  /*4760*/  F2FP.BF16.PACK_AB R5, R213, R212 ;  /* 0x000000d4d505723e */ /* 0x000fe400000010ff */
[----:B------:R-:W-:Y:S02]  /*4770*/  F2FP.BF16.PACK_AB R6, R218, R219 ;  /* 0x000000dbda06723e */ /* 0x000fe400000010ff */
[----:B-----5:R-:W-:Y:S01]  /*4780*/  F2FP.BF16.PACK_AB R7, R210, R211 ;  /* 0x000000d3d207723e */ /* 0x020fe200000010ff */
[----:B-1----:R-:W-:-:S04]  /*4790*/  FFMA.FTZ R14, R191, c[0x0][0x2d0], -R13 ;  /* 0x0000b400bf0e7a23 */ /* 0x002fc8000001080d */
[----:B------:R1:W-:Y:S02]  /*47a0*/  MUFU.EX2 R67, R14 ;  /* 0x0000000e00437308 */ /* 0x0003e40000000800 */
[----:B------:R-:W-:Y:S01]  /*47b0*/  HMMA.16816.F32.BF16 R80, R4, R24, R72 ;  /* 0x000000180450723c */ /* 0x000fe20000041848 */
[----:B--2---:R-:W-:-:S05]  /*47c0*/  FFMA.FTZ R8, R168, c[0x0][0x2d0], -R3 ;  /* 0x0000b400a8087a23 */ /* 0x004fca0000010803 */
[----:B------:R2:W4:Y:S02]  /*47d0*/  MUFU.EX2 R182, R8 ;  /* 0x0000000800b67308 */ /* 0x0005240000000800 */
[----:B------:R-:W-:Y:S01]  /*47e0*/  HMMA.16816.F32.BF16 R76, R4, R20, R60 ;  /* 0x00000014044c723c */ /* 0x000fe2000004183c */
[----:B-1----:R-:W-:-:S07]  /*47f0*/  FFMA.FTZ R14, R190, c[0x0][0x2d0], -R13 ;  /* 0x0000b400be0e7a23 */ /* 0x002fce000001080d */
[C---:B------:R-:W-:Y:S01]  /*4800*/  HMMA.16816.F32.BF16 R72, R4.reuse, R16, R56 ;  /* 0x000000100448723c */ /* 0x040fe20000041838 */
[----:B--2---:R-:W-:Y:S07]  /*4810*/  LDSM.16.MT88.4 R8, [R222+0x900] ;  /* 0x00090000de08783b */ /* 0x004fee0000004200 */
[C---:B------:R-:W-:Y:S08]  /*4820*/  HMMA.16816.F32.BF16 R68, R4.reuse, R28, R52 ;  /* 0x0000001c0444723c */ /* 0x040ff00000041834 */
[C---:B------:R-:W-:Y:S08]  /*4830*/  HMMA.16816.F32.BF16 R60, R4.reuse, R32, R48 ;  /* 0x00000020043c723c */ /* 0x040ff00000041830 */
[C---:B------:R-:W-:Y:S08]  /*4840*/  HMMA.16816.F32.BF16 R196, R4.reuse, R36, R44 ;  /* 0x0000002404c4723c */ /* 0x040ff0000004182c */
[C---:B------:R-:W-:Y:S01]  /*4850*/  HMMA.16816.F32.BF16 R40, R4.reuse, R30, R148 ;  /* 0x0000001e0428723c */ /* 0x040fe20000041894 */
[----:B------:R-:W1:Y:S07]  /*4860*/  LDSM.16.MT88.4 R28, [R221+0x2900] ;  /* 0x00290000dd1c783b */ /* 0x000e6e0000004200 */
[C---:B------:R-:W-:Y:S01]  /*4870*/  HMMA.16816.F32.BF16 R56, R4.reuse, R26, R144 ;  /* 0x0000001a0438723c */ /* 0x040fe20000041890 */
[----:B------:R-:W-:Y:S06]  /*4880*/  LDSM.16.MT88.4 R24, [R222+0x1900] ;  /* 0x00190000de18783b */ /* 0x000fec0000004200 */
[----:B------:R-:W-:Y:S01]  /*4890*/  IMAD.MOV.U32 R147, RZ, RZ, R66 ;  /* 0x000000ffff937224 */ /* 0x000fe200078e0042 */
[----:B------:R-:W-:Y:S01]  /*48a0*/  HMMA.16816.F32.BF16 R48, R4, R22, R140 ;  /* 0x000000160430723c */ /* 0x000fe2000004188c */
[----:B------:R-:W-:Y:S01]  /*48b0*/  LDSM.16.MT88.4 R20, [R221+0x1900] ;  /* 0x00190000dd14783b */ /* 0x000fe20000004200 */
[----:B------:R2:W-:Y:S01]  /*48c0*/  MUFU.EX2 R66, R14 ;  /* 0x0000000e00427308 */ /* 0x0005e20000000800 */
[----:B------:R-:W-:-:S02]  /*48d0*/  IMAD.MOV.U32 R146, RZ, RZ, R65 ;  /* 0x000000ffff927224 */ /* 0x000fc400078e0041 */
[----:B------:R-:W-:Y:S01]  /*48e0*/  IMAD.MOV.U32 R144, RZ, RZ, R194 ;  /* 0x000000ffff907224 */ /* 0x000fe200078e00c2 */
[----:B------:R-:W-:Y:S01]  /*48f0*/  LDSM.16.MT88.4 R140, [R222+0xd00] ;  /* 0x000d0000de8c783b */ /* 0x000fe20000004200 */
[----:B------:R-:W-:Y:S01]  /*4900*/  IMAD.MOV.U32 R145, RZ, RZ, R193 ;  /* 0x000000ffff917224 */ /* 0x000fe200078e00c1 */
[C---:B------:R-:W-:Y:S02]  /*4910*/  HMMA.16816.F32.BF16 R44, R4.reuse, R18, R132 ;  /* 0x00000012042c723c */ /* 0x040fe40000041884 */
[----:B------:R-:W5:Y:S06]  /*4920*/  LDSM.16.MT88.4 R16, [R221+0x900] ;  /* 0x00090000dd10783b */ /* 0x000f6c0000004200 */
[----:B------:R-:W-:Y:S01]  /*4930*/  HMMA.16816.F32.BF16 R52, R4, R34, R160 ;  /* 0x000000220434723c */ /* 0x000fe200000418a0 */
[----:B------:R-:W5:Y:S01]  /*4940*/  LDSM.16.MT88.4 R32, [R222+0x2900] ;  /* 0x00290000de20783b */ /* 0x000f620000004200 */
[----:B--2---:R-:W-:-:S04]  /*4950*/  FFMA.FTZ R14, R192, c[0x0][0x2d0], -R13 ;  /* 0x0000b400c00e7a23 */ /* 0x004fc8000001080d */
[----:B------:R-:W2:Y:S02]  /*4960*/  MUFU.EX2 R65, R14 ;  /* 0x0000000e00417308 */ /* 0x000ea40000000800 */
[----:B------:R-:W-:Y:S07]  /*4970*/  HMMA.16816.F32.BF16 R36, R4, R38, R164 ;  /* 0x000000260424723c */ /* 0x000fee00000418a4 */
[----:B---3--:R-:W-:Y:S02]  /*4980*/  F2FP.BF16.PACK_AB R4, R202, R203 ;  /* 0x000000cbca04723e */ /* 0x008fe400000010ff */
[----:B----4-:R-:W-:-:S02]  /*4990*/  F2FP.BF16.PACK_AB R5, R182, R185 ;  /* 0x000000b9b605723e */ /* 0x010fc400000010ff */
[----:B------:R-:W-:Y:S02]  /*49a0*/  F2FP.BF16.PACK_AB R6, R200, R201 ;  /* 0x000000c9c806723e */ /* 0x000fe400000010ff */
[----:B------:R-:W-:-:S07]  /*49b0*/  F2FP.BF16.PACK_AB R7, R181, R180 ;  /* 0x000000b4b507723e */ /* 0x000fce00000010ff */
[C---:B-1----:R-:W-:Y:S08]  /*49c0*/  HMMA.16816.F32.BF16 R188, R4.reuse, R28, R116 ;  /* 0x0000001c04bc723c */ /* 0x042ff00000041874 */
[C---:B-----5:R-:W-:Y:S08]  /*49d0*/  HMMA.16816.F32.BF16 R112, R4.reuse, R16, R176 ;  /* 0x000000100470723c */ /* 0x060ff000000418b0 */
[C---:B------:R-:W-:Y:S01]  /*49e0*/  HMMA.16816.F32.BF16 R132, R4.reuse, R8, R172 ;  /* 0x000000080484723c */ /* 0x040fe200000418ac */
[----:B------:R-:W-:Y:S07]  /*49f0*/  LDSM.16.MT88.4 R172, [R222+0x1d00] ;  /* 0x001d0000deac783b */ /* 0x000fee0000004200 */
[C---:B------:R-:W-:Y:S01]  /*4a00*/  HMMA.16816.F32.BF16 R148, R4.reuse, R20, R156 ;  /* 0x000000140494723c */ /* 0x040fe2000004189c */
[----:B------:R-:W1:Y:S07]  /*4a10*/  LDSM.16.MT88.4 R156, [R221+0x1d00] ;  /* 0x001d0000dd9c783b */ /* 0x000e6e0000004200 */
[C---:B------:R-:W-:Y:S01]  /*4a20*/  HMMA.16816.F32.BF16 R164, R4.reuse, R24, R124 ;  /* 0x0000001804a4723c */ /* 0x040fe2000004187c */
[----:B------:R-:W-:Y:S07]  /*4a30*/  LDSM.16.MT88.4 R124, [R221+0xd00] ;  /* 0x000d0000dd7c783b */ /* 0x000fee0000004200 */
[C---:B------:R-:W-:Y:S08]  /*4a40*/  HMMA.16816.F32.BF16 R192, R4.reuse, R32, R108 ;  /* 0x0000002004c0723c */ /* 0x040ff0000004186c */
[C---:B------:R-:W-:Y:S08]  /*4a50*/  HMMA.16816.F32.BF16 R120, R4.reuse, R18, R120 ;  /* 0x000000120478723c */ /* 0x040ff00000041878 */
[C---:B------:R-:W-:Y:S08]  /*4a60*/  HMMA.16816.F32.BF16 R136, R4.reuse, R10, R136 ;  /* 0x0000000a0488723c */ /* 0x040ff00000041888 */
[C---:B------:R-:W-:Y:S08]  /*4a70*/  HMMA.16816.F32.BF16 R96, R4.reuse, R22, R96 ;  /* 0x000000160460723c */ /* 0x040ff00000041860 */
[C---:B------:R-:W-:Y:S08]  /*4a80*/  HMMA.16816.F32.BF16 R168, R4.reuse, R26, R92 ;  /* 0x0000001a04a8723c */ /* 0x040ff0000004185c */
[C---:B------:R-:W-:Y:S08]  /*4a90*/  HMMA.16816.F32.BF16 R88, R4.reuse, R30, R88 ;  /* 0x0000001e0458723c */ /* 0x040ff00000041858 */
[----:B------:R-:W-:Y:S07]  /*4aa0*/  HMMA.16816.F32.BF16 R116, R4, R34, R84 ;  /* 0x000000220474723c */ /* 0x000fee0000041854 */
[----:B------:R-:W-:-:S02]  /*4ab0*/  F2FP.BF16.PACK_AB R4, R101, R107 ;  /* 0x0000006b6504723e */ /* 0x000fc400000010ff */
[----:B------:R-:W-:Y:S02]  /*4ac0*/  F2FP.BF16.PACK_AB R5, R67, R100 ;  /* 0x000000644305723e */ /* 0x000fe400000010ff */
[----:B------:R-:W-:Y:S02]  /*4ad0*/  F2FP.BF16.PACK_AB R6, R106, R102 ;  /* 0x000000666a06723e */ /* 0x000fe400000010ff */
[----:B--2---:R-:W-:-:S07]  /*4ae0*/  F2FP.BF16.PACK_AB R7, R65, R66 ;  /* 0x000000424107723e */ /* 0x004fce00000010ff */
[C---:B------:R-:W-:Y:S07]  /*4af0*/  HMMA.16816.F32.BF16 R128, R4.reuse, R8, R76 ;  /* 0x000000080480723c */ /* 0x040fee000004184c */
[----:B------:R-:W-:Y:S01]  /*4b00*/  FFMA.FTZ R8, R207, c[0x0][0x2d0], -R12 ;  /* 0x0000b400cf087a23 */ /* 0x000fe2000001080c */
[----:B------:R-:W-:Y:S01]  /*4b10*/  HMMA.16816.F32.BF16 R108, R4, R10, R48 ;  /* 0x0000000a046c723c */ /* 0x000fe20000041830 */
[----:B------:R-:W-:Y:S02]  /*4b20*/  IMAD.MOV.U32 R207, RZ, RZ, R145 ;  /* 0x000000ffffcf7224 */ /* 0x000fe400078e0091 */
[----:B------:R2:W-:Y:S01]  /*4b30*/  MUFU.EX2 R49, R8 ;  /* 0x0000000800317308 */ /* 0x0005e20000000800 */
[----:B------:R-:W-:-:S03]  /*4b40*/  FADD.FTZ R9, R240, R239 ;  /* 0x000000eff0097221 */ /* 0x000fc60000010000 */
[----:B------:R-:W-:Y:S01]  /*4b50*/  IMAD.MOV.U32 R50, RZ, RZ, R144 ;  /* 0x000000ffff327224 */ /* 0x000fe200078e0090 */
[----:B------:R-:W-:Y:S01]  /*4b60*/  HMMA.16816.F32.BF16 R160, R4, R18, R56 ;  /* 0x0000001204a0723c */ /* 0x000fe20000041838 */
[----:B------:R-:W-:Y:S02]  /*4b70*/  IMAD.MOV.U32 R10, RZ, RZ, R146 ;  /* 0x000000ffff0a7224 */ /* 0x000fe400078e0092 */
[----:B------:R-:W-:Y:S02]  /*4b80*/  IMAD.MOV.U32 R11, RZ, RZ, R147 ;  /* 0x000000ffff0b7224 */ /* 0x000fe400078e0093 */
[----:B------:R-:W-:-:S03]  /*4b90*/  IMAD.MOV.U32 R51, RZ, RZ, R152 ;  /* 0x000000ffff337224 */ /* 0x000fc600078e0098 */
[C---:B------:R-:W-:Y:S01]  /*4ba0*/  HMMA.16816.F32.BF16 R56, R4.reuse, R22, R44 ;  /* 0x000000160438723c */ /* 0x040fe2000004182c */
[----:B--2---:R-:W-:Y:S02]  /*4bb0*/  FFMA.FTZ R8, R205, c[0x0][0x2d0], -R12 ;  /* 0x0000b400cd087a23 */ /* 0x004fe4000001080c */
[----:B------:R-:W-:Y:S02]  /*4bc0*/  IMAD.MOV.U32 R205, RZ, RZ, R153 ;  /* 0x000000ffffcd7224 */ /* 0x000fe400078e0099 */
[----:B------:R2:W3:Y:S03]  /*4bd0*/  MUFU.EX2 R48, R8 ;  /* 0x0000000800307308 */ /* 0x0004e60000000800 */
[----:B------:R-:W-:Y:S01]  /*4be0*/  HMMA.16816.F32.BF16 R68, R4, R24, R68 ;  /* 0x000000180444723c */ /* 0x000fe20000041844 */
[----:B------:R-:W-:Y:S02]  /*4bf0*/  IMAD.MOV.U32 R46, RZ, RZ, R15 ;  /* 0x000000ffff2e7224 */ /* 0x000fe400078e000f */
[----:B------:R-:W-:-:S05]  /*4c00*/  IMAD.MOV.U32 R47, RZ, RZ, R154 ;  /* 0x000000ffff2f7224 */ /* 0x000fca00078e009a */
[----:B------:R-:W-:Y:S01]  /*4c10*/  HMMA.16816.F32.BF16 R144, R4, R20, R72 ;  /* 0x000000140490723c */ /* 0x000fe20000041848 */
[----:B--2---:R-:W-:-:S07]  /*4c20*/  FFMA.FTZ R8, R204, c[0x0][0x2d0], -R12 ;  /* 0x0000b400cc087a23 */ /* 0x004fce000001080c */
[C---:B------:R-:W-:Y:S01]  /*4c30*/  HMMA.16816.F32.BF16 R176, R4.reuse, R16, R80 ;  /* 0x0000001004b0723c */ /* 0x040fe20000041850 */
[----:B------:R-:W2:Y:S01]  /*4c40*/  LDSM.16.MT88.4 R80, [R221+0x2d00] ;  /* 0x002d0000dd50783b */ /* 0x000ea20000004200 */
[----:B---3--:R-:W-:Y:S01]  /*4c50*/  F2FP.BF16.PACK_AB R92, R48, R49 ;  /* 0x00000031305c723e */ /* 0x008fe200000010ff */
[----:B------:R3:W-:Y:S05]  /*4c60*/  MUFU.EX2 R44, R8 ;  /* 0x00000008002c7308 */ /* 0x0007ea0000000800 */
[C---:B------:R-:W-:Y:S08]  /*4c70*/  HMMA.16816.F32.BF16 R40, R4.reuse, R26, R40 ;  /* 0x0000001a0428723c */ /* 0x040ff00000041828 */
[----:B------:R-:W-:Y:S01]  /*4c80*/  HMMA.16816.F32.BF16 R60, R4, R28, R60 ;  /* 0x0000001c043c723c */ /* 0x000fe2000004183c */
[----:B---3--:R-:W-:-:S04]  /*4c90*/  FFMA.FTZ R8, R206, c[0x0][0x2d0], -R12 ;  /* 0x0000b400ce087a23 */ /* 0x008fc8000001080c */
[----:B------:R3:W4:Y:S03]  /*4ca0*/  MUFU.EX2 R24, R8 ;  /* 0x0000000800187308 */ /* 0x0007260000000800 */
[C---:B------:R-:W-:Y:S08]  /*4cb0*/  HMMA.16816.F32.BF16 R52, R4.reuse, R30, R52 ;  /* 0x0000001e0434723c */ /* 0x040ff00000041834 */
[----:B------:R-:W-:Y:S01]  /*4cc0*/  HMMA.16816.F32.BF16 R84, R4, R32, R196 ;  /* 0x000000200454723c */ /* 0x000fe200000418c4 */
[----:B---3--:R-:W-:-:S07]  /*4cd0*/  FFMA.FTZ R8, R215, c[0x0][0x2d0], -R3 ;  /* 0x0000b400d7087a23 */ /* 0x008fce0000010803 */
[----:B------:R-:W-:Y:S01]  /*4ce0*/  HMMA.16816.F32.BF16 R36, R4, R34, R36 ;  /* 0x000000220424723c */ /* 0x000fe20000041824 */
[----:B------:R-:W3:Y:S01]  /*4cf0*/  LDSM.16.MT88.4 R4, [R222+0x2d00] ;  /* 0x002d0000de04783b */ /* 0x000ee20000004200 */
[----:B----4-:R-:W-:Y:S01]  /*4d00*/  F2FP.BF16.PACK_AB R94, R24, R44 ;  /* 0x0000002c185e723e */ /* 0x010fe200000010ff */
[----:B------:R4:W-:Y:S02]  /*4d10*/  MUFU.EX2 R23, R8 ;  /* 0x0000000800177308 */ /* 0x0009e40000000800 */
[----:B----4-:R-:W-:-:S06]  /*4d20*/  FFMA.FTZ R8, R214, c[0x0][0x2d0], -R3 ;  /* 0x0000b400d6087a23 */ /* 0x010fcc0000010803 */
[----:B------:R4:W5:Y:S02]  /*4d30*/  MUFU.EX2 R22, R8 ;  /* 0x0000000800167308 */ /* 0x0009640000000800 */
[--C-:B----4-:R-:W-:Y:S01]  /*4d40*/  FFMA.FTZ R8, R208, c[0x0][0x2d0], -R3.reuse ;  /* 0x0000b400d0087a23 */ /* 0x110fe20000010803 */
[----:B-----5:R-:W-:Y:S01]  /*4d50*/  F2FP.BF16.PACK_AB R93, R22, R23 ;  /* 0x00000017165d723e */ /* 0x020fe200000010ff */
[----:B------:R-:W-:-:S04]  /*4d60*/  FFMA.FTZ R3, R209, c[0x0][0x2d0], -R3 ;  /* 0x0000b400d1037a23 */ /* 0x000fc80000010803 */
[----:B------:R4:W-:Y:S08]  /*4d70*/  MUFU.EX2 R20, R8 ;  /* 0x0000000800147308 */ /* 0x0009f00000000800 */
[----:B------:R5:W1:Y:S01]  /*4d80*/  MUFU.EX2 R21, R3 ;  /* 0x0000000300157308 */ /* 0x000a620000000800 */
[----:B----4-:R-:W-:-:S04]  /*4d90*/  FADD.FTZ R8, R47, R46 ;  /* 0x0000002e2f087221 */ /* 0x010fc80000010000 */
[----:B------:R-:W-:Y:S02]  /*4da0*/  FADD.FTZ R10, R10, R8 ;  /* 0x000000080a0a7221 */ /* 0x000fe40000010000 */
[----:B-----5:R-:W-:Y:S01]  /*4db0*/  FFMA.FTZ R3, R234, c[0x0][0x2d0], -R0 ;  /* 0x0000b400ea037a23 */ /* 0x020fe20000010800 */
[----:B-1----:R-:W-:-:S03]  /*4dc0*/  F2FP.BF16.PACK_AB R95, R21, R20 ;  /* 0x00000014155f723e */ /* 0x002fc600000010ff */
[----:B------:R1:W-:Y:S04]  /*4dd0*/  MUFU.EX2 R19, R3 ;  /* 0x0000000300137308 */ /* 0x0003e80000000800 */
[C---:B------:R-:W-:Y:S08]  /*4de0*/  HMMA.16816.F32.BF16 R152, R92.reuse, R158, R96 ;  /* 0x0000009e5c98723c */ /* 0x040ff00000041860 */
[----:B--2---:R-:W-:Y:S01]  /*4df0*/  HMMA.16816.F32.BF16 R76, R92, R82, R88 ;  /* 0x000000525c4c723c */ /* 0x004fe20000041858 */
[----:B-1----:R-:W-:-:S04]  /*4e00*/  FFMA.FTZ R3, R233, c[0x0][0x2d0], -R0 ;  /* 0x0000b400e9037a23 */ /* 0x002fc80000010800 */
[----:B------:R1:W2:Y:S03]  /*4e10*/  MUFU.EX2 R18, R3 ;  /* 0x0000000300127308 */ /* 0x0002a60000000800 */
[C---:B---3--:R-:W-:Y:S08]  /*4e20*/  HMMA.16816.F32.BF16 R88, R92.reuse, R4, R192 ;  /* 0x000000045c58723c */ /* 0x048ff000000418c0 */
[----:B------:R-:W-:Y:S01]  /*4e30*/  HMMA.16816.F32.BF16 R112, R92, R124, R112 ;  /* 0x0000007c5c70723c */ /* 0x000fe20000041870 */
[--C-:B-1----:R-:W-:Y:S01]  /*4e40*/  FFMA.FTZ R3, R216, c[0x0][0x2d0], -R0.reuse ;  /* 0x0000b400d8037a23 */ /* 0x102fe20000010800 */
[----:B--2---:R-:W-:Y:S01]  /*4e50*/  F2FP.BF16.PACK_AB R96, R18, R19 ;  /* 0x000000131260723e */ /* 0x004fe200000010ff */
[----:B------:R-:W-:-:S05]  /*4e60*/  FFMA.FTZ R0, R217, c[0x0][0x2d0], -R0 ;  /* 0x0000b400d9007a23 */ /* 0x000fca0000010800 */
[C---:B------:R-:W-:Y:S01]  /*4e70*/  HMMA.16816.F32.BF16 R120, R92.reuse, R126, R120 ;  /* 0x0000007e5c78723c */ /* 0x040fe20000041878 */
[----:B------:R1:W-:Y:S07]  /*4e80*/  MUFU.EX2 R17, R3 ;  /* 0x0000000300117308 */ /* 0x0003ee0000000800 */
[C---:B------:R-:W-:Y:S01]  /*4e90*/  HMMA.16816.F32.BF16 R132, R92.reuse, R140, R132 ;  /* 0x0000008c5c84723c */ /* 0x040fe20000041884 */
[----:B------:R2:W3:Y:S07]  /*4ea0*/  MUFU.EX2 R16, R0 ;  /* 0x0000000000107308 */ /* 0x0004ee0000000800 */
[----:B------:R-:W-:Y:S01]  /*4eb0*/  HMMA.16816.F32.BF16 R136, R92, R142, R136 ;  /* 0x0000008e5c88723c */ /* 0x000fe20000041888 */
[----:B-1----:R-:W-:-:S02]  /*4ec0*/  FADD.FTZ R3, R11, R205 ;  /* 0x000000cd0b037221 */ /* 0x002fc40000010000 */
[----:B------:R-:W-:Y:S02]  /*4ed0*/  FADD.FTZ R11, R242, R9 ;  /* 0x00000009f20b7221 */ /* 0x000fe40000010000 */
[----:B------:R-:W-:Y:S02]  /*4ee0*/  FADD.FTZ R9, R207, R3 ;  /* 0x00000003cf097221 */ /* 0x000fe40000010000 */
[----:B------:R-:W-:Y:S01]  /*4ef0*/  FADD.FTZ R3, R50, R10 ;  /* 0x0000000a32037221 */ /* 0x000fe20000010000 */
[----:B------:R-:W-:Y:S01]  /*4f00*/  HMMA.16816.F32.BF16 R148, R92, R156, R148 ;  /* 0x0000009c5c94723c */ /* 0x000fe20000041894 */
[----:B--2---:R-:W-:Y:S01]  /*4f10*/  FFMA.FTZ R0, R252, c[0x0][0x2d0], -R13 ;  /* 0x0000b400fc007a23 */ /* 0x004fe2000001080d */
[----:B---3--:R-:W-:-:S03]  /*4f20*/  F2FP.BF16.PACK_AB R98, R16, R17 ;  /* 0x000000111062723e */ /* 0x008fc600000010ff */
[----:B------:R1:W-:Y:S03]  /*4f30*/  MUFU.EX2 R12, R0 ;  /* 0x00000000000c7308 */ /* 0x0003e60000000800 */
[C---:B------:R-:W-:Y:S08]  /*4f40*/  HMMA.16816.F32.BF16 R164, R92.reuse, R172, R164 ;  /* 0x000000ac5ca4723c */ /* 0x040ff000000418a4 */
[----:B------:R-:W-:Y:S01]  /*4f50*/  HMMA.16816.F32.BF16 R168, R92, R174, R168 ;  /* 0x000000ae5ca8723c */ /* 0x000fe200000418a8 */
[----:B-1----:R-:W-:-:S07]  /*4f60*/  FFMA.FTZ R0, R251, c[0x0][0x2d0], -R13 ;  /* 0x0000b400fb007a23 */ /* 0x002fce000001080d */
[C---:B------:R-:W-:Y:S01]  /*4f70*/  HMMA.16816.F32.BF16 R72, R92.reuse, R80, R188 ;  /* 0x000000505c48723c */ /* 0x040fe200000418bc */
[----:B------:R1:W2:Y:S07]  /*4f80*/  MUFU.EX2 R14, R0 ;  /* 0x00000000000e7308 */ /* 0x0002ae0000000800 */
[----:B------:R-:W-:Y:S01]  /*4f90*/  HMMA.16816.F32.BF16 R92, R92, R6, R116 ;  /* 0x000000065c5c723c */ /* 0x000fe20000041874 */
[----:B-1----:R-:W-:Y:S01]  /*4fa0*/  FFMA.FTZ R0, R231, c[0x0][0x2d0], -R13 ;  /* 0x0000b400e7007a23 */ /* 0x002fe2000001080d */
[----:B--2---:R-:W-:-:S03]  /*4fb0*/  F2FP.BF16.PACK_AB R97, R14, R12 ;  /* 0x0000000c0e61723e */ /* 0x004fc600000010ff */
[----:B------:R1:W-:Y:S02]  /*4fc0*/  MUFU.EX2 R15, R0 ;  /* 0x00000000000f7308 */ /* 0x0003e40000000800 */
[----:B-1----:R-:W-:-:S06]  /*4fd0*/  FFMA.FTZ R0, R232, c[0x0][0x2d0], -R13 ;  /* 0x0000b400e8007a23 */ /* 0x002fcc000001080d */
[----:B------:R1:W2:Y:S02]  /*4fe0*/  MUFU.EX2 R13, R0 ;  /* 0x00000000000d7308 */ /* 0x0002a40000000800 */
[----:B-1----:R-:W-:Y:S01]  /*4ff0*/  FADD.FTZ R0, R248, R243 ;  /* 0x000000f3f8007221 */ /* 0x002fe20000010000 */
[----:B--2---:R-:W-:-:S03]  /*5000*/  F2FP.BF16.PACK_AB R99, R13, R15 ;  /* 0x0000000f0d63723e */ /* 0x004fc600000010ff */
[----:B------:R-:W-:-:S04]  /*5010*/  FADD.FTZ R0, R249, R0 ;  /* 0x00000000f9007221 */ /* 0x000fc80000010000 */
[----:B------:R-:W-:Y:S01]  /*5020*/  FADD.FTZ R8, R250, R0 ;  /* 0x00000000fa087221 */ /* 0x000fe20000010000 */
[----:B------:R-:W-:Y:S01]  /*5030*/  HMMA.16816.F32.BF16 R84, R96, R4, R84 ;  /* 0x000000046054723c */ /* 0x000fe20000041854 */
[----:B------:R-:W-:Y:S01]  /*5040*/  FADD.FTZ R0, R51, R9 ;  /* 0x0000000933007221 */ /* 0x000fe20000010000 */
[----:B------:R-:W-:Y:S01]  /*5050*/  IADD3 R250, R187, -0x2, RZ ;  /* 0xfffffffebbfa7810 */ /* 0x000fe20007ffe0ff */
[----:B------:R-:W-:-:S03]  /*5060*/  FADD.FTZ R8, R229, R8 ;  /* 0x00000008e5087221 */ /* 0x000fc60000010000 */
[----:B------:R-:W-:Y:S01]  /*5070*/  ISETP.GE.AND P4, PT, R250, R186, PT ;  /* 0x000000bafa00720c */ /* 0x000fe20003f86270 */
[----:B------:R-:W-:Y:S01]  /*5080*/  FADD.FTZ R4, R247, R11 ;  /* 0x0000000bf7047221 */ /* 0x000fe20000010000 */
[C---:B------:R-:W-:Y:S01]  /*5090*/  HMMA.16816.F32.BF16 R116, R96.reuse, R124, R176 ;  /* 0x0000007c6074723c */ /* 0x040fe200000418b0 */
[----:B------:R-:W-:Y:S02]  /*50a0*/  FADD.FTZ R5, R241, R3 ;  /* 0x00000003f1057221 */ /* 0x000fe40000010000 */
[----:B------:R-:W-:Y:S02]  /*50b0*/  FADD.FTZ R4, R212, R4 ;  /* 0x00000004d4047221 */ /* 0x000fe40000010000 */
[----:B------:R-:W-:Y:S02]  /*50c0*/  FADD.FTZ R3, R235, R0 ;  /* 0x00000000eb037221 */ /* 0x000fe40000010000 */
[----:B------:R-:W-:Y:S01]  /*50d0*/  FADD.FTZ R0, R228, R8 ;  /* 0x00000008e4007221 */ /* 0x000fe20000010000 */
[----:B------:R-:W-:Y:S01]  /*50e0*/  HMMA.16816.F32.BF16 R124, R96, R126, R160 ;  /* 0x0000007e607c723c */ /* 0x000fe200000418a0 */
[----:B------:R-:W-:-:S02]  /*50f0*/  FADD.FTZ R4, R213, R4 ;  /* 0x00000004d5047221 */ /* 0x000fc40000010000 */
[----:B------:R-:W-:Y:S02]  /*5100*/  FADD.FTZ R5, R246, R5 ;  /* 0x00000005f6057221 */ /* 0x000fe40000010000 */
[----:B------:R-:W-:Y:S02]  /*5110*/  FADD.FTZ R0, R219, R0 ;  /* 0x00000000db007221 */ /* 0x000fe40000010000 */
[----:B------:R-:W-:Y:S01]  /*5120*/  FADD.FTZ R4, R211, R4 ;  /* 0x00000004d3047221 */ /* 0x000fe20000010000 */
[----:B------:R-:W-:Y:S01]  /*5130*/  HMMA.16816.F32.BF16 R160, R96, R172, R68 ;  /* 0x000000ac60a0723c */ /* 0x000fe20000041844 */
[----:B------:R-:W-:Y:S02]  /*5140*/  FADD.FTZ R5, R245, R5 ;  /* 0x00000005f5057221 */ /* 0x000fe40000010000 */
[----:B------:R-:W-:Y:S02]  /*5150*/  FADD.FTZ R0, R218, R0 ;  /* 0x00000000da007221 */ /* 0x000fe40000010000 */
[----:B------:R-:W-:-:S02]  /*5160*/  FADD.FTZ R4, R210, R4 ;  /* 0x00000004d2047221 */ /* 0x000fc40000010000 */
        /* <DEDUP_REMOVED lines=12> */
[----:B------:R-:W-:-:S04]  /*5230*/  FADD.FTZ R5, R201, R5 ;  /* 0x00000005c9057221 */ /* 0x000fc80000010000 */
[----:B------:R-:W-:-:S03]  /*5240*/  FADD.FTZ R5, R200, R5 ;  /* 0x00000005c8057221 */ /* 0x000fc60000010000 */
[C---:B------:R-:W-:Y:S08]  /*5250*/  HMMA.16816.F32.BF16 R140, R96.reuse, R142, R108 ;  /* 0x0000008e608c723c */ /* 0x040ff0000004186c */
[C---:B------:R-:W-:Y:S08]  /*5260*/  HMMA.16816.F32.BF16 R156, R96.reuse, R158, R56 ;  /* 0x0000009e609c723c */ /* 0x040ff00000041838 */
[C---:B------:R-:W-:Y:S08]  /*5270*/  HMMA.16816.F32.BF16 R172, R96.reuse, R174, R40 ;  /* 0x000000ae60ac723c */ /* 0x040ff00000041828 */
[C---:B------:R-:W-:Y:S08]  /*5280*/  HMMA.16816.F32.BF16 R80, R96.reuse, R82, R52 ;  /* 0x000000526050723c */ /* 0x040ff00000041834 */
[----:B------:R-:W-:Y:S07]  /*5290*/  HMMA.16816.F32.BF16 R96, R96, R6, R36 ;  /* 0x000000066060723c */ /* 0x000fee0000041824 */
[----:B------:R-:W-:-:S02]  /*52a0*/  FADD.FTZ R6, R238, R3 ;  /* 0x00000003ee067221 */ /* 0x000fc40000010000 */
[----:B------:R-:W-:Y:S02]  /*52b0*/  FADD.FTZ R3, R106, R0 ;  /* 0x000000006a037221 */ /* 0x000fe40000010000 */
[----:B------:R-:W-:Y:S02]  /*52c0*/  FADD.FTZ R6, R237, R6 ;  /* 0x00000006ed067221 */ /* 0x000fe40000010000 */
[----:B------:R-:W-:Y:S02]  /*52d0*/  FADD.FTZ R0, R65, R4 ;  /* 0x0000000441007221 */ /* 0x000fe40000010000 */
[----:B------:R-:W-:Y:S02]  /*52e0*/  FADD.FTZ R6, R236, R6 ;  /* 0x00000006ec067221 */ /* 0x000fe40000010000 */
[----:B------:R-:W-:Y:S02]  /*52f0*/  FADD.FTZ R4, R19, R3 ;  /* 0x0000000313047221 */ /* 0x000fe40000010000 */
        /* <DEDUP_REMOVED lines=17> */
[----:B------:R-:W-:Y:S01]  /*5410*/  FADD.FTZ R3, R24, R0 ;  /* 0x0000000018037221 */ /* 0x000fe20000010000 */
[----:B------:R1:W-:Y:S01]  /*5420*/  STL [R1+0x1c], R6 ;  /* 0x00001c0601007387 */ /* 0x0003e20000100800 */
[----:B------:R-:W-:-:S03]  /*5430*/  FADD.FTZ R0, R21, R5 ;  /* 0x0000000515007221 */ /* 0x000fc60000010000 */
[----:B------:R1:W-:Y:S04]  /*5440*/  STL [R1+0x20], R4 ;  /* 0x0000200401007387 */ /* 0x0003e80000100800 */
[----:B------:R1:W-:Y:S04]  /*5450*/  STL [R1+0x28], R0 ;  /* 0x0000280001007387 */ /* 0x0003e80000100800 */
[----:B------:R1:W-:Y:S01]  /*5460*/  STL [R1+0x24], R3 ;  /* 0x0000240301007387 */ /* 0x0003e20000100800 */
[----:B------:R-:W-:Y:S05]  /*5470*/  @!P4 BRA `(.L_x_11) ;  /* 0x00003d300000c947 */ /* 0x000fea0003800000 */
[----:B------:R-:W-:Y:S01]  /*5480*/  SHF.R.S32.HI R187, RZ, 0x1f, R64 ;  /* 0x0000001fffbb7819 */ /* 0x000fe20000011440 */
[C---:B-1----:R-:W-:Y:S01]  /*5490*/  IMAD.SHL.U32 R4, R64.reuse, 0x2, RZ ;  /* 0x0000000240047824 */ /* 0x042fe200078e00ff */
[----:B------:R-:W-:Y:S01]  /*54a0*/  SHF.R.S32.HI R186, RZ, 0x1f, R183 ;  /* 0x0000001fffba7819 */ /* 0x000fe200000114b7 */
[----:B------:R-:W-:Y:S01]  /*54b0*/  IMAD.MOV.U32 R107, RZ, RZ, R2 ;  /* 0x000000ffff6b7224 */ /* 0x000fe200078e0002 */
[----:B------:R-:W-:Y:S01]  /*54c0*/  SHF.L.U64.HI R0, R64, 0x1, R187 ;  /* 0x0000000140007819 */ /* 0x000fe200000102bb */
[----:B------:R-:W-:Y:S01]  /*54d0*/  IMAD.MOV.U32 R100, RZ, RZ, R104 ;  /* 0x000000ffff647224 */ /* 0x000fe200078e0068 */
[C---:B------:R-:W-:Y:S01]  /*54e0*/  SHF.L.U64.HI R3, R183.reuse, 0x1, R186 ;  /* 0x00000001b7037819 */ /* 0x040fe200000102ba */
[----:B------:R-:W-:Y:S01]  /*54f0*/  IMAD.MOV.U32 R106, RZ, RZ, R103 ;  /* 0x000000ffff6a7224 */ /* 0x000fe200078e0067 */
[----:B------:R-:W-:Y:S01]  /*5500*/  SHF.R.S32.HI R186, RZ, 0x1f, R184 ;  /* 0x0000001fffba7819 */ /* 0x000fe200000114b8 */
[----:B------:R1:W-:Y:S03]  /*5510*/  STL [R1+0x14], R0 ;  /* 0x0000140001007387 */ /* 0x0003e60000100800 */
[----:B------:R-:W-:Y:S01]  /*5520*/  SHF.L.U64.HI R2, R184, 0x1, R186 ;  /* 0x00000001b8027819 */ /* 0x000fe200000102ba */
[----:B------:R-:W-:Y:S04]  /*5530*/  STL [R1+0x10], R4 ;  /* 0x0000100401007387 */ /* 0x000fe80000100800 */
[----:B------:R2:W-:Y:S01]  /*5540*/  STL [R1+0xc], R3 ;  /* 0x00000c0301007387 */ /* 0x0005e20000100800 */
[----:B-1----:R-:W-:-:S05]  /*5550*/  IMAD.SHL.U32 R0, R183, 0x2, RZ ;  /* 0x00000002b7007824 */ /* 0x002fca00078e00ff */
[----:B------:R1:W-:Y:S01]  /*5560*/  STL [R1+0x8], R0 ;  /* 0x0000080001007387 */ /* 0x0003e20000100800 */
[----:B--2---:R-:W-:Y:S02]  /*5570*/  MOV R3, R105 ;  /* 0x0000006900037202 */ /* 0x004fe40000000f00 */
[----:B-1----:R-:W-:-:S05]  /*5580*/  SHF.L.U32 R0, R184, 0x1, RZ ;  /* 0x00000001b8007819 */ /* 0x002fca00000006ff */
[----:B------:R1:W-:Y:S04]  /*5590*/  STL [R1], R0 ;  /* 0x0000000001007387 */ /* 0x0003e80000100800 */
[----:B------:R1:W-:Y:S01]  /*55a0*/  STL [R1+0x4], R2 ;  /* 0x0000040201007387 */ /* 0x0003e20000100800 */
[----:B------:R-:W-:Y:S05]  /*55b0*/  BRA `(.L_x_12) ;  /* 0x0000037000007947 */ /* 0x000fea0003800000 */
.L_x_14:
[----:B------:R-:W2:Y:S01]  /*55c0*/  LDL R2, [R1+0x34] ;  /* 0x0000340001027983 */ /* 0x000ea20000100800 */
[----:B------:R-:W-:Y:S03]  /*55d0*/  IMAD.MOV.U32 R227, RZ, RZ, RZ ;  /* 0x000000ffffe37224 */ /* 0x000fe600078e00ff */
[----:B------:R-:W3:Y:S04]  /*55e0*/  LDL R102, [R1+0x18] ;  /* 0x0000180001667983 */ /* 0x000ee80000100800 */
[----:B------:R-:W4:Y:S04]  /*55f0*/  LDL.64 R216, [R1+0x40] ;  /* 0x0000400001d87983 */ /* 0x000f280000100a00 */
[----:B------:R-:W5:Y:S04]  /*5600*/  LDL R103, [R1+0x54] ;  /* 0x0000540001677983 */ /* 0x000f680000100800 */
[----:B------:R-:W4:Y:S04]  /*5610*/  LDL.64 R104, [R1+0x38] ;  /* 0x0000380001687983 */ /* 0x000f280000100a00 */
[----:B------:R-:W5:Y:S01]  /*5620*/  LDL R101, [R1+0x50] ;  /* 0x0000500001657983 */ /* 0x000f620000100800 */
[----:B--2---:R-:W-:Y:S05]  /*5630*/  IMAD R2, R250, 0x40, R2 ;  /* 0x00000040fa027824 */ /* 0x004fea00078e0202 */
[----:B---3--:R-:W-:Y:S05]  /*5640*/  IADD3 R2, R2, -0x40, R102 ;  /* 0xffffffc002027810 */ /* 0x008fea0007ffe066 */
[----:B------:R-:W-:Y:S04]  /*5650*/  @P0 IMAD.HI.U32 R4, R2, c[0x0][0x2bc], RZ ;  /* 0x0000af0002040a27 */ /* 0x000fe800078e00ff */
[----:B------:R-:W-:Y:S01]  /*5660*/  IMAD.MOV.U32 R0, RZ, RZ, R2 ;  /* 0x000000ffff007224 */ /* 0x000fe200078e0002 */
[----:B------:R-:W-:Y:S04]  /*5670*/  @P0 SHF.R.U32.HI R0, RZ, c[0x0][0x2c0], R4 ;  /* 0x0000b000ff000a19 */ /* 0x000fe80000011604 */
[C---:B----4-:R-:W-:Y:S04]  /*5680*/  @!P6 IADD3 R5, P4, R0.reuse, R216, RZ ;  /* 0x000000d80005e210 */ /* 0x050fe80007f9e0ff */
[----:B-----5:R-:W-:Y:S01]  /*5690*/  @!P6 LEA.HI.X.SX32 R6, R0, R103, 0x1, P4 ;  /* 0x000000670006e211 */ /* 0x020fe200020f0eff */
[----:B------:R-:W-:Y:S01]  /*56a0*/  IMAD.MOV R0, RZ, RZ, -R0 ;  /* 0x000000ffff007224 */ /* 0x000fe200078e0a00 */
[C---:B------:R-:W-:Y:S03]  /*56b0*/  @!P6 LEA R4, P4, R5.reuse, c[0x0][0x2a0], 0x2 ;  /* 0x0000a8000504ea11 */ /* 0x040fe600078810ff */
[----:B------:R-:W-:Y:S01]  /*56c0*/  IMAD R230, R0, c[0x0][0x2b8], R2 ;  /* 0x0000ae0000e67a24 */ /* 0x000fe200078e0202 */
[----:B------:R-:W-:Y:S04]  /*56d0*/  @!P6 LEA.HI.X R5, R5, c[0x0][0x2a4], R6, 0x2, P4 ;  /* 0x0000a9000505ea11 */ /* 0x000fe800020f1406 */
[----:B------:R-:W-:Y:S01]  /*56e0*/  SHF.R.S32.HI R0, RZ, 0x1f, R230 ;  /* 0x0000001fff007819 */ /* 0x000fe200000114e6 */
[----:B------:R1:W2:Y:S04]  /*56f0*/  @!P6 LDG.E R227, [R4.64] ;  /* 0x0000000604e3e981 */ /* 0x0002a8000c1e1900 */
[----:B------:R-:W-:Y:S04]  /*5700*/  IMAD R0, R0, c[0x0][0x1e0], RZ ;  /* 0x0000780000007a24 */ /* 0x000fe800078e02ff */
[C---:B------:R-:W-:Y:S02]  /*5710*/  IMAD R0, R230.reuse, c[0x0][0x1e4], R0 ;  /* 0x00007900e6007a24 */ /* 0x040fe400078e0200 */
[----:B-1----:R-:W-:Y:S04]  /*5720*/  IMAD.WIDE.U32 R4, R230, c[0x0][0x1e0], RZ ;  /* 0x00007800e6047a25 */ /* 0x002fe800078e00ff */
[----:B------:R-:W-:Y:S01]  /*5730*/  IMAD.IADD R5, R5, 0x1, R0 ;  /* 0x0000000105057824 */ /* 0x000fe200078e0200 */
[----:B--2---:R-:W-:Y:S03]  /*5740*/  SHF.R.S32.HI R0, RZ, 0x1f, R227 ;  /* 0x0000001fff007819 */ /* 0x004fe600000114e3 */
[C---:B------:R-:W-:Y:S04]  /*5750*/  IMAD.WIDE.U32 R4, R227.reuse, c[0x0][0x1f0], R4 ;  /* 0x00007c00e3047a25 */ /* 0x040fe800078e0004 */
[----:B------:R-:W-:Y:S01]  /*5760*/  IMAD R0, R0, c[0x0][0x1f0], RZ ;  /* 0x00007c0000007a24 */ /* 0x000fe200078e02ff */
[----:B------:R-:W-:Y:S03]  /*5770*/  IADD3 R2, P4, R104, R4, RZ ;  /* 0x0000000468027210 */ /* 0x000fe60007f9e0ff */
[----:B------:R-:W-:Y:S05]  /*5780*/  IMAD R0, R227, c[0x0][0x1f4], R0 ;  /* 0x00007d00e3007a24 */ /* 0x000fea00078e0200 */
[----:B------:R-:W-:Y:S02]  /*5790*/  IADD3.X R4, R101, R5, R0, P4, !PT ;  /* 0x0000000565047210 */ /* 0x000fe400027fe400 */
[C---:B------:R-:W-:Y:S04]  /*57a0*/  LEA R0, P4, R2.reuse, c[0x0][0x1c8], 0x1 ;  /* 0x0000720002007a11 */ /* 0x040fe800078808ff */
[----:B------:R-:W-:Y:S02]  /*57b0*/  LEA.HI.X R2, R2, c[0x0][0x1cc], R4, 0x1, P4 ;  /* 0x0000730002027a11 */ /* 0x000fe400020f0c04 */
[----:B------:R-:W1:Y:S04]  /*57c0*/  SHFL.IDX PT, R4, R0, RZ, 0x1c1f ;  /* 0x001c1fff00047589 */ /* 0x000e6800000e0000 */
[----:B------:R-:W2:Y:S04]  /*57d0*/  SHFL.IDX PT, R5, R2, RZ, 0x1c1f ;  /* 0x001c1fff02057589 */ /* 0x000ea800000e0000 */
[----:B------:R-:W3:Y:S04]  /*57e0*/  SHFL.IDX PT, R0, R0, 0x1, 0x1c1f ;  /* 0x003c1f0000007f89 */ /* 0x000ee800000e0000 */
[----:B------:R-:W4:Y:S01]  /*57f0*/  SHFL.IDX PT, R2, R2, 0x1, 0x1c1f ;  /* 0x003c1f0002027f89 */ /* 0x000f2200000e0000 */
[C---:B-1----:R-:W-:Y:S02]  /*5800*/  IADD3 R6, P5, R4.reuse, R252, RZ ;  /* 0x000000fc04067210 */ /* 0x042fe40007fbe0ff */
[C---:B------:R-:W-:Y:S02]  /*5810*/  IADD3 R12, P4, R4.reuse, R251, RZ ;  /* 0x000000fb040c7210 */ /* 0x040fe40007f9e0ff */
[C---:B--2---:R-:W-:Y:S02]  /*5820*/  IADD3.X R7, R5.reuse, R249, RZ, P5, !PT ;  /* 0x000000f905077210 */ /* 0x044fe40002ffe4ff */
[----:B------:R-:W-:Y:S01]  /*5830*/  IADD3 R10, P5, R4, R248, RZ ;  /* 0x000000f8040a7210 */ /* 0x000fe20007fbe0ff */
[C---:B------:R-:W-:Y:S01]  /*5840*/  IMAD.X R13, R5.reuse, 0x1, R247, P4 ;  /* 0x00000001050d7824 */ /* 0x040fe200020e06f7 */
[----:B---3--:R-:W-:Y:S01]  /*5850*/  IADD3 R8, P4, R0, R252, RZ ;  /* 0x000000fc00087210 */ /* 0x008fe20007f9e0ff */
[----:B------:R1:W-:Y:S02]  /*5860*/  LDGSTS.E.BYPASS.LTC128B.128 [R226+0x3100], [R6.64], !P3 ;  /* 0x0310000006e27fae */ /* 0x0003e4000d901d46 */
[--C-:B------:R-:W-:Y:S02]  /*5870*/  IMAD.X R11, R5, 0x1, R228.reuse, P5 ;  /* 0x00000001050b7824 */ /* 0x100fe400028e06e4 */
[----:B------:R2:W-:Y:S01]  /*5880*/  LDGSTS.E.BYPASS.LTC128B.128 [R226+0x4100], [R12.64], !P2 ;  /* 0x041000000ce27fae */ /* 0x0005e2000d101d46 */
[----:B----4-:R-:W-:Y:S01]  /*5890*/  IMAD.X R9, R2, 0x1, R249, P4 ;  /* 0x0000000102097824 */ /* 0x010fe200020e06f9 */
[----:B------:R-:W-:Y:S02]  /*58a0*/  IADD3 R4, P4, R0, R248, RZ ;  /* 0x000000f800047210 */ /* 0x000fe40007f9e0ff */
[----:B------:R2:W-:Y:S03]  /*58b0*/  LDGSTS.E.BYPASS.LTC128B.128 [R226+0x5100], [R10.64], !P1 ;  /* 0x051000000ae27fae */ /* 0x0005e6000c901d46 */
[----:B------:R-:W-:Y:S01]  /*58c0*/  IMAD.X R5, R2, 0x1, R228, P4 ;  /* 0x0000000102057824 */ /* 0x000fe200020e06e4 */
[----:B------:R2:W-:Y:S01]  /*58d0*/  LDGSTS.E.BYPASS.LTC128B.128 [R226+0x3900], [R8.64], !P3 ;  /* 0x0390000008e27fae */ /* 0x0005e2000d901d46 */
[----:B-1----:R-:W-:Y:S04]  /*58e0*/  IADD3 R6, P5, R0, R251, RZ ;  /* 0x000000fb00067210 */ /* 0x002fe80007fbe0ff */
[----:B------:R-:W-:Y:S05]  /*58f0*/  IADD3.X R7, R2, R247, RZ, P5, !PT ;  /* 0x000000f702077210 */ /* 0x000fea0002ffe4ff */
[----:B------:R2:W-:Y:S04]  /*5900*/  LDGSTS.E.BYPASS.LTC128B.128 [R226+0x4900], [R6.64], !P2 ;  /* 0x0490000006e27fae */ /* 0x0005e8000d101d46 */
[----:B------:R2:W-:Y:S01]  /*5910*/  LDGSTS.E.BYPASS.LTC128B.128 [R226+0x5900], [R4.64], !P1 ;  /* 0x0590000004e27fae */ /* 0x0005e2000c901d46 */
[----:B------:R-:W-:-:S05]  /*5920*/  BRA `(.L_x_13) ;  /* 0x0000137000007947 */ /* 0x000fca0003800000 */
.L_x_12:
[----:B------:R-:W2:Y:S01]  /*5930*/  LDL.64 R104, [R1+0x48] ;  /* 0x0000480001687983 */ /* 0x000ea20000100a00 */
[----:B------:R-:W-:Y:S04]  /*5940*/  DEPBAR.LE SB0, 0x0 ;  /* 0x000080000000791a */ /* 0x000fe80000000000 */
[----:B-1----:R-:W-:Y:S01]  /*5950*/  SHF.R.S32.HI R0, RZ, 0x1f, R230 ;  /* 0x0000001fff007819 */ /* 0x002fe200000114e6 */
[----:B------:R-:W3:Y:S01]  /*5960*/  LDL R101, [R1+0x58] ;  /* 0x0000580001657983 */ /* 0x000ee20000100800 */
[----:B------:R-:W-:Y:S01]  /*5970*/  IMAD.WIDE.U32 R102, R230, c[0x0][0x208], RZ ;  /* 0x00008200e6667a25 */ /* 0x000fe200078e00ff */
[----:B------:R-:W-:Y:S02]  /*5980*/  SHF.R.S32.HI R2, RZ, 0x1f, R227 ;  /* 0x0000001fff027819 */ /* 0x000fe400000114e3 */
[----:B------:R-:W4:Y:S01]  /*5990*/  LDL R252, [R1+0x10] ;  /* 0x0000100001fc7983 */ /* 0x000f220000100800 */
[----:B------:R-:W-:Y:S02]  /*59a0*/  IMAD R0, R0, c[0x0][0x208], RZ ;  /* 0x0000820000007a24 */ /* 0x000fe400078e02ff */
[----:B------:R-:W-:Y:S01]  /*59b0*/  IMAD R2, R2, c[0x0][0x218], RZ ;  /* 0x0000860002027a24 */ /* 0x000fe200078e02ff */
[----:B------:R-:W5:Y:S01]  /*59c0*/  LDL R249, [R1+0x14] ;  /* 0x0000140001f97983 */ /* 0x000f620000100800 */
[----:B------:R-:W-:Y:S02]  /*59d0*/  IMAD R0, R230, c[0x0][0x20c], R0 ;  /* 0x00008300e6007a24 */ /* 0x000fe400078e0200 */
[----:B------:R-:W-:Y:S01]  /*59e0*/  IMAD R2, R227, c[0x0][0x21c], R2 ;  /* 0x00008700e3027a24 */ /* 0x000fe200078e0202 */
[----:B------:R-:W4:Y:S02]  /*59f0*/  LDL R251, [R1+0x8] ;  /* 0x0000080001fb7983 */ /* 0x000f240000100800 */
[----:B------:R-:W-:Y:S02]  /*5a00*/  IADD3 R103, R103, R0, RZ ;  /* 0x0000000067677210 */ /* 0x000fe40007ffe0ff */
[----:B------:R-:W4:Y:S03]  /*5a10*/  LDL R247, [R1+0xc] ;  /* 0x00000c0001f77983 */ /* 0x000f260000100800 */
[----:B------:R-:W-:Y:S01]  /*5a20*/  IMAD.WIDE.U32 R102, R227, c[0x0][0x218], R102 ;  /* 0x00008600e3667a25 */ /* 0x000fe200078e0066 */
[----:B------:R-:W4:Y:S04]  /*5a30*/  LDL R248, [R1] ;  /* 0x0000000001f87983 */ /* 0x000f280000100800 */
[----:B------:R-:W4:Y:S04]  /*5a40*/  LDL R228, [R1+0x4] ;  /* 0x0000040001e47983 */ /* 0x000f280000100800 */
[----:B------:R-:W-:Y:S08]  /*5a50*/  BAR.SYNC.DEFER_BLOCKING 0x0 ;  /* 0x0000000000007b1d */ /* 0x000ff00000010000 */
[----:B------:R-:W-:Y:S08]  /*5a60*/  LDSM.16.M88.4 R64, [R224+0x6100] ;  /* 0x00610000e040783b */ /* 0x000ff00000000200 */
[----:B------:R-:W1:Y:S08]  /*5a70*/  LDSM.16.M88.4 R16, [R220+0x3100] ;  /* 0x00310000dc10783b */ /* 0x000e700000000200 */
[----:B------:R-:W1:Y:S08]  /*5a80*/  LDSM.16.M88.4 R60, [R224+0x7100] ;  /* 0x00710000e03c783b */ /* 0x000e700000000200 */
[----:B------:R-:W1:Y:S08]  /*5a90*/  LDSM.16.M88.4 R32, [R220+0x3500] ;  /* 0x00350000dc20783b */ /* 0x000e700000000200 */
[----:B------:R-:W5:Y:S04]  /*5aa0*/  LDL R246, [R1+0x2c] ;  /* 0x00002c0001f67983 */ /* 0x000f680000100800 */
[----:B------:R-:W1:Y:S08]  /*5ab0*/  LDSM.16.M88.4 R48, [R220+0x3900] ;  /* 0x00390000dc30783b */ /* 0x000e700000000200 */
[----:B------:R-:W1:Y:S02]  /*5ac0*/  LDSM.16.M88.4 R108, [R220+0x3d00] ;  /* 0x003d0000dc6c783b */ /* 0x000e640000000200 */
[-C--:B-1----:R-:W-:Y:S06]  /*5ad0*/  HMMA.16816.F32.BF16 R4, R64, R16.reuse, RZ ;  /* 0x000000104004723c */ /* 0x082fec00000418ff */
[----:B------:R-:W-:Y:S02]  /*5ae0*/  LDSM.16.M88.4 R176, [R225+0x6100] ;  /* 0x00610000e1b0783b */ /* 0x000fe40000000200 */
[C---:B------:R-:W-:Y:S06]  /*5af0*/  HMMA.16816.F32.BF16 R8, R60.reuse, R16, RZ ;  /* 0x000000103c08723c */ /* 0x040fec00000418ff */
[----:B------:R-:W1:Y:S02]  /*5b00*/  LDSM.16.M88.4 R180, [R223] ;  /* 0x00000000dfb4783b */ /* 0x000e640000000200 */
[-C--:B------:R-:W-:Y:S06]  /*5b10*/  HMMA.16816.F32.BF16 R12, R60, R18.reuse, RZ ;  /* 0x000000123c0c723c */ /* 0x080fec00000418ff */
[----:B------:R-:W1:Y:S02]  /*5b20*/  LDSM.16.M88.4 R184, [R225+0x7100] ;  /* 0x00710000e1b8783b */ /* 0x000e640000000200 */
[C---:B------:R-:W-:Y:S06]  /*5b30*/  HMMA.16816.F32.BF16 R16, R64.reuse, R18, RZ ;  /* 0x000000124010723c */ /* 0x040fec00000418ff */
[----:B------:R-:W1:Y:S02]  /*5b40*/  LDSM.16.M88.4 R188, [R223+0x400] ;  /* 0x00040000dfbc783b */ /* 0x000e640000000200 */
[-C--:B------:R-:W-:Y:S08]  /*5b50*/  HMMA.16816.F32.BF16 R20, R64, R32.reuse, RZ ;  /* 0x000000204014723c */ /* 0x080ff000000418ff */
[C---:B------:R-:W-:Y:S08]  /*5b60*/  HMMA.16816.F32.BF16 R24, R60.reuse, R32, RZ ;  /* 0x000000203c18723c */ /* 0x040ff000000418ff */
        /* <DEDUP_REMOVED lines=9> */
[----:B------:R-:W-:Y:S01]  /*5c00*/  HMMA.16816.F32.BF16 R64, R64, R110, RZ ;  /* 0x0000006e4040723c */ /* 0x000fe200000418ff */
[----:B------:R-:W2:Y:S07]  /*5c10*/  LDSM.16.M88.4 R108, [R223+0x800] ;  /* 0x00080000df6c783b */ /* 0x000eae0000000200 */
[-C--:B-1----:R-:W-:Y:S08]  /*5c20*/  HMMA.16816.F32.BF16 R4, R176, R180.reuse, R4 ;  /* 0x000000b4b004723c */ /* 0x082ff00000041804 */
[C---:B------:R-:W-:Y:S08]  /*5c30*/  HMMA.16816.F32.BF16 R8, R184.reuse, R180, R8 ;  /* 0x000000b4b808723c */ /* 0x040ff00000041808 */
[-C--:B------:R-:W-:Y:S08]  /*5c40*/  HMMA.16816.F32.BF16 R12, R184, R182.reuse, R12 ;  /* 0x000000b6b80c723c */ /* 0x080ff0000004180c */
[C---:B------:R-:W-:Y:S01]  /*5c50*/  HMMA.16816.F32.BF16 R16, R176.reuse, R182, R16 ;  /* 0x000000b6b010723c */ /* 0x040fe20000041810 */
[----:B------:R-:W1:Y:S07]  /*5c60*/  LDSM.16.M88.4 R180, [R223+0xc00] ;  /* 0x000c0000dfb4783b */ /* 0x000e6e0000000200 */
[-C--:B------:R-:W-:Y:S08]  /*5c70*/  HMMA.16816.F32.BF16 R20, R176, R188.reuse, R20 ;  /* 0x000000bcb014723c */ /* 0x080ff00000041814 */
[C---:B------:R-:W-:Y:S08]  /*5c80*/  HMMA.16816.F32.BF16 R24, R184.reuse, R188, R24 ;  /* 0x000000bcb818723c */ /* 0x040ff00000041818 */
[-C--:B------:R-:W-:Y:S08]  /*5c90*/  HMMA.16816.F32.BF16 R28, R184, R190.reuse, R28 ;  /* 0x000000beb81c723c */ /* 0x080ff0000004181c */
[C---:B------:R-:W-:Y:S08]  /*5ca0*/  HMMA.16816.F32.BF16 R32, R176.reuse, R190, R32 ;  /* 0x000000beb020723c */ /* 0x040ff00000041820 */
[-C--:B--2---:R-:W-:Y:S04]  /*5cb0*/  HMMA.16816.F32.BF16 R36, R176, R108.reuse, R36 ;  /* 0x0000006cb024723c */ /* 0x084fe80000041824 */
[----:B------:R-:W-:Y:S04]  /*5cc0*/  IADD3 R0, P4, R104, R102, RZ ;  /* 0x0000006668007210 */ /* 0x000fe80007f9e0ff */
[----:B---3--:R-:W-:Y:S01]  /*5cd0*/  IADD3.X R102, R101, R103, R2, P4, !PT ;  /* 0x0000006765667210 */ /* 0x008fe200027fe402 */
[C---:B------:R-:W-:Y:S04]  /*5ce0*/  HMMA.16816.F32.BF16 R40, R184.reuse, R108, R40 ;  /* 0x0000006cb828723c */ /* 0x040fe80000041828 */
[C---:B------:R-:W-:Y:S04]  /*5cf0*/  LEA R2, P4, R0.reuse, c[0x0][0x1f8], 0x1 ;  /* 0x00007e0000027a11 */ /* 0x040fe800078808ff */
[----:B------:R-:W-:Y:S01]  /*5d00*/  LEA.HI.X R0, R0, c[0x0][0x1fc], R102, 0x1, P4 ;  /* 0x00007f0000007a11 */ /* 0x000fe200020f0c66 */
[-C--:B------:R-:W-:Y:S01]  /*5d10*/  HMMA.16816.F32.BF16 R44, R184, R110.reuse, R44 ;  /* 0x0000006eb82c723c */ /* 0x080fe2000004182c */
[----:B------:R-:W4:Y:S07]  /*5d20*/  SHFL.IDX PT, R102, R2, RZ, 0x1c1f ;  /* 0x001c1fff02667589 */ /* 0x000f2e00000e0000 */
[C---:B------:R-:W-:Y:S01]  /*5d30*/  HMMA.16816.F32.BF16 R48, R176.reuse, R110, R48 ;  /* 0x0000006eb030723c */ /* 0x040fe20000041830 */
[----:B------:R-:W5:Y:S07]  /*5d40*/  SHFL.IDX PT, R101, R0, RZ, 0x1c1f ;  /* 0x001c1fff00657589 */ /* 0x000f6e00000e0000 */
[-C--:B-1----:R-:W-:Y:S01]  /*5d50*/  HMMA.16816.F32.BF16 R52, R176, R180.reuse, R52 ;  /* 0x000000b4b034723c */ /* 0x082fe20000041834 */
[----:B------:R-:W1:Y:S07]  /*5d60*/  SHFL.IDX PT, R2, R2, 0x1, 0x1c1f ;  /* 0x003c1f0002027f89 */ /* 0x000e6e00000e0000 */
[C---:B------:R-:W-:Y:S01]  /*5d70*/  HMMA.16816.F32.BF16 R56, R184.reuse, R180, R56 ;  /* 0x000000b4b838723c */ /* 0x040fe20000041838 */
[----:B------:R-:W2:Y:S03]  /*5d80*/  SHFL.IDX PT, R0, R0, 0x1, 0x1c1f ;  /* 0x003c1f0000007f89 */ /* 0x000ea600000e0000 */
[C---:B----4-:R-:W-:Y:S02]  /*5d90*/  IADD3 R104, P5, R102.reuse, R252, RZ ;  /* 0x000000fc66687210 */ /* 0x050fe40007fbe0ff */
[C---:B------:R-:W-:Y:S02]  /*5da0*/  IADD3 R192, P4, R102.reuse, R251, RZ ;  /* 0x000000fb66c07210 */ /* 0x040fe40007f9e0ff */
[-C--:B------:R-:W-:Y:S04]  /*5db0*/  HMMA.16816.F32.BF16 R60, R184, R182.reuse, R60 ;  /* 0x000000b6b83c723c */ /* 0x080fe8000004183c */
[C---:B-----5:R-:W-:Y:S02]  /*5dc0*/  IADD3.X R105, R101.reuse, R249, RZ, P5, !PT ;  /* 0x000000f965697210 */ /* 0x060fe40002ffe4ff */
[C---:B------:R-:W-:Y:S02]  /*5dd0*/  IADD3.X R193, R101.reuse, R247, RZ, P4, !PT ;  /* 0x000000f765c17210 */ /* 0x040fe400027fe4ff */
[----:B------:R-:W-:Y:S01]  /*5de0*/  IADD3 R188, P5, R102, R248, RZ ;  /* 0x000000f866bc7210 */ /* 0x000fe20007fbe0ff */
[----:B------:R1:W-:Y:S01]  /*5df0*/  LDGSTS.E.BYPASS.LTC128B.128 [R226+0x100], [R104.64], !P3 ;  /* 0x0010000068e27fae */ /* 0x0003e2000d901d46 */
[----:B------:R-:W-:Y:S04]  /*5e00*/  HMMA.16816.F32.BF16 R64, R176, R182, R64 ;  /* 0x000000b6b040723c */ /* 0x000fe80000041840 */
[----:B------:R-:W-:Y:S03]  /*5e10*/  IADD3.X R189, R101, R228, RZ, P5, !PT ;  /* 0x000000e465bd7210 */ /* 0x000fe60002ffe4ff */
[----:B------:R3:W-:Y:S08]  /*5e20*/  LDGSTS.E.BYPASS.LTC128B.128 [R226+0x1100], [R192.64], !P2 ;  /* 0x01100000c0e27fae */ /* 0x0007f0000d101d46 */
[----:B------:R4:W-:Y:S01]  /*5e30*/  LDGSTS.E.BYPASS.LTC128B.128 [R226+0x2100], [R188.64], !P1 ;  /* 0x02100000bce27fae */ /* 0x0009e2000c901d46 */
[----:B-1----:R-:W-:Y:S04]  /*5e40*/  IADD3 R104, P5, R2, R251, RZ ;  /* 0x000000fb02687210 */ /* 0x002fe80007fbe0ff */
[----:B--2---:R-:W-:Y:S02]  /*5e50*/  IADD3.X R105, R0, R247, RZ, P5, !PT ;  /* 0x000000f700697210 */ /* 0x004fe40002ffe4ff */
[----:B---3--:R-:W-:Y:S04]  /*5e60*/  IADD3 R192, P4, R2, R252, RZ ;  /* 0x000000fc02c07210 */ /* 0x008fe80007f9e0ff */
[----:B------:R-:W-:Y:S02]  /*5e70*/  IADD3.X R193, R0, R249, RZ, P4, !PT ;  /* 0x000000f900c17210 */ /* 0x000fe400027fe4ff */
[----:B------:R-:W-:Y:S03]  /*5e80*/  IADD3 R102, P4, R2, R248, RZ ;  /* 0x000000f802667210 */ /* 0x000fe60007f9e0ff */
[----:B------:R1:W-:Y:S01]  /*5e90*/  LDGSTS.E.BYPASS.LTC128B.128 [R226+0x900], [R192.64], !P3 ;  /* 0x00900000c0e27fae */ /* 0x0003e2000d901d46 */
[----:B------:R-:W-:Y:S02]  /*5ea0*/  IADD3.X R103, R0, R228, RZ, P4, !PT ;  /* 0x000000e400677210 */ /* 0x000fe400027fe4ff */
[----:B------:R-:W-:Y:S05]  /*5eb0*/  ISETP.GT.AND P4, PT, R250, R246, PT ;  /* 0x000000f6fa00720c */ /* 0x000fea0003f84270 */
[----:B------:R2:W-:Y:S08]  /*5ec0*/  LDGSTS.E.BYPASS.LTC128B.128 [R226+0x1900], [R104.64], !P2 ;  /* 0x0190000068e27fae */ /* 0x0005f0000d101d46 */
[----:B------:R2:W-:Y:S08]  /*5ed0*/  LDGSTS.E.BYPASS.LTC128B.128 [R226+0x2900], [R102.64], !P1 ;  /* 0x0290000066e27fae */ /* 0x0005f0000c901d46 */
[----:B----4-:R-:W-:Y:S08]  /*5ee0*/  LDSM.16.M88.4 R188, [R224+0x8100] ;  /* 0x00810000e0bc783b */ /* 0x010ff00000000200 */
[----:B-1----:R-:W1:Y:S08]  /*5ef0*/  LDSM.16.M88.4 R192, [R220+0x4100] ;  /* 0x00410000dcc0783b */ /* 0x002e700000000200 */
[----:B------:R-:W3:Y:S08]  /*5f00*/  LDSM.16.M88.4 R196, [R224+0x9100] ;  /* 0x00910000e0c4783b */ /* 0x000ef00000000200 */
[----:B------:R-:W0:Y:S08]  /*5f10*/  LDGDEPBAR ;  /* 0x00000000000079af */ /* 0x000e300000000000 */
[----:B------:R-:W4:Y:S08]  /*5f20*/  LDSM.16.M88.4 R108, [R220+0x4500] ;  /* 0x00450000dc6c783b */ /* 0x000f300000000200 */
[----:B------:R-:W5:Y:S08]  /*5f30*/  LDSM.16.M88.4 R200, [R220+0x4900] ;  /* 0x00490000dcc8783b */ /* 0x000f700000000200 */
[----:B------:R-:W2:Y:S01]  /*5f40*/  LDSM.16.M88.4 R204, [R220+0x4d00] ;  /* 0x004d0000dccc783b */ /* 0x000ea20000000200 */
[-C--:B-1----:R-:W-:Y:S07]  /*5f50*/  HMMA.16816.F32.BF16 R4, R188, R192.reuse, R4 ;  /* 0x000000c0bc04723c */ /* 0x082fee0000041804 */
[----:B------:R-:W-:Y:S01]  /*5f60*/  LDSM.16.M88.4 R208, [R225+0x8100] ;  /* 0x00810000e1d0783b */ /* 0x000fe20000000200 */
[C---:B---3--:R-:W-:Y:S07]  /*5f70*/  HMMA.16816.F32.BF16 R8, R196.reuse, R192, R8 ;  /* 0x000000c0c408723c */ /* 0x048fee0000041808 */
[----:B------:R-:W1:Y:S01]  /*5f80*/  LDSM.16.M88.4 R212, [R223+0x1000] ;  /* 0x00100000dfd4783b */ /* 0x000e620000000200 */
[-C--:B------:R-:W-:Y:S07]  /*5f90*/  HMMA.16816.F32.BF16 R12, R196, R194.reuse, R12 ;  /* 0x000000c2c40c723c */ /* 0x080fee000004180c */
[----:B------:R-:W3:Y:S01]  /*5fa0*/  LDSM.16.M88.4 R184, [R225+0x9100] ;  /* 0x00910000e1b8783b */ /* 0x000ee20000000200 */
[C---:B------:R-:W-:Y:S07]  /*5fb0*/  HMMA.16816.F32.BF16 R16, R188.reuse, R194, R16 ;  /* 0x000000c2bc10723c */ /* 0x040fee0000041810 */
[----:B------:R-:W1:Y:S01]  /*5fc0*/  LDSM.16.M88.4 R176, [R223+0x1400] ;  /* 0x00140000dfb0783b */ /* 0x000e620000000200 */
[-C--:B----4-:R-:W-:Y:S07]  /*5fd0*/  HMMA.16816.F32.BF16 R20, R188, R108.reuse, R20 ;  /* 0x0000006cbc14723c */ /* 0x090fee0000041814 */
[----:B------:R-:W-:Y:S01]  /*5fe0*/  LDSM.16.M88.4 R180, [R223+0x1c00] ;  /* 0x001c0000dfb4783b */ /* 0x000fe20000000200 */
[C---:B------:R-:W-:Y:S07]  /*5ff0*/  HMMA.16816.F32.BF16 R24, R196.reuse, R108, R24 ;  /* 0x0000006cc418723c */ /* 0x040fee0000041818 */
[----:B------:R-:W-:Y:S01]  /*6000*/  LDSM.16.M88.4 R192, [R220+0x5100] ;  /* 0x00510000dcc0783b */ /* 0x000fe20000000200 */
[-C--:B------:R-:W-:Y:S07]  /*6010*/  HMMA.16816.F32.BF16 R28, R196, R110.reuse, R28 ;  /* 0x0000006ec41c723c */ /* 0x080fee000004181c */
[----:B------:R-:W-:Y:S01]  /*6020*/  LDSM.16.M88.4 R216, [R223+0x2000] ;  /* 0x00200000dfd8783b */ /* 0x000fe20000000200 */
[C---:B------:R-:W-:Y:S07]  /*6030*/  HMMA.16816.F32.BF16 R32, R188.reuse, R110, R32 ;  /* 0x0000006ebc20723c */ /* 0x040fee0000041820 */
[----:B------:R-:W4:Y:S01]  /*6040*/  LDSM.16.M88.4 R108, [R223+0x1800] ;  /* 0x00180000df6c783b */ /* 0x000f220000000200 */
[-C--:B-----5:R-:W-:Y:S08]  /*6050*/  HMMA.16816.F32.BF16 R36, R188, R200.reuse, R36 ;  /* 0x000000c8bc24723c */ /* 0x0a0ff00000041824 */
[C---:B------:R-:W-:Y:S08]  /*6060*/  HMMA.16816.F32.BF16 R40, R196.reuse, R200, R40 ;  /* 0x000000c8c428723c */ /* 0x040ff00000041828 */
[-C--:B------:R-:W-:Y:S08]  /*6070*/  HMMA.16816.F32.BF16 R44, R196, R202.reuse, R44 ;  /* 0x000000cac42c723c */ /* 0x080ff0000004182c */
[C---:B------:R-:W-:Y:S01]  /*6080*/  HMMA.16816.F32.BF16 R48, R188.reuse, R202, R48 ;  /* 0x000000cabc30723c */ /* 0x040fe20000041830 */
[----:B------:R-:W-:Y:S07]  /*6090*/  LDSM.16.M88.4 R200, [R220+0x5500] ;  /* 0x00550000dcc8783b */ /* 0x000fee0000000200 */
[-C--:B--2---:R-:W-:Y:S08]  /*60a0*/  HMMA.16816.F32.BF16 R52, R188, R204.reuse, R52 ;  /* 0x000000ccbc34723c */ /* 0x084ff00000041834 */
[C---:B------:R-:W-:Y:S08]  /*60b0*/  HMMA.16816.F32.BF16 R56, R196.reuse, R204, R56 ;  /* 0x000000ccc438723c */ /* 0x040ff00000041838 */
[-C--:B------:R-:W-:Y:S01]  /*60c0*/  HMMA.16816.F32.BF16 R60, R196, R206.reuse, R60 ;  /* 0x000000cec43c723c */ /* 0x080fe2000004183c */
[----:B------:R-:W-:Y:S07]  /*60d0*/  LDSM.16.M88.4 R196, [R224+0xb100] ;  /* 0x00b10000e0c4783b */ /* 0x000fee0000000200 */
[----:B------:R-:W-:Y:S01]  /*60e0*/  HMMA.16816.F32.BF16 R64, R188, R206, R64 ;  /* 0x000000cebc40723c */ /* 0x000fe20000041840 */
[----:B------:R-:W2:Y:S07]  /*60f0*/  LDSM.16.M88.4 R188, [R224+0xa100] ;  /* 0x00a10000e0bc783b */ /* 0x000eae0000000200 */
[-C--:B-1----:R-:W-:Y:S01]  /*6100*/  HMMA.16816.F32.BF16 R4, R208, R212.reuse, R4 ;  /* 0x000000d4d004723c */ /* 0x082fe20000041804 */
[----:B------:R-:W1:Y:S07]  /*6110*/  LDSM.16.M88.4 R204, [R220+0x5900] ;  /* 0x00590000dccc783b */ /* 0x000e6e0000000200 */
[C---:B---3--:R-:W-:Y:S08]  /*6120*/  HMMA.16816.F32.BF16 R8, R184.reuse, R212, R8 ;  /* 0x000000d4b808723c */ /* 0x048ff00000041808 */
[-C--:B------:R-:W-:Y:S08]  /*6130*/  HMMA.16816.F32.BF16 R12, R184, R214.reuse, R12 ;  /* 0x000000d6b80c723c */ /* 0x080ff0000004180c */
[C---:B------:R-:W-:Y:S01]  /*6140*/  HMMA.16816.F32.BF16 R16, R208.reuse, R214, R16 ;  /* 0x000000d6d010723c */ /* 0x040fe20000041810 */
[----:B------:R-:W3:Y:S07]  /*6150*/  LDSM.16.M88.4 R212, [R220+0x5d00] ;  /* 0x005d0000dcd4783b */ /* 0x000eee0000000200 */
[-C--:B------:R-:W-:Y:S08]  /*6160*/  HMMA.16816.F32.BF16 R20, R208, R176.reuse, R20 ;  /* 0x000000b0d014723c */ /* 0x080ff00000041814 */
[C---:B------:R-:W-:Y:S08]  /*6170*/  HMMA.16816.F32.BF16 R24, R184.reuse, R176, R24 ;  /* 0x000000b0b818723c */ /* 0x040ff00000041818 */
[-C--:B------:R-:W-:Y:S08]  /*6180*/  HMMA.16816.F32.BF16 R28, R184, R178.reuse, R28 ;  /* 0x000000b2b81c723c */ /* 0x080ff0000004181c */
[C---:B------:R-:W-:Y:S01]  /*6190*/  HMMA.16816.F32.BF16 R32, R208.reuse, R178, R32 ;  /* 0x000000b2d020723c */ /* 0x040fe20000041820 */
[----:B------:R-:W5:Y:S07]  /*61a0*/  LDSM.16.M88.4 R176, [R225+0xa100] ;  /* 0x00a10000e1b0783b */ /* 0x000f6e0000000200 */
[-C--:B----4-:R-:W-:Y:S08]  /*61b0*/  HMMA.16816.F32.BF16 R36, R208, R108.reuse, R36 ;  /* 0x0000006cd024723c */ /* 0x090ff00000041824 */
[C---:B------:R-:W-:Y:S08]  /*61c0*/  HMMA.16816.F32.BF16 R40, R184.reuse, R108, R40 ;  /* 0x0000006cb828723c */ /* 0x040ff00000041828 */
[-C--:B------:R-:W-:Y:S08]  /*61d0*/  HMMA.16816.F32.BF16 R44, R184, R110.reuse, R44 ;  /* 0x0000006eb82c723c */ /* 0x080ff0000004182c */
[C---:B------:R-:W-:Y:S01]  /*61e0*/  HMMA.16816.F32.BF16 R48, R208.reuse, R110, R48 ;  /* 0x0000006ed030723c */ /* 0x040fe20000041830 */
[----:B------:R-:W4:Y:S07]  /*61f0*/  LDSM.16.M88.4 R108, [R225+0xb100] ;  /* 0x00b10000e16c783b */ /* 0x000f2e0000000200 */
[-C--:B------:R-:W-:Y:S08]  /*6200*/  HMMA.16816.F32.BF16 R52, R208, R180.reuse, R52 ;  /* 0x000000b4d034723c */ /* 0x080ff00000041834 */
[C---:B------:R-:W-:Y:S08]  /*6210*/  HMMA.16816.F32.BF16 R56, R184.reuse, R180, R56 ;  /* 0x000000b4b838723c */ /* 0x040ff00000041838 */
[-C--:B------:R-:W-:Y:S08]  /*6220*/  HMMA.16816.F32.BF16 R60, R184, R182.reuse, R60 ;  /* 0x000000b6b83c723c */ /* 0x080ff0000004183c */
[----:B------:R-:W-:Y:S08]  /*6230*/  HMMA.16816.F32.BF16 R64, R208, R182, R64 ;  /* 0x000000b6d040723c */ /* 0x000ff00000041840 */
[-C--:B--2---:R-:W-:Y:S08]  /*6240*/  HMMA.16816.F32.BF16 R4, R188, R192.reuse, R4 ;  /* 0x000000c0bc04723c */ /* 0x084ff00000041804 */
[C---:B------:R-:W-:Y:S08]  /*6250*/  HMMA.16816.F32.BF16 R8, R196.reuse, R192, R8 ;  /* 0x000000c0c408723c */ /* 0x040ff00000041808 */
[-C--:B------:R-:W-:Y:S08]  /*6260*/  HMMA.16816.F32.BF16 R12, R196, R194.reuse, R12 ;  /* 0x000000c2c40c723c */ /* 0x080ff0000004180c */
[C---:B------:R-:W-:Y:S08]  /*6270*/  HMMA.16816.F32.BF16 R16, R188.reuse, R194, R16 ;  /* 0x000000c2bc10723c */ /* 0x040ff00000041810 */
[-C--:B------:R-:W-:Y:S08]  /*6280*/  HMMA.16816.F32.BF16 R20, R188, R200.reuse, R20 ;  /* 0x000000c8bc14723c */ /* 0x080ff00000041814 */
[C---:B------:R-:W-:Y:S08]  /*6290*/  HMMA.16816.F32.BF16 R24, R196.reuse, R200, R24 ;  /* 0x000000c8c418723c */ /* 0x040ff00000041818 */
[-C--:B------:R-:W-:Y:S08]  /*62a0*/  HMMA.16816.F32.BF16 R28, R196, R202.reuse, R28 ;  /* 0x000000cac41c723c */ /* 0x080ff0000004181c */
[C---:B------:R-:W-:Y:S08]  /*62b0*/  HMMA.16816.F32.BF16 R32, R188.reuse, R202, R32 ;  /* 0x000000cabc20723c */ /* 0x040ff00000041820 */
[-C--:B-1----:R-:W-:Y:S08]  /*62c0*/  HMMA.16816.F32.BF16 R36, R188, R204.reuse, R36 ;  /* 0x000000ccbc24723c */ /* 0x082ff00000041824 */
[C---:B------:R-:W-:Y:S08]  /*62d0*/  HMMA.16816.F32.BF16 R40, R196.reuse, R204, R40 ;  /* 0x000000ccc428723c */ /* 0x040ff00000041828 */
[-C--:B------:R-:W-:Y:S08]  /*62e0*/  HMMA.16816.F32.BF16 R44, R196, R206.reuse, R44 ;  /* 0x000000cec42c723c */ /* 0x080ff0000004182c */
[C---:B------:R-:W-:Y:S08]  /*62f0*/  HMMA.16816.F32.BF16 R48, R188.reuse, R206, R48 ;  /* 0x000000cebc30723c */ /* 0x040ff00000041830 */
[-C--:B---3--:R-:W-:Y:S08]  /*6300*/  HMMA.16816.F32.BF16 R52, R188, R212.reuse, R52 ;  /* 0x000000d4bc34723c */ /* 0x088ff00000041834 */
[C---:B------:R-:W-:Y:S08]  /*6310*/  HMMA.16816.F32.BF16 R56, R196.reuse, R212, R56 ;  /* 0x000000d4c438723c */ /* 0x040ff00000041838 */
[-C--:B------:R-:W-:Y:S08]  /*6320*/  HMMA.16816.F32.BF16 R60, R196, R214.reuse, R60 ;  /* 0x000000d6c43c723c */ /* 0x080ff0000004183c */
[----:B------:R-:W-:Y:S08]  /*6330*/  HMMA.16816.F32.BF16 R64, R188, R214, R64 ;  /* 0x000000d6bc40723c */ /* 0x000ff00000041840 */
[-C--:B-----5:R-:W-:Y:S08]  /*6340*/  HMMA.16816.F32.BF16 R4, R176, R216.reuse, R4 ;  /* 0x000000d8b004723c */ /* 0x0a0ff00000041804 */
[C---:B----4-:R-:W-:Y:S08]  /*6350*/  HMMA.16816.F32.BF16 R8, R108.reuse, R216, R8 ;  /* 0x000000d86c08723c */ /* 0x050ff00000041808 */
[-C--:B------:R-:W-:Y:S08]  /*6360*/  HMMA.16816.F32.BF16 R12, R108, R218.reuse, R12 ;  /* 0x000000da6c0c723c */ /* 0x080ff0000004180c */
[----:B------:R-:W-:Y:S01]  /*6370*/  FMUL.FTZ R4, R4, c[0x0][0x320] ;  /* 0x0000c80004047a20 */ /* 0x000fe20000410000 */
[C---:B------:R-:W-:Y:S03]  /*6380*/  HMMA.16816.F32.BF16 R16, R176.reuse, R218, R16 ;  /* 0x000000dab010723c */ /* 0x040fe60000041810 */
[----:B------:R-:W1:Y:S01]  /*6390*/  MUFU.TANH R183, R4 ;  /* 0x0000000400b77308 */ /* 0x000e620000002400 */
[----:B------:R-:W-:Y:S02]  /*63a0*/  FMUL.FTZ R5, R5, c[0x0][0x320] ;  /* 0x0000c80005057a20 */ /* 0x000fe40000410000 */
[----:B------:R-:W-:Y:S02]  /*63b0*/  FMUL.FTZ R6, R6, c[0x0][0x320] ;  /* 0x0000c80006067a20 */ /* 0x000fe40000410000 */
[----:B------:R-:W-:Y:S04]  /*63c0*/  FMUL.FTZ R7, R7, c[0x0][0x320] ;  /* 0x0000c80007077a20 */ /* 0x000fe80000410000 */
[----:B------:R-:W-:Y:S01]  /*63d0*/  FMUL.FTZ R8, R8, c[0x0][0x320] ;  /* 0x0000c80008087a20 */ /* 0x000fe20000410000 */
[----:B------:R-:W2:Y:S01]  /*63e0*/  MUFU.TANH R182, R5 ;  /* 0x0000000500b67308 */ /* 0x000ea20000002400 */
[----:B------:R-:W-:Y:S02]  /*63f0*/  FMUL.FTZ R9, R9, c[0x0][0x320] ;  /* 0x0000c80009097a20 */ /* 0x000fe40000410000 */
[----:B------:R-:W-:Y:S02]  /*6400*/  FMUL.FTZ R10, R10, c[0x0][0x320] ;  /* 0x0000c8000a0a7a20 */ /* 0x000fe40000410000 */
[----:B------:R-:W-:Y:S02]  /*6410*/  FMUL.FTZ R11, R11, c[0x0][0x320] ;  /* 0x0000c8000b0b7a20 */ /* 0x000fe40000410000 */
[----:B------:R-:W-:Y:S02]  /*6420*/  FMUL.FTZ R14, R14, c[0x0][0x320] ;  /* 0x0000c8000e0e7a20 */ /* 0x000fe40000410000 */
[----:B------:R-:W-:Y:S01]  /*6430*/  FMUL.FTZ R15, R15, c[0x0][0x320] ;  /* 0x0000c8000f0f7a20 */ /* 0x000fe20000410000 */
[----:B------:R-:W3:Y:S01]  /*6440*/  MUFU.TANH R186, R6 ;  /* 0x0000000600ba7308 */ /* 0x000ee20000002400 */
[----:B------:R-:W-:Y:S02]  /*6450*/  FMUL.FTZ R16, R16, c[0x0][0x320] ;  /* 0x0000c80010107a20 */ /* 0x000fe40000410000 */
[----:B------:R-:W-:Y:S02]  /*6460*/  FMUL.FTZ R17, R17, c[0x0][0x320] ;  /* 0x0000c80011117a20 */ /* 0x000fe40000410000 */
[----:B------:R-:W-:Y:S02]  /*6470*/  FMUL.FTZ R18, R18, c[0x0][0x320] ;  /* 0x0000c80012127a20 */ /* 0x000fe40000410000 */
[----:B------:R-:W-:Y:S02]  /*6480*/  FMUL.FTZ R19, R19, c[0x0][0x320] ;  /* 0x0000c80013137a20 */ /* 0x000fe40000410000 */
[----:B------:R-:W-:Y:S01]  /*6490*/  FMUL.FTZ R12, R12, c[0x0][0x320] ;  /* 0x0000c8000c0c7a20 */ /* 0x000fe20000410000 */
[----:B------:R4:W1:Y:S01]  /*64a0*/  MUFU.TANH R185, R7 ;  /* 0x0000000700b97308 */ /* 0x0008620000002400 */
[----:B------:R-:W-:Y:S09]  /*64b0*/  FMUL.FTZ R13, R13, c[0x0][0x320] ;  /* 0x0000c8000d0d7a20 */ /* 0x000ff20000410000 */
[----:B------:R-:W1:Y:S10]  /*64c0*/  MUFU.TANH R189, R8 ;  /* 0x0000000800bd7308 */ /* 0x000e740000002400 */
[----:B------:R-:W1:Y:S01]  /*64d0*/  MUFU.TANH R184, R9 ;  /* 0x0000000900b87308 */ /* 0x000e620000002400 */
[----:B----4-:R-:W4:Y:S09]  /*64e0*/  LDSM.16.M88.4 R4, [R223+0x2400] ;  /* 0x00240000df04783b */ /* 0x010f320000000200 */
[----:B------:R-:W1:Y:S10]  /*64f0*/  MUFU.TANH R187, R10 ;  /* 0x0000000a00bb7308 */ /* 0x000e740000002400 */
[----:B------:R5:W1:Y:S10]  /*6500*/  MUFU.TANH R188, R11 ;  /* 0x0000000b00bc7308 */ /* 0x000a740000002400 */
[----:B------:R1:W1:Y:S10]  /*6510*/  MUFU.TANH R181, R12 ;  /* 0x0000000c00b57308 */ /* 0x0002740000002400 */
[----:B------:R1:W1:Y:S01]  /*6520*/  MUFU.TANH R180, R13 ;  /* 0x0000000d00b47308 */ /* 0x0002620000002400 */
[----:B-----5:R-:W5:Y:S01]  /*6530*/  LDSM.16.M88.4 R8, [R223+0x2800] ;  /* 0x00280000df08783b */ /* 0x020f620000000200 */
[-C--:B----4-:R-:W-:Y:S08]  /*6540*/  HMMA.16816.F32.BF16 R20, R176, R4.reuse, R20 ;  /* 0x00000004b014723c */ /* 0x090ff00000041814 */
[----:B------:R-:W4:Y:S01]  /*6550*/  MUFU.TANH R14, R14 ;  /* 0x0000000e000e7308 */ /* 0x000f220000002400 */
[C---:B------:R-:W-:Y:S09]  /*6560*/  HMMA.16816.F32.BF16 R24, R108.reuse, R4, R24 ;  /* 0x000000046c18723c */ /* 0x040ff20000041818 */
[----:B------:R-:W1:Y:S01]  /*6570*/  MUFU.TANH R15, R15 ;  /* 0x0000000f000f7308 */ /* 0x000e620000002400 */
[-C--:B------:R-:W-:Y:S08]  /*6580*/  HMMA.16816.F32.BF16 R28, R108, R6.reuse, R28 ;  /* 0x000000066c1c723c */ /* 0x080ff0000004181c */
[C---:B------:R-:W-:Y:S01]  /*6590*/  HMMA.16816.F32.BF16 R32, R176.reuse, R6, R32 ;  /* 0x00000006b020723c */ /* 0x040fe20000041820 */
[----:B------:R-:W1:Y:S01]  /*65a0*/  MUFU.TANH R16, R16 ;  /* 0x0000001000107308 */ /* 0x000e620000002400 */
[----:B------:R-:W1:Y:S01]  /*65b0*/  LDSM.16.M88.4 R4, [R223+0x2c00] ;  /* 0x002c0000df04783b */ /* 0x000e620000000200 */
[----:B------:R-:W-:Y:S04]  /*65c0*/  DEPBAR.LE SB0, 0x0 ;  /* 0x000080000000791a */ /* 0x000fe80000000000 */
[----:B------:R-:W-:Y:S02]  /*65d0*/  FMUL.FTZ R20, R20, c[0x0][0x320] ;  /* 0x0000c80014147a20 */ /* 0x000fe40000410000 */
[----:B------:R-:W-:Y:S02]  /*65e0*/  FMUL.FTZ R21, R21, c[0x0][0x320] ;  /* 0x0000c80015157a20 */ /* 0x000fe40000410000 */
[----:B------:R-:W1:Y:S01]  /*65f0*/  MUFU.TANH R17, R17 ;  /* 0x0000001100117308 */ /* 0x000e620000002400 */
[----:B------:R-:W-:Y:S01]  /*6600*/  BAR.SYNC.DEFER_BLOCKING 0x0 ;  /* 0x0000000000007b1d */ /* 0x000fe20000010000 */
[----:B------:R-:W-:Y:S01]  /*6610*/  FMUL.FTZ R22, R22, c[0x0][0x320] ;  /* 0x0000c80016167a20 */ /* 0x000fe20000410000 */
[-C--:B-----5:R-:W-:Y:S05]  /*6620*/  HMMA.16816.F32.BF16 R36, R176, R8.reuse, R36 ;  /* 0x00000008b024723c */ /* 0x0a0fea0000041824 */
[----:B------:R-:W-:Y:S02]  /*6630*/  FMUL.FTZ R23, R23, c[0x0][0x320] ;  /* 0x0000c80017177a20 */ /* 0x000fe40000410000 */
[----:B------:R-:W1:Y:S01]  /*6640*/  MUFU.TANH R18, R18 ;  /* 0x0000001200127308 */ /* 0x000e620000002400 */
[----:B------:R-:W-:Y:S01]  /*6650*/  FMUL.FTZ R24, R24, c[0x0][0x320] ;  /* 0x0000c80018187a20 */ /* 0x000fe20000410000 */
[C---:B------:R-:W-:Y:S04]  /*6660*/  HMMA.16816.F32.BF16 R40, R108.reuse, R8, R40 ;  /* 0x000000086c28723c */ /* 0x040fe80000041828 */
[----:B------:R-:W-:Y:S02]  /*6670*/  FMUL.FTZ R25, R25, c[0x0][0x320] ;  /* 0x0000c80019197a20 */ /* 0x000fe40000410000 */
[----:B------:R-:W-:Y:S02]  /*6680*/  FMUL.FTZ R26, R26, c[0x0][0x320] ;  /* 0x0000c8001a1a7a20 */ /* 0x000fe40000410000 */
[----:B------:R-:W2:Y:S01]  /*6690*/  MUFU.TANH R19, R19 ;  /* 0x0000001300137308 */ /* 0x000ea20000002400 */
[-C--:B------:R-:W-:Y:S03]  /*66a0*/  HMMA.16816.F32.BF16 R44, R108, R10.reuse, R44 ;  /* 0x0000000a6c2c723c */ /* 0x080fe6000004182c */
[----:B------:R-:W-:Y:S02]  /*66b0*/  FMUL.FTZ R27, R27, c[0x0][0x320] ;  /* 0x0000c8001b1b7a20 */ /* 0x000fe40000410000 */
[----:B------:R-:W-:Y:S02]  /*66c0*/  FMUL.FTZ R28, R28, c[0x0][0x320] ;  /* 0x0000c8001c1c7a20 */ /* 0x000fe40000410000 */
[----:B------:R-:W-:Y:S01]  /*66d0*/  FMUL.FTZ R29, R29, c[0x0][0x320] ;  /* 0x0000c8001d1d7a20 */ /* 0x000fe20000410000 */
[C---:B------:R-:W-:Y:S01]  /*66e0*/  HMMA.16816.F32.BF16 R48, R176.reuse, R10, R48 ;  /* 0x0000000ab030723c */ /* 0x040fe20000041830 */
[----:B------:R2:W2:Y:S03]  /*66f0*/  MUFU.TANH R190, R20 ;  /* 0x0000001400be7308 */ /* 0x0004a60000002400 */
[----:B------:R-:W-:Y:S02]  /*6700*/  FMUL.FTZ R30, R30, c[0x0][0x320] ;  /* 0x0000c8001e1e7a20 */ /* 0x000fe40000410000 */
[----:B------:R-:W-:Y:S02]  /*6710*/  FMUL.FTZ R31, R31, c[0x0][0x320] ;  /* 0x0000c8001f1f7a20 */ /* 0x000fe40000410000 */
[-C--:B-1----:R-:W-:Y:S03]  /*6720*/  HMMA.16816.F32.BF16 R52, R176, R4.reuse, R52 ;  /* 0x00000004b034723c */ /* 0x082fe60000041834 */
[----:B------:R1:W1:Y:S01]  /*6730*/  MUFU.TANH R191, R21 ;  /* 0x0000001500bf7308 */ /* 0x0002620000002400 */
[----:B------:R-:W-:Y:S02]  /*6740*/  FMUL.FTZ R32, R32, c[0x0][0x320] ;  /* 0x0000c80020207a20 */ /* 0x000fe40000410000 */
[----:B------:R-:W-:Y:S02]  /*6750*/  FMUL.FTZ R33, R33, c[0x0][0x320] ;  /* 0x0000c80021217a20 */ /* 0x000fe40000410000 */
[C---:B------:R-:W-:Y:S04]  /*6760*/  HMMA.16816.F32.BF16 R56, R108.reuse, R4, R56 ;  /* 0x000000046c38723c */ /* 0x040fe80000041838 */
[----:B------:R-:W-:Y:S01]  /*6770*/  FMUL.FTZ R34, R34, c[0x0][0x320] ;  /* 0x0000c80022227a20 */ /* 0x000fe20000410000 */
[----:B------:R1:W1:Y:S01]  /*6780*/  MUFU.TANH R194, R22 ;  /* 0x0000001600c27308 */ /* 0x0002620000002400 */
[----:B------:R-:W-:Y:S02]  /*6790*/  FMUL.FTZ R35, R35, c[0x0][0x320] ;  /* 0x0000c80023237a20 */ /* 0x000fe40000410000 */
[-C--:B------:R-:W-:Y:S04]  /*67a0*/  HMMA.16816.F32.BF16 R60, R108, R6.reuse, R60 ;  /* 0x000000066c3c723c */ /* 0x080fe8000004183c */
[----:B------:R-:W-:Y:S02]  /*67b0*/  FMUL.FTZ R36, R36, c[0x0][0x320] ;  /* 0x0000c80024247a20 */ /* 0x000fe40000410000 */
[----:B------:R-:W-:Y:S01]  /*67c0*/  FMUL.FTZ R37, R37, c[0x0][0x320] ;  /* 0x0000c80025257a20 */ /* 0x000fe20000410000 */
[----:B------:R1:W1:Y:S01]  /*67d0*/  MUFU.TANH R196, R23 ;  /* 0x0000001700c47308 */ /* 0x0002620000002400 */
[----:B------:R-:W-:Y:S04]  /*67e0*/  HMMA.16816.F32.BF16 R64, R176, R6, R64 ;  /* 0x00000006b040723c */ /* 0x000fe80000041840 */
[----:B------:R-:W-:Y:S02]  /*67f0*/  FMUL.FTZ R38, R38, c[0x0][0x320] ;  /* 0x0000c80026267a20 */ /* 0x000fe40000410000 */
[----:B------:R-:W-:Y:S02]  /*6800*/  FMUL.FTZ R39, R39, c[0x0][0x320] ;  /* 0x0000c80027277a20 */ /* 0x000fe40000410000 */
[----:B------:R-:W-:Y:S01]  /*6810*/  FMUL.FTZ R40, R40, c[0x0][0x320] ;  /* 0x0000c80028287a20 */ /* 0x000fe20000410000 */
[----:B------:R1:W1:Y:S03]  /*6820*/  MUFU.TANH R199, R24 ;  /* 0x0000001800c77308 */ /* 0x0002660000002400 */
[----:B------:R-:W-:Y:S02]  /*6830*/  FMUL.FTZ R41, R41, c[0x0][0x320] ;  /* 0x0000c80029297a20 */ /* 0x000fe40000410000 */
[----:B------:R-:W-:Y:S02]  /*6840*/  FMUL.FTZ R42, R42, c[0x0][0x320] ;  /* 0x0000c8002a2a7a20 */ /* 0x000fe40000410000 */
[----:B------:R-:W-:Y:S02]  /*6850*/  FMUL.FTZ R43, R43, c[0x0][0x320] ;  /* 0x0000c8002b2b7a20 */ /* 0x000fe40000410000 */
[----:B------:R-:W-:Y:S01]  /*6860*/  FMUL.FTZ R44, R44, c[0x0][0x320] ;  /* 0x0000c8002c2c7a20 */ /* 0x000fe20000410000 */
[----:B------:R1:W1:Y:S01]  /*6870*/  MUFU.TANH R198, R25 ;  /* 0x0000001900c67308 */ /* 0x0002620000002400 */
[----:B------:R-:W-:Y:S02]  /*6880*/  FMUL.FTZ R45, R45, c[0x0][0x320] ;  /* 0x0000c8002d2d7a20 */ /* 0x000fe40000410000 */
        /* <DEDUP_REMOVED lines=25> */
[----:B------:R-:W-:Y:S05]  /*6a20*/  FMUL.FTZ R67, R67, c[0x0][0x320] ;  /* 0x0000c80043437a20 */ /* 0x000fea0000410000 */
[----:B------:R1:W1:Y:S10]  /*6a30*/  MUFU.TANH R204, R30 ;  /* 0x0000001e00cc7308 */ /* 0x0002740000002400 */
        /* <DEDUP_REMOVED lines=36> */
[----:B------:R1:W1:Y:S02]  /*6c80*/  MUFU.TANH R236, R67 ;  /* 0x0000004300ec7308 */ /* 0x0002640000002400 */
[----:B-1234-:R-:W-:-:S05]  /*6c90*/  @P4 BRA `(.L_x_14) ;  /* 0xffffe92000004947 */ /* 0x01efca000383ffff */
.L_x_13:
[----:B------:R-:W-:Y:S01]  /*6ca0*/  FMNMX.FTZ R0, R183, R3, !PT ;  /* 0x00000003b7007209 */ /* 0x000fe20007810000 */
[----:B------:R-:W-:Y:S01]  /*6cb0*/  LDSM.16.MT88.4 R20, [R221+0x100] ;  /* 0x00010000dd14783b */ /* 0x000fe20000004200 */
[----:B------:R-:W-:Y:S02]  /*6cc0*/  FMNMX.FTZ R2, R189, R106, !PT ;  /* 0x0000006abd027209 */ /* 0x000fe40007810000 */
[----:B------:R-:W-:Y:S02]  /*6cd0*/  FMNMX.FTZ R0, R182, R0, !PT ;  /* 0x00000000b6007209 */ /* 0x000fe40007810000 */
[----:B------:R-:W-:Y:S02]  /*6ce0*/  FMNMX.FTZ R2, R184, R2, !PT ;  /* 0x00000002b8027209 */ /* 0x000fe40007810000 */
[----:B------:R-:W-:Y:S01]  /*6cf0*/  FMNMX.FTZ R0, R16, R0, !PT ;  /* 0x0000000010007209 */ /* 0x000fe20007810000 */
[----:B------:R-:W-:Y:S01]  /*6d00*/  LDSM.16.MT88.4 R36, [R222+0x100] ;  /* 0x00010000de24783b */ /* 0x000fe20000004200 */
[----:B--2---:R-:W-:Y:S02]  /*6d10*/  FMNMX.FTZ R4, R186, R100, !PT ;  /* 0x00000064ba047209 */ /* 0x004fe40007810000 */
[----:B------:R-:W-:Y:S02]  /*6d20*/  FMNMX.FTZ R0, R17, R0, !PT ;  /* 0x0000000011007209 */ /* 0x000fe40007810000 */
[----:B------:R-:W-:Y:S02]  /*6d30*/  FMNMX.FTZ R2, R181, R2, !PT ;  /* 0x00000002b5027209 */ /* 0x000fe40007810000 */
[----:B------:R-:W-:Y:S01]  /*6d40*/  FMNMX.FTZ R0, R190, R0, !PT ;  /* 0x00000000be007209 */ /* 0x000fe20007810000 */
[----:B------:R-:W-:Y:S01]  /*6d50*/  LDSM.16.MT88.4 R52, [R221+0x1100] ;  /* 0x00110000dd34783b */ /* 0x000fe20000004200 */
[----:B------:R-:W-:Y:S02]  /*6d60*/  FMNMX.FTZ R4, R185, R4, !PT ;  /* 0x00000004b9047209 */ /* 0x000fe40007810000 */
[----:B------:R-:W-:Y:S02]  /*6d70*/  FMNMX.FTZ R0, R191, R0, !PT ;  /* 0x00000000bf007209 */ /* 0x000fe40007810000 */
[----:B------:R-:W-:Y:S02]  /*6d80*/  FMNMX.FTZ R2, R180, R2, !PT ;  /* 0x00000002b4027209 */ /* 0x000fe40007810000 */
[----:B------:R-:W-:Y:S01]  /*6d90*/  FMNMX.FTZ R0, R193, R0, !PT ;  /* 0x00000000c1007209 */ /* 0x000fe20007810000 */
[----:B------:R-:W0:Y:S01]  /*6da0*/  LDGDEPBAR ;  /* 0x00000000000079af */ /* 0x000e220000000000 */
[----:B------:R-:W-:Y:S02]  /*6db0*/  FMNMX.FTZ R4, R18, R4, !PT ;  /* 0x0000000412047209 */ /* 0x000fe40007810000 */
        /* <DEDUP_REMOVED lines=19> */
[----:B------:R-:W-:Y:S01]  /*6ef0*/  FMNMX.FTZ R2, R215, R2, !PT ;  /* 0x00000002d7027209 */ /* 0x000fe20007810000 */
[----:B------:R-:W-:Y:S01]  /*6f00*/  SHFL.BFLY PT, R7, R0, 0x2, 0x1f ;  /* 0x0c401f0000077f89 */ /* 0x000fe200000e0000 */
        /* <DEDUP_REMOVED lines=19> */
[----:B------:R-:W-:Y:S03]  /*7040*/  FMNMX.FTZ R5, R200, R5, !PT ;  /* 0x00000005c8057209 */ /* 0x000fe60007810000 */
[----:B------:R-:W1:Y:S01]  /*7050*/  SHFL.BFLY PT, R6, R4, 0x2, 0x1f ;  /* 0x0c401f0004067f89 */ /* 0x000e6200000e0000 */
[----:B------:R-:W-:Y:S04]  /*7060*/  FMNMX.FTZ R5, R201, R5, !PT ;  /* 0x00000005c9057209 */ /* 0x000fe80007810000 */
[----:B------:R-:W-:Y:S04]  /*7070*/  FMNMX.FTZ R5, R204, R5, !PT ;  /* 0x00000005cc057209 */ /* 0x000fe80007810000 */
[----:B------:R-:W-:Y:S04]  /*7080*/  FMNMX.FTZ R5, R205, R5, !PT ;  /* 0x00000005cd057209 */ /* 0x000fe80007810000 */
[----:B------:R-:W-:Y:S02]  /*7090*/  FMNMX.FTZ R5, R218, R5, !PT ;  /* 0x00000005da057209 */ /* 0x000fe40007810000 */
[----:B-1----:R-:W-:Y:S02]  /*70a0*/  FMNMX.FTZ R4, R4, R6, !PT ;  /* 0x0000000604047209 */ /* 0x002fe40007810000 */
[----:B------:R-:W-:Y:S02]  /*70b0*/  FMNMX.FTZ R0, R0, R7, !PT ;  /* 0x0000000700007209 */ /* 0x000fe40007810000 */
[----:B------:R-:W-:Y:S01]  /*70c0*/  FMNMX.FTZ R103, R2, R103, !PT ;  /* 0x0000006702677209 */ /* 0x000fe20007810000 */
[----:B------:R-:W1:Y:S01]  /*70d0*/  SHFL.BFLY PT, R104, R4, 0x1, 0x1f ;  /* 0x0c201f0004687f89 */ /* 0x000e6200000e0000 */
[----:B------:R-:W-:Y:S04]  /*70e0*/  FMNMX.FTZ R2, R229, R5, !PT ;  /* 0x00000005e5027209 */ /* 0x000fe80007810000 */
[----:B------:R-:W-:Y:S03]  /*70f0*/  FMNMX.FTZ R2, R233, R2, !PT ;  /* 0x00000002e9027209 */ /* 0x000fe60007810000 */
[----:B------:R-:W2:Y:S01]  /*7100*/  SHFL.BFLY PT, R105, R0, 0x1, 0x1f ;  /* 0x0c201f0000697f89 */ /* 0x000ea200000e0000 */
[----:B------:R-:W-:Y:S07]  /*7110*/  FMNMX.FTZ R2, R234, R2, !PT ;  /* 0x00000002ea027209 */ /* 0x000fee0007810000 */
[----:B------:R-:W3:Y:S01]  /*7120*/  SHFL.BFLY PT, R5, R103, 0x1, 0x1f ;  /* 0x0c201f0067057f89 */ /* 0x000ee200000e0000 */
[----:B-1----:R-:W-:Y:S05]  /*7130*/  FMNMX.FTZ R104, R4, R104, !PT ;  /* 0x0000006804687209 */ /* 0x002fea0007810000 */
[----:B------:R-:W-:Y:S01]  /*7140*/  FMUL.FTZ R111, R104, c[0x0][0x2d0] ;  /* 0x0000b400686f7a20 */ /* 0x000fe20000410000 */
[----:B--2---:R-:W-:Y:S03]  /*7150*/  FMNMX.FTZ R105, R0, R105, !PT ;  /* 0x0000006900697209 */ /* 0x004fe60007810000 */
[--C-:B------:R-:W-:Y:S02]  /*7160*/  FFMA.FTZ R64, R197, c[0x0][0x2d0], -R111.reuse ;  /* 0x0000b400c5407a23 */ /* 0x100fe4000001086f */
[----:B------:R-:W-:Y:S02]  /*7170*/  FFMA.FTZ R60, R195, c[0x0][0x2d0], -R111 ;  /* 0x0000b400c33c7a23 */ /* 0x000fe4000001086f */
[C---:B------:R-:W-:Y:S01]  /*7180*/  FADD.FTZ R0, -R105.reuse, R3 ;  /* 0x0000000369007221 */ /* 0x040fe20000010100 */
[----:B------:R-:W-:Y:S01]  /*7190*/  FMNMX.FTZ R3, R242, R2, !PT ;  /* 0x00000002f2037209 */ /* 0x000fe20007810000 */
[----:B------:R-:W-:Y:S01]  /*71a0*/  FMUL.FTZ R110, R105, c[0x0][0x2d0] ;  /* 0x0000b400696e7a20 */ /* 0x000fe20000410000 */
[----:B---3--:R-:W-:Y:S01]  /*71b0*/  FMNMX.FTZ R103, R103, R5, !PT ;  /* 0x0000000567677209 */ /* 0x008fe20007810000 */
[----:B------:R-:W-:Y:S01]  /*71c0*/  FMUL.FTZ R2, R0, c[0x0][0x2d0] ;  /* 0x0000b40000027a20 */ /* 0x000fe20000410000 */
[----:B------:R-:W-:Y:S01]  /*71d0*/  FMNMX.FTZ R0, R244, R3, !PT ;  /* 0x00000003f4007209 */ /* 0x000fe20007810000 */
[--C-:B------:R-:W-:Y:S02]  /*71e0*/  FFMA.FTZ R4, R183, c[0x0][0x2d0], -R110.reuse ;  /* 0x0000b400b7047a23 */ /* 0x100fe4000001086e */
[----:B------:R1:W2:Y:S01]  /*71f0*/  MUFU.EX2 R102, R2 ;  /* 0x0000000200667308 */ /* 0x0002a20000000800 */
[----:B------:R-:W-:Y:S01]  /*7200*/  FMNMX.FTZ R0, R108, R0, !PT ;  /* 0x000000006c007209 */ /* 0x000fe20007810000 */
[----:B------:R-:W-:Y:S02]  /*7210*/  FMUL.FTZ R176, R103, c[0x0][0x2d0] ;  /* 0x0000b40067b07a20 */ /* 0x000fe40000410000 */
[----:B------:R-:W-:Y:S01]  /*7220*/  FFMA.FTZ R56, R192, c[0x0][0x2d0], -R110 ;  /* 0x0000b400c0387a23 */ /* 0x000fe2000001086e */
[----:B------:R-:W-:Y:S01]  /*7230*/  FMNMX.FTZ R0, R109, R0, !PT ;  /* 0x000000006d007209 */ /* 0x000fe20007810000 */
[--C-:B------:R-:W-:Y:S02]  /*7240*/  FFMA.FTZ R44, R194, c[0x0][0x2d0], -R111.reuse ;  /* 0x0000b400c22c7a23 */ /* 0x100fe4000001086f */
[--C-:B------:R-:W-:Y:S02]  /*7250*/  FFMA.FTZ R48, R196, c[0x0][0x2d0], -R111.reuse ;  /* 0x0000b400c4307a23 */ /* 0x100fe4000001086f */
[----:B------:R-:W3:Y:S01]  /*7260*/  SHFL.BFLY PT, R3, R0, 0x2, 0x1f ;  /* 0x0c401f0000037f89 */ /* 0x000ee200000e0000 */
[----:B------:R-:W-:Y:S01]  /*7270*/  MUFU.EX2 R183, R4 ;  /* 0x0000000400b77308 */ /* 0x000fe20000000800 */
[----:B-1----:R-:W-:Y:S02]  /*7280*/  FADD.FTZ R2, -R104, R100 ;  /* 0x0000006468027221 */ /* 0x002fe40000010100 */
[----:B--2---:R-:W-:Y:S02]  /*7290*/  FMUL.FTZ R49, R102, R157 ;  /* 0x0000009d66317220 */ /* 0x004fe40000410000 */
[----:B------:R-:W-:Y:S02]  /*72a0*/  FMUL.FTZ R2, R2, c[0x0][0x2d0] ;  /* 0x0000b40002027a20 */ /* 0x000fe40000410000 */
[C---:B------:R-:W-:Y:S03]  /*72b0*/  FMUL.FTZ R65, R102.reuse, R173 ;  /* 0x000000ad66417220 */ /* 0x040fe60000410000 */
[----:B------:R1:W2:Y:S01]  /*72c0*/  MUFU.EX2 R101, R2 ;  /* 0x0000000200657308 */ /* 0x0002a20000000800 */
[----:B------:R-:W-:Y:S01]  /*72d0*/  FMUL.FTZ R68, R102, R68 ;  /* 0x0000004466447220 */ /* 0x000fe20000410000 */
[----:B---3--:R-:W-:Y:S01]  /*72e0*/  FMNMX.FTZ R0, R0, R3, !PT ;  /* 0x0000000300007209 */ /* 0x008fe20007810000 */
[----:B------:R-:W-:Y:S02]  /*72f0*/  FFMA.FTZ R3, R17, c[0x0][0x2d0], -R110 ;  /* 0x0000b40011037a23 */ /* 0x000fe4000001086e */
[C---:B------:R-:W-:Y:S02]  /*7300*/  FMUL.FTZ R17, R102.reuse, R125 ;  /* 0x0000007d66117220 */ /* 0x040fe40000410000 */
[C---:B------:R-:W-:Y:S02]  /*7310*/  FMUL.FTZ R69, R102.reuse, R69 ;  /* 0x0000004566457220 */ /* 0x040fe40000410000 */
[C---:B------:R-:W-:Y:S01]  /*7320*/  FMUL.FTZ R80, R102.reuse, R80 ;  /* 0x0000005066507220 */ /* 0x040fe20000410000 */
[----:B------:R3:W-:Y:S01]  /*7330*/  MUFU.EX2 R34, R3 ;  /* 0x0000000300227308 */ /* 0x0007e20000000800 */
[C---:B------:R-:W-:Y:S02]  /*7340*/  FMUL.FTZ R81, R102.reuse, R81 ;  /* 0x0000005166517220 */ /* 0x040fe40000410000 */
[C---:B------:R-:W-:Y:S02]  /*7350*/  FMUL.FTZ R84, R102.reuse, R84 ;  /* 0x0000005466547220 */ /* 0x040fe40000410000 */
[C---:B------:R-:W-:Y:S02]  /*7360*/  FMUL.FTZ R85, R102.reuse, R85 ;  /* 0x0000005566557220 */ /* 0x040fe40000410000 */
[C---:B------:R-:W-:Y:S02]  /*7370*/  FMUL.FTZ R96, R102.reuse, R96 ;  /* 0x0000006066607220 */ /* 0x040fe40000410000 */
[----:B------:R-:W-:Y:S02]  /*7380*/  FMUL.FTZ R97, R102, R97 ;  /* 0x0000006166617220 */ /* 0x000fe40000410000 */
[----:B-1----:R-:W-:Y:S02]  /*7390*/  FADD.FTZ R2, -R103, R106 ;  /* 0x0000006a67027221 */ /* 0x002fe40000010100 */
[C---:B--2---:R-:W-:Y:S02]  /*73a0*/  FMUL.FTZ R6, R101.reuse, R118 ;  /* 0x0000007665067220 */ /* 0x044fe40000410000 */
[----:B------:R-:W-:Y:S02]  /*73b0*/  FMUL.FTZ R2, R2, c[0x0][0x2d0] ;  /* 0x0000b40002027a20 */ /* 0x000fe40000410000 */
[----:B------:R-:W-:Y:S02]  /*73c0*/  FMUL.FTZ R7, R101, R119 ;  /* 0x0000007765077220 */ /* 0x000fe40000410000 */
[----:B------:R1:W2:Y:S01]  /*73d0*/  MUFU.EX2 R100, R2 ;  /* 0x0000000200647308 */ /* 0x0002a20000000800 */
[----:B------:R-:W-:Y:S02]  /*73e0*/  FFMA.FTZ R106, R199, c[0x0][0x2d0], -R176 ;  /* 0x0000b400c76a7a23 */ /* 0x000fe400000108b0 */
[--C-:B---3--:R-:W-:Y:S02]  /*73f0*/  FFMA.FTZ R3, R186, c[0x0][0x2d0], -R111.reuse ;  /* 0x0000b400ba037a23 */ /* 0x108fe4000001086f */
[C---:B------:R-:W-:Y:S02]  /*7400*/  FMUL.FTZ R50, R101.reuse, R158 ;  /* 0x0000009e65327220 */ /* 0x040fe40000410000 */
        /* <DEDUP_REMOVED lines=8> */
[----:B------:R-:W-:Y:S02]  /*7490*/  FMUL.FTZ R87, R101, R87 ;  /* 0x0000005765577220 */ /* 0x000fe40000410000 */
[--C-:B-1----:R-:W-:Y:S02]  /*74a0*/  FFMA.FTZ R2, R182, c[0x0][0x2d0], -R110.reuse ;  /* 0x0000b400b6027a23 */ /* 0x102fe4000001086e */
[----:B------:R1:W-:Y:S01]  /*74b0*/  MUFU.EX2 R182, R3 ;  /* 0x0000000300b67308 */ /* 0x0003e20000000800 */
[C---:B--2---:R-:W-:Y:S02]  /*74c0*/  FMUL.FTZ R12, R100.reuse, R120 ;  /* 0x00000078640c7220 */ /* 0x044fe40000410000 */
[C---:B------:R-:W-:Y:S02]  /*74d0*/  FMUL.FTZ R13, R100.reuse, R121 ;  /* 0x00000079640d7220 */ /* 0x040fe40000410000 */
[C---:B------:R-:W-:Y:S02]  /*74e0*/  FMUL.FTZ R24, R100.reuse, R132 ;  /* 0x0000008464187220 */ /* 0x040fe40000410000 */
[C---:B------:R-:W-:Y:S02]  /*74f0*/  FMUL.FTZ R25, R100.reuse, R133 ;  /* 0x0000008564197220 */ /* 0x040fe40000410000 */
[C---:B------:R-:W-:Y:S01]  /*7500*/  FMUL.FTZ R28, R100.reuse, R136 ;  /* 0x00000088641c7220 */ /* 0x040fe20000410000 */
[----:B------:R2:W-:Y:S01]  /*7510*/  MUFU.EX2 R8, R2 ;  /* 0x0000000200087308 */ /* 0x0005e20000000800 */
[----:B------:R-:W-:Y:S01]  /*7520*/  MOV R136, R246 ;  /* 0x000000f600887202 */ /* 0x000fe20000000f00 */
[C---:B------:R-:W-:Y:S02]  /*7530*/  FMUL.FTZ R29, R100.reuse, R137 ;  /* 0x00000089641d7220 */ /* 0x040fe40000410000 */
[C---:B------:R-:W-:Y:S02]  /*7540*/  FMUL.FTZ R41, R100.reuse, R149 ;  /* 0x0000009564297220 */ /* 0x040fe40000410000 */
[C---:B------:R-:W-:Y:S02]  /*7550*/  FMUL.FTZ R45, R100.reuse, R153 ;  /* 0x00000099642d7220 */ /* 0x040fe40000410000 */
[C---:B------:R-:W-:Y:S02]  /*7560*/  FMUL.FTZ R57, R100.reuse, R165 ;  /* 0x000000a564397220 */ /* 0x040fe40000410000 */
[----:B------:R3:W-:Y:S01]  /*7570*/  MUFU.EX2 R133, R60 ;  /* 0x0000003c00857308 */ /* 0x0007e20000000800 */
[C---:B------:R-:W-:Y:S02]  /*7580*/  FMUL.FTZ R61, R100.reuse, R169 ;  /* 0x000000a9643d7220 */ /* 0x040fe40000410000 */
[C---:B------:R-:W-:Y:S02]  /*7590*/  FMUL.FTZ R72, R100.reuse, R72 ;  /* 0x0000004864487220 */ /* 0x040fe40000410000 */
[--C-:B-1----:R-:W-:Y:S02]  /*75a0*/  FFMA.FTZ R3, R185, c[0x0][0x2d0], -R111.reuse ;  /* 0x0000b400b9037a23 */ /* 0x102fe4000001086f */
[C---:B------:R-:W-:Y:S02]  /*75b0*/  FMUL.FTZ R73, R100.reuse, R73 ;  /* 0x0000004964497220 */ /* 0x040fe40000410000 */
[C---:B------:R-:W-:Y:S01]  /*75c0*/  FMUL.FTZ R76, R100.reuse, R76 ;  /* 0x0000004c644c7220 */ /* 0x040fe20000410000 */
[----:B------:R1:W4:Y:S01]  /*75d0*/  MUFU.EX2 R32, R3 ;  /* 0x0000000300207308 */ /* 0x0003220000000800 */
[C---:B------:R-:W-:Y:S02]  /*75e0*/  FMUL.FTZ R77, R100.reuse, R77 ;  /* 0x0000004d644d7220 */ /* 0x040fe40000410000 */
[----:B------:R-:W-:Y:S02]  /*75f0*/  FMUL.FTZ R88, R100, R88 ;  /* 0x0000005864587220 */ /* 0x000fe40000410000 */
[----:B--2---:R-:W-:Y:S02]  /*7600*/  FFMA.FTZ R2, R16, c[0x0][0x2d0], -R110 ;  /* 0x0000b40010027a23 */ /* 0x004fe4000001086e */
[----:B------:R-:W-:Y:S02]  /*7610*/  FMUL.FTZ R16, R102, R124 ;  /* 0x0000007c66107220 */ /* 0x000fe40000410000 */
[C---:B------:R-:W-:Y:S01]  /*7620*/  FMUL.FTZ R89, R100.reuse, R89 ;  /* 0x0000005964597220 */ /* 0x040fe20000410000 */
[----:B------:R2:W5:Y:S01]  /*7630*/  MUFU.EX2 R9, R2 ;  /* 0x0000000200097308 */ /* 0x0005620000000800 */
[C---:B------:R-:W-:Y:S02]  /*7640*/  FMUL.FTZ R92, R100.reuse, R92 ;  /* 0x0000005c645c7220 */ /* 0x040fe40000410000 */
[C---:B------:R-:W-:Y:S02]  /*7650*/  FMUL.FTZ R93, R100.reuse, R93 ;  /* 0x0000005d645d7220 */ /* 0x040fe40000410000 */
[----:B---3--:R-:W-:Y:S02]  /*7660*/  FMUL.FTZ R60, R100, R168 ;  /* 0x000000a8643c7220 */ /* 0x008fe40000410000 */
[C---:B------:R-:W-:Y:S02]  /*7670*/  FMUL.FTZ R98, R101.reuse, R98 ;  /* 0x0000006265627220 */ /* 0x040fe40000410000 */
[C---:B------:R-:W-:Y:S02]  /*7680*/  FMUL.FTZ R99, R101.reuse, R99 ;  /* 0x0000006365637220 */ /* 0x040fe40000410000 */
[--C-:B-1----:R-:W-:Y:S01]  /*7690*/  FFMA.FTZ R3, R18, c[0x0][0x2d0], -R111.reuse ;  /* 0x0000b40012037a23 */ /* 0x102fe2000001086f */
[----:B----4-:R-:W-:Y:S01]  /*76a0*/  MOV R137, R32 ;  /* 0x0000002000897202 */ /* 0x010fe20000000f00 */
[----:B------:R-:W-:Y:S02]  /*76b0*/  FMUL.FTZ R18, R101, R126 ;  /* 0x0000007e65127220 */ /* 0x000fe40000410000 */
[----:B------:R1:W3:Y:S01]  /*76c0*/  MUFU.EX2 R4, R3 ;  /* 0x0000000300047308 */ /* 0x0002e20000000800 */
[----:B--2---:R-:W2:Y:S01]  /*76d0*/  SHFL.BFLY PT, R2, R0, 0x1, 0x1f ;  /* 0x0c201f0000027f89 */ /* 0x004ea200000e0000 */
[----:B-----5:R-:W-:Y:S01]  /*76e0*/  MOV R185, R9 ;  /* 0x0000000900b97202 */ /* 0x020fe20000000f00 */
[----:B------:R-:W-:Y:S03]  /*76f0*/  FMUL.FTZ R9, R100, R113 ;  /* 0x0000007164097220 */ /* 0x000fe60000410000 */
[----:B------:R-:W-:Y:S01]  /*7700*/  F2FP.BF16.PACK_AB R118, R34, R185 ;  /* 0x000000b92276723e */ /* 0x000fe200000010ff */
[--C-:B-1----:R-:W-:Y:S04]  /*7710*/  FFMA.FTZ R3, R189, c[0x0][0x2d0], -R176.reuse ;  /* 0x0000b400bd037a23 */ /* 0x102fe800000108b0 */
[----:B------:R1:W4:Y:S01]  /*7720*/  MUFU.EX2 R35, R3 ;  /* 0x0000000300237308 */ /* 0x0003220000000800 */
[----:B--2---:R-:W-:Y:S01]  /*7730*/  FMNMX.FTZ R2, R2, R0, !PT ;  /* 0x0000000002027209 */ /* 0x004fe20007810000 */
[----:B------:R-:W-:Y:S02]  /*7740*/  FFMA.FTZ R0, R19, c[0x0][0x2d0], -R111 ;  /* 0x0000b40013007a23 */ /* 0x000fe4000001086f */
[----:B------:R-:W-:Y:S02]  /*7750*/  FMUL.FTZ R19, R101, R127 ;  /* 0x0000007f65137220 */ /* 0x000fe40000410000 */
[----:B------:R-:W-:Y:S04]  /*7760*/  LDSM.16.MT88.4 R124, [R221+0x2100] ;  /* 0x00210000dd7c783b */ /* 0x000fe80000004200 */
[----:B------:R2:W-:Y:S01]  /*7770*/  MUFU.EX2 R5, R0 ;  /* 0x0000000000057308 */ /* 0x0005e20000000800 */
[----:B-1----:R-:W-:Y:S01]  /*7780*/  FFMA.FTZ R3, R184, c[0x0][0x2d0], -R176 ;  /* 0x0000b400b8037a23 */ /* 0x002fe200000108b0 */
[----:B---3--:R-:W-:Y:S02]  /*7790*/  MOV R184, R4 ;  /* 0x0000000400b87202 */ /* 0x008fe40000000f00 */
[----:B----4-:R-:W-:Y:S06]  /*77a0*/  MOV R132, R35 ;  /* 0x0000002300847202 */ /* 0x010fec0000000f00 */
[----:B------:R1:W-:Y:S01]  /*77b0*/  MUFU.EX2 R33, R3 ;  /* 0x0000000300217308 */ /* 0x0003e20000000800 */
[----:B--2---:R-:W-:Y:S02]  /*77c0*/  FADD.FTZ R0, -R2, R107 ;  /* 0x0000006b02007221 */ /* 0x004fe40000010100 */
[----:B------:R-:W-:Y:S02]  /*77d0*/  FFMA.FTZ R107, R207, c[0x0][0x2d0], -R110 ;  /* 0x0000b400cf6b7a23 */ /* 0x000fe4000001086e */
[----:B------:R-:W-:Y:S06]  /*77e0*/  FMUL.FTZ R0, R0, c[0x0][0x2d0] ;  /* 0x0000b40000007a20 */ /* 0x000fec0000410000 */
[----:B------:R-:W2:Y:S01]  /*77f0*/  MUFU.EX2 R0, R0 ;  /* 0x0000000000007308 */ /* 0x000ea20000000800 */
[--C-:B-1----:R-:W-:Y:S09]  /*7800*/  FFMA.FTZ R3, R181, c[0x0][0x2d0], -R176.reuse ;  /* 0x0000b400b5037a23 */ /* 0x102ff200000108b0 */
[----:B------:R1:W-:Y:S01]  /*7810*/  MUFU.EX2 R186, R3 ;  /* 0x0000000300ba7308 */ /* 0x0003e20000000800 */
[C---:B--2---:R-:W-:Y:S02]  /*7820*/  FMUL.FTZ R10, R0.reuse, R114 ;  /* 0x00000072000a7220 */ /* 0x044fe40000410000 */
[C---:B------:R-:W-:Y:S02]  /*7830*/  FMUL.FTZ R11, R0.reuse, R115 ;  /* 0x00000073000b7220 */ /* 0x040fe40000410000 */
[C---:B------:R-:W-:Y:S02]  /*7840*/  FMUL.FTZ R26, R0.reuse, R134 ;  /* 0x00000086001a7220 */ /* 0x040fe40000410000 */
[C---:B------:R-:W-:Y:S03]  /*7850*/  FMUL.FTZ R27, R0.reuse, R135 ;  /* 0x00000087001b7220 */ /* 0x040fe60000410000 */
[----:B------:R2:W-:Y:S01]  /*7860*/  MUFU.EX2 R134, R56 ;  /* 0x0000003800867308 */ /* 0x0005e20000000800 */
[C---:B------:R-:W-:Y:S02]  /*7870*/  FMUL.FTZ R31, R0.reuse, R139 ;  /* 0x0000008b001f7220 */ /* 0x040fe40000410000 */
[----:B------:R-:W-:Y:S01]  /*7880*/  FMUL.FTZ R30, R0, R138 ;  /* 0x0000008a001e7220 */ /* 0x000fe20000410000 */
[----:B------:R-:W-:Y:S01]  /*7890*/  MOV R138, R33 ;  /* 0x00000021008a7202 */ /* 0x000fe20000000f00 */
[----:B-1----:R-:W-:Y:S01]  /*78a0*/  FFMA.FTZ R3, R180, c[0x0][0x2d0], -R176 ;  /* 0x0000b400b4037a23 */ /* 0x002fe200000108b0 */
[----:B------:R-:W-:Y:S01]  /*78b0*/  MOV R180, R8 ;  /* 0x0000000800b47202 */ /* 0x000fe20000000f00 */
[----:B------:R-:W-:Y:S01]  /*78c0*/  FMUL.FTZ R8, R100, R112 ;  /* 0x0000007064087220 */ /* 0x000fe20000410000 */
[----:B------:R-:W-:Y:S01]  /*78d0*/  F2FP.BF16.PACK_AB R112, R33, R35 ;  /* 0x000000232170723e */ /* 0x000fe200000010ff */
[----:B------:R-:W-:Y:S01]  /*78e0*/  FMUL.FTZ R35, R101, R143 ;  /* 0x0000008f65237220 */ /* 0x000fe20000410000 */
[----:B------:R-:W1:Y:S01]  /*78f0*/  MUFU.EX2 R40, R3 ;  /* 0x0000000300287308 */ /* 0x000e620000000800 */
[----:B------:R-:W-:Y:S02]  /*7900*/  FMUL.FTZ R33, R102, R141 ;  /* 0x0000008d66217220 */ /* 0x000fe40000410000 */
[C---:B------:R-:W-:Y:S02]  /*7910*/  FMUL.FTZ R42, R0.reuse, R150 ;  /* 0x00000096002a7220 */ /* 0x040fe40000410000 */
[C---:B------:R-:W-:Y:S02]  /*7920*/  FMUL.FTZ R43, R0.reuse, R151 ;  /* 0x00000097002b7220 */ /* 0x040fe40000410000 */
[C---:B------:R-:W-:Y:S02]  /*7930*/  FMUL.FTZ R46, R0.reuse, R154 ;  /* 0x0000009a002e7220 */ /* 0x040fe40000410000 */
[C---:B------:R-:W-:Y:S01]  /*7940*/  FMUL.FTZ R47, R0.reuse, R155 ;  /* 0x0000009b002f7220 */ /* 0x040fe20000410000 */
[----:B------:R3:W-:Y:S01]  /*7950*/  MUFU.EX2 R141, R48 ;  /* 0x00000030008d7308 */ /* 0x0007e20000000800 */
[C---:B------:R-:W-:Y:S02]  /*7960*/  FMUL.FTZ R58, R0.reuse, R166 ;  /* 0x000000a6003a7220 */ /* 0x040fe40000410000 */
[----:B------:R-:W-:Y:S02]  /*7970*/  FMUL.FTZ R59, R0, R167 ;  /* 0x000000a7003b7220 */ /* 0x000fe40000410000 */
[----:B--2---:R-:W-:Y:S02]  /*7980*/  FMUL.FTZ R56, R100, R164 ;  /* 0x000000a464387220 */ /* 0x004fe40000410000 */
[C---:B------:R-:W-:Y:S02]  /*7990*/  FMUL.FTZ R62, R0.reuse, R170 ;  /* 0x000000aa003e7220 */ /* 0x040fe40000410000 */
[C---:B------:R-:W-:Y:S01]  /*79a0*/  FMUL.FTZ R63, R0.reuse, R171 ;  /* 0x000000ab003f7220 */ /* 0x040fe20000410000 */
[----:B------:R2:W-:Y:S01]  /*79b0*/  MUFU.EX2 R135, R64 ;  /* 0x0000004000877308 */ /* 0x0005e20000000800 */
[C---:B------:R-:W-:Y:S02]  /*79c0*/  FMUL.FTZ R74, R0.reuse, R74 ;  /* 0x0000004a004a7220 */ /* 0x040fe40000410000 */
[----:B------:R-:W-:Y:S01]  /*79d0*/  FMUL.FTZ R75, R0, R75 ;  /* 0x0000004b004b7220 */ /* 0x000fe20000410000 */
[----:B-1----:R-:W-:Y:S01]  /*79e0*/  F2FP.BF16.PACK_AB R114, R40, R186 ;  /* 0x000000ba2872723e */ /* 0x002fe200000010ff */
[----:B------:R-:W-:Y:S01]  /*79f0*/  FMUL.FTZ R3, R2, c[0x0][0x2d0] ;  /* 0x0000b40002037a20 */ /* 0x000fe20000410000 */
[----:B------:R-:W-:Y:S01]  /*7a00*/  MOV R139, R40 ;  /* 0x00000028008b7202 */ /* 0x000fe20000000f00 */
[----:B------:R-:W-:Y:S02]  /*7a10*/  FFMA.FTZ R40, R191, c[0x0][0x2d0], -R110 ;  /* 0x0000b400bf287a23 */ /* 0x000fe4000001086e */
[--C-:B------:R-:W-:Y:S01]  /*7a20*/  FFMA.FTZ R4, R187, c[0x0][0x2d0], -R3.reuse ;  /* 0x0000b400bb047a23 */ /* 0x100fe20000010803 */
[----:B------:R-:W-:Y:S01]  /*7a30*/  MOV R187, R5 ;  /* 0x0000000500bb7202 */ /* 0x000fe20000000f00 */
[----:B------:R-:W-:Y:S01]  /*7a40*/  FMUL.FTZ R5, R102, R117 ;  /* 0x0000007566057220 */ /* 0x000fe20000410000 */
[----:B------:R-:W-:Y:S01]  /*7a50*/  F2FP.BF16.PACK_AB R117, R32, R182 ;  /* 0x000000b62075723e */ /* 0x000fe200000010ff */
[----:B------:R1:W-:Y:S01]  /*7a60*/  MUFU.EX2 R216, R4 ;  /* 0x0000000400d87308 */ /* 0x0003e20000000800 */
[----:B------:R-:W-:Y:S01]  /*7a70*/  F2FP.BF16.PACK_AB R119, R187, R184 ;  /* 0x000000b8bb77723e */ /* 0x000fe200000010ff */
[C---:B------:R-:W-:Y:S01]  /*7a80*/  FMUL.FTZ R32, R102.reuse, R140 ;  /* 0x0000008c66207220 */ /* 0x040fe20000410000 */
[----:B------:R-:W-:Y:S01]  /*7a90*/  MOV R140, R34 ;  /* 0x00000022008c7202 */ /* 0x000fe20000000f00 */
[----:B------:R-:W-:Y:S02]  /*7aa0*/  FMUL.FTZ R34, R101, R142 ;  /* 0x0000008e65227220 */ /* 0x000fe40000410000 */
[----:B---3--:R-:W-:Y:S02]  /*7ab0*/  FMUL.FTZ R48, R102, R156 ;  /* 0x0000009c66307220 */ /* 0x008fe40000410000 */
[----:B------:R-:W-:Y:S01]  /*7ac0*/  FMUL.FTZ R78, R0, R78 ;  /* 0x0000004e004e7220 */ /* 0x000fe20000410000 */
[----:B------:R-:W-:Y:S01]  /*7ad0*/  LDSM.16.MT88.4 R156, [R221+0x1d00] ;  /* 0x001d0000dd9c783b */ /* 0x000fe20000004200 */
[----:B------:R3:W-:Y:S01]  /*7ae0*/  MUFU.EX2 R191, R106 ;  /* 0x0000006a00bf7308 */ /* 0x0007e20000000800 */
[----:B--2---:R-:W-:Y:S02]  /*7af0*/  FMUL.FTZ R64, R102, R172 ;  /* 0x000000ac66407220 */ /* 0x004fe40000410000 */
[C---:B------:R-:W-:Y:S02]  /*7b00*/  FMUL.FTZ R79, R0.reuse, R79 ;  /* 0x0000004f004f7220 */ /* 0x040fe40000410000 */
[C---:B------:R-:W-:Y:S02]  /*7b10*/  FMUL.FTZ R90, R0.reuse, R90 ;  /* 0x0000005a005a7220 */ /* 0x040fe40000410000 */
[C---:B------:R-:W-:Y:S01]  /*7b20*/  FMUL.FTZ R91, R0.reuse, R91 ;  /* 0x0000005b005b7220 */ /* 0x040fe20000410000 */
[----:B------:R-:W-:Y:S01]  /*7b30*/  LDSM.16.MT88.4 R172, [R222+0x1d00] ;  /* 0x001d0000deac783b */ /* 0x000fe20000004200 */
[C---:B------:R-:W-:Y:S01]  /*7b40*/  FMUL.FTZ R94, R0.reuse, R94 ;  /* 0x0000005e005e7220 */ /* 0x040fe20000410000 */
[----:B------:R2:W-:Y:S01]  /*7b50*/  MUFU.EX2 R142, R40 ;  /* 0x00000028008e7308 */ /* 0x0005e20000000800 */
[----:B------:R-:W-:Y:S02]  /*7b60*/  FMUL.FTZ R95, R0, R95 ;  /* 0x0000005f005f7220 */ /* 0x000fe40000410000 */
[--C-:B------:R-:W-:Y:S02]  /*7b70*/  FFMA.FTZ R108, R108, c[0x0][0x2d0], -R3.reuse ;  /* 0x0000b4006c6c7a23 */ /* 0x100fe40000010803 */
[--C-:B-1----:R-:W-:Y:S05]  /*7b80*/  FFMA.FTZ R4, R188, c[0x0][0x2d0], -R3.reuse ;  /* 0x0000b400bc047a23 */ /* 0x102fea0000010803 */
[----:B------:R1:W4:Y:S01]  /*7b90*/  MUFU.EX2 R217, R4 ;  /* 0x0000000400d97308 */ /* 0x0003220000000800 */
[----:B---3--:R-:W-:Y:S02]  /*7ba0*/  FFMA.FTZ R106, R198, c[0x0][0x2d0], -R176 ;  /* 0x0000b400c66a7a23 */ /* 0x008fe400000108b0 */
[----:B--2---:R-:W-:Y:S02]  /*7bb0*/  FMUL.FTZ R40, R100, R148 ;  /* 0x0000009464287220 */ /* 0x004fe40000410000 */
[--C-:B-1----:R-:W-:Y:S01]  /*7bc0*/  FFMA.FTZ R4, R14, c[0x0][0x2d0], -R3.reuse ;  /* 0x0000b4000e047a23 */ /* 0x102fe20000010803 */
[----:B----4-:R-:W-:Y:S01]  /*7bd0*/  F2FP.BF16.PACK_AB R113, R217, R216 ;  /* 0x000000d8d971723e */ /* 0x010fe200000010ff */
[C---:B------:R-:W-:Y:S03]  /*7be0*/  FMUL.FTZ R14, R0.reuse, R122 ;  /* 0x0000007a000e7220 */ /* 0x040fe60000410000 */
[----:B------:R1:W-:Y:S02]  /*7bf0*/  MUFU.EX2 R219, R4 ;  /* 0x0000000400db7308 */ /* 0x0003e40000000800 */
[--C-:B-1----:R-:W-:Y:S02]  /*7c00*/  FFMA.FTZ R4, R15, c[0x0][0x2d0], -R3.reuse ;  /* 0x0000b4000f047a23 */ /* 0x102fe40000010803 */
[----:B------:R-:W-:Y:S06]  /*7c10*/  FMUL.FTZ R15, R0, R123 ;  /* 0x0000007b000f7220 */ /* 0x000fec0000410000 */
[----:B------:R1:W2:Y:S01]  /*7c20*/  MUFU.EX2 R228, R4 ;  /* 0x0000000400e47308 */ /* 0x0002a20000000800 */
[----:B------:R-:W3:Y:S01]  /*7c30*/  LDSM.16.MT88.4 R120, [R222+0x1100] ;  /* 0x00110000de78783b */ /* 0x000ee20000004200 */
[----:B-1----:R-:W-:Y:S01]  /*7c40*/  FMUL.FTZ R4, R102, R116 ;  /* 0x0000007466047220 */ /* 0x002fe20000410000 */
[----:B------:R-:W-:Y:S02]  /*7c50*/  F2FP.BF16.PACK_AB R116, R180, R183 ;  /* 0x000000b7b474723e */ /* 0x000fe400000010ff */
[----:B--2---:R-:W-:Y:S05]  /*7c60*/  F2FP.BF16.PACK_AB R115, R228, R219 ;  /* 0x000000dbe473723e */ /* 0x004fea00000010ff */
[-C--:B------:R-:W-:Y:S08]  /*7c70*/  HMMA.16816.F32.BF16 R4, R116, R20.reuse, R4 ;  /* 0x000000147404723c */ /* 0x080ff00000041804 */
[C---:B------:R-:W-:Y:S07]  /*7c80*/  HMMA.16816.F32.BF16 R8, R112.reuse, R20, R8 ;  /* 0x000000147008723c */ /* 0x040fee0000041808 */
[C---:B------:R-:W-:Y:S01]  /*7c90*/  FMUL.FTZ R20, R102.reuse, R128 ;  /* 0x0000008066147220 */ /* 0x040fe20000410000 */
[-C--:B------:R-:W-:Y:S04]  /*7ca0*/  HMMA.16816.F32.BF16 R12, R112, R22.reuse, R12 ;  /* 0x00000016700c723c */ /* 0x080fe8000004180c */
[----:B------:R-:W-:Y:S04]  /*7cb0*/  FMUL.FTZ R21, R102, R129 ;  /* 0x0000008166157220 */ /* 0x000fe80000410000 */
[C---:B------:R-:W-:Y:S07]  /*7cc0*/  HMMA.16816.F32.BF16 R16, R116.reuse, R22, R16 ;  /* 0x000000167410723c */ /* 0x040fee0000041810 */
[C---:B------:R-:W-:Y:S02]  /*7cd0*/  FMUL.FTZ R22, R101.reuse, R130 ;  /* 0x0000008265167220 */ /* 0x040fe40000410000 */
[C---:B------:R-:W-:Y:S02]  /*7ce0*/  FMUL.FTZ R23, R101.reuse, R131 ;  /* 0x0000008365177220 */ /* 0x040fe40000410000 */
[----:B------:R-:W-:Y:S05]  /*7cf0*/  LDSM.16.MT88.4 R128, [R222+0x500] ;  /* 0x00050000de80783b */ /* 0x000fea0000004200 */
[-C--:B------:R-:W-:Y:S08]  /*7d00*/  HMMA.16816.F32.BF16 R20, R116, R36.reuse, R20 ;  /* 0x000000247414723c */ /* 0x080ff00000041814 */
[C---:B------:R-:W-:Y:S07]  /*7d10*/  HMMA.16816.F32.BF16 R24, R112.reuse, R36, R24 ;  /* 0x000000247018723c */ /* 0x040fee0000041818 */
[--C-:B------:R-:W-:Y:S01]  /*7d20*/  FFMA.FTZ R36, R190, c[0x0][0x2d0], -R110.reuse ;  /* 0x0000b400be247a23 */ /* 0x100fe2000001086e */
[-C--:B------:R-:W-:Y:S01]  /*7d30*/  HMMA.16816.F32.BF16 R28, R112, R38.reuse, R28 ;  /* 0x00000026701c723c */ /* 0x080fe2000004181c */
[----:B------:R1:W-:Y:S03]  /*7d40*/  MUFU.EX2 R190, R44 ;  /* 0x0000002c00be7308 */ /* 0x0003e60000000800 */
[----:B------:R-:W-:Y:S04]  /*7d50*/  FMUL.FTZ R37, R102, R145 ;  /* 0x0000009166257220 */ /* 0x000fe80000410000 */
[C---:B------:R-:W-:Y:S03]  /*7d60*/  HMMA.16816.F32.BF16 R32, R116.reuse, R38, R32 ;  /* 0x000000267420723c */ /* 0x040fe60000041820 */
[----:B------:R2:W4:Y:S04]  /*7d70*/  MUFU.EX2 R143, R36 ;  /* 0x00000024008f7308 */ /* 0x0005280000000800 */
[C---:B------:R-:W-:Y:S02]  /*7d80*/  FMUL.FTZ R38, R101.reuse, R146 ;  /* 0x0000009265267220 */ /* 0x040fe40000410000 */
[----:B------:R-:W-:Y:S03]  /*7d90*/  FMUL.FTZ R39, R101, R147 ;  /* 0x0000009365277220 */ /* 0x000fe60000410000 */
[----:B-1----:R-:W-:Y:S02]  /*7da0*/  FMUL.FTZ R44, R100, R152 ;  /* 0x00000098642c7220 */ /* 0x002fe40000410000 */
[----:B--2---:R-:W-:Y:S02]  /*7db0*/  FMUL.FTZ R36, R102, R144 ;  /* 0x0000009066247220 */ /* 0x004fe40000410000 */
[----:B------:R1:W-:Y:S05]  /*7dc0*/  MUFU.EX2 R144, R106 ;  /* 0x0000006a00907308 */ /* 0x0003ea0000000800 */
[-C--:B------:R-:W-:Y:S08]  /*7dd0*/  HMMA.16816.F32.BF16 R36, R116, R52.reuse, R36 ;  /* 0x000000347424723c */ /* 0x080ff00000041824 */
[C---:B------:R-:W-:Y:S07]  /*7de0*/  HMMA.16816.F32.BF16 R40, R112.reuse, R52, R40 ;  /* 0x000000347028723c */ /* 0x040fee0000041828 */
[----:B------:R-:W-:Y:S01]  /*7df0*/  FFMA.FTZ R52, R193, c[0x0][0x2d0], -R110 ;  /* 0x0000b400c1347a23 */ /* 0x000fe2000001086e */
[-C--:B------:R-:W-:Y:S03]  /*7e00*/  HMMA.16816.F32.BF16 R44, R112, R54.reuse, R44 ;  /* 0x00000036702c723c */ /* 0x080fe6000004182c */
[----:B------:R2:W5:Y:S01]  /*7e10*/  MUFU.EX2 R181, R52 ;  /* 0x0000003400b57308 */ /* 0x0005620000000800 */
[--C-:B-1----:R-:W-:Y:S02]  /*7e20*/  FFMA.FTZ R106, R200, c[0x0][0x2d0], -R3.reuse ;  /* 0x0000b400c86a7a23 */ /* 0x102fe40000010803 */
[C---:B------:R-:W-:Y:S02]  /*7e30*/  FMUL.FTZ R53, R102.reuse, R161 ;  /* 0x000000a166357220 */ /* 0x040fe40000410000 */
[C---:B------:R-:W-:Y:S05]  /*7e40*/  HMMA.16816.F32.BF16 R48, R116.reuse, R54, R48 ;  /* 0x000000367430723c */ /* 0x040fea0000041830 */
[----:B------:R1:W-:Y:S02]  /*7e50*/  MUFU.EX2 R198, R106 ;  /* 0x0000006a00c67308 */ /* 0x0003e40000000800 */
[C---:B------:R-:W-:Y:S02]  /*7e60*/  FMUL.FTZ R54, R101.reuse, R162 ;  /* 0x000000a265367220 */ /* 0x040fe40000410000 */
[----:B------:R-:W-:Y:S03]  /*7e70*/  FMUL.FTZ R55, R101, R163 ;  /* 0x000000a365377220 */ /* 0x000fe60000410000 */
[----:B--2---:R-:W-:Y:S07]  /*7e80*/  FMUL.FTZ R52, R102, R160 ;  /* 0x000000a066347220 */ /* 0x004fee0000410000 */
[-C--:B---3--:R-:W-:Y:S03]  /*7e90*/  HMMA.16816.F32.BF16 R52, R116, R120.reuse, R52 ;  /* 0x000000787434723c */ /* 0x088fe60000041834 */
[--C-:B-1----:R-:W-:Y:S04]  /*7ea0*/  FFMA.FTZ R106, R201, c[0x0][0x2d0], -R3.reuse ;  /* 0x0000b400c96a7a23 */ /* 0x102fe80000010803 */
[----:B------:R1:W2:Y:S01]  /*7eb0*/  MUFU.EX2 R197, R106 ;  /* 0x0000006a00c57308 */ /* 0x0002a20000000800 */
[C---:B------:R-:W-:Y:S08]  /*7ec0*/  HMMA.16816.F32.BF16 R56, R112.reuse, R120, R56 ;  /* 0x000000787038723c */ /* 0x040ff00000041838 */
[-C--:B------:R-:W-:Y:S08]  /*7ed0*/  HMMA.16816.F32.BF16 R60, R112, R122.reuse, R60 ;  /* 0x0000007a703c723c */ /* 0x080ff0000004183c */
[C---:B------:R-:W-:Y:S01]  /*7ee0*/  HMMA.16816.F32.BF16 R64, R116.reuse, R122, R64 ;  /* 0x0000007a7440723c */ /* 0x040fe20000041840 */
[----:B------:R-:W3:Y:S03]  /*7ef0*/  LDSM.16.MT88.4 R120, [R222+0x2100] ;  /* 0x00210000de78783b */ /* 0x000ee60000004200 */
[--C-:B-1----:R-:W-:Y:S04]  /*7f00*/  FFMA.FTZ R106, R202, c[0x0][0x2d0], -R176.reuse ;  /* 0x0000b400ca6a7a23 */ /* 0x102fe800000108b0 */
[-C--:B------:R-:W-:Y:S01]  /*7f10*/  HMMA.16816.F32.BF16 R68, R116, R124.reuse, R68 ;  /* 0x0000007c7444723c */ /* 0x080fe20000041844 */
[----:B------:R1:W-:Y:S07]  /*7f20*/  MUFU.EX2 R252, R106 ;  /* 0x0000006a00fc7308 */ /* 0x0003ee0000000800 */
[C---:B------:R-:W-:Y:S08]  /*7f30*/  HMMA.16816.F32.BF16 R72, R112.reuse, R124, R72 ;  /* 0x0000007c7048723c */ /* 0x040ff00000041848 */
[-C--:B------:R-:W-:Y:S08]  /*7f40*/  HMMA.16816.F32.BF16 R76, R112, R126.reuse, R76 ;  /* 0x0000007e704c723c */ /* 0x080ff0000004184c */
[C---:B------:R-:W-:Y:S01]  /*7f50*/  HMMA.16816.F32.BF16 R80, R116.reuse, R126, R80 ;  /* 0x0000007e7450723c */ /* 0x040fe20000041850 */
[----:B------:R-:W2:Y:S03]  /*7f60*/  LDSM.16.MT88.4 R124, [R221+0x500] ;  /* 0x00050000dd7c783b */ /* 0x000ea60000004200 */
[----:B-1----:R-:W-:Y:S04]  /*7f70*/  FFMA.FTZ R106, R203, c[0x0][0x2d0], -R176 ;  /* 0x0000b400cb6a7a23 */ /* 0x002fe800000108b0 */
[----:B------:R1:W1:Y:S01]  /*7f80*/  MUFU.EX2 R251, R106 ;  /* 0x0000006a00fb7308 */ /* 0x0002620000000800 */
[-C--:B---3--:R-:W-:Y:S08]  /*7f90*/  HMMA.16816.F32.BF16 R84, R116, R120.reuse, R84 ;  /* 0x000000787454723c */ /* 0x088ff00000041854 */
[C---:B------:R-:W-:Y:S08]  /*7fa0*/  HMMA.16816.F32.BF16 R88, R112.reuse, R120, R88 ;  /* 0x000000787058723c */ /* 0x040ff00000041858 */
[-C--:B------:R-:W-:Y:S04]  /*7fb0*/  HMMA.16816.F32.BF16 R92, R112, R122.reuse, R92 ;  /* 0x0000007a705c723c */ /* 0x080fe8000004185c */
[--C-:B-1----:R-:W-:Y:S04]  /*7fc0*/  FFMA.FTZ R106, R204, c[0x0][0x2d0], -R3.reuse ;  /* 0x0000b400cc6a7a23 */ /* 0x102fe80000010803 */
[----:B------:R-:W-:Y:S01]  /*7fd0*/  HMMA.16816.F32.BF16 R96, R116, R122, R96 ;  /* 0x0000007a7460723c */ /* 0x000fe20000041860 */
[----:B------:R-:W1:Y:S01]  /*7fe0*/  LDSM.16.MT88.4 R120, [R221+0x1500] ;  /* 0x00150000dd78783b */ /* 0x000e620000004200 */
[----:B------:R3:W-:Y:S02]  /*7ff0*/  MUFU.EX2 R195, R106 ;  /* 0x0000006a00c37308 */ /* 0x0007e40000000800 */
[----:B----4-:R-:W-:Y:S02]  /*8000*/  F2FP.BF16.PACK_AB R112, R142, R143 ;  /* 0x0000008f8e70723e */ /* 0x010fe400000010ff */
[----:B-----5:R-:W-:Y:S02]  /*8010*/  F2FP.BF16.PACK_AB R114, R134, R181 ;  /* 0x000000b58672723e */ /* 0x020fe400000010ff */
[----:B------:R-:W-:Y:S04]  /*8020*/  F2FP.BF16.PACK_AB R113, R141, R190 ;  /* 0x000000be8d71723e */ /* 0x000fe800000010ff */
[----:B------:R-:W-:Y:S02]  /*8030*/  F2FP.BF16.PACK_AB R115, R135, R133 ;  /* 0x000000858773723e */ /* 0x000fe400000010ff */
[----:B------:R-:W-:Y:S02]  /*8040*/  F2FP.BF16.PACK_AB R116, R144, R191 ;  /* 0x000000bf9074723e */ /* 0x000fe400000010ff */
[----:B--2---:R-:W-:Y:S02]  /*8050*/  F2FP.BF16.PACK_AB R117, R197, R198 ;  /* 0x000000c6c575723e */ /* 0x004fe400000010ff */
[----:B------:R-:W-:Y:S01]  /*8060*/  F2FP.BF16.PACK_AB R118, R251, R252 ;  /* 0x000000fcfb76723e */ /* 0x000fe200000010ff */
[-C--:B------:R-:W-:Y:S05]  /*8070*/  HMMA.16816.F32.BF16 R4, R112, R124.reuse, R4 ;  /* 0x0000007c7004723c */ /* 0x080fea0000041804 */
[----:B---3--:R-:W-:Y:S04]  /*8080*/  FFMA.FTZ R106, R205, c[0x0][0x2d0], -R3 ;  /* 0x0000b400cd6a7a23 */ /* 0x008fe80000010803 */
[----:B------:R2:W3:Y:S03]  /*8090*/  MUFU.EX2 R192, R106 ;  /* 0x0000006a00c07308 */ /* 0x0004e60000000800 */
[--C-:B--2---:R-:W-:Y:S01]  /*80a0*/  FFMA.FTZ R106, R210, c[0x0][0x2d0], -R110.reuse ;  /* 0x0000b400d26a7a23 */ /* 0x104fe2000001086e */
[----:B---3--:R-:W-:Y:S06]  /*80b0*/  F2FP.BF16.PACK_AB R119, R192, R195 ;  /* 0x000000c3c077723e */ /* 0x008fec00000010ff */
[----:B------:R2:W-:Y:S01]  /*80c0*/  MUFU.EX2 R248, R106 ;  /* 0x0000006a00f87308 */ /* 0x0005e20000000800 */
[C---:B------:R-:W-:Y:S08]  /*80d0*/  HMMA.16816.F32.BF16 R8, R116.reuse, R124, R8 ;  /* 0x0000007c7408723c */ /* 0x040ff00000041808 */
[-C--:B------:R-:W-:Y:S08]  /*80e0*/  HMMA.16816.F32.BF16 R12, R116, R126.reuse, R12 ;  /* 0x0000007e740c723c */ /* 0x080ff0000004180c */
[C---:B------:R-:W-:Y:S01]  /*80f0*/  HMMA.16816.F32.BF16 R16, R112.reuse, R126, R16 ;  /* 0x0000007e7010723c */ /* 0x040fe20000041810 */
[----:B------:R-:W3:Y:S03]  /*8100*/  LDSM.16.MT88.4 R124, [R222+0x1500] ;  /* 0x00150000de7c783b */ /* 0x000ee60000004200 */
[----:B--2---:R-:W-:Y:S04]  /*8110*/  FFMA.FTZ R106, R211, c[0x0][0x2d0], -R110 ;  /* 0x0000b400d36a7a23 */ /* 0x004fe8000001086e */
[-C--:B------:R-:W-:Y:S01]  /*8120*/  HMMA.16816.F32.BF16 R20, R112, R128.reuse, R20 ;  /* 0x000000807014723c */ /* 0x080fe20000041814 */
[----:B------:R2:W4:Y:S07]  /*8130*/  MUFU.EX2 R249, R106 ;  /* 0x0000006a00f97308 */ /* 0x00052e0000000800 */
[C---:B------:R-:W-:Y:S08]  /*8140*/  HMMA.16816.F32.BF16 R24, R116.reuse, R128, R24 ;  /* 0x000000807418723c */ /* 0x040ff00000041818 */
[-C--:B------:R-:W-:Y:S08]  /*8150*/  HMMA.16816.F32.BF16 R28, R116, R130.reuse, R28 ;  /* 0x00000082741c723c */ /* 0x080ff0000004181c */
[C---:B------:R-:W-:Y:S01]  /*8160*/  HMMA.16816.F32.BF16 R32, R112.reuse, R130, R32 ;  /* 0x000000827020723c */ /* 0x040fe20000041820 */
[----:B------:R-:W5:Y:S03]  /*8170*/  LDSM.16.MT88.4 R128, [R221+0x2500] ;  /* 0x00250000dd80783b */ /* 0x000f660000004200 */
[--C-:B--2---:R-:W-:Y:S04]  /*8180*/  FFMA.FTZ R106, R212, c[0x0][0x2d0], -R111.reuse ;  /* 0x0000b400d46a7a23 */ /* 0x104fe8000001086f */
[-C--:B-1----:R-:W-:Y:S01]  /*8190*/  HMMA.16816.F32.BF16 R36, R112, R120.reuse, R36 ;  /* 0x000000787024723c */ /* 0x082fe20000041824 */
[----:B------:R1:W-:Y:S07]  /*81a0*/  MUFU.EX2 R246, R106 ;  /* 0x0000006a00f67308 */ /* 0x0003ee0000000800 */
[C---:B------:R-:W-:Y:S08]  /*81b0*/  HMMA.16816.F32.BF16 R40, R116.reuse, R120, R40 ;  /* 0x000000787428723c */ /* 0x040ff00000041828 */
[-C--:B------:R-:W-:Y:S08]  /*81c0*/  HMMA.16816.F32.BF16 R44, R116, R122.reuse, R44 ;  /* 0x0000007a742c723c */ /* 0x080ff0000004182c */
[C---:B------:R-:W-:Y:S01]  /*81d0*/  HMMA.16816.F32.BF16 R48, R112.reuse, R122, R48 ;  /* 0x0000007a7030723c */ /* 0x040fe20000041830 */
[----:B------:R-:W2:Y:S03]  /*81e0*/  LDSM.16.MT88.4 R120, [R222+0x2500] ;  /* 0x00250000de78783b */ /* 0x000ea60000004200 */
[--C-:B-1----:R-:W-:Y:S02]  /*81f0*/  FFMA.FTZ R106, R213, c[0x0][0x2d0], -R111.reuse ;  /* 0x0000b400d56a7a23 */ /* 0x102fe4000001086f */
[----:B------:R1:W-:Y:S02]  /*8200*/  MUFU.EX2 R213, R107 ;  /* 0x0000006b00d57308 */ /* 0x0003e40000000800 */
[-C--:B---3--:R-:W-:Y:S08]  /*8210*/  HMMA.16816.F32.BF16 R52, R112, R124.reuse, R52 ;  /* 0x0000007c7034723c */ /* 0x088ff00000041834 */
[C---:B------:R-:W-:Y:S01]  /*8220*/  HMMA.16816.F32.BF16 R56, R116.reuse, R124, R56 ;  /* 0x0000007c7438723c */ /* 0x040fe20000041838 */
[----:B------:R3:W2:Y:S07]  /*8230*/  MUFU.EX2 R247, R106 ;  /* 0x0000006a00f77308 */ /* 0x0006ae0000000800 */
[-C--:B------:R-:W-:Y:S04]  /*8240*/  HMMA.16816.F32.BF16 R60, R116, R126.reuse, R60 ;  /* 0x0000007e743c723c */ /* 0x080fe8000004183c */
[----:B-1----:R-:W-:Y:S01]  /*8250*/  FFMA.FTZ R107, R215, c[0x0][0x2d0], -R176 ;  /* 0x0000b400d76b7a23 */ /* 0x002fe200000108b0 */
[----:B------:R-:W-:Y:S03]  /*8260*/  MOV R215, R135 ;  /* 0x0000008700d77202 */ /* 0x000fe60000000f00 */
[C---:B------:R-:W-:Y:S01]  /*8270*/  HMMA.16816.F32.BF16 R64, R112.reuse, R126, R64 ;  /* 0x0000007e7040723c */ /* 0x040fe20000041840 */
[----:B------:R-:W1:Y:S03]  /*8280*/  LDSM.16.MT88.4 R124, [R221+0x900] ;  /* 0x00090000dd7c783b */ /* 0x000e660000004200 */
[----:B------:R-:W-:Y:S02]  /*8290*/  MOV R135, R132 ;  /* 0x0000008400877202 */ /* 0x000fe40000000f00 */
[----:B------:R-:W-:Y:S02]  /*82a0*/  MOV R132, R182 ;  /* 0x000000b600847202 */ /* 0x000fe40000000f00 */
[-C--:B-----5:R-:W-:Y:S04]  /*82b0*/  HMMA.16816.F32.BF16 R68, R112, R128.reuse, R68 ;  /* 0x000000807044723c */ /* 0x0a0fe80000041844 */
[--C-:B---3--:R-:W-:Y:S04]  /*82c0*/  FFMA.FTZ R106, R206, c[0x0][0x2d0], -R110.reuse ;  /* 0x0000b400ce6a7a23 */ /* 0x108fe8000001086e */
[C---:B------:R-:W-:Y:S01]  /*82d0*/  HMMA.16816.F32.BF16 R72, R116.reuse, R128, R72 ;  /* 0x000000807448723c */ /* 0x040fe20000041848 */
[----:B------:R3:W5:Y:S07]  /*82e0*/  MUFU.EX2 R212, R106 ;  /* 0x0000006a00d47308 */ /* 0x00076e0000000800 */
[-C--:B------:R-:W-:Y:S08]  /*82f0*/  HMMA.16816.F32.BF16 R76, R116, R130.reuse, R76 ;  /* 0x00000082744c723c */ /* 0x080ff0000004184c */
[C---:B------:R-:W-:Y:S01]  /*8300*/  HMMA.16816.F32.BF16 R80, R112.reuse, R130, R80 ;  /* 0x000000827050723c */ /* 0x040fe20000041850 */
[----:B------:R-:W1:Y:S07]  /*8310*/  LDSM.16.MT88.4 R128, [R222+0x900] ;  /* 0x00090000de80783b */ /* 0x000e6e0000004200 */
[-C--:B--2---:R-:W-:Y:S04]  /*8320*/  HMMA.16816.F32.BF16 R84, R112, R120.reuse, R84 ;  /* 0x000000787054723c */ /* 0x084fe80000041854 */
[--C-:B---3--:R-:W-:Y:S02]  /*8330*/  FFMA.FTZ R106, R208, c[0x0][0x2d0], -R111.reuse ;  /* 0x0000b400d06a7a23 */ /* 0x108fe4000001086f */
[----:B------:R2:W-:Y:S02]  /*8340*/  MUFU.EX2 R208, R107 ;  /* 0x0000006b00d07308 */ /* 0x0005e40000000800 */
[C---:B------:R-:W-:Y:S08]  /*8350*/  HMMA.16816.F32.BF16 R88, R116.reuse, R120, R88 ;  /* 0x000000787458723c */ /* 0x040ff00000041858 */
[-C--:B------:R-:W-:Y:S01]  /*8360*/  HMMA.16816.F32.BF16 R92, R116, R122.reuse, R92 ;  /* 0x0000007a745c723c */ /* 0x080fe2000004185c */
[----:B------:R3:W-:Y:S07]  /*8370*/  MUFU.EX2 R211, R106 ;  /* 0x0000006a00d37308 */ /* 0x0007ee0000000800 */
[----:B------:R-:W-:Y:S01]  /*8380*/  HMMA.16816.F32.BF16 R96, R112, R122, R96 ;  /* 0x0000007a7060723c */ /* 0x000fe20000041860 */
[----:B------:R-:W1:Y:S03]  /*8390*/  LDSM.16.MT88.4 R120, [R221+0x1900] ;  /* 0x00190000dd78783b */ /* 0x000e660000004200 */
[----:B--2---:R-:W-:Y:S03]  /*83a0*/  FFMA.FTZ R107, R178, c[0x0][0x2d0], -R110 ;  /* 0x0000b400b26b7a23 */ /* 0x004fe6000001086e */
[----:B----4-:R-:W-:Y:S02]  /*83b0*/  F2FP.BF16.PACK_AB R112, R249, R248 ;  /* 0x000000f8f970723e */ /* 0x010fe400000010ff */
[----:B------:R-:W-:Y:S01]  /*83c0*/  F2FP.BF16.PACK_AB R113, R247, R246 ;  /* 0x000000f6f771723e */ /* 0x000fe200000010ff */
[----:B------:R2:W-:Y:S02]  /*83d0*/  MUFU.EX2 R200, R107 ;  /* 0x0000006b00c87308 */ /* 0x0005e40000000800 */
[----:B-----5:R-:W-:Y:S01]  /*83e0*/  F2FP.BF16.PACK_AB R114, R213, R212 ;  /* 0x000000d4d572723e */ /* 0x020fe200000010ff */
[----:B---3--:R-:W-:Y:S07]  /*83f0*/  FFMA.FTZ R106, R209, c[0x0][0x2d0], -R111 ;  /* 0x0000b400d16a7a23 */ /* 0x008fee000001086f */
[----:B------:R3:W4:Y:S01]  /*8400*/  MUFU.EX2 R210, R106 ;  /* 0x0000006a00d27308 */ /* 0x0007220000000800 */
[--C-:B--2---:R-:W-:Y:S09]  /*8410*/  FFMA.FTZ R107, R241, c[0x0][0x2d0], -R176.reuse ;  /* 0x0000b400f16b7a23 */ /* 0x104ff200000108b0 */
[----:B------:R-:W-:Y:S01]  /*8420*/  MUFU.EX2 R193, R107 ;  /* 0x0000006b00c17308 */ /* 0x000fe20000000800 */
[--C-:B---3--:R-:W-:Y:S01]  /*8430*/  FFMA.FTZ R106, R214, c[0x0][0x2d0], -R176.reuse ;  /* 0x0000b400d66a7a23 */ /* 0x108fe200000108b0 */
[----:B----4-:R-:W-:Y:S08]  /*8440*/  F2FP.BF16.PACK_AB R115, R210, R211 ;  /* 0x000000d3d273723e */ /* 0x010ff000000010ff */
[----:B------:R-:W-:Y:S01]  /*8450*/  MUFU.EX2 R107, R108 ;  /* 0x0000006c006b7308 */ /* 0x000fe20000000800 */
[----:B------:R-:W-:Y:S01]  /*8460*/  MOV R214, R136 ;  /* 0x0000008800d67202 */ /* 0x000fe20000000f00 */
[-C--:B-1----:R-:W-:Y:S03]  /*8470*/  HMMA.16816.F32.BF16 R4, R112, R124.reuse, R4 ;  /* 0x0000007c7004723c */ /* 0x082fe60000041804 */
[----:B------:R-:W-:Y:S05]  /*8480*/  ISETP.GT.AND P4, PT, R250, R214, PT ;  /* 0x000000d6fa00720c */ /* 0x000fea0003f84270 */
[----:B------:R1:W2:Y:S04]  /*8490*/  MUFU.EX2 R209, R106 ;  /* 0x0000006a00d17308 */ /* 0x0002a80000000800 */
[--C-:B-1----:R-:W-:Y:S01]  /*84a0*/  FFMA.FTZ R106, R218, c[0x0][0x2d0], -R3.reuse ;  /* 0x0000b400da6a7a23 */ /* 0x102fe20000010803 */
[----:B--2---:R-:W-:Y:S02]  /*84b0*/  F2FP.BF16.PACK_AB R116, R208, R209 ;  /* 0x000000d1d074723e */ /* 0x004fe400000010ff */
[----:B------:R-:W-:Y:S03]  /*84c0*/  MOV R218, R134 ;  /* 0x0000008600da7202 */ /* 0x000fe60000000f00 */
[----:B------:R1:W-:Y:S01]  /*84d0*/  MUFU.EX2 R189, R106 ;  /* 0x0000006a00bd7308 */ /* 0x0003e20000000800 */
[----:B------:R-:W-:Y:S01]  /*84e0*/  MOV R134, R180 ;  /* 0x000000b400867202 */ /* 0x000fe20000000f00 */
[--C-:B-1----:R-:W-:Y:S01]  /*84f0*/  FFMA.FTZ R106, R229, c[0x0][0x2d0], -R3.reuse ;  /* 0x0000b400e56a7a23 */ /* 0x102fe20000010803 */
[----:B------:R-:W-:Y:S02]  /*8500*/  MOV R229, R133 ;  /* 0x0000008500e57202 */ /* 0x000fe40000000f00 */
[----:B------:R-:W-:Y:S05]  /*8510*/  MOV R133, R183 ;  /* 0x000000b700857202 */ /* 0x000fea0000000f00 */
[----:B------:R1:W2:Y:S02]  /*8520*/  MUFU.EX2 R188, R106 ;  /* 0x0000006a00bc7308 */ /* 0x0002a40000000800 */
[--C-:B-1----:R-:W-:Y:S01]  /*8530*/  FFMA.FTZ R106, R231, c[0x0][0x2d0], -R176.reuse ;  /* 0x0000b400e76a7a23 */ /* 0x102fe200000108b0 */
[----:B--2---:R-:W-:Y:S02]  /*8540*/  F2FP.BF16.PACK_AB R117, R188, R189 ;  /* 0x000000bdbc75723e */ /* 0x004fe400000010ff */
[----:B------:R-:W-:Y:S05]  /*8550*/  MOV R231, R181 ;  /* 0x000000b500e77202 */ /* 0x000fea0000000f00 */
[----:B------:R1:W-:Y:S01]  /*8560*/  MUFU.EX2 R207, R106 ;  /* 0x0000006a00cf7308 */ /* 0x0003e20000000800 */
[----:B------:R-:W-:Y:S01]  /*8570*/  LDSM.16.MT88.4 R180, [R221+0x2d00] ;  /* 0x002d0000ddb4783b */ /* 0x000fe20000004200 */
[----:B-1----:R-:W-:Y:S01]  /*8580*/  FFMA.FTZ R106, R232, c[0x0][0x2d0], -R176 ;  /* 0x0000b400e86a7a23 */ /* 0x002fe200000108b0 */
[----:B------:R-:W-:Y:S07]  /*8590*/  MOV R232, R144 ;  /* 0x0000009000e87202 */ /* 0x000fee0000000f00 */
[----:B------:R1:W2:Y:S02]  /*85a0*/  MUFU.EX2 R206, R106 ;  /* 0x0000006a00ce7308 */ /* 0x0002a40000000800 */
[--C-:B-1----:R-:W-:Y:S01]  /*85b0*/  FFMA.FTZ R106, R233, c[0x0][0x2d0], -R3.reuse ;  /* 0x0000b400e96a7a23 */ /* 0x102fe20000010803 */
[----:B------:R-:W-:Y:S02]  /*85c0*/  MOV R233, R141 ;  /* 0x0000008d00e97202 */ /* 0x000fe40000000f00 */
[----:B------:R-:W-:Y:S05]  /*85d0*/  MOV R141, R187 ;  /* 0x000000bb008d7202 */ /* 0x000fea0000000f00 */
[----:B------:R1:W-:Y:S01]  /*85e0*/  MUFU.EX2 R187, R106 ;  /* 0x0000006a00bb7308 */ /* 0x0003e20000000800 */
[----:B--2---:R-:W-:Y:S01]  /*85f0*/  F2FP.BF16.PACK_AB R118, R206, R207 ;  /* 0x000000cfce76723e */ /* 0x004fe200000010ff */
[----:B-1----:R-:W-:Y:S01]  /*8600*/  FFMA.FTZ R106, R234, c[0x0][0x2d0], -R3 ;  /* 0x0000b400ea6a7a23 */ /* 0x002fe20000010803 */
[----:B------:R-:W-:Y:S02]  /*8610*/  MOV R234, R142 ;  /* 0x0000008e00ea7202 */ /* 0x000fe40000000f00 */
[----:B------:R-:W-:Y:S02]  /*8620*/  MOV R142, R139 ;  /* 0x0000008b008e7202 */ /* 0x000fe40000000f00 */
[----:B------:R-:W-:Y:S03]  /*8630*/  MOV R139, R186 ;  /* 0x000000ba008b7202 */ /* 0x000fe60000000f00 */
[----:B------:R1:W2:Y:S01]  /*8640*/  MUFU.EX2 R186, R106 ;  /* 0x0000006a00ba7308 */ /* 0x0002a20000000800 */
[----:B------:R-:W-:Y:S01]  /*8650*/  MOV R241, R139 ;  /* 0x0000008b00f17202 */ /* 0x000fe20000000f00 */
[--C-:B-1----:R-:W-:Y:S01]  /*8660*/  FFMA.FTZ R106, R237, c[0x0][0x2d0], -R110.reuse ;  /* 0x0000b400ed6a7a23 */ /* 0x102fe2000001086e */
[----:B--2---:R-:W-:Y:S02]  /*8670*/  F2FP.BF16.PACK_AB R119, R186, R187 ;  /* 0x000000bbba77723e */ /* 0x004fe400000010ff */
[----:B------:R-:W-:Y:S05]  /*8680*/  MOV R237, R191 ;  /* 0x000000bf00ed7202 */ /* 0x000fea0000000f00 */
[----:B------:R1:W-:Y:S01]  /*8690*/  MUFU.EX2 R205, R106 ;  /* 0x0000006a00cd7308 */ /* 0x0003e20000000800 */
[C---:B------:R-:W-:Y:S08]  /*86a0*/  HMMA.16816.F32.BF16 R8, R116.reuse, R124, R8 ;  /* 0x0000007c7408723c */ /* 0x040ff00000041808 */
[-C--:B------:R-:W-:Y:S08]  /*86b0*/  HMMA.16816.F32.BF16 R12, R116, R126.reuse, R12 ;  /* 0x0000007e740c723c */ /* 0x080ff0000004180c */
[C---:B------:R-:W-:Y:S01]  /*86c0*/  HMMA.16816.F32.BF16 R16, R112.reuse, R126, R16 ;  /* 0x0000007e7010723c */ /* 0x040fe20000041810 */
[----:B------:R-:W2:Y:S03]  /*86d0*/  LDSM.16.MT88.4 R124, [R222+0x1900] ;  /* 0x00190000de7c783b */ /* 0x000ea60000004200 */
[--C-:B-1----:R-:W-:Y:S01]  /*86e0*/  FFMA.FTZ R106, R235, c[0x0][0x2d0], -R110.reuse ;  /* 0x0000b400eb6a7a23 */ /* 0x102fe2000001086e */
[----:B------:R-:W-:Y:S03]  /*86f0*/  MOV R235, R190 ;  /* 0x000000be00eb7202 */ /* 0x000fe60000000f00 */
[-C--:B------:R-:W-:Y:S01]  /*8700*/  HMMA.16816.F32.BF16 R20, R112, R128.reuse, R20 ;  /* 0x000000807014723c */ /* 0x080fe20000041814 */
[----:B------:R1:W3:Y:S07]  /*8710*/  MUFU.EX2 R204, R106 ;  /* 0x0000006a00cc7308 */ /* 0x0002ee0000000800 */
[C---:B------:R-:W-:Y:S08]  /*8720*/  HMMA.16816.F32.BF16 R24, R116.reuse, R128, R24 ;  /* 0x000000807418723c */ /* 0x040ff00000041818 */
[-C--:B------:R-:W-:Y:S08]  /*8730*/  HMMA.16816.F32.BF16 R28, R116, R130.reuse, R28 ;  /* 0x00000082741c723c */ /* 0x080ff0000004181c */
[C---:B------:R-:W-:Y:S01]  /*8740*/  HMMA.16816.F32.BF16 R32, R112.reuse, R130, R32 ;  /* 0x000000827020723c */ /* 0x040fe20000041820 */
[----:B------:R-:W4:Y:S03]  /*8750*/  LDSM.16.MT88.4 R128, [R221+0x2900] ;  /* 0x00290000dd80783b */ /* 0x000f260000004200 */
[--C-:B-1----:R-:W-:Y:S01]  /*8760*/  FFMA.FTZ R106, R238, c[0x0][0x2d0], -R111.reuse ;  /* 0x0000b400ee6a7a23 */ /* 0x102fe2000001086f */
[----:B------:R-:W-:Y:S02]  /*8770*/  MOV R238, R143 ;  /* 0x0000008f00ee7202 */ /* 0x000fe40000000f00 */
[----:B---3--:R-:W-:Y:S01]  /*8780*/  F2FP.BF16.PACK_AB R108, R204, R205 ;  /* 0x000000cdcc6c723e */ /* 0x008fe200000010ff */
[-C--:B------:R-:W-:Y:S01]  /*8790*/  HMMA.16816.F32.BF16 R36, R112, R120.reuse, R36 ;  /* 0x000000787024723c */ /* 0x080fe20000041824 */
[----:B------:R1:W-:Y:S07]  /*87a0*/  MUFU.EX2 R203, R106 ;  /* 0x0000006a00cb7308 */ /* 0x0003ee0000000800 */
[C---:B------:R-:W-:Y:S08]  /*87b0*/  HMMA.16816.F32.BF16 R40, R116.reuse, R120, R40 ;  /* 0x000000787428723c */ /* 0x040ff00000041828 */
[-C--:B------:R-:W-:Y:S08]  /*87c0*/  HMMA.16816.F32.BF16 R44, R116, R122.reuse, R44 ;  /* 0x0000007a742c723c */ /* 0x080ff0000004182c */
[C---:B------:R-:W-:Y:S01]  /*87d0*/  HMMA.16816.F32.BF16 R48, R112.reuse, R122, R48 ;  /* 0x0000007a7030723c */ /* 0x040fe20000041830 */
[----:B------:R-:W3:Y:S03]  /*87e0*/  LDSM.16.MT88.4 R120, [R222+0x2900] ;  /* 0x00290000de78783b */ /* 0x000ee60000004200 */
[--C-:B-1----:R-:W-:Y:S01]  /*87f0*/  FFMA.FTZ R106, R239, c[0x0][0x2d0], -R111.reuse ;  /* 0x0000b400ef6a7a23 */ /* 0x102fe2000001086f */
[----:B------:R-:W-:Y:S03]  /*8800*/  MOV R239, R142 ;  /* 0x0000008e00ef7202 */ /* 0x000fe60000000f00 */
[-C--:B--2---:R-:W-:Y:S01]  /*8810*/  HMMA.16816.F32.BF16 R52, R112, R124.reuse, R52 ;  /* 0x0000007c7034723c */ /* 0x084fe20000041834 */
[----:B------:R1:W-:Y:S07]  /*8820*/  MUFU.EX2 R201, R106 ;  /* 0x0000006a00c97308 */ /* 0x0003ee0000000800 */
[C---:B------:R-:W-:Y:S08]  /*8830*/  HMMA.16816.F32.BF16 R56, R116.reuse, R124, R56 ;  /* 0x0000007c7438723c */ /* 0x040ff00000041838 */
[-C--:B------:R-:W-:Y:S08]  /*8840*/  HMMA.16816.F32.BF16 R60, R116, R126.reuse, R60 ;  /* 0x0000007e743c723c */ /* 0x080ff0000004183c */
[C---:B------:R-:W-:Y:S01]  /*8850*/  HMMA.16816.F32.BF16 R64, R112.reuse, R126, R64 ;  /* 0x0000007e7040723c */ /* 0x040fe20000041840 */
[----:B------:R-:W2:Y:S03]  /*8860*/  LDSM.16.MT88.4 R124, [R221+0xd00] ;  /* 0x000d0000dd7c783b */ /* 0x000ea60000004200 */
[----:B-1----:R-:W-:Y:S04]  /*8870*/  FFMA.FTZ R106, R177, c[0x0][0x2d0], -R110 ;  /* 0x0000b400b16a7a23 */ /* 0x002fe8000001086e */
[-C--:B----4-:R-:W-:Y:S01]  /*8880*/  HMMA.16816.F32.BF16 R68, R112, R128.reuse, R68 ;  /* 0x000000807044723c */ /* 0x090fe20000041844 */
[----:B------:R1:W4:Y:S07]  /*8890*/  MUFU.EX2 R202, R106 ;  /* 0x0000006a00ca7308 */ /* 0x00032e0000000800 */
[C---:B------:R-:W-:Y:S08]  /*88a0*/  HMMA.16816.F32.BF16 R72, R116.reuse, R128, R72 ;  /* 0x000000807448723c */ /* 0x040ff00000041848 */
[-C--:B------:R-:W-:Y:S08]  /*88b0*/  HMMA.16816.F32.BF16 R76, R116, R130.reuse, R76 ;  /* 0x00000082744c723c */ /* 0x080ff0000004184c */
[C---:B------:R-:W-:Y:S04]  /*88c0*/  HMMA.16816.F32.BF16 R80, R112.reuse, R130, R80 ;  /* 0x000000827050723c */ /* 0x040fe80000041850 */
[--C-:B-1----:R-:W-:Y:S01]  /*88d0*/  FFMA.FTZ R106, R179, c[0x0][0x2d0], -R111.reuse ;  /* 0x0000b400b36a7a23 */ /* 0x102fe2000001086f */
[----:B----4-:R-:W-:Y:S03]  /*88e0*/  F2FP.BF16.PACK_AB R110, R200, R202 ;  /* 0x000000cac86e723e */ /* 0x010fe600000010ff */
[-C--:B---3--:R-:W-:Y:S01]  /*88f0*/  HMMA.16816.F32.BF16 R84, R112, R120.reuse, R84 ;  /* 0x000000787054723c */ /* 0x088fe20000041854 */
[----:B------:R1:W-:Y:S07]  /*8900*/  MUFU.EX2 R199, R106 ;  /* 0x0000006a00c77308 */ /* 0x0003ee0000000800 */
[C---:B------:R-:W-:Y:S08]  /*8910*/  HMMA.16816.F32.BF16 R88, R116.reuse, R120, R88 ;  /* 0x000000787458723c */ /* 0x040ff00000041858 */
[-C--:B------:R-:W-:Y:S08]  /*8920*/  HMMA.16816.F32.BF16 R92, R116, R122.reuse, R92 ;  /* 0x0000007a745c723c */ /* 0x080ff0000004185c */
[----:B------:R-:W-:Y:S04]  /*8930*/  HMMA.16816.F32.BF16 R96, R112, R122, R96 ;  /* 0x0000007a7060723c */ /* 0x000fe80000041860 */
[----:B-1----:R-:W-:Y:S01]  /*8940*/  FFMA.FTZ R106, R236, c[0x0][0x2d0], -R111 ;  /* 0x0000b400ec6a7a23 */ /* 0x002fe2000001086f */
[----:B------:R-:W-:Y:S03]  /*8950*/  MOV R236, R141 ;  /* 0x0000008d00ec7202 */ /* 0x000fe60000000f00 */
[----:B------:R1:W3:Y:S04]  /*8960*/  MUFU.EX2 R196, R106 ;  /* 0x0000006a00c47308 */ /* 0x0002e80000000800 */
[--C-:B-1----:R-:W-:Y:S01]  /*8970*/  FFMA.FTZ R106, R240, c[0x0][0x2d0], -R176.reuse ;  /* 0x0000b400f06a7a23 */ /* 0x102fe200000108b0 */
[----:B---3--:R-:W-:Y:S02]  /*8980*/  F2FP.BF16.PACK_AB R111, R196, R199 ;  /* 0x000000c7c46f723e */ /* 0x008fe400000010ff */
[----:B------:R-:W-:Y:S03]  /*8990*/  MOV R240, R140 ;  /* 0x0000008c00f07202 */ /* 0x000fe60000000f00 */
[----:B------:R1:W-:Y:S01]  /*89a0*/  MUFU.EX2 R194, R106 ;  /* 0x0000006a00c27308 */ /* 0x0003e20000000800 */
[----:B------:R-:W3:Y:S01]  /*89b0*/  LDSM.16.MT88.4 R140, [R222+0xd00] ;  /* 0x000d0000de8c783b */ /* 0x000ee20000004200 */
[--C-:B-1----:R-:W-:Y:S01]  /*89c0*/  FFMA.FTZ R106, R242, c[0x0][0x2d0], -R3.reuse ;  /* 0x0000b400f26a7a23 */ /* 0x102fe20000010803 */
[----:B------:R-:W-:Y:S07]  /*89d0*/  MOV R242, R184 ;  /* 0x000000b800f27202 */ /* 0x000fee0000000f00 */
[----:B------:R1:W-:Y:S02]  /*89e0*/  MUFU.EX2 R184, R106 ;  /* 0x0000006a00b87308 */ /* 0x0003e40000000800 */
[--C-:B-1----:R-:W-:Y:S01]  /*89f0*/  FFMA.FTZ R106, R244, c[0x0][0x2d0], -R3.reuse ;  /* 0x0000b400f46a7a23 */ /* 0x102fe20000010803 */
[----:B------:R-:W-:Y:S01]  /*8a00*/  MOV R244, R185 ;  /* 0x000000b900f47202 */ /* 0x000fe20000000f00 */
[----:B------:R-:W-:Y:S01]  /*8a10*/  FFMA.FTZ R3, R109, c[0x0][0x2d0], -R3 ;  /* 0x0000b4006d037a23 */ /* 0x000fe20000010803 */
[----:B------:R-:W-:Y:S05]  /*8a20*/  F2FP.BF16.PACK_AB R109, R201, R203 ;  /* 0x000000cbc96d723e */ /* 0x000fea00000010ff */
[----:B------:R1:W4:Y:S02]  /*8a30*/  MUFU.EX2 R185, R106 ;  /* 0x0000006a00b97308 */ /* 0x0003240000000800 */
[-C--:B--2---:R-:W-:Y:S01]  /*8a40*/  HMMA.16816.F32.BF16 R116, R108, R124.reuse, R4 ;  /* 0x0000007c6c74723c */ /* 0x084fe20000041804 */
[----:B------:R-:W2:Y:S04]  /*8a50*/  LDSM.16.MT88.4 R4, [R222+0x2d00] ;  /* 0x002d0000de04783b */ /* 0x000ea80000004200 */
[--C-:B-1----:R-:W-:Y:S01]  /*8a60*/  FFMA.FTZ R106, R245, c[0x0][0x2d0], -R176.reuse ;  /* 0x0000b400f56a7a23 */ /* 0x102fe200000108b0 */
[----:B----4-:R-:W-:Y:S02]  /*8a70*/  F2FP.BF16.PACK_AB R177, R185, R184 ;  /* 0x000000b8b9b1723e */ /* 0x010fe400000010ff */
[----:B------:R-:W-:Y:S01]  /*8a80*/  MOV R245, R138 ;  /* 0x0000008a00f57202 */ /* 0x000fe20000000f00 */
[----:B------:R1:W-:Y:S03]  /*8a90*/  MUFU.EX2 R191, R106 ;  /* 0x0000006a00bf7308 */ /* 0x0003e60000000800 */
[----:B-1----:R-:W-:Y:S01]  /*8aa0*/  FFMA.FTZ R106, R243, c[0x0][0x2d0], -R176 ;  /* 0x0000b400f36a7a23 */ /* 0x002fe200000108b0 */
[----:B------:R-:W-:Y:S02]  /*8ab0*/  F2FP.BF16.PACK_AB R176, R193, R194 ;  /* 0x000000c2c1b0723e */ /* 0x000fe400000010ff */
[----:B------:R-:W-:Y:S04]  /*8ac0*/  MOV R243, R137 ;  /* 0x0000008900f37202 */ /* 0x000fe80000000f00 */
[----:B------:R-:W1:Y:S10]  /*8ad0*/  MUFU.EX2 R190, R106 ;  /* 0x0000006a00be7308 */ /* 0x000e740000000800 */
[----:B------:R-:W4:Y:S01]  /*8ae0*/  MUFU.EX2 R106, R3 ;  /* 0x00000003006a7308 */ /* 0x000f220000000800 */
[----:B-1----:R-:W-:Y:S02]  /*8af0*/  F2FP.BF16.PACK_AB R178, R190, R191 ;  /* 0x000000bfbeb2723e */ /* 0x002fe400000010ff */
[----:B----4-:R-:W-:Y:S07]  /*8b00*/  F2FP.BF16.PACK_AB R179, R106, R107 ;  /* 0x0000006b6ab3723e */ /* 0x010fee00000010ff */
[C---:B------:R-:W-:Y:S01]  /*8b10*/  HMMA.16816.F32.BF16 R112, R176.reuse, R124, R8 ;  /* 0x0000007cb070723c */ /* 0x040fe20000041808 */
[----:B------:R-:W4:Y:S04]  /*8b20*/  LDL.LU R9, [R1+0x20] ;  /* 0x0000200001097983 */ /* 0x000f280000300800 */
[----:B------:R-:W5:Y:S02]  /*8b30*/  LDL.LU R8, [R1+0x24] ;  /* 0x0000240001087983 */ /* 0x000f640000300800 */
[----:B------:R-:W-:Y:S01]  /*8b40*/  MOV R11, R134 ;  /* 0x00000086000b7202 */ /* 0x000fe20000000f00 */
[-C--:B------:R-:W-:Y:S01]  /*8b50*/  HMMA.16816.F32.BF16 R120, R176, R126.reuse, R12 ;  /* 0x0000007eb078723c */ /* 0x080fe2000004180c */
[----:B------:R-:W5:Y:S03]  /*8b60*/  LDL.LU R3, [R1+0x28] ;  /* 0x0000280001037983 */ /* 0x000f660000300800 */
[----:B------:R-:W-:Y:S01]  /*8b70*/  MOV R10, R135 ;  /* 0x00000087000a7202 */ /* 0x000fe20000000f00 */
[----:B------:R-:W5:Y:S02]  /*8b80*/  LDL.LU R14, [R1+0x1c] ;  /* 0x00001c00010e7983 */ /* 0x000f640000300800 */
[----:B------:R-:W-:Y:S01]  /*8b90*/  MOV R13, R133 ;  /* 0x00000085000d7202 */ /* 0x000fe20000000f00 */
[C---:B------:R-:W-:Y:S04]  /*8ba0*/  HMMA.16816.F32.BF16 R124, R108.reuse, R126, R16 ;  /* 0x0000007e6c7c723c */ /* 0x040fe80000041810 */
[----:B------:R-:W-:Y:S04]  /*8bb0*/  MOV R15, R132 ;  /* 0x00000084000f7202 */ /* 0x000fe80000000f00 */
[-C--:B---3--:R-:W-:Y:S08]  /*8bc0*/  HMMA.16816.F32.BF16 R128, R108, R140.reuse, R20 ;  /* 0x0000008c6c80723c */ /* 0x088ff00000041814 */
[C---:B------:R-:W-:Y:S08]  /*8bd0*/  HMMA.16816.F32.BF16 R132, R176.reuse, R140, R24 ;  /* 0x0000008cb084723c */ /* 0x040ff00000041818 */
[-C--:B------:R-:W-:Y:S08]  /*8be0*/  HMMA.16816.F32.BF16 R136, R176, R142.reuse, R28 ;  /* 0x0000008eb088723c */ /* 0x080ff0000004181c */
        /* <DEDUP_REMOVED lines=13> */
[-C--:B--2---:R-:W-:Y:S08]  /*8cc0*/  HMMA.16816.F32.BF16 R84, R108, R4.reuse, R84 ;  /* 0x000000046c54723c */ /* 0x084ff00000041854 */
[C---:B------:R-:W-:Y:S08]  /*8cd0*/  HMMA.16816.F32.BF16 R88, R176.reuse, R4, R88 ;  /* 0x00000004b058723c */ /* 0x040ff00000041858 */
[-C--:B------:R-:W-:Y:S08]  /*8ce0*/  HMMA.16816.F32.BF16 R92, R176, R6.reuse, R92 ;  /* 0x00000006b05c723c */ /* 0x080ff0000004185c */
[----:B------:R-:W-:Y:S04]  /*8cf0*/  HMMA.16816.F32.BF16 R96, R108, R6, R96 ;  /* 0x000000066c60723c */ /* 0x000fe80000041860 */
[----:B----4-:R-:W-:Y:S02]  /*8d00*/  FFMA.FTZ R101, R101, R9, R15 ;  /* 0x0000000965657223 */ /* 0x010fe4000001000f */
[----:B-----5:R-:W-:Y:S02]  /*8d10*/  FFMA.FTZ R100, R100, R8, R10 ;  /* 0x0000000864647223 */ /* 0x020fe4000001000a */
[----:B------:R-:W-:Y:S04]  /*8d20*/  FADD.FTZ R8, R243, R101 ;  /* 0x00000065f3087221 */ /* 0x000fe80000010000 */
[----:B------:R-:W-:Y:S02]  /*8d30*/  FFMA.FTZ R3, R0, R3, R216 ;  /* 0x0000000300037223 */ /* 0x000fe400000100d8 */
[----:B------:R-:W-:Y:S01]  /*8d40*/  FADD.FTZ R10, R245, R100 ;  /* 0x00000064f50a7221 */ /* 0x000fe20000010000 */
[----:B------:R-:W-:Y:S01]  /*8d50*/  MOV R100, R104 ;  /* 0x0000006800647202 */ /* 0x000fe20000000f00 */
[----:B------:R-:W-:Y:S02]  /*8d60*/  FFMA.FTZ R102, R102, R14, R13 ;  /* 0x0000000e66667223 */ /* 0x000fe4000001000d */
[----:B------:R-:W-:Y:S02]  /*8d70*/  FADD.FTZ R3, R217, R3 ;  /* 0x00000003d9037221 */ /* 0x000fe40000010000 */
        /* <DEDUP_REMOVED lines=47> */
[----:B------:R-:W-:Y:S01]  /*9070*/  FADD.FTZ R3, R201, R3 ;  /* 0x00000003c9037221 */ /* 0x000fe20000010000 */
[----:B------:R1:W-:Y:S01]  /*9080*/  STL [R1+0x1c], R4 ;  /* 0x00001c0401007387 */ /* 0x0003e20000100800 */
[----:B------:R-:W-:Y:S02]  /*9090*/  FADD.FTZ R8, R184, R8 ;  /* 0x00000008b8087221 */ /* 0x000fe40000010000 */
[----:B------:R-:W-:Y:S02]  /*90a0*/  FADD.FTZ R5, R193, R0 ;  /* 0x00000000c1057221 */ /* 0x000fe40000010000 */
[----:B------:R-:W-:Y:S02]  /*90b0*/  FADD.FTZ R6, R199, R3 ;  /* 0x00000003c7067221 */ /* 0x000fe40000010000 */
[----:B------:R-:W-:Y:S02]  /*90c0*/  FADD.FTZ R5, R191, R5 ;  /* 0x00000005bf057221 */ /* 0x000fe40000010000 */
[----:B------:R-:W-:Y:S02]  /*90d0*/  FADD.FTZ R6, R196, R6 ;  /* 0x00000006c4067221 */ /* 0x000fe40000010000 */
[----:B------:R-:W-:Y:S03]  /*90e0*/  FADD.FTZ R0, R185, R8 ;  /* 0x00000008b9007221 */ /* 0x000fe60000010000 */
[----:B------:R-:W-:Y:S01]  /*90f0*/  STL [R1+0x20], R6 ;  /* 0x0000200601007387 */ /* 0x000fe20000100800 */
[----:B------:R-:W-:Y:S01]  /*9100*/  FADD.FTZ R3, R107, R0 ;  /* 0x000000006b037221 */ /* 0x000fe20000010000 */
[----:B------:R-:W-:Y:S02]  /*9110*/  IADD3 R0, R250, -0x1, RZ ;  /* 0xfffffffffa007810 */ /* 0x000fe40007ffe0ff */
[----:B------:R-:W-:Y:S01]  /*9120*/  MOV R107, R2 ;  /* 0x00000002006b7202 */ /* 0x000fe20000000f00 */
[----:B------:R-:W-:Y:S01]  /*9130*/  FADD.FTZ R3, R106, R3 ;  /* 0x000000036a037221 */ /* 0x000fe20000010000 */
[----:B------:R-:W-:Y:S02]  /*9140*/  MOV R250, R0 ;  /* 0x0000000000fa7202 */ /* 0x000fe40000000f00 */
[----:B------:R-:W-:Y:S01]  /*9150*/  MOV R106, R103 ;  /* 0x00000067006a7202 */ /* 0x000fe20000000f00 */
[----:B-1----:R-:W-:Y:S05]  /*9160*/  FADD.FTZ R4, R190, R5 ;  /* 0x00000005be047221 */ /* 0x002fea0000010000 */
[----:B------:R-:W-:Y:S04]  /*9170*/  STL [R1+0x24], R4 ;  /* 0x0000240401007387 */ /* 0x000fe80000100800 */
[----:B------:R1:W-:Y:S02]  /*9180*/  STL [R1+0x28], R3 ;  /* 0x0000280301007387 */ /* 0x0003e40000100800 */
[----:B-1----:R-:W-:Y:S01]  /*9190*/  MOV R3, R105 ;  /* 0x0000006900037202 */ /* 0x002fe20000000f00 */
[----:B------:R-:W-:-:S05]  /*91a0*/  @P4 BRA `(.L_x_12) ;  /* 0xffffc78000004947 */ /* 0x000fca000383ffff */
.L_x_11:
[----:B-1----:R-:W2:Y:S04]  /*91b0*/  LDL.LU R0, [R1+0x1c] ;  /* 0x00001c0001007983 */ /* 0x002ea80000300800 */
[----:B------:R-:W3:Y:S04]  /*91c0*/  LDL.LU R4, [R1+0x20] ;  /* 0x0000200001047983 */ /* 0x000ee80000300800 */
[----:B------:R-:W4:Y:S04]  /*91d0*/  LDL.LU R8, [R1+0x24] ;  /* 0x0000240001087983 */ /* 0x000f280000300800 */
[----:B------:R-:W5:Y:S01]  /*91e0*/  LDL.LU R5, [R1+0x28] ;  /* 0x0000280001057983 */ /* 0x000f620000300800 */
[----:B------:R-:W-:-:S02]  /*91f0*/  MOV R18, 0xff800000 ;  /* 0xff80000000127802 */ /* 0x000fc40000000f00 */
[----:B------:R-:W-:Y:S02]  /*9200*/  MOV R19, 0xff800000 ;  /* 0xff80000000137802 */ /* 0x000fe40000000f00 */
[----:B------:R-:W-:Y:S02]  /*9210*/  MOV R20, 0xff800000 ;  /* 0xff80000000147802 */ /* 0x000fe40000000f00 */
[----:B------:R-:W-:Y:S02]  /*9220*/  MOV R21, 0xff800000 ;  /* 0xff80000000157802 */ /* 0x000fe40000000f00 */
[----:B------:R-:W-:Y:S01]  /*9230*/  PLOP3.LUT P4, PT, PT, PT, PT, 0x8, 0x0 ;  /* 0x000000000000781c */ /* 0x000fe20003f8e170 */
[----:B--2---:R-:W1:Y:S04]  /*9240*/  SHFL.BFLY PT, R11, R0, 0x2, 0x1f ;  /* 0x0c401f00000b7f89 */ /* 0x004e6800000e0000 */
[----:B---3--:R-:W2:Y:S04]  /*9250*/  SHFL.BFLY PT, R9, R4, 0x2, 0x1f ;  /* 0x0c401f0004097f89 */ /* 0x008ea800000e0000 */
[----:B----4-:R-:W3:Y:S04]  /*9260*/  SHFL.BFLY PT, R7, R8, 0x2, 0x1f ;  /* 0x0c401f0008077f89 */ /* 0x010ee800000e0000 */
[----:B-----5:R-:W4:Y:S01]  /*9270*/  SHFL.BFLY PT, R6, R5, 0x2, 0x1f ;  /* 0x0c401f0005067f89 */ /* 0x020f2200000e0000 */
[----:B-1----:R-:W-:-:S02]  /*9280*/  FADD.FTZ R11, R11, R0 ;  /* 0x000000000b0b7221 */ /* 0x002fc40000010000 */
[----:B--2---:R-:W-:-:S03]  /*9290*/  FADD.FTZ R9, R9, R4 ;  /* 0x0000000409097221 */ /* 0x004fc60000010000 */
[----:B------:R-:W1:Y:S01]  /*92a0*/  SHFL.BFLY PT, R0, R11, 0x1, 0x1f ;  /* 0x0c201f000b007f89 */ /* 0x000e6200000e0000 */
[----:B---3--:R-:W-:-:S03]  /*92b0*/  FADD.FTZ R7, R7, R8 ;  /* 0x0000000807077221 */ /* 0x008fc60000010000 */
[----:B------:R-:W2:Y:S01]  /*92c0*/  SHFL.BFLY PT, R4, R9, 0x1, 0x1f ;  /* 0x0c201f0009047f89 */ /* 0x000ea200000e0000 */
[----:B----4-:R-:W-:-:S03]  /*92d0*/  FADD.FTZ R6, R6, R5 ;  /* 0x0000000506067221 */ /* 0x010fc60000010000 */
[----:B------:R-:W3:Y:S04]  /*92e0*/  SHFL.BFLY PT, R3, R7, 0x1, 0x1f ;  /* 0x0c201f0007037f89 */ /* 0x000ee800000e0000 */
[----:B------:R-:W4:Y:S01]  /*92f0*/  SHFL.BFLY PT, R5, R6, 0x1, 0x1f ;  /* 0x0c201f0006057f89 */ /* 0x000f2200000e0000 */
[----:B-1----:R-:W-:Y:S01]  /*9300*/  FADD.FTZ R11, R11, R0 ;  /* 0x000000000b0b7221 */ /* 0x002fe20000010000 */
[----:B------:R-:W-:Y:S01]  /*9310*/  MOV R0, RZ ;  /* 0x000000ff00007202 */ /* 0x000fe20000000f00 */
[----:B--2---:R-:W-:-:S03]  /*9320*/  FADD.FTZ R9, R9, R4 ;  /* 0x0000000409097221 */ /* 0x004fc60000010000 */
[----:B------:R-:W-:Y:S02]  /*9330*/  FSETP.NE.FTZ.AND P3, PT, R11, RZ, PT ;  /* 0x000000ff0b00720b */ /* 0x000fe40003f75000 */
[----:B------:R-:W-:Y:S01]  /*9340*/  MOV R4, RZ ;  /* 0x000000ff00047202 */ /* 0x000fe20000000f00 */
[----:B---3--:R-:W-:Y:S01]  /*9350*/  FADD.FTZ R7, R7, R3 ;  /* 0x0000000307077221 */ /* 0x008fe20000010000 */
[----:B------:R-:W-:Y:S02]  /*9360*/  FSETP.NE.FTZ.AND P2, PT, R9, RZ, PT ;  /* 0x000000ff0900720b */ /* 0x000fe40003f55000 */
[----:B------:R-:W-:Y:S01]  /*9370*/  MOV R3, RZ ;  /* 0x000000ff00037202 */ /* 0x000fe20000000f00 */
[----:B----4-:R-:W-:Y:S01]  /*9380*/  FADD.FTZ R6, R5, R6 ;  /* 0x0000000605067221 */ /* 0x010fe20000010000 */
[----:B------:R-:W-:-:S04]  /*9390*/  FSETP.NE.FTZ.AND P1, PT, R7, RZ, PT ;  /* 0x000000ff0700720b */ /* 0x000fc80003f35000 */
[----:B------:R-:W-:Y:S01]  /*93a0*/  FSETP.NE.FTZ.AND P0, PT, R6, RZ, PT ;  /* 0x000000ff0600720b */ /* 0x000fe20003f15000 */
[----:B------:R-:W1:Y:S08]  /*93b0*/  @P3 MUFU.RCP R0, R11 ;  /* 0x0000000b00003308 */ /* 0x000e700000001000 */
[----:B------:R-:W2:Y:S04]  /*93c0*/  @P1 MUFU.RCP R3, R7 ;  /* 0x0000000700031308 */ /* 0x000ea80000001000 */
[----:B------:R-:W-:Y:S01]  /*93d0*/  @P0 MOV R8, 0x3f317218 ;  /* 0x3f31721800080802 */ /* 0x000fe20000000f00 */
[----:B-1----:R-:W-:-:S03]  /*93e0*/  FMUL.FTZ R116, R0, R116 ;  /* 0x0000007400747220 */ /* 0x002fc60000410000 */
[----:B------:R-:W1:Y:S01]  /*93f0*/  @P2 MUFU.RCP R4, R9 ;  /* 0x0000000900042308 */ /* 0x000e620000001000 */
[C---:B------:R-:W-:Y:S02]  /*9400*/  FMUL.FTZ R117, R0.reuse, R117 ;  /* 0x0000007500757220 */ /* 0x040fe40000410000 */
[C---:B------:R-:W-:Y:S02]  /*9410*/  FMUL.FTZ R124, R0.reuse, R124 ;  /* 0x0000007c007c7220 */ /* 0x040fe40000410000 */
[C---:B------:R-:W-:Y:S02]  /*9420*/  FMUL.FTZ R125, R0.reuse, R125 ;  /* 0x0000007d007d7220 */ /* 0x040fe40000410000 */
[C---:B------:R-:W-:Y:S01]  /*9430*/  FMUL.FTZ R128, R0.reuse, R128 ;  /* 0x0000008000807220 */ /* 0x040fe20000410000 */
[----:B------:R-:W-:Y:S01]  /*9440*/  @P3 MUFU.LG2 R11, R11 ;  /* 0x0000000b000b3308 */ /* 0x000fe20000000c00 */
[C---:B------:R-:W-:Y:S02]  /*9450*/  FMUL.FTZ R129, R0.reuse, R129 ;  /* 0x0000008100817220 */ /* 0x040fe40000410000 */
[----:B------:R-:W-:-:S02]  /*9460*/  FMUL.FTZ R140, R0, R140 ;  /* 0x0000008c008c7220 */ /* 0x000fc40000410000 */
[C---:B------:R-:W-:Y:S02]  /*9470*/  FMUL.FTZ R141, R0.reuse, R141 ;  /* 0x0000008d008d7220 */ /* 0x040fe40000410000 */
[C---:B------:R-:W-:Y:S01]  /*9480*/  FMUL.FTZ R144, R0.reuse, R144 ;  /* 0x0000009000907220 */ /* 0x040fe20000410000 */
[----:B------:R-:W-:Y:S01]  /*9490*/  @P2 MUFU.LG2 R9, R9 ;  /* 0x0000000900092308 */ /* 0x000fe20000000c00 */
[C---:B------:R-:W-:Y:S02]  /*94a0*/  FMUL.FTZ R145, R0.reuse, R145 ;  /* 0x0000009100917220 */ /* 0x040fe40000410000 */
[C---:B------:R-:W-:Y:S02]  /*94b0*/  FMUL.FTZ R156, R0.reuse, R156 ;  /* 0x0000009c009c7220 */ /* 0x040fe40000410000 */
[C---:B------:R-:W-:Y:S02]  /*94c0*/  FMUL.FTZ R157, R0.reuse, R157 ;  /* 0x0000009d009d7220 */ /* 0x040fe40000410000 */
[C---:B------:R-:W-:Y:S01]  /*94d0*/  FMUL.FTZ R160, R0.reuse, R160 ;  /* 0x000000a000a07220 */ /* 0x040fe20000410000 */
[----:B------:R-:W-:Y:S01]  /*94e0*/  @P1 MUFU.LG2 R7, R7 ;  /* 0x0000000700071308 */ /* 0x000fe20000000c00 */
[----:B------:R-:W-:-:S02]  /*94f0*/  FMUL.FTZ R161, R0, R161 ;  /* 0x000000a100a17220 */ /* 0x000fc40000410000 */
[C---:B------:R-:W-:Y:S02]  /*9500*/  FMUL.FTZ R172, R0.reuse, R172 ;  /* 0x000000ac00ac7220 */ /* 0x040fe40000410000 */
[C---:B------:R-:W-:Y:S02]  /*9510*/  FMUL.FTZ R173, R0.reuse, R173 ;  /* 0x000000ad00ad7220 */ /* 0x040fe40000410000 */
[C---:B------:R-:W-:Y:S02]  /*9520*/  FMUL.FTZ R68, R0.reuse, R68 ;  /* 0x0000004400447220 */ /* 0x040fe40000410000 */
[C---:B------:R-:W-:Y:S02]  /*9530*/  FMUL.FTZ R69, R0.reuse, R69 ;  /* 0x0000004500457220 */ /* 0x040fe40000410000 */
[C---:B------:R-:W-:Y:S02]  /*9540*/  FMUL.FTZ R80, R0.reuse, R80 ;  /* 0x0000005000507220 */ /* 0x040fe40000410000 */
[----:B------:R-:W-:-:S02]  /*9550*/  FMUL.FTZ R81, R0, R81 ;  /* 0x0000005100517220 */ /* 0x000fc40000410000 */
[C---:B------:R-:W-:Y:S02]  /*9560*/  FMUL.FTZ R84, R0.reuse, R84 ;  /* 0x0000005400547220 */ /* 0x040fe40000410000 */
[C---:B------:R-:W-:Y:S02]  /*9570*/  FMUL.FTZ R85, R0.reuse, R85 ;  /* 0x0000005500557220 */ /* 0x040fe40000410000 */
[C---:B------:R-:W-:Y:S02]  /*9580*/  FMUL.FTZ R96, R0.reuse, R96 ;  /* 0x0000006000607220 */ /* 0x040fe40000410000 */
[----:B------:R-:W-:Y:S01]  /*9590*/  FMUL.FTZ R97, R0, R97 ;  /* 0x0000006100617220 */ /* 0x000fe20000410000 */
[----:B------:R-:W-:Y:S01]  /*95a0*/  MOV R0, RZ ;  /* 0x000000ff00007202 */ /* 0x000fe20000000f00 */
[C---:B--2---:R-:W-:Y:S02]  /*95b0*/  FMUL.FTZ R112, R3.reuse, R112 ;  /* 0x0000007003707220 */ /* 0x044fe40000410000 */
[----:B------:R-:W-:-:S02]  /*95c0*/  FMUL.FTZ R113, R3, R113 ;  /* 0x0000007103717220 */ /* 0x000fc40000410000 */
[C---:B------:R-:W-:Y:S01]  /*95d0*/  FMUL.FTZ R120, R3.reuse, R120 ;  /* 0x0000007803787220 */ /* 0x040fe20000410000 */
[----:B------:R-:W2:Y:S01]  /*95e0*/  @P0 MUFU.RCP R0, R6 ;  /* 0x0000000600000308 */ /* 0x000ea20000001000 */
[C---:B------:R-:W-:Y:S02]  /*95f0*/  FMUL.FTZ R121, R3.reuse, R121 ;  /* 0x0000007903797220 */ /* 0x040fe40000410000 */
[C---:B------:R-:W-:Y:S02]  /*9600*/  FMUL.FTZ R132, R3.reuse, R132 ;  /* 0x0000008403847220 */ /* 0x040fe40000410000 */
[C---:B------:R-:W-:Y:S02]  /*9610*/  FMUL.FTZ R133, R3.reuse, R133 ;  /* 0x0000008503857220 */ /* 0x040fe40000410000 */
[C---:B------:R-:W-:Y:S01]  /*9620*/  FMUL.FTZ R136, R3.reuse, R136 ;  /* 0x0000008803887220 */ /* 0x040fe20000410000 */
[----:B------:R-:W3:Y:S01]  /*9630*/  @P0 MUFU.LG2 R6, R6 ;  /* 0x0000000600060308 */ /* 0x000ee20000000c00 */
        /* <DEDUP_REMOVED lines=17> */
[----:B------:R-:W-:Y:S01]  /*9750*/  @P2 MOV R3, 0x3f317218 ;  /* 0x3f31721800032802 */ /* 0x000fe20000000f00 */
[C---:B-1----:R-:W-:Y:S02]  /*9760*/  FMUL.FTZ R118, R4.reuse, R118 ;  /* 0x0000007604767220 */ /* 0x042fe40000410000 */
        /* <DEDUP_REMOVED lines=24> */
[C---:B--2---:R-:W-:Y:S02]  /*98f0*/  FMUL.FTZ R114, R0.reuse, R114 ;  /* 0x0000007200727220 */ /* 0x044fe40000410000 */
        /* <DEDUP_REMOVED lines=24> */
[----:B------:R-:W-:Y:S02]  /*9a80*/  @P2 FMUL.FTZ R5, R3, c[0x0][0x2d0] ;  /* 0x0000b40003052a20 */ /* 0x000fe40000410000 */
[----:B------:R-:W-:-:S02]  /*9a90*/  @P3 FMUL.FTZ R10, R4, c[0x0][0x2d0] ;  /* 0x0000b400040a3a20 */ /* 0x000fc40000410000 */
[----:B------:R-:W-:Y:S02]  /*9aa0*/  @P1 FMUL.FTZ R3, R0, c[0x0][0x2d0] ;  /* 0x0000b40000031a20 */ /* 0x000fe40000410000 */
[----:B------:R-:W-:Y:S02]  /*9ab0*/  @P3 FMUL.FTZ R11, R11, 0.69314718246459960938 ;  /* 0x3f3172180b0b3820 */ /* 0x000fe40000410000 */
[----:B------:R-:W-:Y:S02]  /*9ac0*/  @P2 FMUL.FTZ R9, R9, 0.69314718246459960938 ;  /* 0x3f31721809092820 */ /* 0x000fe40000410000 */
[----:B------:R-:W-:Y:S02]  /*9ad0*/  @P1 FMUL.FTZ R7, R7, 0.69314718246459960938 ;  /* 0x3f31721807071820 */ /* 0x000fe40000410000 */
[----:B---3--:R-:W-:Y:S02]  /*9ae0*/  @P0 FMUL.FTZ R4, R6, 0.69314718246459960938 ;  /* 0x3f31721806040820 */ /* 0x008fe40000410000 */
[----:B------:R-:W-:-:S02]  /*9af0*/  @P0 FMUL.FTZ R0, R8, c[0x0][0x2d0] ;  /* 0x0000b40008000a20 */ /* 0x000fc40000410000 */
[----:B------:R-:W-:Y:S02]  /*9b00*/  @P3 FFMA.FTZ R18, R10, R105, R11 ;  /* 0x000000690a123223 */ /* 0x000fe4000001000b */
[----:B------:R-:W-:Y:S02]  /*9b10*/  @P2 FFMA.FTZ R19, R5, R104, R9 ;  /* 0x0000006805132223 */ /* 0x000fe40000010009 */
[----:B------:R-:W-:Y:S02]  /*9b20*/  @P1 FFMA.FTZ R20, R3, R103, R7 ;  /* 0x0000006703141223 */ /* 0x000fe40000010007 */
[----:B------:R-:W-:Y:S02]  /*9b30*/  @P0 FFMA.FTZ R21, R0, R2, R4 ;  /* 0x0000000200150223 */ /* 0x000fe40000010004 */
.L_x_3:
[----:B--2---:R-:W-:Y:S05]  /*9b40*/  @P4 BRA `(.L_x_15) ;  /* 0x00001a2000004947 */ /* 0x004fea0003800000 */
[----:B------:R-:W2:Y:S01]  /*9b50*/  LDL.LU R14, [R1+0x30] ;  /* 0x00003000010e7983 */ /* 0x000ea20000300800 */
[----:B------:R-:W-:Y:S01]  /*9b60*/  MOV R24, c[0x0][0x4e8] ;  /* 0x00013a0000187a02 */ /* 0x000fe20000000f00 */
[----:B------:R-:W-:Y:S02]  /*9b70*/  BSSY B0, `(.L_x_16) ;  /* 0x00000c1000007945 */ /* 0x000fe40003800000 */
[----:B------:R-:W3:Y:S01]  /*9b80*/  S2R R16, SR_TID.X ;  /* 0x0000000000107919 */ /* 0x000ee20000002100 */
[C---:B------:R-:W-:Y:S01]  /*9b90*/  ISETP.NE.AND P0, PT, R24.reuse, 0x1, PT ;  /* 0x000000011800780c */ /* 0x040fe20003f05270 */
[----:B------:R-:W-:-:S02]  /*9ba0*/  IMAD R24, R24, c[0x0][0x388], RZ ;  /* 0x0000e20018187a24 */ /* 0x000fc400078e02ff */
[----:B------:R-:W4:Y:S04]  /*9bb0*/  S2R R12, SR_CTAID.Y ;  /* 0x00000000000c7919 */ /* 0x000f280000002600 */
[----:B------:R-:W5:Y:S04]  /*9bc0*/  S2R R13, SR_CTAID.Z ;  /* 0x00000000000d7919 */ /* 0x000f680000002700 */
[----:B------:R-:W1:Y:S01]  /*9bd0*/  S2R R15, SR_CTAID.X ;  /* 0x00000000000f7919 */ /* 0x000e620000002500 */
[----:B---3--:R-:W-:-:S04]  /*9be0*/  SHF.R.S32.HI R11, RZ, 0x1f, R16 ;  /* 0x0000001fff0b7819 */ /* 0x008fc80000011410 */
[CC--:B------:R-:W-:Y:S02]  /*9bf0*/  LEA.HI R4, R11.reuse, R16.reuse, RZ, 0x2 ;  /* 0x000000100b047211 */ /* 0x0c0fe400078f10ff */
[----:B------:R-:W-:Y:S02]  /*9c00*/  LEA.HI R11, R11, R16, RZ, 0x5 ;  /* 0x000000100b0b7211 */ /* 0x000fe400078f28ff */
[----:B------:R-:W-:Y:S02]  /*9c10*/  LOP3.LUT R4, R4, 0xfffffffc, RZ, 0xc0, !PT ;  /* 0xfffffffc04047812 */ /* 0x000fe400078ec0ff */
[--C-:B------:R-:W-:Y:S02]  /*9c20*/  SHF.R.S32.HI R6, RZ, 0x5, R11.reuse ;  /* 0x00000005ff067819 */ /* 0x100fe4000001140b */
[----:B------:R-:W-:Y:S02]  /*9c30*/  SHF.R.S32.HI R5, RZ, 0x1f, R11 ;  /* 0x0000001fff057819 */ /* 0x000fe4000001140b */
[----:B------:R-:W-:Y:S01]  /*9c40*/  LOP3.LUT R11, R11, 0xffffffe0, RZ, 0xc0, !PT ;  /* 0xffffffe00b0b7812 */ /* 0x000fe200078ec0ff */
[----:B------:R-:W-:Y:S01]  /*9c50*/  BAR.SYNC.DEFER_BLOCKING 0x1, 0x80 ;  /* 0x0042000000007b1d */ /* 0x000fe20000010000 */
[----:B--2---:R-:W-:Y:S01]  /*9c60*/  SHF.R.S32.HI R10, RZ, 0x1f, R14 ;  /* 0x0000001fff0a7819 */ /* 0x004fe2000001140e */
[----:B------:R-:W-:-:S04]  /*9c70*/  IMAD.WIDE.U32 R2, R14, c[0x0][0x4d0], RZ ;  /* 0x000134000e027a25 */ /* 0x000fc800078e00ff */
[----:B------:R-:W-:Y:S02]  /*9c80*/  IMAD R0, R10, c[0x0][0x4d0], RZ ;  /* 0x000134000a007a24 */ /* 0x000fe400078e02ff */
[----:B------:R-:W-:Y:S02]  /*9c90*/  IMAD.MOV R9, RZ, RZ, -R14 ;  /* 0x000000ffff097224 */ /* 0x000fe400078e0a0e */
[----:B------:R-:W-:Y:S02]  /*9ca0*/  IMAD R8, R14, c[0x0][0x4d4], R0 ;  /* 0x000135000e087a24 */ /* 0x000fe400078e0200 */
[----:B------:R-:W-:Y:S01]  /*9cb0*/  IMAD.IADD R0, R16, 0x1, -R4 ;  /* 0x0000000110007824 */ /* 0x000fe200078e0a04 */
[----:B------:R-:W-:Y:S01]  /*9cc0*/  LEA.HI R4, R5, R6, RZ, 0x2 ;  /* 0x0000000605047211 */ /* 0x000fe200078f10ff */
[----:B------:R-:W-:Y:S01]  /*9cd0*/  IMAD.IADD R5, R3, 0x1, R8 ;  /* 0x0000000103057824 */ /* 0x000fe200078e0208 */
[----:B------:R-:W-:Y:S01]  /*9ce0*/  IADD3 R16, -R11, R16, RZ ;  /* 0x000000100b107210 */ /* 0x000fe20007ffe1ff */
[----:B----4-:R-:W-:Y:S01]  /*9cf0*/  IMAD R12, R9, c[0x0][0x550], R12 ;  /* 0x00015400090c7a24 */ /* 0x010fe200078e020c */
[----:B------:R-:W-:-:S02]  /*9d00*/  LEA.HI R7, R0, R0, RZ, 0x1 ;  /* 0x0000000000077211 */ /* 0x000fc400078f08ff */
[----:B------:R-:W-:Y:S01]  /*9d10*/  LOP3.LUT R8, R4, 0xffffffc, RZ, 0xc0, !PT ;  /* 0x0ffffffc04087812 */ /* 0x000fe200078ec0ff */
[----:B------:R-:W-:Y:S01]  /*9d20*/  IMAD.MOV.U32 R4, RZ, RZ, R2 ;  /* 0x000000ffff047224 */ /* 0x000fe200078e0002 */
[C---:B------:R-:W-:Y:S01]  /*9d30*/  LOP3.LUT R3, R7.reuse, 0x1ffffffe, RZ, 0xc0, !PT ;  /* 0x1ffffffe07037812 */ /* 0x040fe200078ec0ff */
[----:B------:R-:W-:Y:S01]  /*9d40*/  IMAD.SHL.U32 R2, R7, 0x20, RZ ;  /* 0x0000002007027824 */ /* 0x000fe200078e00ff */
[----:B------:R-:W-:Y:S01]  /*9d50*/  SHF.R.S32.HI R7, RZ, 0x1f, R16 ;  /* 0x0000001fff077819 */ /* 0x000fe20000011410 */
[----:B------:R-:W-:Y:S01]  /*9d60*/  IMAD.IADD R9, R6, 0x1, -R8 ;  /* 0x0000000106097824 */ /* 0x000fe200078e0a08 */
[----:B------:R-:W-:Y:S01]  /*9d70*/  IADD3 R8, R0, -R3, RZ ;  /* 0x8000000300087210 */ /* 0x000fe20007ffe0ff */
[----:B------:R-:W-:Y:S01]  /*9d80*/  IMAD R0, R10, c[0x0][0x438], RZ ;  /* 0x00010e000a007a24 */ /* 0x000fe200078e02ff */
[----:B------:R-:W-:Y:S01]  /*9d90*/  LEA.HI R17, R7, R16, RZ, 0x2 ;  /* 0x0000001007117211 */ /* 0x000fe200078f10ff */
[----:B-----5:R-:W-:Y:S01]  /*9da0*/  IMAD.WIDE.U32 R4, R13, c[0x0][0x4d8], R4 ;  /* 0x000136000d047a25 */ /* 0x020fe200078e0004 */
[----:B------:R-:W-:-:S02]  /*9db0*/  SHF.R.S32.HI R10, RZ, 0x1f, R13 ;  /* 0x0000001fff0a7819 */ /* 0x000fc4000001140d */
[----:B------:R-:W-:Y:S01]  /*9dc0*/  SHF.R.S32.HI R7, RZ, 0x2, R17 ;  /* 0x00000002ff077819 */ /* 0x000fe20000011411 */
[----:B------:R-:W-:Y:S01]  /*9dd0*/  IMAD R6, R14, c[0x0][0x43c], R0 ;  /* 0x00010f000e067a24 */ /* 0x000fe200078e0200 */
[----:B------:R-:W-:Y:S01]  /*9de0*/  LOP3.LUT R0, R2, 0xffffffc0, RZ, 0xc0, !PT ;  /* 0xffffffc002007812 */ /* 0x000fe200078ec0ff */
[----:B------:R-:W-:Y:S01]  /*9df0*/  IMAD.WIDE.U32 R2, R14, c[0x0][0x438], RZ ;  /* 0x00010e000e027a25 */ /* 0x000fe200078e00ff */
[----:B------:R-:W-:-:S03]  /*9e00*/  LOP3.LUT P1, RZ, R16, 0x3, RZ, 0xc0, !PT ;  /* 0x0000000310ff7812 */ /* 0x000fc6000782c0ff */
[----:B------:R-:W-:Y:S02]  /*9e10*/  IMAD R8, R8, 0x8, R0 ;  /* 0x0000000808087824 */ /* 0x000fe400078e0200 */
[----:B------:R-:W-:Y:S02]  /*9e20*/  IMAD R14, R9, 0x10, R7 ;  /* 0x00000010090e7824 */ /* 0x000fe400078e0207 */
[----:B------:R-:W-:Y:S02]  /*9e30*/  IMAD R11, R10, c[0x0][0x4d8], RZ ;  /* 0x000136000a0b7a24 */ /* 0x000fe400078e02ff */
[----:B------:R-:W-:Y:S02]  /*9e40*/  IMAD.IADD R8, R14, 0x1, R8 ;  /* 0x000000010e087824 */ /* 0x000fe400078e0208 */
[----:B------:R-:W-:Y:S02]  /*9e50*/  IMAD.IADD R3, R3, 0x1, R6 ;  /* 0x0000000103037824 */ /* 0x000fe400078e0206 */
[----:B------:R-:W-:-:S02]  /*9e60*/  IMAD R6, R10, c[0x0][0x440], RZ ;  /* 0x000110000a067a24 */ /* 0x000fc400078e02ff */
[----:B-1----:R-:W-:Y:S02]  /*9e70*/  IMAD R8, R15, 0x80, R8 ;  /* 0x000000800f087824 */ /* 0x002fe400078e0208 */
[C---:B------:R-:W-:Y:S02]  /*9e80*/  IMAD R0, R13.reuse, c[0x0][0x4dc], R11 ;  /* 0x000137000d007a24 */ /* 0x040fe400078e020b */
[C---:B------:R-:W-:Y:S02]  /*9e90*/  IMAD R6, R13.reuse, c[0x0][0x444], R6 ;  /* 0x000111000d067a24 */ /* 0x040fe400078e0206 */
[----:B------:R-:W-:Y:S01]  /*9ea0*/  IMAD.WIDE.U32 R2, R13, c[0x0][0x440], R2 ;  /* 0x000110000d027a25 */ /* 0x000fe200078e0002 */
[----:B------:R-:W-:Y:S02]  /*9eb0*/  IADD3 R5, R5, R0, RZ ;  /* 0x0000000005057210 */ /* 0x000fe40007ffe0ff */
[----:B------:R-:W-:Y:S01]  /*9ec0*/  SHF.R.S32.HI R0, RZ, 0x1f, R12 ;  /* 0x0000001fff007819 */ /* 0x000fe2000001140c */
[----:B------:R-:W-:Y:S01]  /*9ed0*/  @P0 IMAD.HI.U32 R11, R8, c[0x0][0x4ec], RZ ;  /* 0x00013b00080b0a27 */ /* 0x000fe200078e00ff */
[----:B------:R-:W-:-:S03]  /*9ee0*/  IADD3 R3, R3, R6, RZ ;  /* 0x0000000603037210 */ /* 0x000fc60007ffe0ff */
[----:B------:R-:W-:-:S04]  /*9ef0*/  @P0 IMAD.HI.U32 R10, R8, c[0x0][0x4ec], RZ ;  /* 0x00013b00080a0a27 */ /* 0x000fc800078e00ff */
[--C-:B------:R-:W-:Y:S01]  /*9f00*/  IMAD.MOV.U32 R6, RZ, RZ, R8.reuse ;  /* 0x000000ffff067224 */ /* 0x100fe200078e0008 */
[----:B------:R-:W-:Y:S01]  /*9f10*/  @P0 SHF.R.U32.HI R6, RZ, c[0x0][0x4f0], R11 ;  /* 0x00013c00ff060a19 */ /* 0x000fe2000001160b */
[----:B------:R-:W-:Y:S01]  /*9f20*/  IMAD.MOV.U32 R7, RZ, RZ, R8 ;  /* 0x000000ffff077224 */ /* 0x000fe200078e0008 */
[----:B------:R-:W-:Y:S01]  /*9f30*/  @P0 SHF.R.U32.HI R7, RZ, c[0x0][0x4f0], R10 ;  /* 0x00013c00ff070a19 */ /* 0x000fe2000001160a */
[----:B------:R-:W-:Y:S01]  /*9f40*/  IMAD R9, R0, c[0x0][0x448], RZ ;  /* 0x0001120000097a24 */ /* 0x000fe200078e02ff */
[----:B------:R-:W-:Y:S01]  /*9f50*/  IADD3 R10, -R6, RZ, RZ ;  /* 0x000000ff060a7210 */ /* 0x000fe20007ffe1ff */
[----:B------:R-:W-:Y:S02]  /*9f60*/  IMAD R0, R0, c[0x0][0x4e0], RZ ;  /* 0x0001380000007a24 */ /* 0x000fe400078e02ff */
[C---:B------:R-:W-:Y:S01]  /*9f70*/  IMAD R11, R12.reuse, c[0x0][0x44c], R9 ;  /* 0x000113000c0b7a24 */ /* 0x040fe200078e0209 */
[----:B------:R-:W-:Y:S01]  /*9f80*/  SHF.R.S32.HI R9, RZ, 0x1f, R7 ;  /* 0x0000001fff097819 */ /* 0x000fe20000011407 */
[----:B------:R-:W-:-:S02]  /*9f90*/  IMAD R13, R12, c[0x0][0x4e4], R0 ;  /* 0x000139000c0d7a24 */ /* 0x000fc400078e0200 */
[----:B------:R-:W-:-:S04]  /*9fa0*/  IMAD.WIDE.U32 R4, R12, c[0x0][0x4e0], R4 ;  /* 0x000138000c047a25 */ /* 0x000fc800078e0004 */
[----:B------:R-:W-:Y:S01]  /*9fb0*/  IMAD R0, R10, c[0x0][0x4e8], R8 ;  /* 0x00013a000a007a24 */ /* 0x000fe200078e0208 */
[----:B------:R-:W-:Y:S01]  /*9fc0*/  SHF.R.S32.HI R10, RZ, 0x1f, R6 ;  /* 0x0000001fff0a7819 */ /* 0x000fe20000011406 */
[----:B------:R-:W-:Y:S01]  /*9fd0*/  IMAD R9, R9, c[0x0][0x430], RZ ;  /* 0x00010c0009097a24 */ /* 0x000fe200078e02ff */
[----:B------:R-:W-:Y:S01]  /*9fe0*/  IADD3 R4, P0, R6, R4, RZ ;  /* 0x0000000406047210 */ /* 0x000fe20007f1e0ff */
[----:B------:R-:W-:Y:S01]  /*9ff0*/  IMAD.WIDE.U32 R2, R12, c[0x0][0x448], R2 ;  /* 0x000112000c027a25 */ /* 0x000fe200078e0002 */
[----:B------:R-:W-:Y:S02]  /*a000*/  SHF.R.S32.HI R6, RZ, 0x1f, R0 ;  /* 0x0000001fff067819 */ /* 0x000fe40000011400 */
[----:B------:R-:W-:Y:S01]  /*a010*/  IADD3.X R5, R10, R5, R13, P0, !PT ;  /* 0x000000050a057210 */ /* 0x000fe200007fe40d */
[----:B------:R-:W-:Y:S02]  /*a020*/  IMAD R10, R7, c[0x0][0x434], R9 ;  /* 0x00010d00070a7a24 */ /* 0x000fe400078e0209 */
[----:B------:R-:W-:-:S02]  /*a030*/  IMAD R9, R6, c[0x0][0x4c8], RZ ;  /* 0x0001320006097a24 */ /* 0x000fc400078e02ff */
[----:B------:R-:W-:Y:S02]  /*a040*/  IMAD.MOV R6, RZ, RZ, -R7 ;  /* 0x000000ffff067224 */ /* 0x000fe400078e0a07 */
[----:B------:R-:W-:-:S04]  /*a050*/  IMAD.WIDE.U32 R4, R0, c[0x0][0x4c8], R4 ;  /* 0x0001320000047a25 */ /* 0x000fc800078e0004 */
[----:B------:R-:W-:Y:S02]  /*a060*/  IMAD R0, R0, c[0x0][0x4cc], R9 ;  /* 0x0001330000007a24 */ /* 0x000fe400078e0209 */
[----:B------:R-:W-:Y:S02]  /*a070*/  IMAD.IADD R3, R3, 0x1, R11 ;  /* 0x0000000103037824 */ /* 0x000fe400078e020b */
[----:B------:R-:W-:Y:S01]  /*a080*/  IMAD R13, R6, c[0x0][0x4e8], R8 ;  /* 0x00013a00060d7a24 */ /* 0x000fe200078e0208 */
[C---:B------:R-:W-:Y:S01]  /*a090*/  LEA R6, P0, R4.reuse, c[0x0][0x4a8], 0x2 ;  /* 0x00012a0004067a11 */ /* 0x040fe200078010ff */
[----:B------:R-:W-:Y:S02]  /*a0a0*/  IMAD.IADD R0, R5, 0x1, R0 ;  /* 0x0000000105007824 */ /* 0x000fe400078e0200 */
[----:B------:R-:W-:Y:S01]  /*a0b0*/  IMAD.WIDE.U32 R2, R7, c[0x0][0x430], R2 ;  /* 0x00010c0007027a25 */ /* 0x000fe200078e0002 */
[----:B------:R-:W-:Y:S01]  /*a0c0*/  SHF.R.S32.HI R7, RZ, 0x1f, R13 ;  /* 0x0000001fff077819 */ /* 0x000fe2000001140d */
[----:B------:R-:W-:Y:S01]  /*a0d0*/  SHFL.IDX PT, R8, R6, 0x2, 0x1c1f ;  /* 0x005c1f0006087f89 */ /* 0x000fe200000e0000 */
[----:B------:R-:W-:Y:S01]  /*a0e0*/  LEA.HI.X R0, R4, c[0x0][0x4ac], R0, 0x2, P0 ;  /* 0x00012b0004007a11 */ /* 0x000fe200000f1400 */
[----:B------:R-:W-:Y:S01]  /*a0f0*/  IMAD R12, R15, 0x80, R14 ;  /* 0x000000800f0c7824 */ /* 0x000fe200078e020e */
[----:B------:R-:W-:Y:S01]  /*a100*/  IADD3 R3, R3, R10, RZ ;  /* 0x0000000a03037210 */ /* 0x000fe20007ffe0ff */
[----:B------:R-:W-:Y:S01]  /*a110*/  IMAD R7, R7, c[0x0][0x428], RZ ;  /* 0x00010a0007077a24 */ /* 0x000fe200078e02ff */
[----:B------:R-:W-:Y:S02]  /*a120*/  SHFL.IDX PT, R4, R6, RZ, 0x1c1f ;  /* 0x001c1fff06047589 */ /* 0x000fe400000e0000 */
[C---:B------:R-:W-:Y:S01]  /*a130*/  IADD3 R14, R12.reuse, 0x40, RZ ;  /* 0x000000400c0e7810 */ /* 0x040fe20007ffe0ff */
[C---:B------:R-:W-:Y:S01]  /*a140*/  IMAD R15, R13.reuse, c[0x0][0x42c], R7 ;  /* 0x00010b000d0f7a24 */ /* 0x040fe200078e0207 */
[----:B------:R-:W1:Y:S01]  /*a150*/  SHFL.IDX PT, R5, R0, RZ, 0x1c1f ;  /* 0x001c1fff00057589 */ /* 0x000e6200000e0000 */
[----:B------:R-:W-:Y:S01]  /*a160*/  IMAD.WIDE.U32 R2, R13, c[0x0][0x428], R2 ;  /* 0x00010a000d027a25 */ /* 0x000fe200078e0002 */
[----:B------:R-:W-:-:S02]  /*a170*/  IADD3 R13, R12, 0x48, RZ ;  /* 0x000000480c0d7810 */ /* 0x000fc40007ffe0ff */
[----:B------:R-:W-:Y:S01]  /*a180*/  SHFL.IDX PT, R10, R6, 0x1, 0x1c1f ;  /* 0x003c1f00060a7f89 */ /* 0x000fe200000e0000 */
[-C--:B------:R-:W-:Y:S02]  /*a190*/  ISETP.GE.OR P4, PT, R12, R24.reuse, P1 ;  /* 0x000000180c00720c */ /* 0x080fe40000f86670 */
[-C--:B------:R-:W-:Y:S01]  /*a1a0*/  ISETP.GE.OR P2, PT, R14, R24.reuse, P1 ;  /* 0x000000180e00720c */ /* 0x080fe20000f46670 */
[----:B------:R-:W2:Y:S01]  /*a1b0*/  SHFL.IDX PT, R11, R0, 0x1, 0x1c1f ;  /* 0x003c1f00000b7f89 */ /* 0x000ea200000e0000 */
[----:B------:R-:W-:Y:S02]  /*a1c0*/  IADD3 R3, R3, R15, RZ ;  /* 0x0000000f03037210 */ /* 0x000fe40007ffe0ff */
[----:B------:R-:W-:Y:S01]  /*a1d0*/  LEA R23, P0, R2, c[0x0][0x400], 0x2 ;  /* 0x0001000002177a11 */ /* 0x000fe200078010ff */
[----:B------:R-:W3:Y:S01]  /*a1e0*/  SHFL.IDX PT, R9, R0, 0x2, 0x1c1f ;  /* 0x005c1f0000097f89 */ /* 0x000ee200000e0000 */
[-C--:B------:R-:W-:Y:S02]  /*a1f0*/  ISETP.GE.AND P5, PT, R14, R24.reuse, PT ;  /* 0x000000180e00720c */ /* 0x080fe40003fa6270 */
[----:B------:R-:W-:Y:S01]  /*a200*/  LEA.HI.X R22, R2, c[0x0][0x404], R3, 0x2, P0 ;  /* 0x0001010002167a11 */ /* 0x000fe200000f1403 */
[----:B------:R-:W-:Y:S01]  /*a210*/  SHFL.IDX PT, R6, R6, 0x3, 0x1c1f ;  /* 0x007c1f0006067f89 */ /* 0x000fe200000e0000 */
[----:B------:R-:W-:-:S03]  /*a220*/  ISETP.GE.AND P6, PT, R13, R24, PT ;  /* 0x000000180d00720c */ /* 0x000fc60003fc6270 */
[----:B------:R4:W5:Y:S04]  /*a230*/  SHFL.IDX PT, R7, R0, 0x3, 0x1c1f ;  /* 0x007c1f0000077f89 */ /* 0x00096800000e0000 */
[----:B-1----:R1:W-:Y:S04]  /*a240*/  @!P4 ST.E [R4.64], R18 ;  /* 0x000000120400c985 */ /* 0x0023e8000c101906 */
[----:B------:R1:W1:Y:S04]  /*a250*/  SHFL.IDX PT, R2, R23, RZ, 0x1c1f ;  /* 0x001c1fff17027589 */ /* 0x00026800000e0000 */
[----:B------:R1:W1:Y:S01]  /*a260*/  SHFL.IDX PT, R3, R22, RZ, 0x1c1f ;  /* 0x001c1fff16037589 */ /* 0x00026200000e0000 */
[----:B----4-:R-:W-:-:S04]  /*a270*/  IADD3 R0, R12, 0x8, RZ ;  /* 0x000000080c007810 */ /* 0x010fc80007ffe0ff */
[CC--:B------:R-:W-:Y:S02]  /*a280*/  ISETP.GE.OR P3, PT, R0.reuse, R24.reuse, P1 ;  /* 0x000000180000720c */ /* 0x0c0fe40000f66670 */
[-C--:B------:R-:W-:Y:S02]  /*a290*/  ISETP.GE.OR P1, PT, R13, R24.reuse, P1 ;  /* 0x000000180d00720c */ /* 0x080fe40000f26670 */
[----:B------:R-:W-:Y:S02]  /*a2a0*/  ISETP.GE.AND P0, PT, R0, R24, PT ;  /* 0x000000180000720c */ /* 0x000fe40003f06270 */
[----:B------:R-:W-:-:S05]  /*a2b0*/  LOP3.LUT R0, R17, 0x7ffffffc, RZ, 0xc0, !PT ;  /* 0x7ffffffc11007812 */ /* 0x000fca00078ec0ff */
[----:B------:R-:W-:Y:S02]  /*a2c0*/  IMAD.IADD R0, R16, 0x1, -R0 ;  /* 0x0000000110007824 */ /* 0x000fe400078e0a00 */
[----:B--2---:R2:W-:Y:S03]  /*a2d0*/  @!P3 ST.E [R10.64], R19 ;  /* 0x000000130a00b985 */ /* 0x0045e6000c101906 */
[----:B------:R-:W-:Y:S01]  /*a2e0*/  SHF.L.U32 R0, R0, 0x1, RZ ;  /* 0x0000000100007819 */ /* 0x000fe200000006ff */
[----:B---3--:R2:W-:Y:S04]  /*a2f0*/  @!P2 ST.E [R8.64], R20 ;  /* 0x000000140800a985 */ /* 0x0085e8000c101906 */
[----:B-----5:R2:W-:Y:S01]  /*a300*/  @!P1 ST.E [R6.64], R21 ;  /* 0x0000001506009985 */ /* 0x0205e2000c101906 */
[----:B------:R-:W-:-:S13]  /*a310*/  ISETP.GE.AND P1, PT, R12, R24, PT ;  /* 0x000000180c00720c */ /* 0x000fda0003f26270 */
[----:B------:R-:W-:Y:S05]  /*a320*/  @P1 BRA `(.L_x_17) ;  /* 0x0000045000001947 */ /* 0x000fea0003800000 */
[C---:B-12---:R-:W-:Y:S02]  /*a330*/  IADD3 R6, R0.reuse, 0x8, RZ ;  /* 0x0000000800067810 */ /* 0x046fe40007ffe0ff */
[----:B------:R-:W-:Y:S02]  /*a340*/  IADD3 R5, R0, 0x10, RZ ;  /* 0x0000001000057810 */ /* 0x000fe40007ffe0ff */
[----:B------:R-:W-:Y:S02]  /*a350*/  ISETP.GE.AND P3, PT, R6, c[0x0][0x3c8], PT ;  /* 0x0000f20006007a0c */ /* 0x000fe40003f66270 */
[----:B------:R-:W-:Y:S02]  /*a360*/  ISETP.GE.AND P2, PT, R5, c[0x0][0x3c8], PT ;  /* 0x0000f20005007a0c */ /* 0x000fe40003f46270 */
[C---:B------:R-:W-:Y:S02]  /*a370*/  IADD3 R4, R0.reuse, 0x18, RZ ;  /* 0x0000001800047810 */ /* 0x040fe40007ffe0ff */
[----:B------:R-:W-:-:S02]  /*a380*/  ISETP.GE.AND P4, PT, R0, c[0x0][0x3c8], PT ;  /* 0x0000f20000007a0c */ /* 0x000fc40003f86270 */
[----:B------:R-:W-:-:S05]  /*a390*/  ISETP.GE.AND P1, PT, R4, c[0x0][0x3c8], PT ;  /* 0x0000f20004007a0c */ /* 0x000fca0003f26270 */
[----:B------:R-:W-:Y:S02]  /*a3a0*/  @!P3 LEA.HI R6, R6, R6, RZ, 0x1 ;  /* 0x000000060606b211 */ /* 0x000fe400078f08ff */
[----:B------:R-:W-:Y:S02]  /*a3b0*/  @!P2 LEA.HI R5, R5, R5, RZ, 0x1 ;  /* 0x000000050505a211 */ /* 0x000fe400078f08ff */
[----:B------:R-:W-:Y:S02]  /*a3c0*/  @!P3 LOP3.LUT R6, R6, 0xfffffffe, RZ, 0xc0, !PT ;  /* 0xfffffffe0606b812 */ /* 0x000fe400078ec0ff */
[----:B------:R-:W-:Y:S01]  /*a3d0*/  @!P2 LOP3.LUT R5, R5, 0xfffffffe, RZ, 0xc0, !PT ;  /* 0xfffffffe0505a812 */ /* 0x000fe200078ec0ff */
[----:B------:R-:W-:Y:S01]  /*a3e0*/  @!P4 IMAD.WIDE R8, R0, 0x4, R2 ;  /* 0x000000040008c825 */ /* 0x000fe200078e0202 */
[----:B------:R-:W-:-:S03]  /*a3f0*/  @!P1 LEA.HI R10, R4, R4, RZ, 0x1 ;  /* 0x00000004040a9211 */ /* 0x000fc600078f08ff */
[--C-:B------:R-:W-:Y:S01]  /*a400*/  @!P3 IMAD.WIDE R6, R6, 0x4, R2.reuse ;  /* 0x000000040606b825 */ /* 0x100fe200078e0202 */
[----:B------:R1:W-:Y:S03]  /*a410*/  @!P4 ST.E.64 [R8.64], R116 ;  /* 0x000000740800c985 */ /* 0x0003e6000c101b06 */
[----:B------:R-:W-:Y:S01]  /*a420*/  @!P2 IMAD.WIDE R4, R5, 0x4, R2 ;  /* 0x000000040504a825 */ /* 0x000fe200078e0202 */
[----:B------:R2:W-:Y:S04]  /*a430*/  @!P3 ST.E.64 [R6.64], R124 ;  /* 0x0000007c0600b985 */ /* 0x0005e8000c101b06 */
[----:B------:R3:W-:Y:S01]  /*a440*/  @!P2 ST.E.64 [R4.64], R128 ;  /* 0x000000800400a985 */ /* 0x0007e2000c101b06 */
[----:B-1----:R-:W-:-:S02]  /*a450*/  @!P1 LOP3.LUT R8, R10, 0xfffffffe, RZ, 0xc0, !PT ;  /* 0xfffffffe0a089812 */ /* 0x002fc400078ec0ff */
[----:B------:R-:W-:-:S03]  /*a460*/  IADD3 R9, R0, 0x20, RZ ;  /* 0x0000002000097810 */ /* 0x000fc60007ffe0ff */
[----:B--2---:R-:W-:Y:S01]  /*a470*/  @!P1 IMAD.WIDE R6, R8, 0x4, R2 ;  /* 0x0000000408069825 */ /* 0x004fe200078e0202 */
[----:B------:R-:W-:Y:S02]  /*a480*/  ISETP.GE.AND P4, PT, R9, c[0x0][0x3c8], PT ;  /* 0x0000f20009007a0c */ /* 0x000fe40003f86270 */
[C---:B---3--:R-:W-:Y:S02]  /*a490*/  IADD3 R5, R0.reuse, 0x28, RZ ;  /* 0x0000002800057810 */ /* 0x048fe40007ffe0ff */
[C---:B------:R-:W-:Y:S01]  /*a4a0*/  IADD3 R4, R0.reuse, 0x30, RZ ;  /* 0x0000003000047810 */ /* 0x040fe20007ffe0ff */
[----:B------:R1:W-:Y:S01]  /*a4b0*/  @!P1 ST.E.64 [R6.64], R140 ;  /* 0x0000008c06009985 */ /* 0x0003e2000c101b06 */
[----:B------:R-:W-:Y:S02]  /*a4c0*/  IADD3 R8, R0, 0x38, RZ ;  /* 0x0000003800087810 */ /* 0x000fe40007ffe0ff */
[----:B------:R-:W-:Y:S02]  /*a4d0*/  ISETP.GE.AND P3, PT, R5, c[0x0][0x3c8], PT ;  /* 0x0000f20005007a0c */ /* 0x000fe40003f66270 */
[----:B------:R-:W-:-:S02]  /*a4e0*/  ISETP.GE.AND P2, PT, R4, c[0x0][0x3c8], PT ;  /* 0x0000f20004007a0c */ /* 0x000fc40003f46270 */
[----:B------:R-:W-:Y:S02]  /*a4f0*/  ISETP.GE.AND P1, PT, R8, c[0x0][0x3c8], PT ;  /* 0x0000f20008007a0c */ /* 0x000fe40003f26270 */
[----:B------:R-:W-:-:S09]  /*a500*/  @!P4 LEA.HI R9, R9, R9, RZ, 0x1 ;  /* 0x000000090909c211 */ /* 0x000fd200078f08ff */
[----:B------:R-:W-:Y:S02]  /*a510*/  @!P2 LEA.HI R4, R4, R4, RZ, 0x1 ;  /* 0x000000040404a211 */ /* 0x000fe400078f08ff */
[----:B------:R-:W-:-:S04]  /*a520*/  @!P1 LEA.HI R8, R8, R8, RZ, 0x1 ;  /* 0x0000000808089211 */ /* 0x000fc800078f08ff */
[----:B------:R-:W-:Y:S02]  /*a530*/  @!P1 LOP3.LUT R10, R8, 0xfffffffe, RZ, 0xc0, !PT ;  /* 0xfffffffe080a9812 */ /* 0x000fe400078ec0ff */
[----:B-1----:R-:W-:Y:S02]  /*a540*/  @!P3 LEA.HI R6, R5, R5, RZ, 0x1 ;  /* 0x000000050506b211 */ /* 0x002fe400078f08ff */
[----:B------:R-:W-:Y:S02]  /*a550*/  @!P4 LOP3.LUT R5, R9, 0xfffffffe, RZ, 0xc0, !PT ;  /* 0xfffffffe0905c812 */ /* 0x000fe400078ec0ff */
[----:B------:R-:W-:Y:S02]  /*a560*/  @!P3 LOP3.LUT R9, R6, 0xfffffffe, RZ, 0xc0, !PT ;  /* 0xfffffffe0609b812 */ /* 0x000fe400078ec0ff */
[----:B------:R-:W-:Y:S01]  /*a570*/  @!P2 LOP3.LUT R6, R4, 0xfffffffe, RZ, 0xc0, !PT ;  /* 0xfffffffe0406a812 */ /* 0x000fe200078ec0ff */
[----:B------:R-:W-:-:S04]  /*a580*/  @!P4 IMAD.WIDE R4, R5, 0x4, R2 ;  /* 0x000000040504c825 */ /* 0x000fc800078e0202 */
[--C-:B------:R-:W-:Y:S01]  /*a590*/  @!P3 IMAD.WIDE R8, R9, 0x4, R2.reuse ;  /* 0x000000040908b825 */ /* 0x100fe200078e0202 */
[----:B------:R1:W-:Y:S03]  /*a5a0*/  @!P4 ST.E.64 [R4.64], R144 ;  /* 0x000000900400c985 */ /* 0x0003e6000c101b06 */
[--C-:B------:R-:W-:Y:S01]  /*a5b0*/  @!P2 IMAD.WIDE R6, R6, 0x4, R2.reuse ;  /* 0x000000040606a825 */ /* 0x100fe200078e0202 */
[----:B------:R2:W-:Y:S04]  /*a5c0*/  @!P3 ST.E.64 [R8.64], R156 ;  /* 0x0000009c0800b985 */ /* 0x0005e8000c101b06 */
[----:B------:R3:W-:Y:S01]  /*a5d0*/  @!P2 ST.E.64 [R6.64], R160 ;  /* 0x000000a00600a985 */ /* 0x0007e2000c101b06 */
[----:B-1----:R-:W-:Y:S01]  /*a5e0*/  @!P1 IMAD.WIDE R4, R10, 0x4, R2 ;  /* 0x000000040a049825 */ /* 0x002fe200078e0202 */
[----:B--2---:R-:W-:-:S04]  /*a5f0*/  IADD3 R8, R0, 0x40, RZ ;  /* 0x0000004000087810 */ /* 0x004fc80007ffe0ff */
[----:B------:R1:W-:Y:S01]  /*a600*/  @!P1 ST.E.64 [R4.64], R172 ;  /* 0x000000ac04009985 */ /* 0x0003e2000c101b06 */
[----:B---3--:R-:W-:Y:S02]  /*a610*/  IADD3 R6, R0, 0x48, RZ ;  /* 0x0000004800067810 */ /* 0x008fe40007ffe0ff */
[----:B------:R-:W-:Y:S02]  /*a620*/  ISETP.GE.AND P4, PT, R8, c[0x0][0x3c8], PT ;  /* 0x0000f20008007a0c */ /* 0x000fe40003f86270 */
[----:B------:R-:W-:-:S11]  /*a630*/  ISETP.GE.AND P3, PT, R6, c[0x0][0x3c8], PT ;  /* 0x0000f20006007a0c */ /* 0x000fd60003f66270 */
[----:B------:R-:W-:Y:S02]  /*a640*/  @!P4 LEA.HI R8, R8, R8, RZ, 0x1 ;  /* 0x000000080808c211 */ /* 0x000fe400078f08ff */
[----:B------:R-:W-:-:S04]  /*a650*/  @!P3 LEA.HI R7, R6, R6, RZ, 0x1 ;  /* 0x000000060607b211 */ /* 0x000fc800078f08ff */
[----:B------:R-:W-:Y:S02]  /*a660*/  @!P3 LOP3.LUT R7, R7, 0xfffffffe, RZ, 0xc0, !PT ;  /* 0xfffffffe0707b812 */ /* 0x000fe400078ec0ff */
[C---:B-1----:R-:W-:Y:S02]  /*a670*/  IADD3 R5, R0.reuse, 0x50, RZ ;  /* 0x0000005000057810 */ /* 0x042fe40007ffe0ff */
[----:B------:R-:W-:Y:S02]  /*a680*/  IADD3 R4, R0, 0x58, RZ ;  /* 0x0000005800047810 */ /* 0x000fe40007ffe0ff */
[----:B------:R-:W-:Y:S02]  /*a690*/  ISETP.GE.AND P2, PT, R5, c[0x0][0x3c8], PT ;  /* 0x0000f20005007a0c */ /* 0x000fe40003f46270 */
[----:B------:R-:W-:-:S11]  /*a6a0*/  ISETP.GE.AND P1, PT, R4, c[0x0][0x3c8], PT ;  /* 0x0000f20004007a0c */ /* 0x000fd60003f26270 */
[----:B------:R-:W-:Y:S02]  /*a6b0*/  @!P2 LEA.HI R6, R5, R5, RZ, 0x1 ;  /* 0x000000050506a211 */ /* 0x000fe400078f08ff */
[----:B------:R-:W-:Y:S02]  /*a6c0*/  @!P1 LEA.HI R4, R4, R4, RZ, 0x1 ;  /* 0x0000000404049211 */ /* 0x000fe400078f08ff */
[----:B------:R-:W-:Y:S02]  /*a6d0*/  @!P4 LOP3.LUT R5, R8, 0xfffffffe, RZ, 0xc0, !PT ;  /* 0xfffffffe0805c812 */ /* 0x000fe400078ec0ff */
[----:B------:R-:W-:Y:S01]  /*a6e0*/  @!P2 LOP3.LUT R10, R6, 0xfffffffe, RZ, 0xc0, !PT ;  /* 0xfffffffe060aa812 */ /* 0x000fe200078ec0ff */
[----:B------:R-:W-:Y:S01]  /*a6f0*/  @!P3 IMAD.WIDE R6, R7, 0x4, R2 ;  /* 0x000000040706b825 */ /* 0x000fe200078e0202 */
[----:B------:R-:W-:-:S03]  /*a700*/  @!P1 LOP3.LUT R11, R4, 0xfffffffe, RZ, 0xc0, !PT ;  /* 0xfffffffe040b9812 */ /* 0x000fc600078ec0ff */
[----:B------:R-:W-:-:S04]  /*a710*/  @!P4 IMAD.WIDE R8, R5, 0x4, R2 ;  /* 0x000000040508c825 */ /* 0x000fc800078e0202 */
[--C-:B------:R-:W-:Y:S01]  /*a720*/  @!P2 IMAD.WIDE R4, R10, 0x4, R2.reuse ;  /* 0x000000040a04a825 */ /* 0x100fe200078e0202 */
[----:B------:R1:W-:Y:S03]  /*a730*/  @!P4 ST.E.64 [R8.64], R68 ;  /* 0x000000440800c985 */ /* 0x0003e6000c101b06 */
[----:B------:R-:W-:Y:S01]  /*a740*/  @!P1 IMAD.WIDE R2, R11, 0x4, R2 ;  /* 0x000000040b029825 */ /* 0x000fe200078e0202 */
[----:B------:R1:W-:Y:S04]  /*a750*/  @!P3 ST.E.64 [R6.64], R80 ;  /* 0x000000500600b985 */ /* 0x0003e8000c101b06 */
[----:B------:R1:W-:Y:S04]  /*a760*/  @!P2 ST.E.64 [R4.64], R84 ;  /* 0x000000540400a985 */ /* 0x0003e8000c101b06 */
[----:B------:R1:W-:Y:S02]  /*a770*/  @!P1 ST.E.64 [R2.64], R96 ;  /* 0x0000006002009985 */ /* 0x0003e4000c101b06 */
.L_x_17:
[----:B-1----:R-:W-:Y:S05]  /*a780*/  BSYNC B0 ;  /* 0x0000000000007941 */ /* 0x002fea0003800000 */
.L_x_16:
[----:B------:R1:W3:Y:S01]  /*a790*/  SHFL.IDX PT, R3, R22, 0x1, 0x1c1f ;  /* 0x003c1f0016037f89 */ /* 0x0002e200000e0000 */
[----:B------:R-:W-:Y:S03]  /*a7a0*/  BSSY B0, `(.L_x_18) ;  /* 0x0000048000007945 */ /* 0x000fe60003800000 */
[----:B------:R1:W4:Y:S01]  /*a7b0*/  SHFL.IDX PT, R2, R23, 0x1, 0x1c1f ;  /* 0x003c1f0017027f89 */ /* 0x00032200000e0000 */
[----:B------:R-:W-:Y:S05]  /*a7c0*/  @P0 BRA `(.L_x_19) ;  /* 0x0000045000000947 */ /* 0x000fea0003800000 */
[C---:B------:R-:W-:Y:S02]  /*a7d0*/  IADD3 R4, R0.reuse, 0x8, RZ ;  /* 0x0000000800047810 */ /* 0x040fe40007ffe0ff */
[----:B------:R-:W-:-:S02]  /*a7e0*/  ISETP.GE.AND P1, PT, R0, c[0x0][0x3c8], PT ;  /* 0x0000f20000007a0c */ /* 0x000fc40003f26270 */
[----:B------:R-:W-:Y:S02]  /*a7f0*/  ISETP.GE.AND P0, PT, R4, c[0x0][0x3c8], PT ;  /* 0x0000f20004007a0c */ /* 0x000fe40003f06270 */
[C---:B--2---:R-:W-:Y:S02]  /*a800*/  IADD3 R8, R0.reuse, 0x10, RZ ;  /* 0x0000001000087810 */ /* 0x044fe40007ffe0ff */
[C---:B------:R-:W-:Y:S02]  /*a810*/  IADD3 R9, R0.reuse, 0x18, RZ ;  /* 0x0000001800097810 */ /* 0x040fe40007ffe0ff */
[C---:B------:R-:W-:Y:S02]  /*a820*/  IADD3 R10, R0.reuse, 0x20, RZ ;  /* 0x00000020000a7810 */ /* 0x040fe40007ffe0ff */
[----:B------:R-:W-:Y:S02]  /*a830*/  IADD3 R11, R0, 0x28, RZ ;  /* 0x00000028000b7810 */ /* 0x000fe40007ffe0ff */
[----:B------:R-:W-:Y:S01]  /*a840*/  ISETP.GE.AND P4, PT, R8, c[0x0][0x3c8], PT ;  /* 0x0000f20008007a0c */ /* 0x000fe20003f86270 */
[C---:B---34-:R-:W-:Y:S01]  /*a850*/  @!P1 IMAD.WIDE R6, R0.reuse, 0x4, R2 ;  /* 0x0000000400069825 */ /* 0x058fe200078e0202 */
[----:B------:R-:W-:-:S02]  /*a860*/  IADD3 R12, R0, 0x30, RZ ;  /* 0x00000030000c7810 */ /* 0x000fc40007ffe0ff */
[----:B------:R-:W-:Y:S02]  /*a870*/  @!P0 LEA.HI R4, R4, R4, RZ, 0x1 ;  /* 0x0000000404048211 */ /* 0x000fe400078f08ff */
[----:B------:R-:W-:Y:S01]  /*a880*/  ISETP.GE.AND P3, PT, R9, c[0x0][0x3c8], PT ;  /* 0x0000f20009007a0c */ /* 0x000fe20003f66270 */
[----:B------:R2:W-:Y:S01]  /*a890*/  @!P1 ST.E.64 [R6.64], R118 ;  /* 0x0000007606009985 */ /* 0x0005e2000c101b06 */
[----:B------:R-:W-:Y:S02]  /*a8a0*/  @!P0 LOP3.LUT R4, R4, 0xfffffffe, RZ, 0xc0, !PT ;  /* 0xfffffffe04048812 */ /* 0x000fe400078ec0ff */
[----:B------:R-:W-:Y:S02]  /*a8b0*/  ISETP.GE.AND P2, PT, R10, c[0x0][0x3c8], PT ;  /* 0x0000f2000a007a0c */ /* 0x000fe40003f46270 */
[----:B------:R-:W-:Y:S01]  /*a8c0*/  ISETP.GE.AND P1, PT, R11, c[0x0][0x3c8], PT ;  /* 0x0000f2000b007a0c */ /* 0x000fe20003f26270 */
[----:B------:R-:W-:-:S05]  /*a8d0*/  @!P0 IMAD.WIDE R4, R4, 0x4, R2 ;  /* 0x0000000404048825 */ /* 0x000fca00078e0202 */
[----:B------:R3:W-:Y:S01]  /*a8e0*/  @!P0 ST.E.64 [R4.64], R126 ;  /* 0x0000007e04008985 */ /* 0x0007e2000c101b06 */
[----:B------:R-:W-:-:S13]  /*a8f0*/  ISETP.GE.AND P0, PT, R12, c[0x0][0x3c8], PT ;  /* 0x0000f2000c007a0c */ /* 0x000fda0003f06270 */
[----:B------:R-:W-:Y:S02]  /*a900*/  @!P0 LEA.HI R12, R12, R12, RZ, 0x1 ;  /* 0x0000000c0c0c8211 */ /* 0x000fe400078f08ff */
[----:B--2---:R-:W-:Y:S02]  /*a910*/  @!P3 LEA.HI R6, R9, R9, RZ, 0x1 ;  /* 0x000000090906b211 */ /* 0x004fe400078f08ff */
[----:B------:R-:W-:Y:S02]  /*a920*/  @!P1 LEA.HI R7, R11, R11, RZ, 0x1 ;  /* 0x0000000b0b079211 */ /* 0x000fe400078f08ff */
[----:B------:R-:W-:Y:S02]  /*a930*/  @!P3 LOP3.LUT R6, R6, 0xfffffffe, RZ, 0xc0, !PT ;  /* 0xfffffffe0606b812 */ /* 0x000fe400078ec0ff */
[----:B------:R-:W-:Y:S02]  /*a940*/  @!P1 LOP3.LUT R7, R7, 0xfffffffe, RZ, 0xc0, !PT ;  /* 0xfffffffe07079812 */ /* 0x000fe400078ec0ff */
[----:B------:R-:W-:-:S02]  /*a950*/  @!P0 LOP3.LUT R12, R12, 0xfffffffe, RZ, 0xc0, !PT ;  /* 0xfffffffe0c0c8812 */ /* 0x000fc400078ec0ff */
[----:B---3--:R-:W-:Y:S01]  /*a960*/  @!P4 LEA.HI R4, R8, R8, RZ, 0x1 ;  /* 0x000000080804c211 */ /* 0x008fe200078f08ff */
[--C-:B------:R-:W-:Y:S01]  /*a970*/  @!P3 IMAD.WIDE R8, R6, 0x4, R2.reuse ;  /* 0x000000040608b825 */ /* 0x100fe200078e0202 */
[----:B------:R-:W-:Y:S02]  /*a980*/  @!P2 LEA.HI R5, R10, R10, RZ, 0x1 ;  /* 0x0000000a0a05a211 */ /* 0x000fe400078f08ff */
[----:B------:R-:W-:Y:S01]  /*a990*/  @!P4 LOP3.LUT R4, R4, 0xfffffffe, RZ, 0xc0, !PT ;  /* 0xfffffffe0404c812 */ /* 0x000fe200078ec0ff */
[----:B------:R-:W-:Y:S01]  /*a9a0*/  @!P1 IMAD.WIDE R6, R7, 0x4, R2 ;  /* 0x0000000407069825 */ /* 0x000fe200078e0202 */
[----:B------:R-:W-:-:S03]  /*a9b0*/  @!P2 LOP3.LUT R10, R5, 0xfffffffe, RZ, 0xc0, !PT ;  /* 0xfffffffe050aa812 */ /* 0x000fc600078ec0ff */
[----:B------:R-:W-:-:S04]  /*a9c0*/  @!P4 IMAD.WIDE R4, R4, 0x4, R2 ;  /* 0x000000040404c825 */ /* 0x000fc800078e0202 */
[--C-:B------:R-:W-:Y:S01]  /*a9d0*/  @!P2 IMAD.WIDE R10, R10, 0x4, R2.reuse ;  /* 0x000000040a0aa825 */ /* 0x100fe200078e0202 */
[----:B------:R2:W-:Y:S04]  /*a9e0*/  @!P4 ST.E.64 [R4.64], R130 ;  /* 0x000000820400c985 */ /* 0x0005e8000c101b06 */
[----:B------:R3:W-:Y:S04]  /*a9f0*/  @!P3 ST.E.64 [R8.64], R142 ;  /* 0x0000008e0800b985 */ /* 0x0007e8000c101b06 */
[----:B------:R-:W-:Y:S04]  /*aa00*/  @!P2 ST.E.64 [R10.64], R146 ;  /* 0x000000920a00a985 */ /* 0x000fe8000c101b06 */
[----:B------:R4:W-:Y:S01]  /*aa10*/  @!P1 ST.E.64 [R6.64], R158 ;  /* 0x0000009e06009985 */ /* 0x0009e2000c101b06 */
[----:B--2---:R-:W-:Y:S01]  /*aa20*/  @!P0 IMAD.WIDE R4, R12, 0x4, R2 ;  /* 0x000000040c048825 */ /* 0x004fe200078e0202 */
[----:B---3--:R-:W-:-:S04]  /*aa30*/  IADD3 R8, R0, 0x38, RZ ;  /* 0x0000003800087810 */ /* 0x008fc80007ffe0ff */
[----:B------:R2:W-:Y:S01]  /*aa40*/  @!P0 ST.E.64 [R4.64], R162 ;  /* 0x000000a204008985 */ /* 0x0005e2000c101b06 */
[----:B------:R-:W-:Y:S02]  /*aa50*/  ISETP.GE.AND P4, PT, R8, c[0x0][0x3c8], PT ;  /* 0x0000f20008007a0c */ /* 0x000fe40003f86270 */
[C---:B----4-:R-:W-:Y:S02]  /*aa60*/  IADD3 R7, R0.reuse, 0x40, RZ ;  /* 0x0000004000077810 */ /* 0x050fe40007ffe0ff */
[----:B------:R-:W-:Y:S02]  /*aa70*/  IADD3 R6, R0, 0x48, RZ ;  /* 0x0000004800067810 */ /* 0x000fe40007ffe0ff */
[----:B------:R-:W-:Y:S02]  /*aa80*/  ISETP.GE.AND P3, PT, R7, c[0x0][0x3c8], PT ;  /* 0x0000f20007007a0c */ /* 0x000fe40003f66270 */
[----:B------:R-:W-:-:S05]  /*aa90*/  ISETP.GE.AND P2, PT, R6, c[0x0][0x3c8], PT ;  /* 0x0000f20006007a0c */ /* 0x000fca0003f46270 */
[----:B------:R-:W-:-:S06]  /*aaa0*/  @!P4 LEA.HI R9, R8, R8, RZ, 0x1 ;  /* 0x000000080809c211 */ /* 0x000fcc00078f08ff */
[----:B------:R-:W-:Y:S02]  /*aab0*/  @!P3 LEA.HI R8, R7, R7, RZ, 0x1 ;  /* 0x000000070708b211 */ /* 0x000fe400078f08ff */
[----:B------:R-:W-:Y:S02]  /*aac0*/  @!P2 LEA.HI R7, R6, R6, RZ, 0x1 ;  /* 0x000000060607a211 */ /* 0x000fe400078f08ff */
[----:B------:R-:W-:Y:S02]  /*aad0*/  @!P3 LOP3.LUT R8, R8, 0xfffffffe, RZ, 0xc0, !PT ;  /* 0xfffffffe0808b812 */ /* 0x000fe400078ec0ff */
[C---:B--2---:R-:W-:Y:S02]  /*aae0*/  IADD3 R5, R0.reuse, 0x50, RZ ;  /* 0x0000005000057810 */ /* 0x044fe40007ffe0ff */
[----:B------:R-:W-:Y:S02]  /*aaf0*/  IADD3 R4, R0, 0x58, RZ ;  /* 0x0000005800047810 */ /* 0x000fe40007ffe0ff */
[----:B------:R-:W-:-:S02]  /*ab00*/  ISETP.GE.AND P1, PT, R5, c[0x0][0x3c8], PT ;  /* 0x0000f20005007a0c */ /* 0x000fc40003f26270 */
[----:B------:R-:W-:Y:S02]  /*ab10*/  ISETP.GE.AND P0, PT, R4, c[0x0][0x3c8], PT ;  /* 0x0000f20004007a0c */ /* 0x000fe40003f06270 */
[----:B------:R-:W-:-:S09]  /*ab20*/  @!P2 LOP3.LUT R7, R7, 0xfffffffe, RZ, 0xc0, !PT ;  /* 0xfffffffe0707a812 */ /* 0x000fd200078ec0ff */
[----:B------:R-:W-:Y:S02]  /*ab30*/  @!P1 LEA.HI R6, R5, R5, RZ, 0x1 ;  /* 0x0000000505069211 */ /* 0x000fe400078f08ff */
[----:B------:R-:W-:Y:S02]  /*ab40*/  @!P0 LEA.HI R4, R4, R4, RZ, 0x1 ;  /* 0x0000000404048211 */ /* 0x000fe400078f08ff */
[----:B------:R-:W-:Y:S01]  /*ab50*/  @!P4 LOP3.LUT R5, R9, 0xfffffffe, RZ, 0xc0, !PT ;  /* 0xfffffffe0905c812 */ /* 0x000fe200078ec0ff */
[--C-:B------:R-:W-:Y:S01]  /*ab60*/  @!P3 IMAD.WIDE R8, R8, 0x4, R2.reuse ;  /* 0x000000040808b825 */ /* 0x100fe200078e0202 */
[----:B------:R-:W-:Y:S02]  /*ab70*/  @!P1 LOP3.LUT R12, R6, 0xfffffffe, RZ, 0xc0, !PT ;  /* 0xfffffffe060c9812 */ /* 0x000fe400078ec0ff */
[----:B------:R-:W-:Y:S01]  /*ab80*/  @!P0 LOP3.LUT R13, R4, 0xfffffffe, RZ, 0xc0, !PT ;  /* 0xfffffffe040d8812 */ /* 0x000fe200078ec0ff */
[----:B------:R-:W-:-:S04]  /*ab90*/  @!P4 IMAD.WIDE R10, R5, 0x4, R2 ;  /* 0x00000004050ac825 */ /* 0x000fc800078e0202 */
[--C-:B------:R-:W-:Y:S01]  /*aba0*/  @!P2 IMAD.WIDE R6, R7, 0x4, R2.reuse ;  /* 0x000000040706a825 */ /* 0x100fe200078e0202 */
[----:B------:R2:W-:Y:S03]  /*abb0*/  @!P4 ST.E.64 [R10.64], R174 ;  /* 0x000000ae0a00c985 */ /* 0x0005e6000c101b06 */
[--C-:B------:R-:W-:Y:S01]  /*abc0*/  @!P1 IMAD.WIDE R4, R12, 0x4, R2.reuse ;  /* 0x000000040c049825 */ /* 0x100fe200078e0202 */
[----:B------:R2:W-:Y:S03]  /*abd0*/  @!P3 ST.E.64 [R8.64], R70 ;  /* 0x000000460800b985 */ /* 0x0005e6000c101b06 */
[----:B------:R-:W-:Y:S01]  /*abe0*/  @!P0 IMAD.WIDE R2, R13, 0x4, R2 ;  /* 0x000000040d028825 */ /* 0x000fe200078e0202 */
[----:B------:R2:W-:Y:S04]  /*abf0*/  @!P2 ST.E.64 [R6.64], R82 ;  /* 0x000000520600a985 */ /* 0x0005e8000c101b06 */
[----:B------:R2:W-:Y:S04]  /*ac00*/  @!P1 ST.E.64 [R4.64], R86 ;  /* 0x0000005604009985 */ /* 0x0005e8000c101b06 */
[----:B------:R2:W-:Y:S02]  /*ac10*/  @!P0 ST.E.64 [R2.64], R98 ;  /* 0x0000006202008985 */ /* 0x0005e4000c101b06 */
.L_x_19:
[----:B------:R-:W-:Y:S05]  /*ac20*/  BSYNC B0 ;  /* 0x0000000000007941 */ /* 0x000fea0003800000 */
.L_x_18:
[----:B--23--:R2:W3:Y:S01]  /*ac30*/  SHFL.IDX PT, R3, R22, 0x2, 0x1c1f ;  /* 0x005c1f0016037f89 */ /* 0x00c4e200000e0000 */
[----:B------:R-:W-:Y:S03]  /*ac40*/  BSSY B0, `(.L_x_20) ;  /* 0x0000048000007945 */ /* 0x000fe60003800000 */
[----:B----4-:R2:W4:Y:S01]  /*ac50*/  SHFL.IDX PT, R2, R23, 0x2, 0x1c1f ;  /* 0x005c1f0017027f89 */ /* 0x01052200000e0000 */
[----:B------:R-:W-:Y:S05]  /*ac60*/  @P5 BRA `(.L_x_21) ;  /* 0x0000045000005947 */ /* 0x000fea0003800000 */
[C---:B------:R-:W-:Y:S02]  /*ac70*/  IADD3 R6, R0.reuse, 0x8, RZ ;  /* 0x0000000800067810 */ /* 0x040fe40007ffe0ff */
[----:B------:R-:W-:-:S02]  /*ac80*/  IADD3 R5, R0, 0x10, RZ ;  /* 0x0000001000057810 */ /* 0x000fc40007ffe0ff */
[C---:B------:R-:W-:Y:S02]  /*ac90*/  IADD3 R4, R0.reuse, 0x18, RZ ;  /* 0x0000001800047810 */ /* 0x040fe40007ffe0ff */
[C---:B------:R-:W-:Y:S02]  /*aca0*/  ISETP.GE.AND P5, PT, R0.reuse, c[0x0][0x3c8], PT ;  /* 0x0000f20000007a0c */ /* 0x040fe40003fa6270 */
[----:B------:R-:W-:Y:S02]  /*acb0*/  IADD3 R7, R0, 0x20, RZ ;  /* 0x0000002000077810 */ /* 0x000fe40007ffe0ff */
[----:B------:R-:W-:Y:S02]  /*acc0*/  ISETP.GE.AND P4, PT, R6, c[0x0][0x3c8], PT ;  /* 0x0000f20006007a0c */ /* 0x000fe40003f86270 */
[----:B------:R-:W-:Y:S02]  /*acd0*/  IADD3 R10, R0, 0x28, RZ ;  /* 0x00000028000a7810 */ /* 0x000fe40007ffe0ff */
[----:B------:R-:W-:-:S02]  /*ace0*/  ISETP.GE.AND P3, PT, R5, c[0x0][0x3c8], PT ;  /* 0x0000f20005007a0c */ /* 0x000fc40003f66270 */
[----:B------:R-:W-:Y:S02]  /*acf0*/  ISETP.GE.AND P2, PT, R4, c[0x0][0x3c8], PT ;  /* 0x0000f20004007a0c */ /* 0x000fe40003f46270 */
[----:B------:R-:W-:Y:S01]  /*ad00*/  ISETP.GE.AND P1, PT, R7, c[0x0][0x3c8], PT ;  /* 0x0000f20007007a0c */ /* 0x000fe20003f26270 */
[----:B---34-:R-:W-:Y:S01]  /*ad10*/  @!P5 IMAD.WIDE R8, R0, 0x4, R2 ;  /* 0x000000040008d825 */ /* 0x018fe200078e0202 */
[----:B------:R-:W-:-:S03]  /*ad20*/  ISETP.GE.AND P0, PT, R10, c[0x0][0x3c8], PT ;  /* 0x0000f2000a007a0c */ /* 0x000fc60003f06270 */
[----:B------:R-:W-:Y:S01]  /*ad30*/  @!P4 LEA.HI R6, R6, R6, RZ, 0x1 ;  /* 0x000000060606c211 */ /* 0x000fe200078f08ff */
[----:B------:R3:W-:Y:S03]  /*ad40*/  @!P5 ST.E.64 [R8.64], R112 ;  /* 0x000000700800d985 */ /* 0x0007e6000c101b06 */
[----:B------:R-:W-:Y:S02]  /*ad50*/  @!P3 LEA.HI R5, R5, R5, RZ, 0x1 ;  /* 0x000000050505b211 */ /* 0x000fe400078f08ff */
[----:B------:R-:W-:Y:S02]  /*ad60*/  @!P2 LEA.HI R4, R4, R4, RZ, 0x1 ;  /* 0x000000040404a211 */ /* 0x000fe400078f08ff */
[----:B------:R-:W-:Y:S02]  /*ad70*/  @!P4 LOP3.LUT R6, R6, 0xfffffffe, RZ, 0xc0, !PT ;  /* 0xfffffffe0606c812 */ /* 0x000fe400078ec0ff */
[----:B------:R-:W-:-:S02]  /*ad80*/  @!P1 LEA.HI R7, R7, R7, RZ, 0x1 ;  /* 0x0000000707079211 */ /* 0x000fc400078f08ff */
[----:B------:R-:W-:Y:S02]  /*ad90*/  @!P0 LEA.HI R10, R10, R10, RZ, 0x1 ;  /* 0x0000000a0a0a8211 */ /* 0x000fe400078f08ff */
[----:B------:R-:W-:Y:S02]  /*ada0*/  @!P2 LOP3.LUT R11, R4, 0xfffffffe, RZ, 0xc0, !PT ;  /* 0xfffffffe040ba812 */ /* 0x000fe400078ec0ff */
[----:B------:R-:W-:Y:S02]  /*adb0*/  @!P1 LOP3.LUT R7, R7, 0xfffffffe, RZ, 0xc0, !PT ;  /* 0xfffffffe07079812 */ /* 0x000fe400078ec0ff */
[----:B------:R-:W-:Y:S01]  /*adc0*/  @!P0 LOP3.LUT R12, R10, 0xfffffffe, RZ, 0xc0, !PT ;  /* 0xfffffffe0a0c8812 */ /* 0x000fe200078ec0ff */
[----:B------:R-:W-:Y:S01]  /*add0*/  @!P2 IMAD.WIDE R10, R11, 0x4, R2 ;  /* 0x000000040b0aa825 */ /* 0x000fe200078e0202 */
[----:B---3--:R-:W-:-:S03]  /*ade0*/  @!P3 LOP3.LUT R8, R5, 0xfffffffe, RZ, 0xc0, !PT ;  /* 0xfffffffe0508b812 */ /* 0x008fc600078ec0ff */
[----:B------:R-:W-:-:S04]  /*adf0*/  @!P4 IMAD.WIDE R4, R6, 0x4, R2 ;  /* 0x000000040604c825 */ /* 0x000fc800078e0202 */
[--C-:B------:R-:W-:Y:S01]  /*ae00*/  @!P3 IMAD.WIDE R8, R8, 0x4, R2.reuse ;  /* 0x000000040808b825 */ /* 0x100fe200078e0202 */
[----:B------:R3:W-:Y:S03]  /*ae10*/  @!P4 ST.E.64 [R4.64], R120 ;  /* 0x000000780400c985 */ /* 0x0007e6000c101b06 */
[--C-:B------:R-:W-:Y:S01]  /*ae20*/  @!P1 IMAD.WIDE R6, R7, 0x4, R2.reuse ;  /* 0x0000000407069825 */ /* 0x100fe200078e0202 */
[----:B------:R4:W-:Y:S04]  /*ae30*/  @!P3 ST.E.64 [R8.64], R132 ;  /* 0x000000840800b985 */ /* 0x0009e8000c101b06 */
[----:B------:R-:W-:Y:S04]  /*ae40*/  @!P2 ST.E.64 [R10.64], R136 ;  /* 0x000000880a00a985 */ /* 0x000fe8000c101b06 */
[----:B------:R5:W-:Y:S01]  /*ae50*/  @!P1 ST.E.64 [R6.64], R148 ;  /* 0x0000009406009985 */ /* 0x000be2000c101b06 */
[----:B---3--:R-:W-:Y:S01]  /*ae60*/  @!P0 IMAD.WIDE R4, R12, 0x4, R2 ;  /* 0x000000040c048825 */ /* 0x008fe200078e0202 */
[----:B----4-:R-:W-:-:S04]  /*ae70*/  IADD3 R9, R0, 0x30, RZ ;  /* 0x0000003000097810 */ /* 0x010fc80007ffe0ff */
[----:B------:R3:W-:Y:S01]  /*ae80*/  @!P0 ST.E.64 [R4.64], R152 ;  /* 0x0000009804008985 */ /* 0x0007e2000c101b06 */
[----:B------:R-:W-:Y:S02]  /*ae90*/  IADD3 R8, R0, 0x38, RZ ;  /* 0x0000003800087810 */ /* 0x000fe40007ffe0ff */
[----:B------:R-:W-:Y:S02]  /*aea0*/  ISETP.GE.AND P5, PT, R9, c[0x0][0x3c8], PT ;  /* 0x0000f20009007a0c */ /* 0x000fe40003fa6270 */
[----:B------:R-:W-:Y:S02]  /*aeb0*/  ISETP.GE.AND P4, PT, R8, c[0x0][0x3c8], PT ;  /* 0x0000f20008007a0c */ /* 0x000fe40003f86270 */
[C---:B-----5:R-:W-:Y:S02]  /*aec0*/  IADD3 R7, R0.reuse, 0x40, RZ ;  /* 0x0000004000077810 */ /* 0x060fe40007ffe0ff */
[----:B------:R-:W-:Y:S02]  /*aed0*/  IADD3 R6, R0, 0x48, RZ ;  /* 0x0000004800067810 */ /* 0x000fe40007ffe0ff */
[----:B------:R-:W-:-:S02]  /*aee0*/  ISETP.GE.AND P3, PT, R7, c[0x0][0x3c8], PT ;  /* 0x0000f20007007a0c */ /* 0x000fc40003f66270 */
[----:B------:R-:W-:-:S03]  /*aef0*/  ISETP.GE.AND P2, PT, R6, c[0x0][0x3c8], PT ;  /* 0x0000f20006007a0c */ /* 0x000fc60003f46270 */
[----:B------:R-:W-:Y:S02]  /*af00*/  @!P5 LEA.HI R9, R9, R9, RZ, 0x1 ;  /* 0x000000090909d211 */ /* 0x000fe400078f08ff */
[----:B------:R-:W-:-:S04]  /*af10*/  @!P4 LEA.HI R10, R8, R8, RZ, 0x1 ;  /* 0x00000008080ac211 */ /* 0x000fc800078f08ff */
[----:B------:R-:W-:Y:S02]  /*af20*/  @!P4 LOP3.LUT R10, R10, 0xfffffffe, RZ, 0xc0, !PT ;  /* 0xfffffffe0a0ac812 */ /* 0x000fe400078ec0ff */
[----:B------:R-:W-:Y:S02]  /*af30*/  @!P3 LEA.HI R8, R7, R7, RZ, 0x1 ;  /* 0x000000070708b211 */ /* 0x000fe400078f08ff */
[----:B------:R-:W-:Y:S01]  /*af40*/  @!P2 LEA.HI R7, R6, R6, RZ, 0x1 ;  /* 0x000000060607a211 */ /* 0x000fe200078f08ff */
[----:B------:R-:W-:Y:S01]  /*af50*/  @!P4 IMAD.WIDE R10, R10, 0x4, R2 ;  /* 0x000000040a0ac825 */ /* 0x000fe200078e0202 */
[----:B------:R-:W-:Y:S02]  /*af60*/  @!P3 LOP3.LUT R8, R8, 0xfffffffe, RZ, 0xc0, !PT ;  /* 0xfffffffe0808b812 */ /* 0x000fe400078ec0ff */
[C---:B---3--:R-:W-:Y:S02]  /*af70*/  IADD3 R5, R0.reuse, 0x50, RZ ;  /* 0x0000005000057810 */ /* 0x048fe40007ffe0ff */
[----:B------:R-:W-:-:S02]  /*af80*/  IADD3 R4, R0, 0x58, RZ ;  /* 0x0000005800047810 */ /* 0x000fc40007ffe0ff */
[----:B------:R-:W-:Y:S02]  /*af90*/  ISETP.GE.AND P1, PT, R5, c[0x0][0x3c8], PT ;  /* 0x0000f20005007a0c */ /* 0x000fe40003f26270 */
[----:B------:R-:W-:Y:S02]  /*afa0*/  ISETP.GE.AND P0, PT, R4, c[0x0][0x3c8], PT ;  /* 0x0000f20004007a0c */ /* 0x000fe40003f06270 */
[----:B------:R-:W-:-:S09]  /*afb0*/  @!P2 LOP3.LUT R7, R7, 0xfffffffe, RZ, 0xc0, !PT ;  /* 0xfffffffe0707a812 */ /* 0x000fd200078ec0ff */
[----:B------:R-:W-:Y:S02]  /*afc0*/  @!P1 LEA.HI R6, R5, R5, RZ, 0x1 ;  /* 0x0000000505069211 */ /* 0x000fe400078f08ff */
[----:B------:R-:W-:Y:S01]  /*afd0*/  @!P5 LOP3.LUT R5, R9, 0xfffffffe, RZ, 0xc0, !PT ;  /* 0xfffffffe0905d812 */ /* 0x000fe200078ec0ff */
[--C-:B------:R-:W-:Y:S01]  /*afe0*/  @!P3 IMAD.WIDE R8, R8, 0x4, R2.reuse ;  /* 0x000000040808b825 */ /* 0x100fe200078e0202 */
[----:B------:R-:W-:Y:S02]  /*aff0*/  @!P0 LEA.HI R4, R4, R4, RZ, 0x1 ;  /* 0x0000000404048211 */ /* 0x000fe400078f08ff */
[----:B------:R-:W-:Y:S01]  /*b000*/  @!P1 LOP3.LUT R14, R6, 0xfffffffe, RZ, 0xc0, !PT ;  /* 0xfffffffe060e9812 */ /* 0x000fe200078ec0ff */
[----:B------:R-:W-:Y:S01]  /*b010*/  @!P5 IMAD.WIDE R12, R5, 0x4, R2 ;  /* 0x00000004050cd825 */ /* 0x000fe200078e0202 */
[----:B------:R-:W-:-:S03]  /*b020*/  @!P0 LOP3.LUT R15, R4, 0xfffffffe, RZ, 0xc0, !PT ;  /* 0xfffffffe040f8812 */ /* 0x000fc600078ec0ff */
[--C-:B------:R-:W-:Y:S01]  /*b030*/  @!P2 IMAD.WIDE R6, R7, 0x4, R2.reuse ;  /* 0x000000040706a825 */ /* 0x100fe200078e0202 */
[----:B------:R3:W-:Y:S03]  /*b040*/  @!P5 ST.E.64 [R12.64], R164 ;  /* 0x000000a40c00d985 */ /* 0x0007e6000c101b06 */
[--C-:B------:R-:W-:Y:S01]  /*b050*/  @!P1 IMAD.WIDE R4, R14, 0x4, R2.reuse ;  /* 0x000000040e049825 */ /* 0x100fe200078e0202 */
[----:B------:R3:W-:Y:S03]  /*b060*/  @!P4 ST.E.64 [R10.64], R168 ;  /* 0x000000a80a00c985 */ /* 0x0007e6000c101b06 */
[----:B------:R-:W-:Y:S01]  /*b070*/  @!P0 IMAD.WIDE R2, R15, 0x4, R2 ;  /* 0x000000040f028825 */ /* 0x000fe200078e0202 */
[----:B------:R3:W-:Y:S04]  /*b080*/  @!P3 ST.E.64 [R8.64], R72 ;  /* 0x000000480800b985 */ /* 0x0007e8000c101b06 */
[----:B------:R3:W-:Y:S04]  /*b090*/  @!P2 ST.E.64 [R6.64], R76 ;  /* 0x0000004c0600a985 */ /* 0x0007e8000c101b06 */
[----:B------:R3:W-:Y:S04]  /*b0a0*/  @!P1 ST.E.64 [R4.64], R88 ;  /* 0x0000005804009985 */ /* 0x0007e8000c101b06 */
[----:B------:R3:W-:Y:S02]  /*b0b0*/  @!P0 ST.E.64 [R2.64], R92 ;  /* 0x0000005c02008985 */ /* 0x0007e4000c101b06 */
.L_x_21:
[----:B------:R-:W-:Y:S05]  /*b0c0*/  BSYNC B0 ;  /* 0x0000000000007941 */ /* 0x000fea0003800000 */
.L_x_20:
[----:B---3--:R3:W1:Y:S04]  /*b0d0*/  SHFL.IDX PT, R3, R22, 0x3, 0x1c1f ;  /* 0x007c1f0016037f89 */ /* 0x00866800000e0000 */
[----:B----4-:R3:W4:Y:S01]  /*b0e0*/  SHFL.IDX PT, R2, R23, 0x3, 0x1c1f ;  /* 0x007c1f0017027f89 */ /* 0x01072200000e0000 */
[----:B------:R-:W-:Y:S05]  /*b0f0*/  @P6 EXIT ;  /* 0x000000000000694d */ /* 0x000fea0003800000 */
[C---:B------:R-:W-:Y:S02]  /*b100*/  IADD3 R6, R0.reuse, 0x8, RZ ;  /* 0x0000000800067810 */ /* 0x040fe40007ffe0ff */
[----:B------:R-:W-:-:S02]  /*b110*/  IADD3 R5, R0, 0x10, RZ ;  /* 0x0000001000057810 */ /* 0x000fc40007ffe0ff */
[----:B------:R-:W-:Y:S02]  /*b120*/  IADD3 R4, R0, 0x18, RZ ;  /* 0x0000001800047810 */ /* 0x000fe40007ffe0ff */
[----:B------:R-:W-:Y:S02]  /*b130*/  ISETP.GE.AND P2, PT, R6, c[0x0][0x3c8], PT ;  /* 0x0000f20006007a0c */ /* 0x000fe40003f46270 */
[----:B------:R-:W-:Y:S02]  /*b140*/  ISETP.GE.AND P1, PT, R5, c[0x0][0x3c8], PT ;  /* 0x0000f20005007a0c */ /* 0x000fe40003f26270 */
[----:B------:R-:W-:Y:S02]  /*b150*/  ISETP.GE.AND P0, PT, R4, c[0x0][0x3c8], PT ;  /* 0x0000f20004007a0c */ /* 0x000fe40003f06270 */
[C---:B------:R-:W-:Y:S02]  /*b160*/  ISETP.GE.AND P3, PT, R0.reuse, c[0x0][0x3c8], PT ;  /* 0x0000f20000007a0c */ /* 0x040fe40003f66270 */
[----:B------:R-:W-:-:S02]  /*b170*/  IADD3 R13, R0, 0x20, RZ ;  /* 0x00000020000d7810 */ /* 0x000fc40007ffe0ff */
[----:B------:R-:W-:Y:S02]  /*b180*/  IADD3 R14, R0, 0x28, RZ ;  /* 0x00000028000e7810 */ /* 0x000fe40007ffe0ff */
[----:B------:R-:W-:Y:S02]  /*b190*/  ISETP.GE.AND P6, PT, R13, c[0x0][0x3c8], PT ;  /* 0x0000f2000d007a0c */ /* 0x000fe40003fc6270 */
[----:B------:R-:W-:Y:S02]  /*b1a0*/  @!P2 LEA.HI R8, R6, R6, RZ, 0x1 ;  /* 0x000000060608a211 */ /* 0x000fe400078f08ff */
[----:B------:R-:W-:Y:S02]  /*b1b0*/  @!P1 LEA.HI R5, R5, R5, RZ, 0x1 ;  /* 0x0000000505059211 */ /* 0x000fe400078f08ff */
[----:B------:R-:W-:Y:S01]  /*b1c0*/  @!P0 LEA.HI R4, R4, R4, RZ, 0x1 ;  /* 0x0000000404048211 */ /* 0x000fe200078f08ff */
[----:B-1--4-:R-:W-:Y:S01]  /*b1d0*/  @!P3 IMAD.WIDE R10, R0, 0x4, R2 ;  /* 0x00000004000ab825 */ /* 0x012fe200078e0202 */
[----:B------:R-:W-:-:S02]  /*b1e0*/  @!P2 LOP3.LUT R8, R8, 0xfffffffe, RZ, 0xc0, !PT ;  /* 0xfffffffe0808a812 */ /* 0x000fc400078ec0ff */
[----:B------:R-:W-:Y:S02]  /*b1f0*/  @!P1 LOP3.LUT R5, R5, 0xfffffffe, RZ, 0xc0, !PT ;  /* 0xfffffffe05059812 */ /* 0x000fe400078ec0ff */
[----:B------:R-:W-:Y:S01]  /*b200*/  ISETP.GE.AND P5, PT, R14, c[0x0][0x3c8], PT ;  /* 0x0000f2000e007a0c */ /* 0x000fe20003fa6270 */
[--C-:B------:R-:W-:Y:S01]  /*b210*/  @!P2 IMAD.WIDE R8, R8, 0x4, R2.reuse ;  /* 0x000000040808a825 */ /* 0x100fe200078e0202 */
[----:B------:R-:W-:Y:S01]  /*b220*/  @!P0 LOP3.LUT R4, R4, 0xfffffffe, RZ, 0xc0, !PT ;  /* 0xfffffffe04048812 */ /* 0x000fe200078ec0ff */
[----:B------:R1:W-:Y:S01]  /*b230*/  @!P3 ST.E.64 [R10.64], R114 ;  /* 0x000000720a00b985 */ /* 0x0003e2000c101b06 */
[----:B------:R-:W-:Y:S01]  /*b240*/  IADD3 R12, R0, 0x50, RZ ;  /* 0x00000050000c7810 */ /* 0x000fe20007ffe0ff */
[--C-:B------:R-:W-:Y:S02]  /*b250*/  @!P1 IMAD.WIDE R6, R5, 0x4, R2.reuse ;  /* 0x0000000405069825 */ /* 0x100fe400078e0202 */
[----:B------:R4:W-:Y:S02]  /*b260*/  @!P2 ST.E.64 [R8.64], R122 ;  /* 0x0000007a0800a985 */ /* 0x0009e4000c101b06 */
[----:B------:R-:W-:-:S02]  /*b270*/  @!P0 IMAD.WIDE R4, R4, 0x4, R2 ;  /* 0x0000000404048825 */ /* 0x000fc400078e0202 */
[----:B------:R-:W-:Y:S04]  /*b280*/  @!P1 ST.E.64 [R6.64], R134 ;  /* 0x0000008606009985 */ /* 0x000fe8000c101b06 */
[----:B------:R5:W-:Y:S01]  /*b290*/  @!P0 ST.E.64 [R4.64], R138 ;  /* 0x0000008a04008985 */ /* 0x000be2000c101b06 */
[----:B------:R-:W-:Y:S02]  /*b2a0*/  ISETP.GE.AND P0, PT, R12, c[0x0][0x3c8], PT ;  /* 0x0000f2000c007a0c */ /* 0x000fe40003f06270 */
[C---:B-1----:R-:W-:Y:S02]  /*b2b0*/  IADD3 R10, R0.reuse, 0x40, RZ ;  /* 0x00000040000a7810 */ /* 0x042fe40007ffe0ff */
[C---:B------:R-:W-:Y:S02]  /*b2c0*/  IADD3 R11, R0.reuse, 0x48, RZ ;  /* 0x00000048000b7810 */ /* 0x040fe40007ffe0ff */
[----:B----4-:R-:W-:-:S02]  /*b2d0*/  IADD3 R8, R0, 0x30, RZ ;  /* 0x0000003000087810 */ /* 0x010fc40007ffe0ff */
[----:B------:R-:W-:Y:S02]  /*b2e0*/  IADD3 R9, R0, 0x38, RZ ;  /* 0x0000003800097810 */ /* 0x000fe40007ffe0ff */
[----:B------:R-:W-:Y:S02]  /*b2f0*/  ISETP.GE.AND P4, PT, R8, c[0x0][0x3c8], PT ;  /* 0x0000f20008007a0c */ /* 0x000fe40003f86270 */
[----:B------:R-:W-:Y:S02]  /*b300*/  ISETP.GE.AND P3, PT, R9, c[0x0][0x3c8], PT ;  /* 0x0000f20009007a0c */ /* 0x000fe40003f66270 */
[----:B-----5:R-:W-:Y:S02]  /*b310*/  @!P6 LEA.HI R4, R13, R13, RZ, 0x1 ;  /* 0x0000000d0d04e211 */ /* 0x020fe400078f08ff */
[----:B------:R-:W-:Y:S02]  /*b320*/  @!P5 LEA.HI R5, R14, R14, RZ, 0x1 ;  /* 0x0000000e0e05d211 */ /* 0x000fe400078f08ff */
[----:B------:R-:W-:-:S02]  /*b330*/  @!P6 LOP3.LUT R4, R4, 0xfffffffe, RZ, 0xc0, !PT ;  /* 0xfffffffe0404e812 */ /* 0x000fc400078ec0ff */
[----:B------:R-:W-:Y:S02]  /*b340*/  ISETP.GE.AND P2, PT, R10, c[0x0][0x3c8], PT ;  /* 0x0000f2000a007a0c */ /* 0x000fe40003f46270 */
[----:B------:R-:W-:Y:S01]  /*b350*/  @!P5 LOP3.LUT R5, R5, 0xfffffffe, RZ, 0xc0, !PT ;  /* 0xfffffffe0505d812 */ /* 0x000fe200078ec0ff */
[--C-:B------:R-:W-:Y:S01]  /*b360*/  @!P6 IMAD.WIDE R6, R4, 0x4, R2.reuse ;  /* 0x000000040406e825 */ /* 0x100fe200078e0202 */
[----:B------:R-:W-:Y:S02]  /*b370*/  ISETP.GE.AND P1, PT, R11, c[0x0][0x3c8], PT ;  /* 0x0000f2000b007a0c */ /* 0x000fe40003f26270 */
[----:B------:R-:W-:Y:S01]  /*b380*/  IADD3 R0, R0, 0x58, RZ ;  /* 0x0000005800007810 */ /* 0x000fe20007ffe0ff */
[----:B------:R-:W-:Y:S01]  /*b390*/  @!P5 IMAD.WIDE R4, R5, 0x4, R2 ;  /* 0x000000040504d825 */ /* 0x000fe200078e0202 */
[----:B------:R1:W-:Y:S04]  /*b3a0*/  @!P6 ST.E.64 [R6.64], R150 ;  /* 0x000000960600e985 */ /* 0x0003e8000c101b06 */
[----:B------:R4:W-:Y:S01]  /*b3b0*/  @!P5 ST.E.64 [R4.64], R154 ;  /* 0x0000009a0400d985 */ /* 0x0009e2000c101b06 */
[----:B-1----:R-:W-:-:S04]  /*b3c0*/  @!P2 LEA.HI R7, R10, R10, RZ, 0x1 ;  /* 0x0000000a0a07a211 */ /* 0x002fc800078f08ff */
[----:B------:R-:W-:Y:S02]  /*b3d0*/  @!P1 LEA.HI R6, R11, R11, RZ, 0x1 ;  /* 0x0000000b0b069211 */ /* 0x000fe400078f08ff */
[----:B----4-:R-:W-:Y:S02]  /*b3e0*/  @!P4 LEA.HI R4, R8, R8, RZ, 0x1 ;  /* 0x000000080804c211 */ /* 0x010fe400078f08ff */
[----:B------:R-:W-:Y:S02]  /*b3f0*/  @!P3 LEA.HI R8, R9, R9, RZ, 0x1 ;  /* 0x000000090908b211 */ /* 0x000fe400078f08ff */
[----:B------:R-:W-:Y:S02]  /*b400*/  @!P0 LEA.HI R5, R12, R12, RZ, 0x1 ;  /* 0x0000000c0c058211 */ /* 0x000fe400078f08ff */
[----:B------:R-:W-:Y:S02]  /*b410*/  @!P4 LOP3.LUT R4, R4, 0xfffffffe, RZ, 0xc0, !PT ;  /* 0xfffffffe0404c812 */ /* 0x000fe400078ec0ff */
[----:B------:R-:W-:-:S02]  /*b420*/  @!P3 LOP3.LUT R8, R8, 0xfffffffe, RZ, 0xc0, !PT ;  /* 0xfffffffe0808b812 */ /* 0x000fc400078ec0ff */
[----:B------:R-:W-:Y:S01]  /*b430*/  @!P2 LOP3.LUT R7, R7, 0xfffffffe, RZ, 0xc0, !PT ;  /* 0xfffffffe0707a812 */ /* 0x000fe200078ec0ff */
[--C-:B------:R-:W-:Y:S01]  /*b440*/  @!P4 IMAD.WIDE R12, R4, 0x4, R2.reuse ;  /* 0x00000004040cc825 */ /* 0x100fe200078e0202 */
[----:B------:R-:W-:Y:S02]  /*b450*/  @!P1 LOP3.LUT R6, R6, 0xfffffffe, RZ, 0xc0, !PT ;  /* 0xfffffffe06069812 */ /* 0x000fe400078ec0ff */
[----:B------:R-:W-:Y:S01]  /*b460*/  @!P0 LOP3.LUT R5, R5, 0xfffffffe, RZ, 0xc0, !PT ;  /* 0xfffffffe05058812 */ /* 0x000fe200078ec0ff */
[--C-:B------:R-:W-:Y:S01]  /*b470*/  @!P3 IMAD.WIDE R10, R8, 0x4, R2.reuse ;  /* 0x00000004080ab825 */ /* 0x100fe200078e0202 */
[----:B------:R1:W-:Y:S03]  /*b480*/  @!P4 ST.E.64 [R12.64], R166 ;  /* 0x000000a60c00c985 */ /* 0x0003e6000c101b06 */
[--C-:B------:R-:W-:Y:S01]  /*b490*/  @!P2 IMAD.WIDE R8, R7, 0x4, R2.reuse ;  /* 0x000000040708a825 */ /* 0x100fe200078e0202 */
[----:B------:R1:W-:Y:S03]  /*b4a0*/  @!P3 ST.E.64 [R10.64], R170 ;  /* 0x000000aa0a00b985 */ /* 0x0003e6000c101b06 */
[--C-:B------:R-:W-:Y:S01]  /*b4b0*/  @!P1 IMAD.WIDE R6, R6, 0x4, R2.reuse ;  /* 0x0000000406069825 */ /* 0x100fe200078e0202 */
[----:B------:R1:W-:Y:S03]  /*b4c0*/  @!P2 ST.E.64 [R8.64], R74 ;  /* 0x0000004a0800a985 */ /* 0x0003e6000c101b06 */
[----:B------:R-:W-:Y:S01]  /*b4d0*/  @!P0 IMAD.WIDE R4, R5, 0x4, R2 ;  /* 0x0000000405048825 */ /* 0x000fe200078e0202 */
[----:B------:R1:W-:Y:S04]  /*b4e0*/  @!P1 ST.E.64 [R6.64], R78 ;  /* 0x0000004e06009985 */ /* 0x0003e8000c101b06 */
[----:B------:R1:W-:Y:S01]  /*b4f0*/  @!P0 ST.E.64 [R4.64], R90 ;  /* 0x0000005a04008985 */ /* 0x0003e2000c101b06 */
[----:B------:R-:W-:-:S13]  /*b500*/  ISETP.GE.AND P0, PT, R0, c[0x0][0x3c8], PT ;  /* 0x0000f20000007a0c */ /* 0x000fda0003f06270 */
[----:B------:R-:W-:Y:S05]  /*b510*/  @P0 EXIT ;  /* 0x000000000000094d */ /* 0x000fea0003800000 */
[----:B------:R-:W-:-:S04]  /*b520*/  LEA.HI R0, R0, R0, RZ, 0x1 ;  /* 0x0000000000007211 */ /* 0x000fc800078f08ff */
[----:B------:R-:W-:-:S05]  /*b530*/  LOP3.LUT R0, R0, 0xfffffffe, RZ, 0xc0, !PT ;  /* 0xfffffffe00007812 */ /* 0x000fca00078ec0ff */
[----:B------:R-:W-:-:S05]  /*b540*/  IMAD.WIDE R2, R0, 0x4, R2 ;  /* 0x0000000400027825 */ /* 0x000fca00078e0202 */
[----:B------:R-:W-:Y:S01]  /*b550*/  ST.E.64 [R2.64], R94 ;  /* 0x0000005e02007985 */ /* 0x000fe2000c101b06 */
[----:B------:R-:W-:Y:S05]  /*b560*/  EXIT ;  /* 0x000000000000794d */ /* 0x000fea0003800000 */
.L_x_15:
[----:B------:R-:W2:Y:S02]  /*b570*/  S2R R0, SR_TID.X ;  /* 0x0000000000007919 */ /* 0x000ea40000002100 */
[----:B--2---:R-:W-:-:S13]  /*b580*/  ISETP.GT.AND P0, PT, R0, 0x7f, PT ;  /* 0x0000007f0000780c */ /* 0x004fda0003f04270 */
[----:B------:R-:W-:Y:S05]  /*b590*/  @P0 EXIT ;  /* 0x000000000000094d */ /* 0x000fea0003800000 */
[----:B------:R-:W2:Y:S01]  /*b5a0*/  S2R R8, SR_CTAID.X ;  /* 0x0000000000087919 */ /* 0x000ea20000002500 */
[----:B------:R-:W-:-:S05]  /*b5b0*/  MOV R3, c[0x0][0x4e8] ;  /* 0x00013a0000037a02 */ /* 0x000fca0000000f00 */
[----:B------:R-:W-:Y:S01]  /*b5c0*/  IMAD R2, R3, c[0x0][0x388], RZ ;  /* 0x0000e20003027a24 */ /* 0x000fe200078e02ff */
[----:B--2---:R-:W-:-:S04]  /*b5d0*/  LEA R8, R8, R0, 0x7 ;  /* 0x0000000008087211 */ /* 0x004fc800078e38ff */
[----:B------:R-:W-:-:S13]  /*b5e0*/  ISETP.GE.AND P0, PT, R8, R2, PT ;  /* 0x000000020800720c */ /* 0x000fda0003f06270 */
[----:B------:R-:W-:Y:S05]  /*b5f0*/  @P0 EXIT ;  /* 0x000000000000094d */ /* 0x000fea0003800000 */
[----:B------:R-:W2:Y:S01]  /*b600*/  LDL.LU R4, [R1+0x30] ;  /* 0x0000300001047983 */ /* 0x000ea20000300800 */
[----:B------:R-:W-:-:S03]  /*b610*/  ISETP.NE.AND P0, PT, R3, 0x1, PT ;  /* 0x000000010300780c */ /* 0x000fc60003f05270 */
[----:B------:R-:W3:Y:S04]  /*b620*/  S2R R9, SR_CTAID.Z ;  /* 0x0000000000097919 */ /* 0x000ee80000002700 */
[----:B------:R-:W4:Y:S06]  /*b630*/  S2R R10, SR_CTAID.Y ;  /* 0x00000000000a7919 */ /* 0x000f2c0000002600 */
[----:B------:R-:W-:Y:S01]  /*b640*/  @P0 IMAD.HI.U32 R6, R8, c[0x0][0x4ec], RZ ;  /* 0x00013b0008060a27 */ /* 0x000fe200078e00ff */
[----:B---3--:R-:W-:-:S02]  /*b650*/  SHF.R.S32.HI R7, RZ, 0x1f, R9 ;  /* 0x0000001fff077819 */ /* 0x008fc40000011409 */
[----:B--2---:R-:W-:Y:S01]  /*b660*/  SHF.R.S32.HI R0, RZ, 0x1f, R4 ;  /* 0x0000001fff007819 */ /* 0x004fe20000011404 */
[C---:B------:R-:W-:Y:S01]  /*b670*/  IMAD.WIDE.U32 R2, R4.reuse, c[0x0][0x4d0], RZ ;  /* 0x0001340004027a25 */ /* 0x040fe200078e00ff */
[----:B------:R-:W-:-:S03]  /*b680*/  IADD3 R5, -R4, RZ, RZ ;  /* 0x000000ff04057210 */ /* 0x000fc60007ffe1ff */
[----:B------:R-:W-:-:S04]  /*b690*/  IMAD R0, R0, c[0x0][0x4d0], RZ ;  /* 0x0001340000007a24 */ /* 0x000fc800078e02ff */
[----:B------:R-:W-:Y:S01]  /*b6a0*/  IMAD R0, R4, c[0x0][0x4d4], R0 ;  /* 0x0001350004007a24 */ /* 0x000fe200078e0200 */
[----:B------:R-:W-:Y:S02]  /*b6b0*/  MOV R4, R8 ;  /* 0x0000000800047202 */ /* 0x000fe40000000f00 */
[----:B------:R-:W-:Y:S02]  /*b6c0*/  @P0 SHF.R.U32.HI R4, RZ, c[0x0][0x4f0], R6 ;  /* 0x00013c00ff040a19 */ /* 0x000fe40000011606 */
[----:B------:R-:W-:Y:S01]  /*b6d0*/  IADD3 R3, R3, R0, RZ ;  /* 0x0000000003037210 */ /* 0x000fe20007ffe0ff */
[----:B------:R-:W-:Y:S02]  /*b6e0*/  IMAD R0, R7, c[0x0][0x4d8], RZ ;  /* 0x0001360007007a24 */ /* 0x000fe400078e02ff */
[----:B----4-:R-:W-:Y:S01]  /*b6f0*/  IMAD R7, R5, c[0x0][0x550], R10 ;  /* 0x0001540005077a24 */ /* 0x010fe200078e020a */
[----:B------:R-:W-:Y:S01]  /*b700*/  IADD3 R5, -R4, RZ, RZ ;  /* 0x000000ff04057210 */ /* 0x000fe20007ffe1ff */
[----:B------:R-:W-:-:S02]  /*b710*/  IMAD R0, R9, c[0x0][0x4dc], R0 ;  /* 0x0001370009007a24 */ /* 0x000fc400078e0200 */
[----:B------:R-:W-:Y:S01]  /*b720*/  IMAD.WIDE.U32 R2, R9, c[0x0][0x4d8], R2 ;  /* 0x0001360009027a25 */ /* 0x000fe200078e0002 */
[----:B------:R-:W-:-:S03]  /*b730*/  SHF.R.S32.HI R6, RZ, 0x1f, R7 ;  /* 0x0000001fff067819 */ /* 0x000fc60000011407 */
[----:B------:R-:W-:Y:S01]  /*b740*/  IMAD R5, R5, c[0x0][0x4e8], R8 ;  /* 0x00013a0005057a24 */ /* 0x000fe200078e0208 */
[----:B------:R-:W-:Y:S01]  /*b750*/  IADD3 R3, R0, R3, RZ ;  /* 0x0000000300037210 */ /* 0x000fe20007ffe0ff */
[----:B------:R-:W-:-:S03]  /*b760*/  IMAD R6, R6, c[0x0][0x4e0], RZ ;  /* 0x0001380006067a24 */ /* 0x000fc600078e02ff */
[----:B------:R-:W-:Y:S01]  /*b770*/  SHF.R.S32.HI R0, RZ, 0x1f, R5 ;  /* 0x0000001fff007819 */ /* 0x000fe20000011405 */
[----:B------:R-:W-:-:S04]  /*b780*/  IMAD.WIDE.U32 R2, R7, c[0x0][0x4e0], R2 ;  /* 0x0001380007027a25 */ /* 0x000fc800078e0002 */
[----:B------:R-:W-:Y:S01]  /*b790*/  IMAD R7, R7, c[0x0][0x4e4], R6 ;  /* 0x0001390007077a24 */ /* 0x000fe200078e0206 */
[----:B------:R-:W-:Y:S01]  /*b7a0*/  SHF.R.S32.HI R6, RZ, 0x1f, R4 ;  /* 0x0000001fff067819 */ /* 0x000fe20000011404 */
[----:B------:R-:W-:Y:S01]  /*b7b0*/  IMAD R0, R0, c[0x0][0x4c8], RZ ;  /* 0x0001320000007a24 */ /* 0x000fe200078e02ff */
[----:B------:R-:W-:-:S03]  /*b7c0*/  IADD3 R2, P0, R4, R2, RZ ;  /* 0x0000000204027210 */ /* 0x000fc60007f1e0ff */
[----:B------:R-:W-:Y:S01]  /*b7d0*/  IMAD R0, R5, c[0x0][0x4cc], R0 ;  /* 0x0001330005007a24 */ /* 0x000fe200078e0200 */
[----:B------:R-:W-:-:S05]  /*b7e0*/  IADD3.X R3, R6, R3, R7, P0, !PT ;  /* 0x0000000306037210 */ /* 0x000fca00007fe407 */
[----:B------:R-:W-:-:S05]  /*b7f0*/  IMAD.WIDE.U32 R2, R5, c[0x0][0x4c8], R2 ;  /* 0x0001320005027a25 */ /* 0x000fca00078e0002 */
[----:B------:R-:W-:Y:S02]  /*b800*/  IADD3 R0, R3, R0, RZ ;  /* 0x0000000003007210 */ /* 0x000fe40007ffe0ff */
[----:B------:R-:W-:-:S04]  /*b810*/  LEA R4, P0, R2, c[0x0][0x4a8], 0x2 ;  /* 0x00012a0002047a11 */ /* 0x000fc800078010ff */
[----:B------:R-:W-:Y:S02]  /*b820*/  LEA.HI.X R5, R2, c[0x0][0x4ac], R0, 0x2, P0 ;  /* 0x00012b0002057a11 */ /* 0x000fe400000f1400 */
[----:B------:R-:W-:-:S05]  /*b830*/  MOV R0, 0xff800000 ;  /* 0xff80000000007802 */ /* 0x000fca0000000f00 */
[----:B------:R-:W-:Y:S01]  /*b840*/  STG.E [R4.64], R0 ;  /* 0x0000000004007986 */ /* 0x000fe2000c101906 */
[----:B------:R-:W-:Y:S05]  /*b850*/  EXIT ;  /* 0x000000000000794d */ /* 0x000fea0003800000 */
.L_x_22:
[----:B------:R-:W-:-:S00]  /*b860*/  BRA `(.L_x_22) ;  /* 0xfffffff000007947 */ /* 0x000fc0000383ffff */
[----:B------:R-:W-:-:S00]  /*b870*/  NOP ;  /* 0x0000000000007918 */ /* 0x000fc00000000000 */
        /* <DEDUP_REMOVED lines=8> */
.L_x_1814:


//--------------------- .text._ZN7cutlass13device_kernelIN5flash19enable_sm80_to_sm89INS1_16FlashAttnFwdSm80INS1_25CollectiveMainloopFwdSm80ILi4ELi1ELb0EN4cute5tupleIJNS5_1CILi128EEENS7_ILi48EEENS7_ILi96EEEEEELi96ENS_10bfloat16_tEfNS_4arch4Sm80ELb0ELb0ELb1ELb1ELb1ELb0ELb1ELb1EEENS1_21CollectiveEpilogueFwdINS6_IJS8_SA_S9_EEENS6_IJNS7_ILi1EEESI_SI_EEESC_SE_Li128ELb1ELb1ELb1ELb0EEENS1_36VarlenDynamicPersistentTileSchedulerILi128ELi48ELi128ELi128ELb1ELb1ELb0ELb0ELb1ELb1EEEEEEEEEvNT_6ParamsE --------------------------
	.section	.text._ZN7cutlass13device_kernelIN5flash19enable_sm80_to_sm89INS1_16FlashAttnFwdSm80INS1_25CollectiveMainloopFwdSm80ILi4ELi1ELb0EN4cute5tupleIJNS5_1CILi128EEENS7_ILi48EEENS7_ILi96EEEEEELi96ENS_10bfloat16_tEfNS_4arch4Sm80ELb0ELb0ELb1ELb1ELb1ELb0ELb1ELb1EEENS1_21CollectiveEpilogueFwdINS6_IJS8_SA_S9_EEENS6_IJNS7_ILi1EEESI_SI_EEESC_SE_Li128ELb1ELb1ELb1ELb0EEENS1_36VarlenDynamicPersistentTileSchedulerILi128ELi48ELi128ELi128ELb1ELb1ELb0ELb0ELb1ELb1EEEEEEEEEvNT_6ParamsE,"ax",@progbits
	.sectioninfo	@"SHI_REGISTERS=255"
	.align	128
.text._ZN7cutlass13device_kernelIN5flash19enable_sm80_to_sm89INS1_16FlashAttnFwdSm80INS1_25CollectiveMainloopFwdSm80ILi4ELi1ELb0EN4cute5tupleIJNS5_1CILi128EEENS7_ILi48EEENS7_ILi96EEEEEELi96ENS_10bfloat16_tEfNS_4arch4Sm80ELb0ELb0ELb1ELb1ELb1ELb0ELb1ELb1EEENS1_21CollectiveEpilogueFwdINS6_IJS8_SA_S9_EEENS6_IJNS7_ILi1EEESI_SI_EEESC_SE_Li128ELb1ELb1ELb1ELb0EEENS1_36VarlenDynamicPersistentTileSchedulerILi128ELi48ELi128ELi128ELb1ELb1ELb0ELb0ELb1ELb1EEEEEEEEEvNT_6ParamsE:
        .type           _ZN7cutlass13device_kernelIN5flash19enable_sm80_to_sm89INS1_16FlashAttnFwdSm80INS1_25CollectiveMainloopFwdSm80ILi4ELi1ELb0EN4cute5tupleIJNS5_1CILi128EEENS7_ILi48EEENS7_ILi96EEEEEELi96ENS_10bfloat16_tEfNS_4arch4Sm80ELb0ELb0ELb1ELb1ELb1ELb0ELb1ELb1EEENS1_21CollectiveEpilogueFwdINS6_IJS8_SA_S9_EEENS6_IJNS7_ILi1EEESI_SI_EEESC_SE_Li128ELb1ELb1ELb1ELb0EEENS1_36VarlenDynamicPersistentTileSchedulerILi128ELi48ELi128ELi128ELb1ELb1ELb0ELb0ELb1ELb1EEEEEEEEEvNT_6ParamsE,@function
        .size           _ZN7cutlass13device_kernelIN5flash19enable_sm80_to_sm89INS1_16FlashAttnFwdSm80INS1_25CollectiveMainloopFwdSm80ILi4ELi1ELb0EN4cute5tupleIJNS5_1CILi128EEENS7_ILi48EEENS7_ILi96EEEEEELi96ENS_10bfloat16_tEfNS_4arch4Sm80ELb0ELb0ELb1ELb1ELb1ELb0ELb1ELb1EEENS1_21CollectiveEpilogueFwdINS6_IJS8_SA_S9_EEENS6_IJNS7_ILi1EEESI_SI_EEESC_SE_Li128ELb1ELb1ELb1ELb0EEENS1_36VarlenDynamicPersistentTileSchedulerILi128ELi48ELi128ELi128ELb1ELb1ELb0ELb0ELb1ELb1EEEEEEEEEvNT_6ParamsE,(.L_x_1815 - _ZN7cutlass13device_kernelIN5flash19enable_sm80_to_sm89INS1_16FlashAttnFwdSm80INS1_25CollectiveMainloopFwdSm80ILi4ELi1ELb0EN4cute5tupleIJNS5_1CILi128EEENS7_ILi48EEENS7_ILi96EEEEEELi96ENS_10bfloat16_tEfNS_4arch4Sm80ELb0ELb0ELb1ELb1ELb1ELb0ELb1ELb1EEENS1_21CollectiveEpilogueFwdINS6_IJS8_SA_S9_EEENS6_IJNS7_ILi1EEESI_SI_EEESC_SE_Li128ELb1ELb1ELb1ELb0EEENS1_36VarlenDynamicPersistentTileSchedulerILi128ELi48ELi128ELi128ELb1ELb1ELb0ELb0ELb1ELb1EEEEEEEEEvNT_6ParamsE)
        .other          _ZN7cutlass13device_kernelIN5flash19enable_sm80_to_sm89INS1_16FlashAttnFwdSm80INS1_25CollectiveMainloopFwdSm80ILi4ELi1ELb0EN4cute5tupleIJNS5_1CILi128EEENS7_ILi48EEENS7_ILi96EEEEEELi96ENS_10bfloat16_tEfNS_4arch4Sm80ELb0ELb0ELb1ELb1ELb1ELb0ELb1ELb1EEENS1_21CollectiveEpilogueFwdINS6_IJS8_SA_S9_EEENS6_IJNS7_ILi1EEESI_SI_EEESC_SE_Li128ELb1ELb1ELb1ELb0EEENS1_36VarlenDynamicPersistentTileSchedulerILi128ELi48ELi128ELi128ELb1ELb1ELb0ELb0ELb1ELb1EEEEEEEEEvNT_6ParamsE,@"STO_CUDA_ENTRY STV_DEFAULT"
_ZN7cutlass13device_kernelIN5flash19enable_sm80_to_sm89INS1_16FlashAttnFwdSm80INS1_25CollectiveMainloopFwdSm80ILi4ELi1ELb0EN4cute5tupleIJNS5_1CILi128EEENS7_ILi48EEENS7_ILi96EEEEEELi96ENS_10bfloat16_tEfNS_4arch4Sm80ELb0ELb0ELb1ELb1ELb1ELb0ELb1ELb1EEENS1_21CollectiveEpilogueFwdINS6_IJS8_SA_S9_EEENS6_IJNS7_ILi1EEESI_SI_EEESC_SE_Li128ELb1ELb1ELb1ELb0EEENS1_36VarlenDynamicPersistentTileSchedulerILi128ELi48ELi128ELi128ELb1ELb1ELb0ELb0ELb1ELb1EEEEEEEEEvNT_6ParamsE:
[----:B------:R-:W-:-:S03]  /*0000*/  MOV R1, c[0x0][0x28] ;  /* 0x00000a0000017a02 */ /* 0x000fc60000000f00 */
[----:B------:R-:W1:Y:S01]  /*0010*/  S2R R2, SR_TID.X ;  /* 0x0000000000027919 */ /* 0x000e620000002100 */
[----:B------:R-:W-:Y:S01]  /*0020*/  IADD3 R1, R1, -0x98, RZ ;  /* 0xffffff6801017810 */ /* 0x000fe20007ffe0ff */
[----:B------:R-:W-:Y:S01]  /*0030*/  ULDC.64 UR6, c[0x0][0x118] ;  /* 0x0000460000067ab9 */ /* 0x000fe20000000a00 */
[----:B-1----:R-:W-:-:S05]  /*0040*/  SHF.R.U32.HI R0, RZ, 0x5, R2 ;  /* 0x00000005ff007819 */ /* 0x002fca0000011602 */
[----:B------:R-:W1:Y:S02]  /*0050*/  SHFL.IDX PT, R3, R0, RZ, 0x1f ;  /* 0x00001fff00037589 */ /* 0x000e6400000e0000 */
[----:B-1----:R-:W-:Y:S02]  /*0060*/  ISETP.NE.AND P0, PT, R3, RZ, PT ;  /* 0x000000ff0300720c */ /* 0x002fe40003f05270 */
[----:B------:R-:W-:Y:S11]  /*0070*/  STL [R1+0x8c], R3 ;  /* 0x00008c0301007387 */ /* 0x000ff60000100800 */
[----:B------:R-:W-:Y:S06]  /*0080*/  @P0 BAR.SYNC.DEFER_BLOCKING 0x5, 0x80 ;  /* 0x0142000000000b1d */ /* 0x000fec0000010000 */
[----:B------:R-:W1:Y:S04]  /*0090*/  @P0 LDS.128 R4, [0xc080] ;  /* 0x00c08000ff040984 */ /* 0x000e680000000c00 */
[----:B-1----:R1:W-:Y:S04]  /*00a0*/  @P0 STL.64 [R1], R4 ;  /* 0x0000000401000387 */ /* 0x0023e80000100a00 */
[----:B------:R1:W-:Y:S04]  /*00b0*/  @P0 STL.64 [R1+0x8], R6 ;  /* 0x0000080601000387 */ /* 0x0003e80000100a00 */
[----:B------:R-:W-:Y:S06]  /*00c0*/  @P0 BAR.ARV 0x4, 0x80 ;  /* 0x0102000000000b1d */ /* 0x000fec0000002000 */
[----:B------:R-:W-:Y:S05]  /*00d0*/  @P0 BRA `(.L_x_23) ;  /* 0x00000b1000000947 */ /* 0x000fea0003800000 */
[----:B------:R-:W-:Y:S01]  /*00e0*/  LOP3.LUT R14, R2, 0x1f, RZ, 0xc0, !PT ;  /* 0x0000001f020e7812 */ /* 0x000fe200078ec0ff */
[----:B------:R-:W-:Y:S01]  /*00f0*/  CS2R R8, SRZ ;  /* 0x0000000000087805 */ /* 0x000fe2000001ff00 */
[----:B-1----:R-:W-:-:S02]  /*0100*/  IMAD.MOV.U32 R7, RZ, RZ, RZ ;  /* 0x000000ffff077224 */ /* 0x002fc400078e00ff */
[----:B------:R-:W-:-:S04]  /*0110*/  ISETP.NE.AND P6, PT, R14, 0x1f, PT ;  /* 0x0000001f0e00780c */ /* 0x000fc80003fc5270 */
[----:B------:R-:W-:-:S13]  /*0120*/  ISETP.GE.OR P0, PT, R14, c[0x0][0x53c], !P6 ;  /* 0x00014f000e007a0c */ /* 0x000fda0007706670 */
[----:B------:R-:W-:Y:S02]  /*0130*/  @!P0 IMAD.MOV.U32 R4, RZ, RZ, 0x4 ;  /* 0x00000004ff048424 */ /* 0x000fe400078e00ff */
[----:B------:R-:W-:Y:S02]  /*0140*/  @!P0 IMAD.MOV.U32 R2, RZ, RZ, 0x4 ;  /* 0x00000004ff028424 */ /* 0x000fe400078e00ff */
[----:B------:R-:W-:-:S04]  /*0150*/  @!P0 IMAD.WIDE.U32 R4, R14, R4, c[0x0][0x580] ;  /* 0x000160000e048625 */ /* 0x000fc800078e0004 */
[C---:B------:R-:W-:Y:S01]  /*0160*/  @!P0 IMAD.WIDE.U32 R2, R14.reuse, R2, c[0x0][0x578] ;  /* 0x00015e000e028625 */ /* 0x040fe200078e0002 */
[----:B------:R-:W2:Y:S04]  /*0170*/  @!P0 LDG.E R8, [R4.64] ;  /* 0x0000000604088981 */ /* 0x000ea8000c1e1900 */
[----:B------:R-:W2:Y:S01]  /*0180*/  @!P0 LDG.E R7, [R2.64] ;  /* 0x0000000602078981 */ /* 0x000ea2000c1e1900 */
[C---:B------:R-:W-:Y:S01]  /*0190*/  ISETP.NE.AND P5, PT, R14.reuse, RZ, PT ;  /* 0x000000ff0e00720c */ /* 0x040fe20003fa5270 */
[----:B------:R-:W1:Y:S01]  /*01a0*/  S2UR UR4, SR_CTAID.X ;  /* 0x00000000000479c3 */ /* 0x000e620000002500 */
[C---:B------:R-:W-:Y:S02]  /*01b0*/  ISETP.GE.U32.AND P4, PT, R14.reuse, 0x2, PT ;  /* 0x000000020e00780c */ /* 0x040fe40003f86070 */
[----:B------:R-:W-:-:S02]  /*01c0*/  ISETP.GE.U32.AND P3, PT, R14, 0x4, PT ;  /* 0x000000040e00780c */ /* 0x000fc40003f66070 */
[C---:B------:R-:W-:Y:S02]  /*01d0*/  ISETP.GE.U32.AND P2, PT, R14.reuse, 0x8, PT ;  /* 0x000000080e00780c */ /* 0x040fe40003f46070 */
[----:B------:R-:W-:Y:S01]  /*01e0*/  ISETP.GE.U32.AND P1, PT, R14, 0x10, PT ;  /* 0x000000100e00780c */ /* 0x000fe20003f26070 */
[----:B--2---:R-:W-:-:S05]  /*01f0*/  IMAD R4, R8, R7, RZ ;  /* 0x0000000708047224 */ /* 0x004fca00078e02ff */
[----:B------:R-:W2:Y:S02]  /*0200*/  SHFL.UP PT, R0, R4, 0x1, RZ ;  /* 0x0420000004007989 */ /* 0x000ea400000e00ff */
[----:B--2---:R-:W-:-:S05]  /*0210*/  SEL R0, R0, RZ, P5 ;  /* 0x000000ff00007207 */ /* 0x004fca0002800000 */
[----:B------:R-:W-:-:S05]  /*0220*/  IMAD.IADD R4, R4, 0x1, R0 ;  /* 0x0000000104047824 */ /* 0x000fca00078e0200 */
        /* <DEDUP_REMOVED lines=12> */
[----:B------:R-:W2:Y:S02]  /*02f0*/  SHFL.IDX PT, R6, R4, 0x1f, 0x1f ;  /* 0x03e01f0004067f89 */ /* 0x000ea400000e0000 */
[----:B--2---:R-:W-:-:S04]  /*0300*/  IMAD R6, R6, c[0x0][0x538], RZ ;  /* 0x00014e0006067a24 */ /* 0x004fc800078e02ff */
[----:B------:R-:W-:Y:S01]  /*0310*/  IMAD.MOV.U32 R0, RZ, RZ, R6 ;  /* 0x000000ffff007224 */ /* 0x000fe200078e0006 */
[----:B-1----:R-:W-:-:S13]  /*0320*/  ISETP.GT.AND P0, PT, R6, UR4, PT ;  /* 0x0000000406007c0c */ /* 0x002fda000bf04270 */
[----:B------:R-:W-:Y:S05]  /*0330*/  @P0 BRA `(.L_x_24) ;  /* 0x0000027000000947 */ /* 0x000fea0003800000 */
[----:B------:R-:W-:Y:S02]  /*0340*/  MOV R6, R0 ;  /* 0x0000000000067202 */ /* 0x000fe40000000f00 */
[----:B------:R-:W-:-:S04]  /*0350*/  MOV R9, RZ ;  /* 0x000000ff00097202 */ /* 0x000fc80000000f00 */
.L_x_28:
[----:B------:R-:W-:-:S04]  /*0360*/  IADD3 R0, R9, 0x1f, RZ ;  /* 0x0000001f09007810 */ /* 0x000fc80007ffe0ff */
[----:B------:R-:W-:-:S13]  /*0370*/  ISETP.GE.AND P0, PT, R0, c[0x0][0x53c], PT ;  /* 0x00014f0000007a0c */ /* 0x000fda0003f06270 */
[----:B------:R-:W-:Y:S05]  /*0380*/  @P0 BRA `(.L_x_25) ;  /* 0x0000078000000947 */ /* 0x000fea0003800000 */
[----:B------:R-:W-:Y:S01]  /*0390*/  MOV R9, R0 ;  /* 0x0000000000097202 */ /* 0x000fe20000000f00 */
[----:B------:R-:W-:Y:S01]  /*03a0*/  IMAD.MOV.U32 R7, RZ, RZ, RZ ;  /* 0x000000ffff077224 */ /* 0x000fe200078e00ff */
[----:B------:R-:W-:Y:S02]  /*03b0*/  MOV R8, RZ ;  /* 0x000000ff00087202 */ /* 0x000fe40000000f00 */
[----:B------:R-:W-:-:S04]  /*03c0*/  IADD3 R0, R14, R9, RZ ;  /* 0x000000090e007210 */ /* 0x000fc80007ffe0ff */
[----:B------:R-:W-:-:S13]  /*03d0*/  ISETP.GE.OR P0, PT, R0, c[0x0][0x53c], !P6 ;  /* 0x00014f0000007a0c */ /* 0x000fda0007706670 */
[----:B------:R-:W-:Y:S01]  /*03e0*/  @!P0 MOV R2, 0x4 ;  /* 0x0000000400028802 */ /* 0x000fe20000000f00 */
[----:B------:R-:W-:-:S04]  /*03f0*/  @!P0 IMAD.MOV.U32 R3, RZ, RZ, 0x4 ;  /* 0x00000004ff038424 */ /* 0x000fc800078e00ff */
[----:B------:R-:W-:-:S04]  /*0400*/  @!P0 IMAD.WIDE R4, R0, R2, c[0x0][0x580] ;  /* 0x0001600000048625 */ /* 0x000fc800078e0202 */
[----:B------:R-:W-:Y:S01]  /*0410*/  @!P0 IMAD.WIDE R2, R0, R3, c[0x0][0x578] ;  /* 0x00015e0000028625 */ /* 0x000fe200078e0203 */
[----:B------:R-:W2:Y:S04]  /*0420*/  @!P0 LDG.E R8, [R4.64] ;  /* 0x0000000604088981 */ /* 0x000ea8000c1e1900 */
[----:B------:R-:W2:Y:S02]  /*0430*/  @!P0 LDG.E R7, [R2.64] ;  /* 0x0000000602078981 */ /* 0x000ea4000c1e1900 */
[----:B--2---:R-:W-:Y:S01]  /*0440*/  IMAD R5, R8, R7, RZ ;  /* 0x0000000708057224 */ /* 0x004fe200078e02ff */
[----:B------:R-:W-:Y:S05]  /*0450*/  BRA.DIV ~URZ, `(.L_x_26) ;  /* 0x0000d9f27f007947 */ /* 0x000fea000b800000 */
[----:B------:R1:W2:Y:S02]  /*0460*/  SHFL.UP PT, R0, R5, 0x1, RZ ;  /* 0x0420000005007989 */ /* 0x0002a400000e00ff */
.L_x_144:
[----:B--2---:R-:W-:-:S04]  /*0470*/  SEL R0, R0, RZ, P5 ;  /* 0x000000ff00007207 */ /* 0x004fc80002800000 */
[----:B-1----:R-:W-:Y:S01]  /*0480*/  IADD3 R5, R5, R0, RZ ;  /* 0x0000000005057210 */ /* 0x002fe20007ffe0ff */
[----:B------:R-:W-:Y:S05]  /*0490*/  BRA.DIV ~URZ, `(.L_x_27) ;  /* 0x0000da127f007947 */ /* 0x000fea000b800000 */
[----:B------:R-:W1:Y:S02]  /*04a0*/  SHFL.UP PT, R0, R5, 0x2, RZ ;  /* 0x0440000005007989 */ /* 0x000e6400000e00ff */
[----:B-1----:R-:W-:-:S05]  /*04b0*/  SEL R0, R0, RZ, P4 ;  /* 0x000000ff00007207 */ /* 0x002fca0002000000 */
[----:B------:R-:W-:-:S05]  /*04c0*/  IMAD.IADD R0, R5, 0x1, R0 ;  /* 0x0000000105007824 */ /* 0x000fca00078e0200 */
        /* <DEDUP_REMOVED lines=9> */
[----:B------:R1:W2:Y:S02]  /*0560*/  SHFL.IDX PT, R0, R4, 0x1f, 0x1f ;  /* 0x03e01f0004007f89 */ /* 0x0002a400000e0000 */
.L_x_145:
[----:B--2---:R-:W-:-:S05]  /*0570*/  IMAD R0, R0, c[0x0][0x538], RZ ;  /* 0x00014e0000007a24 */ /* 0x004fca00078e02ff */
[----:B------:R-:W-:-:S04]  /*0580*/  IADD3 R6, R0, R6, RZ ;  /* 0x0000000600067210 */ /* 0x000fc80007ffe0ff */
[----:B------:R-:W-:-:S13]  /*0590*/  ISETP.GT.AND P0, PT, R6, UR4, PT ;  /* 0x0000000406007c0c */ /* 0x000fda000bf04270 */
[----:B-1----:R-:W-:Y:S05]  /*05a0*/  @!P0 BRA `(.L_x_28) ;  /* 0xfffffdb000008947 */ /* 0x002fea000383ffff */
.L_x_24:
[----:B------:R-:W-:-:S05]  /*05b0*/  IADD3 R12, -R0, R6, RZ ;  /* 0x00000006000c7210 */ /* 0x000fca0007ffe1ff */
[----:B------:R-:W-:-:S05]  /*05c0*/  IMAD R0, R4, c[0x0][0x538], R12 ;  /* 0x00014e0004007a24 */ /* 0x000fca00078e020c */
[----:B------:R-:W-:Y:S01]  /*05d0*/  ISETP.GT.AND P0, PT, R0, UR4, PT ;  /* 0x0000000400007c0c */ /* 0x000fe2000bf04270 */
[----:B------:R-:W-:-:S12]  /*05e0*/  BRA.DIV ~URZ, `(.L_x_29) ;  /* 0x0000da827f007947 */ /* 0x000fd8000b800000 */
[----:B------:R-:W-:-:S04]  /*05f0*/  VOTE.ANY R0, PT, !P0 ;  /* 0x0000000000007806 */ /* 0x000fc800040e0100 */
.L_x_146:
[----:B------:R1:W2:Y:S01]  /*0600*/  POPC R13, R0 ;  /* 0x00000000000d7309 */ /* 0x0002a20000000000 */
[----:B------:R-:W-:Y:S05]  /*0610*/  BRA.DIV ~URZ, `(.L_x_30) ;  /* 0x0000da927f007947 */ /* 0x000fea000b800000 */
[----:B--2---:R2:W3:Y:S01]  /*0620*/  SHFL.IDX PT, R11, R8, R13, 0x1f ;  /* 0x00001f0d080b7589 */ /* 0x0044e200000e0000 */
[----:B------:R-:W-:-:S03]  /*0630*/  MOV R6, RZ ;  /* 0x000000ff00067202 */ /* 0x000fc60000000f00 */
[----:B------:R2:W4:Y:S04]  /*0640*/  SHFL.IDX PT, R10, R7, R13, 0x1f ;  /* 0x00001f0d070a7589 */ /* 0x00052800000e0000 */
.L_x_147:
[----:B------:R-:W-:Y:S01]  /*0650*/  ISETP.NE.AND P0, PT, R0, RZ, PT ;  /* 0x000000ff0000720c */ /* 0x000fe20003f05270 */
[----:B------:R-:W-:-:S12]  /*0660*/  BSSY B0, `(.L_x_31) ;  /* 0x0000005000007945 */ /* 0x000fd80003800000 */
[----:B------:R-:W-:Y:S05]  /*0670*/  @!P0 BRA `(.L_x_32) ;  /* 0x0000003000008947 */ /* 0x000fea0003800000 */
[----:B------:R-:W-:Y:S01]  /*0680*/  IADD3 R29, R13, -0x1, RZ ;  /* 0xffffffff0d1d7810 */ /* 0x000fe20007ffe0ff */
[----:B------:R-:W-:Y:S05]  /*0690*/  BRA.DIV ~URZ, `(.L_x_33) ;  /* 0x0000daf27f007947 */ /* 0x000fea000b800000 */
[----:B------:R1:W2:Y:S02]  /*06a0*/  SHFL.IDX PT, R6, R4, R29, 0x1f ;  /* 0x00001f1d04067589 */ /* 0x0002a400000e0000 */
.L_x_32:
[----:B------:R-:W-:Y:S05]  /*06b0*/  BSYNC B0 ;  /* 0x0000000000007941 */ /* 0x000fea0003800000 */
.L_x_31:
[----:B-1-3--:R-:W-:Y:S01]  /*06c0*/  IABS R0, R11 ;  /* 0x0000000b00007213 */ /* 0x00afe20000000000 */
[----:B--2---:R-:W-:-:S04]  /*06d0*/  IMAD R4, R6, c[0x0][0x538], R12 ;  /* 0x00014e0006047a24 */ /* 0x004fc800078e020c */
[----:B------:R-:W-:Y:S01]  /*06e0*/  IMAD.MOV.U32 R5, RZ, RZ, R0 ;  /* 0x000000ffff057224 */ /* 0x000fe200078e0000 */
[----:B----4-:R-:W-:Y:S01]  /*06f0*/  IABS R0, R10 ;  /* 0x0000000a00007213 */ /* 0x010fe20000000000 */
[----:B------:R1:W-:Y:S01]  /*0700*/  STL [R1], R4 ;  /* 0x0000000401007387 */ /* 0x0003e20000100800 */
[----:B------:R-:W-:Y:S01]  /*0710*/  IADD3 R12, -R4, UR4, RZ ;  /* 0x00000004040c7c10 */ /* 0x000fe2000fffe1ff */
[----:B------:R-:W2:Y:S02]  /*0720*/  I2F.RP R2, R5 ;  /* 0x0000000500027306 */ /* 0x000ea40000209400 */
[----:B------:R-:W-:Y:S01]  /*0730*/  IMAD.MOV.U32 R7, RZ, RZ, R0 ;  /* 0x000000ffff077224 */ /* 0x000fe200078e0000 */
[----:B------:R-:W-:Y:S02]  /*0740*/  IABS R6, R12 ;  /* 0x0000000c00067213 */ /* 0x000fe40000000000 */
[----:B------:R-:W-:-:S03]  /*0750*/  IABS R0, R11 ;  /* 0x0000000b00007213 */ /* 0x000fc60000000000 */
[----:B------:R-:W-:Y:S01]  /*0760*/  I2F.RP R8, R7 ;  /* 0x0000000700087306 */ /* 0x000fe20000209400 */
[----:B------:R-:W-:-:S07]  /*0770*/  IADD3 R0, RZ, -R0, RZ ;  /* 0x80000000ff007210 */ /* 0x000fce0007ffe0ff */
[----:B--2---:R-:W2:Y:S02]  /*0780*/  MUFU.RCP R2, R2 ;  /* 0x0000000200027308 */ /* 0x004ea40000001000 */
[----:B--2---:R-:W-:-:S06]  /*0790*/  IADD3 R2, R2, 0xffffffe, RZ ;  /* 0x0ffffffe02027810 */ /* 0x004fcc0007ffe0ff */
[----:B------:R-:W2:Y:S02]  /*07a0*/  F2I.FTZ.U32.TRUNC.NTZ R3, R2 ;  /* 0x0000000200037305 */ /* 0x000ea4000021f000 */
[----:B--2---:R-:W-:-:S04]  /*07b0*/  IMAD.MOV R2, RZ, RZ, -R3 ;  /* 0x000000ffff027224 */ /* 0x004fc800078e0a03 */
[----:B-1----:R-:W-:Y:S02]  /*07c0*/  IMAD R4, R2, R5, RZ ;  /* 0x0000000502047224 */ /* 0x002fe400078e02ff */
[----:B------:R-:W-:-:S04]  /*07d0*/  IMAD.MOV.U32 R2, RZ, RZ, RZ ;  /* 0x000000ffff027224 */ /* 0x000fc800078e00ff */
[----:B------:R-:W-:-:S04]  /*07e0*/  IMAD.HI.U32 R2, R3, R4, R2 ;  /* 0x0000000403027227 */ /* 0x000fc800078e0002 */
[----:B------:R-:W-:-:S04]  /*07f0*/  IMAD.MOV.U32 R3, RZ, RZ, R6 ;  /* 0x000000ffff037224 */ /* 0x000fc800078e0006 */
[----:B------:R-:W-:-:S04]  /*0800*/  IMAD.HI.U32 R2, R2, R3, RZ ;  /* 0x0000000302027227 */ /* 0x000fc800078e00ff */
[----:B------:R-:W-:Y:S02]  /*0810*/  IMAD R0, R2, R0, R3 ;  /* 0x0000000002007224 */ /* 0x000fe400078e0203 */
[----:B------:R-:W1:Y:S03]  /*0820*/  MUFU.RCP R3, R8 ;  /* 0x0000000800037308 */ /* 0x000e660000001000 */
[----:B------:R-:W-:-:S13]  /*0830*/  ISETP.GT.U32.AND P1, PT, R5, R0, PT ;  /* 0x000000000500720c */ /* 0x000fda0003f24070 */
[----:B------:R-:W-:Y:S01]  /*0840*/  @!P1 IMAD.IADD R0, R0, 0x1, -R5 ;  /* 0x0000000100009824 */ /* 0x000fe200078e0a05 */
[----:B-1----:R-:W-:Y:S02]  /*0850*/  IADD3 R3, R3, 0xffffffe, RZ ;  /* 0x0ffffffe03037810 */ /* 0x002fe40007ffe0ff */
[----:B------:R-:W-:Y:S02]  /*0860*/  @!P1 IADD3 R2, R2, 0x1, RZ ;  /* 0x0000000102029810 */ /* 0x000fe40007ffe0ff */
[----:B------:R-:W-:Y:S02]  /*0870*/  ISETP.GE.U32.AND P2, PT, R0, R5, PT ;  /* 0x000000050000720c */ /* 0x000fe40003f46070 */
[----:B------:R-:W1:Y:S01]  /*0880*/  F2I.FTZ.U32.TRUNC.NTZ R3, R3 ;  /* 0x0000000300037305 */ /* 0x000e62000021f000 */
[----:B------:R-:W-:Y:S02]  /*0890*/  LOP3.LUT R0, R12, R11, RZ, 0x3c, !PT ;  /* 0x0000000b0c007212 */ /* 0x000fe400078e3cff */
[----:B------:R-:W-:-:S02]  /*08a0*/  ISETP.NE.AND P1, PT, R11, RZ, PT ;  /* 0x000000ff0b00720c */ /* 0x000fc40003f25270 */
[----:B------:R-:W-:-:S06]  /*08b0*/  ISETP.GE.AND P0, PT, R0, RZ, PT ;  /* 0x000000ff0000720c */ /* 0x000fcc0003f06270 */
[----:B------:R-:W-:Y:S02]  /*08c0*/  @P2 IADD3 R2, R2, 0x1, RZ ;  /* 0x0000000102022810 */ /* 0x000fe40007ffe0ff */
[----:B-1----:R-:W-:-:S03]  /*08d0*/  IADD3 R0, RZ, -R3, RZ ;  /* 0x80000003ff007210 */ /* 0x002fc60007ffe0ff */
[----:B------:R-:W-:Y:S01]  /*08e0*/  IMAD.MOV.U32 R4, RZ, RZ, R2 ;  /* 0x000000ffff047224 */ /* 0x000fe200078e0002 */
[----:B------:R-:W-:-:S03]  /*08f0*/  MOV R2, RZ ;  /* 0x000000ff00027202 */ /* 0x000fc60000000f00 */
[----:B------:R-:W-:Y:S01]  /*0900*/  @!P0 IMAD.MOV R4, RZ, RZ, -R4 ;  /* 0x000000ffff048224 */ /* 0x000fe200078e0a04 */
[----:B------:R-:W-:Y:S01]  /*0910*/  @!P1 LOP3.LUT R4, RZ, R11, RZ, 0x33, !PT ;  /* 0x0000000bff049212 */ /* 0x000fe200078e33ff */
[----:B------:R-:W-:Y:S01]  /*0920*/  IMAD.MOV.U32 R5, RZ, RZ, R0 ;  /* 0x000000ffff057224 */ /* 0x000fe200078e0000 */
[----:B------:R-:W-:Y:S02]  /*0930*/  IABS R0, R10 ;  /* 0x0000000a00007213 */ /* 0x000fe40000000000 */
[----:B------:R-:W-:Y:S01]  /*0940*/  IABS R8, R4 ;  /* 0x0000000400087213 */ /* 0x000fe20000000000 */
[----:B------:R-:W-:Y:S02]  /*0950*/  IMAD R5, R5, R7, RZ ;  /* 0x0000000705057224 */ /* 0x000fe400078e02ff */
[----:B------:R-:W-:Y:S02]  /*0960*/  IMAD.MOV R6, RZ, RZ, -R0 ;  /* 0x000000ffff067224 */ /* 0x000fe400078e0a00 */
[----:B------:R-:W-:-:S04]  /*0970*/  IMAD.HI.U32 R0, R3, R5, R2 ;  /* 0x0000000503007227 */ /* 0x000fc800078e0002 */
[----:B------:R-:W-:Y:S02]  /*0980*/  IMAD.MOV.U32 R2, RZ, RZ, R8 ;  /* 0x000000ffff027224 */ /* 0x000fe400078e0008 */
[----:B------:R-:W-:Y:S02]  /*0990*/  IMAD.MOV.U32 R3, RZ, RZ, R6 ;  /* 0x000000ffff037224 */ /* 0x000fe400078e0006 */
[----:B------:R-:W-:-:S04]  /*09a0*/  IMAD.HI.U32 R0, R0, R2, RZ ;  /* 0x0000000200007227 */ /* 0x000fc800078e00ff */
[----:B------:R-:W-:Y:S02]  /*09b0*/  IMAD R2, R0, R3, R2 ;  /* 0x0000000300027224 */ /* 0x000fe400078e0202 */
[----:B------:R-:W-:-:S03]  /*09c0*/  IMAD R3, R4, R11, RZ ;  /* 0x0000000b04037224 */ /* 0x000fc600078e02ff */
[----:B------:R-:W-:Y:S02]  /*09d0*/  ISETP.GT.U32.AND P1, PT, R7, R2, PT ;  /* 0x000000020700720c */ /* 0x000fe40003f24070 */
[----:B------:R-:W-:-:S11]  /*09e0*/  IADD3 R3, R12, -R3, RZ ;  /* 0x800000030c037210 */ /* 0x000fd60007ffe0ff */
[----:B------:R-:W-:Y:S01]  /*09f0*/  @!P1 IMAD.IADD R2, R2, 0x1, -R7 ;  /* 0x0000000102029824 */ /* 0x000fe200078e0a07 */
[----:B------:R-:W-:Y:S02]  /*0a00*/  @!P1 IADD3 R0, R0, 0x1, RZ ;  /* 0x0000000100009810 */ /* 0x000fe40007ffe0ff */
[----:B------:R-:W-:Y:S02]  /*0a10*/  ISETP.NE.AND P1, PT, R10, RZ, PT ;  /* 0x000000ff0a00720c */ /* 0x000fe40003f25270 */
[----:B------:R-:W-:Y:S02]  /*0a20*/  ISETP.GE.U32.AND P2, PT, R2, R7, PT ;  /* 0x000000070200720c */ /* 0x000fe40003f46070 */
[----:B------:R-:W-:-:S04]  /*0a30*/  LOP3.LUT R2, R4, R10, RZ, 0x3c, !PT ;  /* 0x0000000a04027212 */ /* 0x000fc800078e3cff */
[----:B------:R-:W-:-:S07]  /*0a40*/  ISETP.GE.AND P0, PT, R2, RZ, PT ;  /* 0x000000ff0200720c */ /* 0x000fce0003f06270 */
[----:B------:R-:W-:-:S06]  /*0a50*/  @P2 IADD3 R0, R0, 0x1, RZ ;  /* 0x0000000100002810 */ /* 0x000fcc0007ffe0ff */
[----:B------:R-:W-:Y:S02]  /*0a60*/  @!P0 IADD3 R0, -R0, RZ, RZ ;  /* 0x000000ff00008210 */ /* 0x000fe40007ffe1ff */
[----:B------:R-:W-:-:S05]  /*0a70*/  @!P1 LOP3.LUT R0, RZ, R10, RZ, 0x33, !PT ;  /* 0x0000000aff009212 */ /* 0x000fca00078e33ff */
[--C-:B------:R-:W-:Y:S02]  /*0a80*/  IMAD.MOV R2, RZ, RZ, -R0.reuse ;  /* 0x000000ffff027224 */ /* 0x100fe400078e0a00 */
[C---:B------:R-:W-:Y:S02]  /*0a90*/  IMAD R0, R10.reuse, 0x1000000, R0 ;  /* 0x010000000a007824 */ /* 0x040fe400078e0200 */
[----:B------:R-:W-:Y:S02]  /*0aa0*/  IMAD R2, R10, R2, R4 ;  /* 0x000000020a027224 */ /* 0x000fe400078e0204 */
[----:B------:R-:W-:Y:S02]  /*0ab0*/  IMAD.IADD R4, R13, 0x1, R9 ;  /* 0x000000010d047824 */ /* 0x000fe400078e0209 */
[----:B------:R-:W-:-:S03]  /*0ac0*/  IMAD R0, R2, 0x10000, R0 ;  /* 0x0001000002007824 */ /* 0x000fc600078e0200 */
[----:B------:R1:W-:Y:S04]  /*0ad0*/  STL [R1+0xc], R4 ;  /* 0x00000c0401007387 */ /* 0x0003e80000100800 */
[----:B------:R1:W-:Y:S04]  /*0ae0*/  STL [R1+0x8], R0 ;  /* 0x0000080001007387 */ /* 0x0003e80000100800 */
[----:B------:R1:W-:Y:S01]  /*0af0*/  STL [R1+0x4], R3 ;  /* 0x0000040301007387 */ /* 0x0003e20000100800 */
[----:B------:R-:W-:Y:S05]  /*0b00*/  BRA `(.L_x_34) ;  /* 0x0000006000007947 */ /* 0x000fea0003800000 */
.L_x_25:
[----:B------:R-:W-:Y:S01]  /*0b10*/  MOV R0, UR4 ;  /* 0x0000000400007c02 */ /* 0x000fe20008000f00 */
[----:B------:R-:W-:Y:S04]  /*0b20*/  STL [R1+0x4], RZ ;  /* 0x000004ff01007387 */ /* 0x000fe80000100800 */
[----:B------:R1:W-:Y:S04]  /*0b30*/  STL [R1], R0 ;  /* 0x0000000001007387 */ /* 0x0003e80000100800 */
[----:B------:R2:W-:Y:S01]  /*0b40*/  STL [R1+0x8], RZ ;  /* 0x000008ff01007387 */ /* 0x0005e20000100800 */
[----:B-1----:R-:W-:-:S05]  /*0b50*/  MOV R0, c[0x0][0x53c] ;  /* 0x00014f0000007a02 */ /* 0x002fca0000000f00 */
[----:B------:R2:W-:Y:S02]  /*0b60*/  STL [R1+0xc], R0 ;  /* 0x00000c0001007387 */ /* 0x0005e40000100800 */
.L_x_34:
[----:B-1----:R-:W3:Y:S04]  /*0b70*/  LDL R4, [R1] ;  /* 0x0000000001047983 */ /* 0x002ee80000100800 */
[----:B------:R-:W3:Y:S04]  /*0b80*/  LDL R5, [R1+0x4] ;  /* 0x0000040001057983 */ /* 0x000ee80000100800 */
[----:B------:R-:W3:Y:S04]  /*0b90*/  LDL R6, [R1+0x8] ;  /* 0x0000080001067983 */ /* 0x000ee80000100800 */
[----:B------:R-:W3:Y:S01]  /*0ba0*/  LDL R7, [R1+0xc] ;  /* 0x00000c0001077983 */ /* 0x000ee20000100800 */
[----:B------:R-:W-:Y:S01]  /*0bb0*/  ISETP.NE.AND P0, PT, R14, RZ, PT ;  /* 0x000000ff0e00720c */ /* 0x000fe20003f05270 */
[----:B------:R-:W-:-:S12]  /*0bc0*/  WARPSYNC 0xffffffff ;  /* 0xffffffff00007948 */ /* 0x000fd80003800000 */
[----:B---3--:R1:W-:Y:S04]  /*0bd0*/  @!P0 STS.128 [0xc080], R4 ;  /* 0x00c08004ff008388 */ /* 0x0083e80000000c00 */
[----:B------:R-:W-:Y:S06]  /*0be0*/  BAR.ARV 0x5, 0x80 ;  /* 0x0142000000007b1d */ /* 0x000fec0000002000 */
.L_x_23:
[----:B--2---:R-:W2:Y:S02]  /*0bf0*/  LDL R0, [R1+0xc] ;  /* 0x00000c0001007983 */ /* 0x004ea40000100800 */
[----:B--2---:R-:W-:-:S13]  /*0c00*/  ISETP.GE.AND P0, PT, R0, c[0x0][0x53c], PT ;  /* 0x00014f0000007a0c */ /* 0x004fda0003f06270 */
[----:B------:R-:W-:Y:S05]  /*0c10*/  @P0 EXIT ;  /* 0x000000000000094d */ /* 0x000fea0003800000 */
[----:B------:R-:W2:Y:S01]  /*0c20*/  S2R R11, SR_TID.X ;  /* 0x00000000000b7919 */ /* 0x000ea20000002100 */
[----:B------:R-:W-:Y:S02]  /*0c30*/  ULDC UR5, c[0x0][0x2ac] ;  /* 0x0000ab0000057ab9 */ /* 0x000fe40000000800 */
[----:B------:R-:W-:Y:S02]  /*0c40*/  ULDC UR4, c[0x0][0x1d0] ;  /* 0x0000740000047ab9 */ /* 0x000fe40000000800 */
[----:B------:R-:W-:Y:S01]  /*0c50*/  UIMAD UR5, UR5, UR4, URZ ;  /* 0x00000004050572a4 */ /* 0x000fe2000f8e023f */
[----:B--2---:R-:W-:-:S04]  /*0c60*/  SHF.R.S32.HI R9, RZ, 0x1f, R11 ;  /* 0x0000001fff097819 */ /* 0x004fc8000001140b */
[CC--:B------:R-:W-:Y:S02]  /*0c70*/  LEA.HI R2, R9.reuse, R11.reuse, RZ, 0x4 ;  /* 0x0000000b09027211 */ /* 0x0c0fe400078f20ff */
[CC--:B------:R-:W-:Y:S02]  /*0c80*/  LEA.HI R17, R9.reuse, R11.reuse, RZ, 0x3 ;  /* 0x0000000b09117211 */ /* 0x0c0fe400078f18ff */
[----:B-1----:R-:W-:Y:S02]  /*0c90*/  SHF.R.S32.HI R4, RZ, 0x4, R2 ;  /* 0x00000004ff047819 */ /* 0x002fe40000011402 */
[----:B------:R-:W-:Y:S02]  /*0ca0*/  LEA.HI R8, R9, R11, RZ, 0x2 ;  /* 0x0000000b09087211 */ /* 0x000fe400078f10ff */
[C---:B------:R-:W-:Y:S02]  /*0cb0*/  LEA.HI R0, R2.reuse, R4, RZ, 0x1 ;  /* 0x0000000402007211 */ /* 0x040fe400078f08ff */
[----:B------:R-:W-:-:S02]  /*0cc0*/  LOP3.LUT R2, R2, 0xfffffff0, RZ, 0xc0, !PT ;  /* 0xfffffff002027812 */ /* 0x000fc400078ec0ff */
[----:B------:R-:W-:Y:S02]  /*0cd0*/  SHF.R.S32.HI R5, RZ, 0x3, R17 ;  /* 0x00000003ff057819 */ /* 0x000fe40000011411 */
[----:B------:R-:W-:Y:S01]  /*0ce0*/  LOP3.LUT R3, R0, 0xfffffffe, RZ, 0xc0, !PT ;  /* 0xfffffffe00037812 */ /* 0x000fe200078ec0ff */
[----:B------:R-:W-:Y:S01]  /*0cf0*/  IMAD.IADD R0, R11, 0x1, -R2 ;  /* 0x000000010b007824 */ /* 0x000fe200078e0a02 */
[----:B------:R-:W-:Y:S01]  /*0d00*/  LOP3.LUT R235, R8, 0xfffffffc, RZ, 0xc0, !PT ;  /* 0xfffffffc08eb7812 */ /* 0x000fe200078ec0ff */
[----:B------:R-:W-:Y:S01]  /*0d10*/  IMAD.SHL.U32 R2, R5, 0x40, RZ ;  /* 0x0000004005027824 */ /* 0x000fe200078e00ff */
[----:B------:R-:W-:Y:S01]  /*0d20*/  LEA.HI R5, R9, R11, RZ, 0x5 ;  /* 0x0000000b09057211 */ /* 0x000fe200078f28ff */
[----:B------:R-:W-:Y:S01]  /*0d30*/  IMAD.IADD R12, R4, 0x1, -R3 ;  /* 0x00000001040c7824 */ /* 0x000fe200078e0a03 */
[----:B------:R-:W-:Y:S01]  /*0d40*/  LEA.HI R7, R0, R0, RZ, 0x1 ;  /* 0x0000000000077211 */ /* 0x000fe200078f08ff */
[----:B------:R-:W-:Y:S01]  /*0d50*/  IMAD.IADD R235, R11, 0x1, -R235 ;  /* 0x000000010beb7824 */ /* 0x000fe200078e0aeb */
[----:B------:R-:W-:-:S02]  /*0d60*/  LOP3.LUT R2, R2, 0xc0, RZ, 0xc0, !PT ;  /* 0x000000c002027812 */ /* 0x000fc400078ec0ff */
[----:B------:R-:W-:Y:S01]  /*0d70*/  LOP3.LUT R4, R7, 0x7fffffe, RZ, 0xc0, !PT ;  /* 0x07fffffe07047812 */ /* 0x000fe200078ec0ff */
[----:B------:R-:W-:Y:S01]  /*0d80*/  IMAD.SHL.U32 R204, R235, 0x8, RZ ;  /* 0x00000008ebcc7824 */ /* 0x000fe200078e00ff */
[----:B------:R-:W-:Y:S02]  /*0d90*/  SHF.R.S32.HI R6, RZ, 0x1f, R0 ;  /* 0x0000001fff067819 */ /* 0x000fe40000011400 */
[----:B------:R-:W-:Y:S01]  /*0da0*/  SHF.R.U32.HI R3, RZ, 0x3, R2 ;  /* 0x00000003ff037819 */ /* 0x000fe20000011602 */
[----:B------:R-:W-:Y:S01]  /*0db0*/  IMAD.IADD R14, R0, 0x1, -R4 ;  /* 0x00000001000e7824 */ /* 0x000fe200078e0a04 */
[----:B------:R-:W-:Y:S02]  /*0dc0*/  LOP3.LUT R2, R2, 0x18, R204, 0xf8, !PT ;  /* 0x0000001802027812 */ /* 0x000fe400078ef8cc */
[----:B------:R-:W-:Y:S02]  /*0dd0*/  LEA.HI R16, R6, R0, RZ, 0x3 ;  /* 0x0000000006107211 */ /* 0x000fe400078f18ff */
[----:B------:R-:W-:-:S02]  /*0de0*/  LOP3.LUT R0, R5, 0xffffffe0, RZ, 0xc0, !PT ;  /* 0xffffffe005007812 */ /* 0x000fc400078ec0ff */
[----:B------:R-:W-:Y:S02]  /*0df0*/  SHF.R.S32.HI R238, RZ, 0x2, R8 ;  /* 0x00000002ffee7819 */ /* 0x000fe40000011408 */
[----:B------:R-:W-:Y:S01]  /*0e00*/  LOP3.LUT R4, R17, 0xfffffff8, RZ, 0xc0, !PT ;  /* 0xfffffff811047812 */ /* 0x000fe200078ec0ff */
[C---:B------:R-:W-:Y:S01]  /*0e10*/  IMAD.IADD R19, R11.reuse, 0x1, -R0 ;  /* 0x000000010b137824 */ /* 0x040fe200078e0a00 */
[----:B------:R-:W-:Y:S02]  /*0e20*/  LOP3.LUT R10, R2, R3, RZ, 0x3c, !PT ;  /* 0x00000003020a7212 */ /* 0x000fe400078e3cff */
[--C-:B------:R-:W-:Y:S01]  /*0e30*/  SHF.R.S32.HI R6, RZ, 0x5, R5.reuse ;  /* 0x00000005ff067819 */ /* 0x100fe20000011405 */
[----:B------:R-:W-:Y:S01]  /*0e40*/  IMAD.IADD R4, R11, 0x1, -R4 ;  /* 0x000000010b047824 */ /* 0x000fe200078e0a04 */
[----:B------:R-:W-:Y:S02]  /*0e50*/  SHF.R.S32.HI R2, RZ, 0x1f, R5 ;  /* 0x0000001fff027819 */ /* 0x000fe40000011405 */
[----:B------:R-:W-:-:S02]  /*0e60*/  LEA.HI R3, R8, R238, RZ, 0x1 ;  /* 0x000000ee08037211 */ /* 0x000fc400078f08ff */
[----:B------:R-:W-:Y:S02]  /*0e70*/  LEA.HI R0, R2, R6, RZ, 0x2 ;  /* 0x0000000602007211 */ /* 0x000fe400078f10ff */
[----:B------:R-:W-:Y:S02]  /*0e80*/  LOP3.LUT R2, R3, 0x7fffffe, RZ, 0xc0, !PT ;  /* 0x07fffffe03027812 */ /* 0x000fe400078ec0ff */
[----:B------:R-:W-:Y:S02]  /*0e90*/  SHF.R.S32.HI R9, RZ, 0x1f, R8 ;  /* 0x0000001fff097819 */ /* 0x000fe40000011408 */
[----:B------:R-:W-:Y:S01]  /*0ea0*/  SHF.R.S32.HI R3, RZ, 0x1f, R19 ;  /* 0x0000001fff037819 */ /* 0x000fe20000011413 */
[----:B------:R-:W-:Y:S01]  /*0eb0*/  IMAD.IADD R2, R238, 0x1, -R2 ;  /* 0x00000001ee027824 */ /* 0x000fe200078e0a02 */
[----:B------:R-:W-:Y:S02]  /*0ec0*/  LEA.HI R8, R4, R4, RZ, 0x1 ;  /* 0x0000000404087211 */ /* 0x000fe400078f08ff */
[----:B------:R-:W-:-:S02]  /*0ed0*/  LOP3.LUT R0, R0, 0xffffffc, RZ, 0xc0, !PT ;  /* 0x0ffffffc00007812 */ /* 0x000fc400078ec0ff */
[----:B------:R-:W-:Y:S02]  /*0ee0*/  LEA.HI R13, R3, R19, RZ, 0x2 ;  /* 0x00000013030d7211 */ /* 0x000fe400078f10ff */
[----:B------:R-:W-:Y:S01]  /*0ef0*/  LOP3.LUT R3, R8, 0x3fffffe, RZ, 0xc0, !PT ;  /* 0x03fffffe08037812 */ /* 0x000fe200078ec0ff */
[----:B------:R-:W-:Y:S01]  /*0f00*/  IMAD.IADD R5, R6, 0x1, -R0 ;  /* 0x0000000106057824 */ /* 0x000fe200078e0a00 */
[----:B------:R-:W-:Y:S01]  /*0f10*/  IADD3 R237, R204, 0x40, RZ ;  /* 0x00000040cced7810 */ /* 0x000fe20007ffe0ff */
[----:B------:R-:W-:Y:S01]  /*0f20*/  IMAD R0, R6, 0x8, R2 ;  /* 0x0000000806007824 */ /* 0x000fe200078e0202 */
[----:B------:R-:W-:Y:S01]  /*0f30*/  SHF.R.S32.HI R2, RZ, 0x2, R13 ;  /* 0x00000002ff027819 */ /* 0x000fe2000001140d */
[----:B------:R-:W-:Y:S01]  /*0f40*/  IMAD.IADD R11, R4, 0x1, -R3 ;  /* 0x00000001040b7824 */ /* 0x000fe200078e0a03 */
[----:B------:R-:W-:Y:S01]  /*0f50*/  LEA.HI R3, R9, R238, RZ, 0x3 ;  /* 0x000000ee09037211 */ /* 0x000fe200078f18ff */
[----:B------:R-:W-:Y:S01]  /*0f60*/  IMAD.U32 R4, R0, 0x20, R10 ;  /* 0x0000002000047824 */ /* 0x000fe200078e000a */
[----:B------:R-:W-:Y:S01]  /*0f70*/  LEA.HI R0, R235, R235, RZ, 0x1 ;  /* 0x000000ebeb007211 */ /* 0x000fe200078f08ff */
[----:B------:R-:W-:Y:S01]  /*0f80*/  IMAD R18, R5, 0x10, R2 ;  /* 0x0000001005127824 */ /* 0x000fe200078e0202 */
[----:B------:R-:W-:Y:S01]  /*0f90*/  LOP3.LUT R2, R3, 0xfffffff8, RZ, 0xc0, !PT ;  /* 0xfffffff803027812 */ /* 0x000fe200078ec0ff */
[----:B------:R-:W-:Y:S01]  /*0fa0*/  IMAD.SHL.U32 R6, R6, 0x200, RZ ;  /* 0x0000020006067824 */ /* 0x000fe200078e00ff */
[----:B------:R1:W-:Y:S01]  /*0fb0*/  STL [R1+0x5c], R4 ;  /* 0x00005c0401007387 */ /* 0x0003e20000100800 */
[----:B------:R-:W-:-:S02]  /*0fc0*/  SHF.R.S32.HI R9, RZ, 0x1, R7 ;  /* 0x00000001ff097819 */ /* 0x000fc40000011407 */
[----:B------:R-:W-:Y:S01]  /*0fd0*/  IMAD.IADD R3, R238, 0x1, -R2 ;  /* 0x00000001ee037824 */ /* 0x000fe200078e0a02 */
[----:B------:R-:W-:Y:S01]  /*0fe0*/  SHF.R.S32.HI R10, RZ, 0x1f, R7 ;  /* 0x0000001fff0a7819 */ /* 0x000fe20000011407 */
[----:B------:R-:W-:Y:S01]  /*0ff0*/  IMAD.SHL.U32 R2, R0, 0x20, RZ ;  /* 0x0000002000027824 */ /* 0x000fe200078e00ff */
[----:B------:R2:W-:Y:S01]  /*1000*/  STL [R1+0x90], R18 ;  /* 0x0000901201007387 */ /* 0x0005e20000100800 */
[----:B------:R-:W-:Y:S02]  /*1010*/  IADD3 R236, R204, 0x20, RZ ;  /* 0x00000020ccec7810 */ /* 0x000fe40007ffe0ff */
[----:B------:R-:W-:Y:S02]  /*1020*/  LEA.HI R7, R3, R3, RZ, 0x1 ;  /* 0x0000000303077211 */ /* 0x000fe400078f08ff */
[----:B------:R-:W-:Y:S02]  /*1030*/  LOP3.LUT R2, R2, 0xffffffc0, RZ, 0xc0, !PT ;  /* 0xffffffc002027812 */ /* 0x000fe400078ec0ff */
[----:B------:R-:W-:-:S02]  /*1040*/  LOP3.LUT R5, R7, 0x3fffffe, RZ, 0xc0, !PT ;  /* 0x03fffffe07057812 */ /* 0x000fc400078ec0ff */
[----:B-1----:R-:W-:Y:S02]  /*1050*/  LOP3.LUT R4, R0, 0x1ffffffe, RZ, 0xc0, !PT ;  /* 0x1ffffffe00047812 */ /* 0x002fe400078ec0ff */
[----:B------:R-:W-:Y:S01]  /*1060*/  SHF.R.S32.HI R0, RZ, 0x1, R8 ;  /* 0x00000001ff007819 */ /* 0x000fe20000011408 */
[----:B------:R-:W-:Y:S02]  /*1070*/  IMAD.IADD R8, R3, 0x1, -R5 ;  /* 0x0000000103087824 */ /* 0x000fe400078e0a05 */
[C---:B------:R-:W-:Y:S01]  /*1080*/  IMAD.IADD R4, R235.reuse, 0x1, -R4 ;  /* 0x00000001eb047824 */ /* 0x040fe200078e0a04 */
[C---:B------:R-:W-:Y:S01]  /*1090*/  LOP3.LUT P2, RZ, R0.reuse, 0x2, RZ, 0xc0, !PT ;  /* 0x0000000200ff7812 */ /* 0x040fe2000784c0ff */
[----:B------:R-:W-:Y:S02]  /*10a0*/  IMAD.SHL.U32 R0, R0, 0x40, RZ ;  /* 0x0000004000007824 */ /* 0x000fe400078e00ff */
[----:B------:R-:W-:Y:S01]  /*10b0*/  IMAD R15, R4, 0x8, R2 ;  /* 0x00000008040f7824 */ /* 0x000fe200078e0202 */
[----:B------:R-:W-:Y:S01]  /*10c0*/  LEA.HI R2, R10, R9, RZ, 0x2 ;  /* 0x000000090a027211 */ /* 0x000fe200078f10ff */
[----:B------:R-:W-:Y:S01]  /*10d0*/  IMAD R3, R235, 0x2, R6 ;  /* 0x00000002eb037824 */ /* 0x000fe200078e0206 */
[----:B------:R-:W-:-:S02]  /*10e0*/  LOP3.LUT R0, R0, 0xc0, RZ, 0xc0, !PT ;  /* 0x000000c000007812 */ /* 0x000fc400078ec0ff */
[----:B------:R-:W-:Y:S02]  /*10f0*/  LOP3.LUT R2, R2, 0xfffffffc, RZ, 0xc0, !PT ;  /* 0xfffffffc02027812 */ /* 0x000fe400078ec0ff */
[----:B------:R-:W-:Y:S02]  /*1100*/  LOP3.LUT R5, R0, 0x8, R17, 0xf8, !PT ;  /* 0x0000000800057812 */ /* 0x000fe400078ef811 */
[----:B------:R-:W-:Y:S01]  /*1110*/  SHF.R.U32.HI R4, RZ, 0x3, R0 ;  /* 0x00000003ff047819 */ /* 0x000fe20000011600 */
[----:B------:R-:W-:Y:S01]  /*1120*/  IMAD.IADD R2, R9, 0x1, -R2 ;  /* 0x0000000109027824 */ /* 0x000fe200078e0a02 */
[----:B------:R-:W-:Y:S01]  /*1130*/  SHF.R.S32.HI R0, RZ, 0x1, R7 ;  /* 0x00000001ff007819 */ /* 0x000fe20000011407 */
[----:B------:R-:W-:Y:S01]  /*1140*/  IMAD R7, R8, 0x20, R3 ;  /* 0x0000002008077824 */ /* 0x000fe200078e0203 */
[----:B------:R-:W-:Y:S01]  /*1150*/  LOP3.LUT R10, R5, R4, RZ, 0x3c, !PT ;  /* 0x00000004050a7212 */ /* 0x000fe200078e3cff */
[----:B------:R-:W-:Y:S01]  /*1160*/  IMAD.SHL.U32 R5, R16, 0x20, RZ ;  /* 0x0000002010057824 */ /* 0x000fe200078e00ff */
[C---:B------:R-:W-:Y:S01]  /*1170*/  LOP3.LUT R4, R0.reuse, 0x1, RZ, 0xc0, !PT ;  /* 0x0000000100047812 */ /* 0x040fe200078ec0ff */
[----:B------:R-:W-:Y:S01]  /*1180*/  IMAD.SHL.U32 R3, R0, 0x40, RZ ;  /* 0x0000004000037824 */ /* 0x000fe200078e00ff */
[C---:B------:R-:W-:Y:S01]  /*1190*/  LOP3.LUT P3, RZ, R2.reuse, 0x2, RZ, 0xc0, !PT ;  /* 0x0000000202ff7812 */ /* 0x040fe2000786c0ff */
[----:B------:R-:W-:Y:S01]  /*11a0*/  IMAD.SHL.U32 R2, R2, 0x40, RZ ;  /* 0x0000004002027824 */ /* 0x000fe200078e00ff */
[----:B------:R-:W-:Y:S01]  /*11b0*/  LOP3.LUT P0, RZ, R0, 0x2, RZ, 0xc0, !PT ;  /* 0x0000000200ff7812 */ /* 0x000fe2000780c0ff */
[C---:B------:R-:W-:Y:S01]  /*11c0*/  IMAD.SHL.U32 R8, R12.reuse, 0x8, RZ ;  /* 0x000000080c087824 */ /* 0x040fe200078e00ff */
[----:B------:R-:W-:Y:S01]  /*11d0*/  LOP3.LUT R3, R3, 0xc0, RZ, 0xc0, !PT ;  /* 0x000000c003037812 */ /* 0x000fe200078ec0ff */
[----:B------:R-:W-:Y:S01]  /*11e0*/  IMAD R9, R12, 0x8, R11 ;  /* 0x000000080c097824 */ /* 0x000fe200078e020b */
[----:B------:R-:W-:-:S02]  /*11f0*/  LOP3.LUT R0, R5, 0xffffff00, RZ, 0xc0, !PT ;  /* 0xffffff0005007812 */ /* 0x000fc400078ec0ff */
[----:B------:R-:W-:Y:S02]  /*1200*/  LEA.HI R3, R3, R3, RZ, 0x1d ;  /* 0x0000000303037211 */ /* 0x000fe400078fe8ff */
[----:B------:R-:W-:Y:S01]  /*1210*/  ISETP.NE.U32.AND P1, PT, R4, 0x1, PT ;  /* 0x000000010400780c */ /* 0x000fe20003f25070 */
[----:B------:R-:W-:Y:S01]  /*1220*/  IMAD.IADD R4, R0, 0x1, R6 ;  /* 0x0000000100047824 */ /* 0x000fe200078e0206 */
[----:B------:R-:W-:Y:S01]  /*1230*/  LOP3.LUT R2, R2, 0xc0, RZ, 0xc0, !PT ;  /* 0x000000c002027812 */ /* 0x000fe200078ec0ff */
[----:B------:R-:W-:Y:S02]  /*1240*/  IMAD.IADD R3, R3, 0x1, R7 ;  /* 0x0000000103037824 */ /* 0x000fe400078e0207 */
[----:B------:R-:W-:Y:S01]  /*1250*/  IMAD R7, R14, 0x20, R0 ;  /* 0x000000200e077824 */ /* 0x000fe200078e0200 */
[----:B------:R-:W-:Y:S01]  /*1260*/  LOP3.LUT R6, R2, 0x8, R8, 0xf8, !PT ;  /* 0x0000000802067812 */ /* 0x000fe200078ef808 */
[----:B------:R-:W-:Y:S01]  /*1270*/  IMAD.SHL.U32 R251, R3, 0x2, RZ ;  /* 0x0000000203fb7824 */ /* 0x000fe200078e00ff */
[----:B------:R-:W-:Y:S01]  /*1280*/  SHF.R.U32.HI R5, RZ, 0x3, R2 ;  /* 0x00000003ff057819 */ /* 0x000fe20000011602 */
[----:B------:R-:W-:Y:S01]  /*1290*/  IMAD R2, R14, 0x20, R4 ;  /* 0x000000200e027824 */ /* 0x000fe200078e0204 */
[----:B------:R-:W-:Y:S01]  /*12a0*/  SHF.R.S32.HI R8, RZ, 0x1f, R237 ;  /* 0x0000001fff087819 */ /* 0x000fe200000114ed */
[----:B------:R-:W-:Y:S01]  /*12b0*/  IMAD.U32 R0, R9, 0x20, R10 ;  /* 0x0000002009007824 */ /* 0x000fe200078e000a */
[----:B------:R-:W-:-:S02]  /*12c0*/  IADD3 R4, R251, 0x80, RZ ;  /* 0x00000080fb047810 */ /* 0x000fc40007ffe0ff */
[----:B------:R-:W-:Y:S02]  /*12d0*/  IADD3 R252, R251, 0x70, RZ ;  /* 0x00000070fbfc7810 */ /* 0x000fe40007ffe0ff */
[----:B------:R-:W-:Y:S02]  /*12e0*/  @P1 IADD3 R252, R4, 0x10, RZ ;  /* 0x0000001004fc1810 */ /* 0x000fe40007ffe0ff */
[----:B------:R-:W-:Y:S02]  /*12f0*/  LOP3.LUT R4, R13, 0x7ffffffc, RZ, 0xc0, !PT ;  /* 0x7ffffffc0d047812 */ /* 0x000fe400078ec0ff */
[----:B------:R-:W-:Y:S01]  /*1300*/  LOP3.LUT R3, R6, R5, RZ, 0x3c, !PT ;  /* 0x0000000506037212 */ /* 0x000fe200078e3cff */
[----:B------:R-:W-:Y:S01]  /*1310*/  IMAD.MOV.U32 R6, RZ, RZ, 0x20 ;  /* 0x00000020ff067424 */ /* 0x000fe200078e00ff */
[----:B------:R-:W-:Y:S01]  /*1320*/  SHF.R.S32.HI R5, RZ, 0x1f, R236 ;  /* 0x0000001fff057819 */ /* 0x000fe200000114ec */
[----:B------:R-:W-:Y:S01]  /*1330*/  IMAD.IADD R4, R19, 0x1, -R4 ;  /* 0x0000000113047824 */ /* 0x000fe200078e0a04 */
[----:B------:R-:W-:Y:S01]  /*1340*/  LEA R106, R0, 0x3c80, 0x1 ;  /* 0x00003c80006a7811 */ /* 0x000fe200078e08ff */
[C---:B------:R-:W-:Y:S01]  /*1350*/  IMAD.IADD R2, R3.reuse, 0x1, R2 ;  /* 0x0000000103027824 */ /* 0x040fe200078e0202 */
[----:B------:R-:W-:Y:S01]  /*1360*/  SEL R5, R6, 0xffffffe0, !P0 ;  /* 0xffffffe006057807 */ /* 0x000fe20004000000 */
[----:B------:R-:W-:Y:S01]  /*1370*/  IMAD.SHL.U32 R4, R4, 0x2, RZ ;  /* 0x0000000204047824 */ /* 0x000fe200078e00ff */
[----:B------:R-:W-:Y:S01]  /*1380*/  IADD3 R183, R106, 0x20, RZ ;  /* 0x000000206ab77810 */ /* 0x000fe20007ffe0ff */
[----:B------:R-:W-:Y:S01]  /*1390*/  IMAD.IADD R3, R3, 0x1, R7 ;  /* 0x0000000103037824 */ /* 0x000fe200078e0207 */
[----:B------:R-:W-:Y:S01]  /*13a0*/  SHF.R.S32.HI R7, RZ, 0x1f, R204 ;  /* 0x0000001fff077819 */ /* 0x000fe200000114cc */
[----:B------:R-:W-:Y:S01]  /*13b0*/  IMAD.IADD R7, R18, 0x1, R15 ;  /* 0x0000000112077824 */ /* 0x000fe200078e020f */
[C---:B--2---:R-:W-:Y:S01]  /*13c0*/  IADD3 R18, R4.reuse, 0x8, RZ ;  /* 0x0000000804127810 */ /* 0x044fe20007ffe0ff */
[----:B------:R-:W-:Y:S01]  /*13d0*/  STL [R1+0x4c], R4 ;  /* 0x00004c0401007387 */ /* 0x000fe20000100800 */
[----:B------:R-:W-:-:S02]  /*13e0*/  IADD3 R17, R4, 0x10, RZ ;  /* 0x0000001004117810 */ /* 0x000fc40007ffe0ff */
[C---:B------:R-:W-:Y:S01]  /*13f0*/  IADD3 R16, R4.reuse, 0x18, RZ ;  /* 0x0000001804107810 */ /* 0x040fe20007ffe0ff */
[----:B------:R1:W-:Y:S01]  /*1400*/  STL [R1+0x94], R7 ;  /* 0x0000940701007387 */ /* 0x0003e20000100800 */
[C---:B------:R-:W-:Y:S02]  /*1410*/  IADD3 R14, R4.reuse, 0x20, RZ ;  /* 0x00000020040e7810 */ /* 0x040fe40007ffe0ff */
[C---:B------:R-:W-:Y:S01]  /*1420*/  IADD3 R13, R4.reuse, 0x28, RZ ;  /* 0x00000028040d7810 */ /* 0x040fe20007ffe0ff */
[----:B------:R-:W-:Y:S01]  /*1430*/  STL [R1+0x38], R18 ;  /* 0x0000381201007387 */ /* 0x000fe20000100800 */
[C---:B------:R-:W-:Y:S02]  /*1440*/  IADD3 R12, R4.reuse, 0x30, RZ ;  /* 0x00000030040c7810 */ /* 0x040fe40007ffe0ff */
[C---:B------:R-:W-:Y:S01]  /*1450*/  IADD3 R11, R4.reuse, 0x38, RZ ;  /* 0x00000038040b7810 */ /* 0x040fe20007ffe0ff */
[----:B------:R-:W-:Y:S01]  /*1460*/  STL [R1+0x34], R17 ;  /* 0x0000341101007387 */ /* 0x000fe20000100800 */
[----:B------:R-:W-:-:S02]  /*1470*/  IADD3 R10, R4, 0x40, RZ ;  /* 0x00000040040a7810 */ /* 0x000fc40007ffe0ff */
[C---:B------:R-:W-:Y:S01]  /*1480*/  IADD3 R9, R4.reuse, 0x48, RZ ;  /* 0x0000004804097810 */ /* 0x040fe20007ffe0ff */
[----:B------:R-:W-:Y:S01]  /*1490*/  STL [R1+0x30], R16 ;  /* 0x0000301001007387 */ /* 0x000fe20000100800 */
[----:B------:R-:W-:Y:S02]  /*14a0*/  IADD3 R8, R4, 0x50, RZ ;  /* 0x0000005004087810 */ /* 0x000fe40007ffe0ff */
[----:B------:R-:W-:Y:S01]  /*14b0*/  SHF.R.S32.HI R15, RZ, 0x1f, R18 ;  /* 0x0000001fff0f7819 */ /* 0x000fe20000011412 */
[----:B------:R2:W-:Y:S01]  /*14c0*/  STL [R1+0x2c], R14 ;  /* 0x00002c0e01007387 */ /* 0x0005e20000100800 */
[----:B------:R-:W-:Y:S02]  /*14d0*/  SHF.R.S32.HI R0, RZ, 0x1f, R10 ;  /* 0x0000001fff007819 */ /* 0x000fe4000001140a */
[----:B------:R-:W-:Y:S01]  /*14e0*/  LEA R181, R2, 0x6080, 0x1 ;  /* 0x0000608002b57811 */ /* 0x000fe200078e08ff */
[----:B------:R-:W-:Y:S01]  /*14f0*/  STL [R1+0x28], R13 ;  /* 0x0000280d01007387 */ /* 0x000fe20000100800 */
[----:B------:R-:W-:-:S02]  /*1500*/  LEA R107, R3, 0x1880, 0x1 ;  /* 0x00001880036b7811 */ /* 0x000fc400078e08ff */
[----:B------:R-:W-:Y:S01]  /*1510*/  @P2 IADD3 R183, R106, -0x20, RZ ;  /* 0xffffffe06ab72810 */ /* 0x000fe20007ffe0ff */
[----:B------:R3:W-:Y:S01]  /*1520*/  STL [R1+0x24], R12 ;  /* 0x0000240c01007387 */ /* 0x0007e20000100800 */
[----:B-1----:R-:W-:Y:S02]  /*1530*/  IADD3 R7, R4, 0x58, RZ ;  /* 0x0000005804077810 */ /* 0x002fe40007ffe0ff */
[----:B------:R-:W-:Y:S01]  /*1540*/  SEL R4, R6, 0xffffffe0, !P3 ;  /* 0xffffffe006047807 */ /* 0x000fe20005800000 */
[----:B------:R-:W-:Y:S01]  /*1550*/  STL [R1+0x20], R11 ;  /* 0x0000200b01007387 */ /* 0x000fe20000100800 */
[----:B------:R-:W-:Y:S02]  /*1560*/  SHF.R.S32.HI R6, RZ, 0x1f, R17 ;  /* 0x0000001fff067819 */ /* 0x000fe40000011411 */
[C---:B------:R-:W-:Y:S01]  /*1570*/  IADD3 R191, R183.reuse, 0x400, RZ ;  /* 0x00000400b7bf7810 */ /* 0x040fe20007ffe0ff */
[----:B------:R-:W-:Y:S01]  /*1580*/  STL [R1+0x1c], R10 ;  /* 0x00001c0a01007387 */ /* 0x000fe20000100800 */
[----:B------:R-:W-:Y:S01]  /*1590*/  IADD3 R190, R183, 0x800, RZ ;  /* 0x00000800b7be7810 */ /* 0x000fe20007ffe0ff */
[----:B------:R-:W-:Y:S01]  /*15a0*/  IMAD.IADD R182, R181, 0x1, R4 ;  /* 0x00000001b5b67824 */ /* 0x000fe200078e0204 */
[C---:B------:R-:W-:Y:S01]  /*15b0*/  IADD3 R189, R183.reuse, 0xc00, RZ ;  /* 0x00000c00b7bd7810 */ /* 0x040fe20007ffe0ff */
[----:B------:R1:W-:Y:S01]  /*15c0*/  STL [R1+0x18], R9 ;  /* 0x0000180901007387 */ /* 0x0003e20000100800 */
[C---:B------:R-:W-:Y:S01]  /*15d0*/  IADD3 R188, R183.reuse, 0x1000, RZ ;  /* 0x00001000b7bc7810 */ /* 0x040fe20007ffe0ff */
[----:B------:R-:W-:Y:S01]  /*15e0*/  IMAD.IADD R180, R4, 0x1, R107 ;  /* 0x0000000104b47824 */ /* 0x000fe200078e026b */
[----:B------:R-:W-:Y:S01]  /*15f0*/  IADD3 R187, R183, 0x1400, RZ ;  /* 0x00001400b7bb7810 */ /* 0x000fe20007ffe0ff */
[----:B------:R-:W-:Y:S01]  /*1600*/  STL [R1+0x14], R8 ;  /* 0x0000140801007387 */ /* 0x000fe20000100800 */
[----:B--2---:R-:W-:-:S02]  /*1610*/  SHF.R.S32.HI R14, RZ, 0x1f, R14 ;  /* 0x0000001fff0e7819 */ /* 0x004fc4000001140e */
[C---:B------:R-:W-:Y:S01]  /*1620*/  IADD3 R186, R183.reuse, 0x1800, RZ ;  /* 0x00001800b7ba7810 */ /* 0x040fe20007ffe0ff */
[----:B------:R2:W-:Y:S01]  /*1630*/  STL [R1+0x88], R15 ;  /* 0x0000880f01007387 */ /* 0x0005e20000100800 */
[C---:B------:R-:W-:Y:S02]  /*1640*/  IADD3 R185, R183.reuse, 0x1c00, RZ ;  /* 0x00001c00b7b97810 */ /* 0x040fe40007ffe0ff */
[----:B------:R-:W-:Y:S01]  /*1650*/  IADD3 R184, R183, 0x2000, RZ ;  /* 0x00002000b7b87810 */ /* 0x000fe20007ffe0ff */
[----:B------:R-:W-:Y:S01]  /*1660*/  STL [R1+0x10], R7 ;  /* 0x0000100701007387 */ /* 0x000fe20000100800 */
[----:B---3--:R-:W-:-:S03]  /*1670*/  SHF.R.S32.HI R12, RZ, 0x1f, R12 ;  /* 0x0000001fff0c7819 */ /* 0x008fc6000001140c */
[----:B------:R3:W-:Y:S01]  /*1680*/  STL [R1+0x84], R6 ;  /* 0x0000840601007387 */ /* 0x0007e20000100800 */
[----:B-1----:R-:W-:Y:S02]  /*1690*/  SHF.R.S32.HI R9, RZ, 0x1f, R9 ;  /* 0x0000001fff097819 */ /* 0x002fe40000011409 */
[----:B--2---:R-:W-:-:S05]  /*16a0*/  SHF.R.S32.HI R15, RZ, 0x1f, R16 ;  /* 0x0000001fff0f7819 */ /* 0x004fca0000011410 */
[----:B------:R-:W-:Y:S01]  /*16b0*/  STL [R1+0x80], R15 ;  /* 0x0000800f01007387 */ /* 0x000fe20000100800 */
[----:B---3--:R-:W-:-:S03]  /*16c0*/  SHF.R.S32.HI R6, RZ, 0x1f, R13 ;  /* 0x0000001fff067819 */ /* 0x008fc6000001140d */
[----:B------:R-:W-:Y:S04]  /*16d0*/  STL [R1+0x7c], R14 ;  /* 0x00007c0e01007387 */ /* 0x000fe80000100800 */
[----:B------:R1:W-:Y:S04]  /*16e0*/  STL [R1+0x78], R6 ;  /* 0x0000780601007387 */ /* 0x0003e80000100800 */
[----:B------:R-:W-:Y:S01]  /*16f0*/  STL [R1+0x74], R12 ;  /* 0x0000740c01007387 */ /* 0x000fe20000100800 */
[----:B-1----:R-:W-:-:S05]  /*1700*/  SHF.R.S32.HI R6, RZ, 0x1f, R11 ;  /* 0x0000001fff067819 */ /* 0x002fca000001140b */
[----:B------:R1:W-:Y:S04]  /*1710*/  STL [R1+0x70], R6 ;  /* 0x0000700601007387 */ /* 0x0003e80000100800 */
[----:B------:R2:W-:Y:S04]  /*1720*/  STL [R1+0x6c], R0 ;  /* 0x00006c0001007387 */ /* 0x0005e80000100800 */
[----:B------:R-:W-:Y:S01]  /*1730*/  STL [R1+0x68], R9 ;  /* 0x0000680901007387 */ /* 0x000fe20000100800 */
[----:B-1----:R-:W-:Y:S02]  /*1740*/  SHF.R.S32.HI R6, RZ, 0x1f, R7 ;  /* 0x0000001fff067819 */ /* 0x002fe40000011407 */
[----:B--2---:R-:W-:-:S05]  /*1750*/  SHF.R.S32.HI R0, RZ, 0x1f, R8 ;  /* 0x0000001fff007819 */ /* 0x004fca0000011408 */
[----:B------:R1:W-:Y:S04]  /*1760*/  STL [R1+0x64], R0 ;  /* 0x0000640001007387 */ /* 0x0003e80000100800 */
[----:B------:R-:W-:Y:S01]  /*1770*/  STL [R1+0x60], R6 ;  /* 0x0000600601007387 */ /* 0x000fe20000100800 */
[----:B-1----:R-:W-:-:S05]  /*1780*/  IMAD.IADD R0, R251, 0x1, R5 ;  /* 0x00000001fb007824 */ /* 0x002fca00078e0205 */
[----:B------:R1:W-:Y:S02]  /*1790*/  STL [R1+0x40], R0 ;  /* 0x0000400001007387 */ /* 0x0003e40000100800 */
[----:B-1----:R-:W-:-:S05]  /*17a0*/  IMAD.IADD R0, R5, 0x1, R252 ;  /* 0x0000000105007824 */ /* 0x002fca00078e02fc */
[----:B------:R1:W-:Y:S02]  /*17b0*/  STL [R1+0x3c], R0 ;  /* 0x00003c0001007387 */ /* 0x0003e40000100800 */
.L_x_143:
[----:B-1----:R-:W2:Y:S01]  /*17c0*/  LDL R0, [R1+0xc] ;  /* 0x00000c0001007983 */ /* 0x002ea20000100800 */
[----:B------:R-:W-:Y:S01]  /*17d0*/  IMAD.MOV.U32 R8, RZ, RZ, 0x4 ;  /* 0x00000004ff087424 */ /* 0x000fe200078e00ff */
[----:B------:R-:W-:Y:S02]  /*17e0*/  ISETP.NE.U32.AND P4, PT, RZ, c[0x0][0x370], PT ;  /* 0x0000dc00ff007a0c */ /* 0x000fe40003f85070 */
[----:B------:R-:W-:Y:S02]  /*17f0*/  ISETP.NE.U32.AND P3, PT, RZ, c[0x0][0x360], PT ;  /* 0x0000d800ff007a0c */ /* 0x000fe40003f65070 */
[----:B------:R-:W-:Y:S01]  /*1800*/  ISETP.NE.AND.EX P4, PT, RZ, c[0x0][0x374], PT, P4 ;  /* 0x0000dd00ff007a0c */ /* 0x000fe20003f85340 */
[----:B--2---:R-:W-:-:S05]  /*1810*/  IMAD.WIDE R2, R0, R8, c[0x0][0x588] ;  /* 0x0001620000027625 */ /* 0x004fca00078e0208 */
[----:B------:R-:W2:Y:S01]  /*1820*/  LDG.E R250, [R2.64] ;  /* 0x0000000602fa7981 */ /* 0x000ea2000c1e1900 */
[----:B------:R-:W-:Y:S01]  /*1830*/  ISETP.NE.AND.EX P3, PT, RZ, c[0x0][0x364], PT, P3 ;  /* 0x0000d900ff007a0c */ /* 0x000fe20003f65330 */
[----:B------:R-:W-:Y:S01]  /*1840*/  IMAD.MOV.U32 R244, RZ, RZ, RZ ;  /* 0x000000fffff47224 */ /* 0x000fe200078e00ff */
[----:B------:R-:W-:Y:S01]  /*1850*/  ISETP.NE.U32.AND P0, PT, RZ, c[0x0][0x348], PT ;  /* 0x0000d200ff007a0c */ /* 0x000fe20003f05070 */
[----:B------:R-:W-:-:S03]  /*1860*/  IMAD.MOV.U32 R10, RZ, RZ, RZ ;  /* 0x000000ffff0a7224 */ /* 0x000fc600078e00ff */
[----:B------:R-:W-:Y:S02]  /*1870*/  ISETP.NE.AND.EX P0, PT, RZ, c[0x0][0x34c], PT, P0 ;  /* 0x0000d300ff007a0c */ /* 0x000fe40003f05300 */
[----:B--2---:R-:W-:Y:S01]  /*1880*/  SHF.R.S32.HI R12, RZ, 0x1f, R250 ;  /* 0x0000001fff0c7819 */ /* 0x004fe200000114fa */
[C---:B------:R-:W-:Y:S01]  /*1890*/  IMAD.SHL.U32 R17, R250.reuse, 0x4, RZ ;  /* 0x00000004fa117824 */ /* 0x040fe200078e00ff */
[C---:B------:R-:W-:Y:S02]  /*18a0*/  @P4 LEA R6, P2, R250.reuse, c[0x0][0x370], 0x2 ;  /* 0x0000dc00fa064a11 */ /* 0x040fe400078410ff */
[C-C-:B------:R-:W-:Y:S01]  /*18b0*/  SHF.L.U64.HI R14, R250.reuse, 0x2, R12.reuse ;  /* 0x00000002fa0e7819 */ /* 0x140fe2000001020c */
[----:B------:R1:W-:Y:S01]  /*18c0*/  STL [R1+0x54], R12 ;  /* 0x0000540c01007387 */ /* 0x0003e20000100800 */
[----:B------:R-:W-:Y:S02]  /*18d0*/  @P4 LEA.HI.X R7, R250, c[0x0][0x374], R12, 0x2, P2 ;  /* 0x0000dd00fa074a11 */ /* 0x000fe400010f140c */
[C---:B------:R-:W-:Y:S01]  /*18e0*/  @P3 IADD3 R4, P1, R17.reuse, c[0x0][0x360], RZ ;  /* 0x0000d80011043a10 */ /* 0x040fe20007f3e0ff */
[----:B------:R1:W-:Y:S01]  /*18f0*/  STL [R1+0x44], R17 ;  /* 0x0000441101007387 */ /* 0x0003e20000100800 */
[----:B------:R-:W-:-:S02]  /*1900*/  IADD3 R2, P2, R17, c[0x0][0x348], RZ ;  /* 0x0000d20011027a10 */ /* 0x000fc40007f5e0ff */
[C---:B------:R-:W-:Y:S01]  /*1910*/  @P3 IADD3.X R5, R14.reuse, c[0x0][0x364], RZ, P1, !PT ;  /* 0x0000d9000e053a10 */ /* 0x040fe20000ffe4ff */
[----:B------:R1:W5:Y:S01]  /*1920*/  @P4 LDG.E R244, [R6.64] ;  /* 0x0000000606f44981 */ /* 0x000362000c1e1900 */
[----:B------:R-:W-:-:S03]  /*1930*/  IADD3.X R3, R14, c[0x0][0x34c], RZ, P2, !PT ;  /* 0x0000d3000e037a10 */ /* 0x000fc600017fe4ff */
[----:B------:R1:W5:Y:S04]  /*1940*/  @P3 LDG.E R15, [R4.64] ;  /* 0x00000006040f3981 */ /* 0x000368000c1e1900 */
[----:B------:R1:W5:Y:S04]  /*1950*/  @P0 LDG.E R10, [R2.64] ;  /* 0x00000006020a0981 */ /* 0x000368000c1e1900 */
[----:B------:R1:W-:Y:S01]  /*1960*/  STL [R1+0x48], R14 ;  /* 0x0000480e01007387 */ /* 0x0003e20000100800 */
[----:B------:R-:W-:Y:S01]  /*1970*/  YIELD ;  /* 0x0000000000007946 */ /* 0x000fe20003800000 */
[----:B------:R-:W-:Y:S05]  /*1980*/  @P3 BRA `(.L_x_35) ;  /* 0x0000005000003947 */ /* 0x000fea0003800000 */
[----:B-----5:R-:W-:Y:S01]  /*1990*/  MOV R15, c[0x0][0x168] ;  /* 0x00005a00000f7a02 */ /* 0x020fe20000000f00 */
[----:B------:R-:W-:Y:S05]  /*19a0*/  @!P0 BRA `(.L_x_35) ;  /* 0x0000003000008947 */ /* 0x000fea0003800000 */
[----:B------:R2:W3:Y:S04]  /*19b0*/  LDG.E R0, [R2.64] ;  /* 0x0000000602007981 */ /* 0x0004e8000c1e1900 */
[----:B-12---:R-:W3:Y:S02]  /*19c0*/  LDG.E R2, [R2.64+0x4] ;  /* 0x0000040602027981 */ /* 0x006ee4000c1e1900 */
[----:B---3--:R-:W-:-:S02]  /*19d0*/  IADD3 R15, -R0, R2, RZ ;  /* 0x00000002000f7210 */ /* 0x008fc40007ffe1ff */
.L_x_35:
[----:B------:R-:W-:-:S04]  /*19e0*/  ISETP.NE.U32.AND P1, PT, RZ, c[0x0][0x368], PT ;  /* 0x0000da00ff007a0c */ /* 0x000fc80003f25070 */
[----:B------:R-:W-:-:S13]  /*19f0*/  ISETP.NE.AND.EX P1, PT, RZ, c[0x0][0x36c], PT, P1 ;  /* 0x0000db00ff007a0c */ /* 0x000fda0003f25310 */
[----:B------:R-:W-:Y:S05]  /*1a00*/  @!P1 BRA `(.L_x_36) ;  /* 0x0000004000009947 */ /* 0x000fea0003800000 */
[----:B-1----:R-:W-:-:S04]  /*1a10*/  IADD3 R2, P1, R17, c[0x0][0x368], RZ ;  /* 0x0000da0011027a10 */ /* 0x002fc80007f3e0ff */
[----:B------:R-:W-:-:S05]  /*1a20*/  IADD3.X R3, R14, c[0x0][0x36c], RZ, P1, !PT ;  /* 0x0000db000e037a10 */ /* 0x000fca0000ffe4ff */
[----:B------:R1:W5:Y:S01]  /*1a30*/  LDG.E R0, [R2.64] ;  /* 0x0000000602007981 */ /* 0x000362000c1e1900 */
[----:B------:R-:W-:Y:S05]  /*1a40*/  BRA `(.L_x_37) ;  /* 0x0000008000007947 */ /* 0x000fea0003800000 */
.L_x_36:
[----:B------:R-:W-:Y:S01]  /*1a50*/  ISETP.NE.U32.AND P1, PT, RZ, c[0x0][0x350], PT ;  /* 0x0000d400ff007a0c */ /* 0x000fe20003f25070 */
[----:B------:R-:W-:-:S03]  /*1a60*/  IMAD.U32 R0, RZ, RZ, UR5 ;  /* 0x00000005ff007e24 */ /* 0x000fc6000f8e00ff */
[----:B------:R-:W-:-:S13]  /*1a70*/  ISETP.NE.AND.EX P1, PT, RZ, c[0x0][0x354], PT, P1 ;  /* 0x0000d500ff007a0c */ /* 0x000fda0003f25310 */
[----:B------:R-:W-:Y:S05]  /*1a80*/  @!P1 BRA `(.L_x_37) ;  /* 0x0000004000009947 */ /* 0x000fea0003800000 */
[----:B-1----:R-:W-:-:S05]  /*1a90*/  IMAD.WIDE R2, R250, R8, c[0x0][0x350] ;  /* 0x0000d400fa027625 */ /* 0x002fca00078e0208 */
[----:B------:R-:W2:Y:S04]  /*1aa0*/  LDG.E R4, [R2.64] ;  /* 0x0000000602047981 */ /* 0x000ea8000c1e1900 */
[----:B------:R-:W2:Y:S02]  /*1ab0*/  LDG.E R0, [R2.64+0x4] ;  /* 0x0000040602007981 */ /* 0x000ea4000c1e1900 */
[----:B--2---:R-:W-:-:S04]  /*1ac0*/  IADD3 R0, -R4, R0, RZ ;  /* 0x0000000004007210 */ /* 0x004fc80007ffe1ff */
.L_x_37:
[----:B------:R-:W2:Y:S01]  /*1ad0*/  LDL R13, [R1+0x8] ;  /* 0x00000800010d7983 */ /* 0x000ea20000100800 */
[----:B-----5:R-:W-:Y:S01]  /*1ae0*/  IMAD.IADD R16, R0, 0x1, -R244 ;  /* 0x0000000100107824 */ /* 0x020fe200078e0af4 */
[----:B------:R-:W-:Y:S04]  /*1af0*/  BSSY B0, `(.L_x_38) ;  /* 0x000002e000007945 */ /* 0x000fe80003800000 */
[----:B------:R-:W-:-:S02]  /*1b00*/  IADD3 R0, R16, 0x2f, RZ ;  /* 0x0000002f10007810 */ /* 0x000fc40007ffe0ff */
[----:B------:R-:W-:-:S03]  /*1b10*/  ISETP.GE.AND P1, PT, R16, 0x1, PT ;  /* 0x000000011000780c */ /* 0x000fc60003f26270 */
[----:B------:R-:W-:-:S05]  /*1b20*/  IMAD.HI R0, R0, 0x2aaaaaab, RZ ;  /* 0x2aaaaaab00007827 */ /* 0x000fca00078e02ff */
[----:B-1----:R-:W-:-:S04]  /*1b30*/  SHF.R.U32.HI R2, RZ, 0x1f, R0 ;  /* 0x0000001fff027819 */ /* 0x002fc80000011600 */
[----:B------:R-:W-:Y:S01]  /*1b40*/  LEA.HI.SX32 R11, R0, R2, 0x1d ;  /* 0x00000002000b7211 */ /* 0x000fe200078feaff */
[----:B------:R-:W-:Y:S01]  /*1b50*/  IMAD.MOV.U32 R2, RZ, RZ, RZ ;  /* 0x000000ffff027224 */ /* 0x000fe200078e00ff */
[C---:B--2---:R-:W-:Y:S02]  /*1b60*/  LOP3.LUT R3, R13.reuse, 0xff000000, RZ, 0xc0, !PT ;  /* 0xff0000000d037812 */ /* 0x044fe400078ec0ff */
[----:B------:R-:W-:Y:S02]  /*1b70*/  LOP3.LUT R4, R13, 0xff0000, RZ, 0xc0, !PT ;  /* 0x00ff00000d047812 */ /* 0x000fe400078ec0ff */
[----:B------:R-:W-:-:S04]  /*1b80*/  SHF.R.U32.HI R3, RZ, 0x8, R3 ;  /* 0x00000008ff037819 */ /* 0x000fc80000011603 */
[----:B------:R-:W-:-:S04]  /*1b90*/  LEA.HI R3, R4, R3, RZ, 0x10 ;  /* 0x0000000304037211 */ /* 0x000fc800078f80ff */
[----:B------:R-:W-:Y:S02]  /*1ba0*/  LOP3.LUT R18, R3, 0xff, RZ, 0xc0, !PT ;  /* 0x000000ff03127812 */ /* 0x000fe400078ec0ff */
[----:B------:R-:W-:-:S03]  /*1bb0*/  SHF.R.U32.HI R5, RZ, 0x10, R3 ;  /* 0x00000010ff057819 */ /* 0x000fc60000011603 */
[----:B------:R1:W-:Y:S04]  /*1bc0*/  STL [R1+0x58], R18 ;  /* 0x0000581201007387 */ /* 0x0003e80000100800 */
[----:B------:R1:W-:Y:S01]  /*1bd0*/  STL [R1+0x50], R5 ;  /* 0x0000500501007387 */ /* 0x0003e20000100800 */
[----:B------:R-:W-:Y:S05]  /*1be0*/  @!P1 BRA `(.L_x_39) ;  /* 0x000001e000009947 */ /* 0x000fea0003800000 */
[----:B------:R-:W-:Y:S01]  /*1bf0*/  ISETP.NE.AND P1, PT, R5, RZ, PT ;  /* 0x000000ff0500720c */ /* 0x000fe20003f25270 */
[----:B------:R-:W-:-:S03]  /*1c00*/  IMAD.MOV.U32 R4, RZ, RZ, RZ ;  /* 0x000000ffff047224 */ /* 0x000fc600078e00ff */
[----:B------:R-:W-:-:S04]  /*1c10*/  SEL R0, R5, c[0x0][0x338], P1 ;  /* 0x0000ce0005007a07 */ /* 0x000fc80000800000 */
[----:B------:R-:W-:Y:S02]  /*1c20*/  IABS R3, R0 ;  /* 0x0000000000037213 */ /* 0x000fe40000000000 */
[----:B------:R-:W-:Y:S02]  /*1c30*/  IADD3 R6, R11, -0x1, R0 ;  /* 0xffffffff0b067810 */ /* 0x000fe40007ffe000 */
[----:B------:R-:W2:Y:S02]  /*1c40*/  I2F.RP R2, R3 ;  /* 0x0000000300027306 */ /* 0x000ea40000209400 */
[----:B------:R-:W-:-:S06]  /*1c50*/  IABS R9, R6 ;  /* 0x0000000600097213 */ /* 0x000fcc0000000000 */
[----:B--2---:R-:W2:Y:S02]  /*1c60*/  MUFU.RCP R2, R2 ;  /* 0x0000000200027308 */ /* 0x004ea40000001000 */
[----:B--2---:R-:W-:-:S06]  /*1c70*/  IADD3 R2, R2, 0xffffffe, RZ ;  /* 0x0ffffffe02027810 */ /* 0x004fcc0007ffe0ff */
[----:B-1----:R-:W1:Y:S02]  /*1c80*/  F2I.FTZ.U32.TRUNC.NTZ R5, R2 ;  /* 0x0000000200057305 */ /* 0x002e64000021f000 */
[----:B-1----:R-:W-:-:S04]  /*1c90*/  IMAD.MOV R2, RZ, RZ, -R5 ;  /* 0x000000ffff027224 */ /* 0x002fc800078e0a05 */
        /* <DEDUP_REMOVED lines=19> */
.L_x_39:
[----:B------:R-:W-:Y:S05]  /*1dd0*/  BSYNC B0 ;  /* 0x0000000000007941 */ /* 0x000fea0003800000 */
.L_x_38:
[----:B------:R-:W-:Y:S01]  /*1de0*/  IMAD R239, R18, R2, RZ ;  /* 0x0000000212ef7224 */ /* 0x000fe200078e02ff */
[----:B------:R-:W-:Y:S01]  /*1df0*/  PRMT R0, RZ, 0x7610, R0 ;  /* 0x00007610ff007816 */ /* 0x000fe20000000000 */
[----:B------:R-:W-:Y:S01]  /*1e00*/  IMAD.MOV.U32 R24, RZ, RZ, RZ ;  /* 0x000000ffff187224 */ /* 0x000fe200078e00ff */
[----:B------:R-:W-:Y:S01]  /*1e10*/  MOV R19, RZ ;  /* 0x000000ff00137202 */ /* 0x000fe20000000f00 */
[----:B------:R-:W-:Y:S01]  /*1e20*/  IMAD.IADD R2, R239, 0x1, R2 ;  /* 0x00000001ef027824 */ /* 0x000fe200078e0202 */
[----:B------:R-:W-:Y:S01]  /*1e30*/  CS2R R22, SRZ ;  /* 0x0000000000167805 */ /* 0x000fe2000001ff00 */
        /* <DEDUP_REMOVED lines=51> */
[----:B------:R-:W2:Y:S01]  /*2170*/  LDL R6, [R1+0x4] ;  /* 0x0000040001067983 */ /* 0x000ea20000100800 */
[----:B------:R-:W-:-:S04]  /*2180*/  ISETP.NE.U32.AND P1, PT, RZ, c[0x0][0x340], PT ;  /* 0x0000d000ff007a0c */ /* 0x000fc80003f25070 */
[----:B------:R-:W-:-:S13]  /*2190*/  ISETP.NE.AND.EX P1, PT, RZ, c[0x0][0x344], PT, P1 ;  /* 0x0000d100ff007a0c */ /* 0x000fda0003f25310 */
[----:B------:R-:W-:-:S04]  /*21a0*/  @P1 IADD3 R2, P2, R17, c[0x0][0x340], RZ ;  /* 0x0000d00011021a10 */ /* 0x000fc80007f5e0ff */
[----:B------:R-:W-:-:S05]  /*21b0*/  @P1 IADD3.X R3, R14, c[0x0][0x344], RZ, P2, !PT ;  /* 0x0000d1000e031a10 */ /* 0x000fca00017fe4ff */
[----:B------:R3:W5:Y:S01]  /*21c0*/  @P1 LDG.E R14, [R2.64] ;  /* 0x00000006020e1981 */ /* 0x000762000c1e1900 */
[----:B------:R-:W-:Y:S01]  /*21d0*/  SHF.R.S32.HI R0, RZ, 0x1f, R10 ;  /* 0x0000001fff007819 */ /* 0x000fe2000001140a */
[----:B------:R-:W-:Y:S01]  /*21e0*/  IMAD.MOV.U32 R4, RZ, RZ, c[0x0][0x2c4] ;  /* 0x0000b100ff047624 */ /* 0x000fe200078e00ff */
[----:B------:R-:W-:Y:S01]  /*21f0*/  LOP3.LUT R13, R13, 0xffff, RZ, 0xc0, !PT ;  /* 0x0000ffff0d0d7812 */ /* 0x000fe200078ec0ff */
[----:B-1----:R-:W-:Y:S01]  /*2200*/  IMAD R5, R235, 0x20, R238 ;  /* 0x00000020eb057824 */ /* 0x002fe200078e02ee */
[----:B------:R-:W-:Y:S01]  /*2210*/  ISETP.GE.AND P5, PT, R236, c[0x0][0x198], PT ;  /* 0x00006600ec007a0c */ /* 0x000fe20003fa6270 */
[----:B------:R-:W-:Y:S01]  /*2220*/  IMAD R0, R0, c[0x0][0x178], RZ ;  /* 0x00005e0000007a24 */ /* 0x000fe200078e02ff */
[----:B------:R-:W-:Y:S02]  /*2230*/  ISETP.NE.AND P2, PT, R4, 0x1, PT ;  /* 0x000000010400780c */ /* 0x000fe40003f45270 */
[----:B------:R-:W-:Y:S01]  /*2240*/  SEL R4, R250, RZ, !P0 ;  /* 0x000000fffa047207 */ /* 0x000fe20004000000 */
[----:B------:R-:W-:Y:S01]  /*2250*/  IMAD R0, R10, c[0x0][0x17c], R0 ;  /* 0x00005f000a007a24 */ /* 0x000fe200078e0200 */
[----:B------:R-:W-:-:S02]  /*2260*/  ISETP.GE.AND P4, PT, R237, c[0x0][0x198], PT ;  /* 0x00006600ed007a0c */ /* 0x000fc40003f86270 */
[----:B------:R-:W-:Y:S01]  /*2270*/  IADD3 R132, R209, -0x1, RZ ;  /* 0xffffffffd1847810 */ /* 0x000fe20007ffe0ff */
[----:B---3--:R-:W-:-:S05]  /*2280*/  IMAD.WIDE.U32 R2, R10, c[0x0][0x178], RZ ;  /* 0x00005e000a027a25 */ /* 0x008fca00078e00ff */
[----:B------:R-:W-:-:S05]  /*2290*/  IADD3 R3, R3, R0, RZ ;  /* 0x0000000003037210 */ /* 0x000fca0007ffe0ff */
[----:B------:R-:W-:-:S04]  /*22a0*/  IMAD.WIDE.U32 R2, R13, c[0x0][0x1b8], R2 ;  /* 0x00006e000d027a25 */ /* 0x000fc800078e0002 */
[----:B------:R-:W-:-:S04]  /*22b0*/  IMAD R3, R13, c[0x0][0x1bc], R3 ;  /* 0x00006f000d037a24 */ /* 0x000fc800078e0203 */
[----:B------:R-:W-:-:S04]  /*22c0*/  IMAD.WIDE.U32 R2, R4, c[0x0][0x1c0], R2 ;  /* 0x0000700004027a25 */ /* 0x000fc800078e0002 */
[----:B--2---:R-:W-:Y:S01]  /*22d0*/  IMAD R5, R6, 0x80, R5 ;  /* 0x0000008006057824 */ /* 0x004fe200078e0205 */
[----:B------:R-:W-:-:S03]  /*22e0*/  SEL R6, R12, RZ, !P0 ;  /* 0x000000ff0c067207 */ /* 0x000fc60004000000 */
[----:B------:R-:W-:Y:S01]  /*22f0*/  @P2 IMAD.HI.U32 R7, R5, c[0x0][0x2c8], RZ ;  /* 0x0000b20005072a27 */ /* 0x000fe200078e00ff */
[----:B------:R-:W-:-:S03]  /*2300*/  MOV R0, R5 ;  /* 0x0000000500007202 */ /* 0x000fc60000000f00 */
[----:B------:R-:W-:Y:S01]  /*2310*/  IMAD R6, R6, c[0x0][0x1c0], RZ ;  /* 0x0000700006067a24 */ /* 0x000fe200078e02ff */
[----:B------:R-:W-:Y:S02]  /*2320*/  @P2 SHF.R.U32.HI R0, RZ, c[0x0][0x2cc], R7 ;  /* 0x0000b300ff002a19 */ /* 0x000fe40000011607 */
[----:B------:R-:W-:Y:S01]  /*2330*/  ISETP.GE.AND P2, PT, R204, c[0x0][0x198], PT ;  /* 0x00006600cc007a0c */ /* 0x000fe20003f46270 */
[----:B------:R-:W-:Y:S01]  /*2340*/  IMAD R6, R4, c[0x0][0x1c4], R6 ;  /* 0x0000710004067a24 */ /* 0x000fe200078e0206 */
[--C-:B------:R-:W-:Y:S01]  /*2350*/  SHF.R.S32.HI R7, RZ, 0x1f, R0.reuse ;  /* 0x0000001fff077819 */ /* 0x100fe20000011400 */
[----:B------:R-:W-:-:S03]  /*2360*/  IMAD.MOV R4, RZ, RZ, -R0 ;  /* 0x000000ffff047224 */ /* 0x000fc600078e0a00 */
[----:B------:R-:W-:Y:S01]  /*2370*/  IADD3 R3, R3, R6, RZ ;  /* 0x0000000603037210 */ /* 0x000fe20007ffe0ff */
[----:B------:R-:W-:Y:S02]  /*2380*/  IMAD R4, R4, c[0x0][0x2c4], R5 ;  /* 0x0000b10004047a24 */ /* 0x000fe400078e0205 */
[----:B------:R-:W-:Y:S02]  /*2390*/  IMAD R5, R7, c[0x0][0x1b0], RZ ;  /* 0x00006c0007057a24 */ /* 0x000fe400078e02ff */
[----:B------:R-:W-:-:S04]  /*23a0*/  IMAD.WIDE.U32 R2, R0, c[0x0][0x1b0], R2 ;  /* 0x00006c0000027a25 */ /* 0x000fc800078e0002 */
[----:B------:R-:W-:Y:S01]  /*23b0*/  IMAD R6, R0, c[0x0][0x1b4], R5 ;  /* 0x00006d0000067a24 */ /* 0x000fe200078e0205 */
[----:B------:R-:W-:Y:S01]  /*23c0*/  SHF.R.S32.HI R5, RZ, 0x1f, R4 ;  /* 0x0000001fff057819 */ /* 0x000fe20000011404 */
[----:B------:R-:W-:Y:S02]  /*23d0*/  @!P1 IMAD.MOV.U32 R14, RZ, RZ, R250 ;  /* 0x000000ffff0e9224 */ /* 0x000fe400078e00fa */
[----:B------:R-:W-:Y:S02]  /*23e0*/  IMAD.IADD R3, R3, 0x1, R6 ;  /* 0x0000000103037824 */ /* 0x000fe400078e0206 */
[----:B------:R-:W-:Y:S02]  /*23f0*/  IMAD R0, R5, c[0x0][0x1a8], RZ ;  /* 0x00006a0005007a24 */ /* 0x000fe400078e02ff */
[----:B------:R-:W-:-:S04]  /*2400*/  IMAD.WIDE.U32 R2, R4, c[0x0][0x1a8], R2 ;  /* 0x00006a0004027a25 */ /* 0x000fc800078e0002 */
[----:B------:R-:W-:Y:S01]  /*2410*/  IMAD R0, R4, c[0x0][0x1ac], R0 ;  /* 0x00006b0004007a24 */ /* 0x000fe200078e0200 */
[----:B------:R-:W-:-:S04]  /*2420*/  LEA R12, P0, R2, c[0x0][0x160], 0x1 ;  /* 0x00005800020c7a11 */ /* 0x000fc800078008ff */
[----:B------:R-:W-:-:S04]  /*2430*/  IADD3 R0, R3, R0, RZ ;  /* 0x0000000003007210 */ /* 0x000fc80007ffe0ff */
[----:B------:R-:W-:Y:S01]  /*2440*/  LEA.HI.X R5, R2, c[0x0][0x164], R0, 0x1, P0 ;  /* 0x0000590002057a11 */ /* 0x000fe200000f0c00 */
[----:B------:R-:W-:Y:S05]  /*2450*/  BRA.DIV ~URZ, `(.L_x_41) ;  /* 0x0000bd927f007947 */ /* 0x000fea000b800000 */
[----:B------:R1:W2:Y:S02]  /*2460*/  SHFL.IDX PT, R4, R5, RZ, 0x1c1f ;  /* 0x001c1fff05047589 */ /* 0x0002a400000e0000 */
.L_x_148:
[----:B------:R-:W-:Y:S05]  /*2470*/  BRA.DIV ~URZ, `(.L_x_42) ;  /* 0x0000bde27f007947 */ /* 0x000fea000b800000 */
[----:B------:R3:W4:Y:S02]  /*2480*/  SHFL.IDX PT, R0, R12, RZ, 0x1c1f ;  /* 0x001c1fff0c007589 */ /* 0x00072400000e0000 */
.L_x_149:
[----:B---3--:R-:W3:Y:S01]  /*2490*/  LDL R2, [R1+0x4] ;  /* 0x0000040001027983 */ /* 0x008ee20000100800 */
[----:B------:R-:W-:Y:S01]  /*24a0*/  IMAD R11, R15, c[0x0][0x2c4], RZ ;  /* 0x0000b1000f0b7a24 */ /* 0x000fe200078e02ff */
[----:B------:R-:W-:Y:S01]  /*24b0*/  BSSY B0, `(.L_x_43) ;  /* 0x0000015000007945 */ /* 0x000fe20003800000 */
[----:B---3--:R-:W-:-:S04]  /*24c0*/  LEA R10, R2, R238, 0x7 ;  /* 0x000000ee020a7211 */ /* 0x008fc800078e38ff */
[----:B------:R-:W-:-:S13]  /*24d0*/  ISETP.GE.AND P0, PT, R10, R11, PT ;  /* 0x0000000b0a00720c */ /* 0x000fda0003f06270 */
[----:B------:R-:W-:Y:S05]  /*24e0*/  @P0 BRA `(.L_x_44) ;  /* 0x0000011000000947 */ /* 0x000fea0003800000 */
[----:B------:R-:W3:Y:S01]  /*24f0*/  LDL R17, [R1+0x5c] ;  /* 0x00005c0001117983 */ /* 0x000ee20000100800 */
[-C--:B----4-:R-:W-:Y:S02]  /*2500*/  LEA R8, P3, R204, R0.reuse, 0x1 ;  /* 0x00000000cc087211 */ /* 0x090fe400078608ff */
[----:B------:R-:W-:Y:S02]  /*2510*/  SHF.R.S32.HI R20, RZ, 0x1f, R204 ;  /* 0x0000001fff147819 */ /* 0x000fe400000114cc */
[-C--:B------:R-:W-:Y:S02]  /*2520*/  LEA R6, P1, R236, R0.reuse, 0x1 ;  /* 0x00000000ec067211 */ /* 0x080fe400078208ff */
[----:B------:R-:W-:Y:S02]  /*2530*/  SHF.R.S32.HI R19, RZ, 0x1f, R236 ;  /* 0x0000001fff137819 */ /* 0x000fe400000114ec */
[----:B------:R-:W-:Y:S02]  /*2540*/  SHF.R.S32.HI R18, RZ, 0x1f, R237 ;  /* 0x0000001fff127819 */ /* 0x000fe400000114ed */
[----:B------:R-:W-:-:S02]  /*2550*/  LEA R2, P0, R237, R0, 0x1 ;  /* 0x00000000ed027211 */ /* 0x000fc400078008ff */
[-C--:B--2---:R-:W-:Y:S02]  /*2560*/  LEA.HI.X R9, R204, R4.reuse, R20, 0x1, P3 ;  /* 0x00000004cc097211 */ /* 0x084fe400018f0c14 */
[-C--:B------:R-:W-:Y:S02]  /*2570*/  LEA.HI.X R7, R236, R4.reuse, R19, 0x1, P1 ;  /* 0x00000004ec077211 */ /* 0x080fe400008f0c13 */
[----:B------:R-:W-:Y:S01]  /*2580*/  LEA.HI.X R3, R237, R4, R18, 0x1, P0 ;  /* 0x00000004ed037211 */ /* 0x000fe200000f0c12 */
[----:B---3--:R-:W-:-:S05]  /*2590*/  IMAD.SHL.U32 R0, R17, 0x2, RZ ;  /* 0x0000000211007824 */ /* 0x008fca00078e00ff */
[----:B------:R-:W-:Y:S01]  /*25a0*/  @!PT LDS RZ, [RZ] ;  /* 0x00000000fffff984 */ /* 0x000fe20000000800 */
[----:B------:R-:W-:Y:S01]  /*25b0*/  @!PT LDS RZ, [RZ] ;  /* 0x00000000fffff984 */ /* 0x000fe20000000800 */
[----:B------:R-:W-:Y:S01]  /*25c0*/  @!PT LDS RZ, [RZ] ;  /* 0x00000000fffff984 */ /* 0x000fe20000000800 */
[----:B------:R2:W-:Y:S04]  /*25d0*/  LDGSTS.E.BYPASS.LTC128B.128 [R0+0x6080], [R8.64], !P2 ;  /* 0x0608000008007fae */ /* 0x0005e8000d101d46 */
[----:B------:R2:W-:Y:S04]  /*25e0*/  LDGSTS.E.BYPASS.LTC128B.128 [R0+0x8080], [R6.64], !P5 ;  /* 0x0808000006007fae */ /* 0x0005e8000e901d46 */
[----:B------:R2:W-:Y:S02]  /*25f0*/  LDGSTS.E.BYPASS.LTC128B.128 [R0+0xa080], [R2.64], !P4 ;  /* 0x0a08000002007fae */ /* 0x0005e4000e101d46 */
.L_x_44:
[----:B------:R-:W-:Y:S05]  /*2600*/  BSYNC B0 ;  /* 0x0000000000007941 */ /* 0x000fea0003800000 */
.L_x_43:
[----:B------:R-:W-:Y:S05]  /*2610*/  BRA.DIV ~URZ, `(.L_x_45) ;  /* 0x0000bcb27f007947 */ /* 0x000fea000b800000 */
[----:B--2---:R2:W3:Y:S04]  /*2620*/  SHFL.IDX PT, R4, R5, 0x1, 0x1c1f ;  /* 0x003c1f0005047f89 */ /* 0x0044e800000e0000 */
[----:B----4-:R2:W4:Y:S02]  /*2630*/  SHFL.IDX PT, R0, R12, 0x1, 0x1c1f ;  /* 0x003c1f000c007f89 */ /* 0x01052400000e0000 */
.L_x_150:
[----:B------:R-:W-:Y:S01]  /*2640*/  IADD3 R2, R10, 0x20, RZ ;  /* 0x000000200a027810 */ /* 0x000fe20007ffe0ff */
[----:B------:R-:W-:Y:S03]  /*2650*/  BSSY B0, `(.L_x_46) ;  /* 0x0000014000007945 */ /* 0x000fe60003800000 */
[----:B------:R-:W-:-:S13]  /*2660*/  ISETP.GE.AND P0, PT, R2, R11, PT ;  /* 0x0000000b0200720c */ /* 0x000fda0003f06270 */
[----:B------:R-:W-:Y:S05]  /*2670*/  @P0 BRA `(.L_x_47) ;  /* 0x0000011000000947 */ /* 0x000fea0003800000 */
[----:B--2---:R-:W2:Y:S01]  /*2680*/  LDL R15, [R1+0x5c] ;  /* 0x00005c00010f7983 */ /* 0x004ea20000100800 */
[-C--:B----4-:R-:W-:Y:S02]  /*2690*/  LEA R8, P3, R204, R0.reuse, 0x1 ;  /* 0x00000000cc087211 */ /* 0x090fe400078608ff */
[----:B------:R-:W-:Y:S02]  /*26a0*/  SHF.R.S32.HI R19, RZ, 0x1f, R204 ;  /* 0x0000001fff137819 */ /* 0x000fe400000114cc */
[-C--:B------:R-:W-:Y:S02]  /*26b0*/  LEA R6, P1, R236, R0.reuse, 0x1 ;  /* 0x00000000ec067211 */ /* 0x080fe400078208ff */
[----:B------:R-:W-:Y:S02]  /*26c0*/  SHF.R.S32.HI R18, RZ, 0x1f, R236 ;  /* 0x0000001fff127819 */ /* 0x000fe400000114ec */
[----:B------:R-:W-:Y:S02]  /*26d0*/  SHF.R.S32.HI R17, RZ, 0x1f, R237 ;  /* 0x0000001fff117819 */ /* 0x000fe400000114ed */
[----:B------:R-:W-:-:S02]  /*26e0*/  LEA R2, P0, R237, R0, 0x1 ;  /* 0x00000000ed027211 */ /* 0x000fc400078008ff */
[-C--:B---3--:R-:W-:Y:S02]  /*26f0*/  LEA.HI.X R9, R204, R4.reuse, R19, 0x1, P3 ;  /* 0x00000004cc097211 */ /* 0x088fe400018f0c13 */
[-C--:B------:R-:W-:Y:S02]  /*2700*/  LEA.HI.X R7, R236, R4.reuse, R18, 0x1, P1 ;  /* 0x00000004ec077211 */ /* 0x080fe400008f0c12 */
[----:B------:R-:W-:Y:S01]  /*2710*/  LEA.HI.X R3, R237, R4, R17, 0x1, P0 ;  /* 0x00000004ed037211 */ /* 0x000fe200000f0c11 */
[----:B--2---:R-:W-:-:S05]  /*2720*/  IMAD.SHL.U32 R0, R15, 0x2, RZ ;  /* 0x000000020f007824 */ /* 0x004fca00078e00ff */
[----:B------:R-:W-:Y:S01]  /*2730*/  @!PT LDS RZ, [RZ] ;  /* 0x00000000fffff984 */ /* 0x000fe20000000800 */
[----:B------:R-:W-:Y:S01]  /*2740*/  @!PT LDS RZ, [RZ] ;  /* 0x00000000fffff984 */ /* 0x000fe20000000800 */
[----:B------:R-:W-:Y:S01]  /*2750*/  @!PT LDS RZ, [RZ] ;  /* 0x00000000fffff984 */ /* 0x000fe20000000800 */
[----:B------:R2:W-:Y:S04]  /*2760*/  LDGSTS.E.BYPASS.LTC128B.128 [R0+0x6880], [R8.64], !P2 ;  /* 0x0688000008007fae */ /* 0x0005e8000d101d46 */
[----:B------:R2:W-:Y:S04]  /*2770*/  LDGSTS.E.BYPASS.LTC128B.128 [R0+0x8880], [R6.64], !P5 ;  /* 0x0888000006007fae */ /* 0x0005e8000e901d46 */
[----:B------:R2:W-:Y:S02]  /*2780*/  LDGSTS.E.BYPASS.LTC128B.128 [R0+0xa880], [R2.64], !P4 ;  /* 0x0a88000002007fae */ /* 0x0005e4000e101d46 */
.L_x_47:
[----:B------:R-:W-:Y:S05]  /*2790*/  BSYNC B0 ;  /* 0x0000000000007941 */ /* 0x000fea0003800000 */
.L_x_46:
[----:B------:R-:W-:Y:S05]  /*27a0*/  BRA.DIV ~URZ, `(.L_x_48) ;  /* 0x0000bbf27f007947 */ /* 0x000fea000b800000 */
[----:B---3--:R3:W1:Y:S02]  /*27b0*/  SHFL.IDX PT, R4, R5, 0x2, 0x1c1f ;  /* 0x005c1f0005047f89 */ /* 0x00866400000e0000 */
.L_x_151:
[----:B------:R-:W-:Y:S05]  /*27c0*/  BRA.DIV ~URZ, `(.L_x_49) ;  /* 0x0000bc427f007947 */ /* 0x000fea000b800000 */
[----:B--2-4-:R2:W4:Y:S02]  /*27d0*/  SHFL.IDX PT, R0, R12, 0x2, 0x1c1f ;  /* 0x005c1f000c007f89 */ /* 0x01452400000e0000 */
.L_x_152:
        /* <DEDUP_REMOVED lines=11> */
[-C--:B-1----:R-:W-:Y:S02]  /*2890*/  LEA.HI.X R9, R204, R4.reuse, R19, 0x1, P3 ;  /* 0x00000004cc097211 */ /* 0x082fe400018f0c13 */
        /* <DEDUP_REMOVED lines=9> */
.L_x_51:
[----:B------:R-:W-:Y:S05]  /*2930*/  BSYNC B0 ;  /* 0x0000000000007941 */ /* 0x000fea0003800000 */
.L_x_50:
[----:B------:R-:W-:Y:S05]  /*2940*/  BRA.DIV ~URZ, `(.L_x_52) ;  /* 0x0000bb327f007947 */ /* 0x000fea000b800000 */
[----:B-1----:R1:W2:Y:S04]  /*2950*/  SHFL.IDX PT, R7, R5, 0x3, 0x1c1f ;  /* 0x007c1f0005077f89 */ /* 0x0022a800000e0000 */
[----:B------:R1:W3:Y:S02]  /*2960*/  SHFL.IDX PT, R2, R12, 0x3, 0x1c1f ;  /* 0x007c1f000c027f89 */ /* 0x0002e400000e0000 */
.L_x_153:
[----:B----4-:R-:W4:Y:S01]  /*2970*/  LDL R9, [R1+0x5c] ;  /* 0x00005c0001097983 */ /* 0x010f220000100800 */
[----:B------:R-:W-:Y:S01]  /*2980*/  IADD3 R0, R10, 0x60, RZ ;  /* 0x000000600a007810 */ /* 0x000fe20007ffe0ff */
[----:B------:R-:W-:Y:S01]  /*2990*/  IMAD.MOV.U32 R105, RZ, RZ, 0x30 ;  /* 0x00000030ff697424 */ /* 0x000fe200078e00ff */
[----:B------:R-:W-:Y:S01]  /*29a0*/  SHF.R.S32.HI R15, RZ, 0x1f, R204 ;  /* 0x0000001fff0f7819 */ /* 0x000fe200000114cc */
[----:B------:R-:W-:Y:S01]  /*29b0*/  IMAD R18, R235, 0x20, R238 ;  /* 0x00000020eb127824 */ /* 0x000fe200078e02ee */
[----:B------:R-:W-:Y:S01]  /*29c0*/  ISETP.GE.AND P3, PT, R0, R11, PT ;  /* 0x0000000b0000720c */ /* 0x000fe20003f66270 */
[----:B------:R-:W-:Y:S01]  /*29d0*/  IMAD.MOV.U32 R0, RZ, RZ, c[0x0][0x2b8] ;  /* 0x0000ae00ff007624 */ /* 0x000fe200078e00ff */
[----:B------:R-:W-:Y:S01]  /*29e0*/  SHF.R.S32.HI R19, RZ, 0x1f, R236 ;  /* 0x0000001fff137819 */ /* 0x000fe200000114ec */
[----:B------:R-:W-:Y:S01]  /*29f0*/  IMAD R105, R209, R105, -0x30 ;  /* 0xffffffd0d1697424 */ /* 0x000fe200078e0269 */
[----:B------:R-:W-:Y:S01]  /*2a00*/  SHF.R.S32.HI R28, RZ, 0x1f, R237 ;  /* 0x0000001fff1c7819 */ /* 0x000fe200000114ed */
[----:B-----5:R-:W-:Y:S01]  /*2a10*/  IMAD.WIDE.U32 R242, R14, c[0x0][0x2b0], RZ ;  /* 0x0000ac000ef27a25 */ /* 0x020fe200078e00ff */
[----:B------:R-:W-:-:S02]  /*2a20*/  ISETP.NE.AND P1, PT, R0, 0x1, PT ;  /* 0x000000010000780c */ /* 0x000fc40003f25270 */
[----:B------:R-:W-:Y:S01]  /*2a30*/  SHF.R.S32.HI R0, RZ, 0x1f, R14 ;  /* 0x0000001fff007819 */ /* 0x000fe2000001140e */
[----:B------:R-:W-:Y:S02]  /*2a40*/  IMAD.IADD R3, R18, 0x1, R105 ;  /* 0x0000000112037824 */ /* 0x000fe400078e0269 */
[----:B------:R-:W-:Y:S02]  /*2a50*/  IMAD.MOV.U32 R200, RZ, RZ, RZ ;  /* 0x000000ffffc87224 */ /* 0x000fe400078e00ff */
[----:B---3--:R-:W-:Y:S01]  /*2a60*/  @!P3 LEA R4, P0, R204, R2, 0x1 ;  /* 0x00000002cc04b211 */ /* 0x008fe200078008ff */
[----:B------:R-:W-:Y:S01]  /*2a70*/  IMAD R6, R0, c[0x0][0x2b0], RZ ;  /* 0x0000ac0000067a24 */ /* 0x000fe200078e02ff */
[C---:B------:R-:W-:Y:S01]  /*2a80*/  ISETP.GE.AND P6, PT, R3.reuse, R16, PT ;  /* 0x000000100300720c */ /* 0x040fe20003fc6270 */
[----:B------:R-:W-:Y:S01]  /*2a90*/  IMAD.IADD R3, R3, 0x1, R244 ;  /* 0x0000000103037824 */ /* 0x000fe200078e02f4 */
[----:B-12---:R-:W-:Y:S01]  /*2aa0*/  @!P3 LEA.HI.X R5, R204, R7, R15, 0x1, P0 ;  /* 0x00000007cc05b211 */ /* 0x006fe200000f0c0f */
[----:B------:R-:W-:Y:S01]  /*2ab0*/  IMAD R6, R14, c[0x0][0x2b4], R6 ;  /* 0x0000ad000e067a24 */ /* 0x000fe200078e0206 */
[----:B------:R-:W-:Y:S01]  /*2ac0*/  ISETP.GT.OR P6, PT, R18, 0x2f, P6 ;  /* 0x0000002f1200780c */ /* 0x000fe200037c4670 */
[----:B------:R-:W-:-:S04]  /*2ad0*/  @P1 IMAD.HI.U32 R8, R3, c[0x0][0x2bc], RZ ;  /* 0x0000af0003081a27 */ /* 0x000fc800078e00ff */
[----:B------:R-:W-:Y:S01]  /*2ae0*/  IMAD.MOV.U32 R0, RZ, RZ, R3 ;  /* 0x000000ffff007224 */ /* 0x000fe200078e0003 */
[----:B------:R-:W-:Y:S01]  /*2af0*/  @P1 SHF.R.U32.HI R0, RZ, c[0x0][0x2c0], R8 ;  /* 0x0000b000ff001a19 */ /* 0x000fe20000011608 */
[----:B------:R-:W-:Y:S01]  /*2b00*/  IMAD.IADD R248, R243, 0x1, R6 ;  /* 0x00000001f3f87824 */ /* 0x000fe200078e0206 */
[----:B------:R-:W-:Y:S01]  /*2b10*/  @!P3 LEA R6, P1, R237, R2, 0x1 ;  /* 0x00000002ed06b211 */ /* 0x000fe200078208ff */
[----:B----4-:R-:W-:-:S05]  /*2b20*/  IMAD.SHL.U32 R192, R9, 0x2, RZ ;  /* 0x0000000209c07824 */ /* 0x010fca00078e00ff */
[----:B------:R-:W-:Y:S01]  /*2b30*/  @!PT LDS RZ, [RZ] ;  /* 0x00000000fffff984 */ /* 0x000fe20000000800 */
[----:B------:R-:W-:Y:S01]  /*2b40*/  @!PT LDS RZ, [RZ] ;  /* 0x00000000fffff984 */ /* 0x000fe20000000800 */
[----:B------:R-:W-:Y:S01]  /*2b50*/  @!PT LDS RZ, [RZ] ;  /* 0x00000000fffff984 */ /* 0x000fe20000000800 */
[----:B------:R1:W-:Y:S01]  /*2b60*/  @!P3 LDGSTS.E.BYPASS.LTC128B.128 [R192+0x7880], [R4.64], !P2 ;  /* 0x0788000004c0bfae */ /* 0x0003e2000d101d46 */
[----:B------:R-:W-:-:S04]  /*2b70*/  @!P3 LEA R8, P2, R236, R2, 0x1 ;  /* 0x00000002ec08b211 */ /* 0x000fc800078408ff */
[-C--:B------:R-:W-:Y:S02]  /*2b80*/  @!P3 LEA.HI.X R9, R236, R7.reuse, R19, 0x1, P2 ;  /* 0x00000007ec09b211 */ /* 0x080fe400010f0c13 */
[----:B------:R-:W-:-:S03]  /*2b90*/  @!P3 LEA.HI.X R7, R237, R7, R28, 0x1, P1 ;  /* 0x00000007ed07b211 */ /* 0x000fc600008f0c1c */
[----:B------:R2:W-:Y:S04]  /*2ba0*/  @!P3 LDGSTS.E.BYPASS.LTC128B.128 [R192+0x9880], [R8.64], !P5 ;  /* 0x0988000008c0bfae */ /* 0x0005e8000e901d46 */
[----:B------:R3:W-:Y:S04]  /*2bb0*/  @!P3 LDGSTS.E.BYPASS.LTC128B.128 [R192+0xb880], [R6.64], !P4 ;  /* 0x0b88000006c0bfae */ /* 0x0007e8000e101d46 */
[----:B------:R-:W0:Y:S01]  /*2bc0*/  LDGDEPBAR ;  /* 0x00000000000079af */ /* 0x000e220000000000 */
[----:B------:R-:W-:Y:S03]  /*2bd0*/  WARPSYNC 0xffffffff ;  /* 0xffffffff00007948 */ /* 0x000fe60003800000 */
[----:B------:R-:W-:Y:S01]  /*2be0*/  BAR.SYNC.DEFER_BLOCKING 0x0 ;  /* 0x0000000000007b1d */ /* 0x000fe20000010000 */
[----:B-1----:R-:W-:-:S04]  /*2bf0*/  @!P6 IADD3 R5, P0, R0, R242, RZ ;  /* 0x000000f20005e210 */ /* 0x002fc80007f1e0ff */
[----:B------:R-:W-:Y:S02]  /*2c00*/  @!P6 LEA.HI.X.SX32 R2, R0, R248, 0x1, P0 ;  /* 0x000000f80002e211 */ /* 0x000fe400000f0eff */
[----:B------:R-:W-:-:S04]  /*2c10*/  @!P6 LEA R4, P0, R5, c[0x0][0x2a0], 0x2 ;  /* 0x0000a8000504ea11 */ /* 0x000fc800078010ff */
[----:B------:R-:W-:-:S05]  /*2c20*/  @!P6 LEA.HI.X R5, R5, c[0x0][0x2a4], R2, 0x2, P0 ;  /* 0x0000a9000505ea11 */ /* 0x000fca00000f1402 */
[----:B------:R1:W4:Y:S01]  /*2c30*/  @!P6 LDG.E R200, [R4.64] ;  /* 0x0000000604c8e981 */ /* 0x000322000c1e1900 */
[----:B------:R-:W-:Y:S01]  /*2c40*/  IMAD.MOV R0, RZ, RZ, -R0 ;  /* 0x000000ffff007224 */ /* 0x000fe200078e0a00 */
[----:B------:R-:W-:Y:S01]  /*2c50*/  ISETP.GE.AND P4, PT, R204, c[0x0][0x1d4], PT ;  /* 0x00007500cc007a0c */ /* 0x000fe20003f86270 */
[C---:B------:R-:W-:Y:S01]  /*2c60*/  IMAD.WIDE.U32 R240, R13.reuse, c[0x0][0x1e8], RZ ;  /* 0x00007a000df07a25 */ /* 0x040fe200078e00ff */
[----:B------:R-:W-:Y:S01]  /*2c70*/  ISETP.GE.AND P3, PT, R236, c[0x0][0x1d4], PT ;  /* 0x00007500ec007a0c */ /* 0x000fe20003f66270 */
[----:B------:R-:W-:Y:S02]  /*2c80*/  BSSY B0, `(.L_x_53) ;  /* 0x0000076000007945 */ /* 0x000fe40003800000 */
[----:B------:R-:W-:Y:S02]  /*2c90*/  IMAD R201, R0, c[0x0][0x2b8], R3 ;  /* 0x0000ae0000c97a24 */ /* 0x000fe400078e0203 */
[----:B------:R-:W-:Y:S02]  /*2ca0*/  IMAD R245, R13, c[0x0][0x1ec], R241 ;  /* 0x00007b000df57a24 */ /* 0x000fe400078e02f1 */
[----:B------:R-:W-:-:S04]  /*2cb0*/  IMAD.WIDE.U32 R2, R201, c[0x0][0x1e0], RZ ;  /* 0x00007800c9027a25 */ /* 0x000fc800078e00ff */
[----:B------:R-:W-:Y:S02]  /*2cc0*/  IMAD R104, R132, -0x30, R16 ;  /* 0xffffffd084687824 */ /* 0x000fe400078e0210 */
[----:B------:R-:W-:-:S04]  /*2cd0*/  IMAD.WIDE.U32 R246, R13, c[0x0][0x210], RZ ;  /* 0x000084000df67a25 */ /* 0x000fc800078e00ff */
[----:B------:R-:W-:Y:S01]  /*2ce0*/  IMAD R249, R13, c[0x0][0x214], R247 ;  /* 0x000085000df97a24 */ /* 0x000fe200078e02f7 */
[----:B-1----:R-:W-:-:S05]  /*2cf0*/  SHF.R.S32.HI R4, RZ, 0x1f, R201 ;  /* 0x0000001fff047819 */ /* 0x002fca00000114c9 */
[C---:B------:R-:W-:Y:S02]  /*2d00*/  IMAD R0, R4.reuse, c[0x0][0x1e0], RZ ;  /* 0x0000780004007a24 */ /* 0x040fe400078e02ff */
[----:B---3--:R-:W-:Y:S02]  /*2d10*/  IMAD R6, R4, c[0x0][0x208], RZ ;  /* 0x0000820004067a24 */ /* 0x008fe400078e02ff */
[C---:B------:R-:W-:Y:S02]  /*2d20*/  IMAD R0, R201.reuse, c[0x0][0x1e4], R0 ;  /* 0x00007900c9007a24 */ /* 0x040fe400078e0200 */
[----:B------:R-:W-:Y:S02]  /*2d30*/  IMAD R6, R201, c[0x0][0x20c], R6 ;  /* 0x00008300c9067a24 */ /* 0x000fe400078e0206 */
[----:B------:R-:W-:Y:S01]  /*2d40*/  IMAD.IADD R3, R3, 0x1, R0 ;  /* 0x0000000103037824 */ /* 0x000fe200078e0200 */
[----:B----4-:R-:W-:-:S03]  /*2d50*/  SHF.R.S32.HI R7, RZ, 0x1f, R200 ;  /* 0x0000001fff077819 */ /* 0x010fc600000114c8 */
[----:B------:R-:W-:-:S04]  /*2d60*/  IMAD.WIDE.U32 R2, R200, c[0x0][0x1f0], R2 ;  /* 0x00007c00c8027a25 */ /* 0x000fc800078e0002 */
[----:B------:R-:W-:-:S04]  /*2d70*/  IMAD R0, R7, c[0x0][0x1f0], RZ ;  /* 0x00007c0007007a24 */ /* 0x000fc800078e02ff */
[----:B------:R-:W-:Y:S01]  /*2d80*/  IMAD R5, R200, c[0x0][0x1f4], R0 ;  /* 0x00007d00c8057a24 */ /* 0x000fe200078e0200 */
[----:B------:R-:W-:-:S04]  /*2d90*/  IADD3 R0, P0, R2, R240, RZ ;  /* 0x000000f002007210 */ /* 0x000fc80007f1e0ff */
[----:B------:R-:W-:Y:S01]  /*2da0*/  IADD3.X R5, R245, R3, R5, P0, !PT ;  /* 0x00000003f5057210 */ /* 0x000fe200007fe405 */
[----:B------:R-:W-:Y:S01]  /*2db0*/  IMAD.WIDE.U32 R2, R201, c[0x0][0x208], RZ ;  /* 0x00008200c9027a25 */ /* 0x000fe200078e00ff */
[----:B------:R-:W-:-:S03]  /*2dc0*/  LEA R4, P0, R0, c[0x0][0x1c8], 0x1 ;  /* 0x0000720000047a11 */ /* 0x000fc600078008ff */
[----:B------:R-:W-:Y:S01]  /*2dd0*/  IMAD.IADD R3, R3, 0x1, R6 ;  /* 0x0000000103037824 */ /* 0x000fe200078e0206 */
[----:B------:R-:W-:Y:S01]  /*2de0*/  LEA.HI.X R11, R0, c[0x0][0x1cc], R5, 0x1, P0 ;  /* 0x00007300000b7a11 */ /* 0x000fe200000f0c05 */
[----:B------:R-:W-:Y:S01]  /*2df0*/  SHFL.IDX PT, R10, R4, 0x1, 0x1c1f ;  /* 0x003c1f00040a7f89 */ /* 0x000fe200000e0000 */
[----:B------:R-:W-:Y:S01]  /*2e00*/  IMNMX R5, R104, 0x30, PT ;  /* 0x0000003068057817 */ /* 0x000fe20003800200 */
[----:B------:R-:W-:Y:S02]  /*2e10*/  IMAD.WIDE.U32 R2, R200, c[0x0][0x218], R2 ;  /* 0x00008600c8027a25 */ /* 0x000fe400078e0002 */
[----:B------:R1:W3:Y:S02]  /*2e20*/  SHFL.IDX PT, R0, R4, RZ, 0x1c1f ;  /* 0x001c1fff04007589 */ /* 0x0002e400000e0000 */
[----:B------:R-:W-:Y:S02]  /*2e30*/  IMAD.IADD R5, R5, 0x1, -R238 ;  /* 0x0000000105057824 */ /* 0x000fe400078e0aee */
[----:B------:R-:W4:Y:S03]  /*2e40*/  SHFL.IDX PT, R6, R11, RZ, 0x1c1f ;  /* 0x001c1fff0b067589 */ /* 0x000f2600000e0000 */
[C---:B------:R-:W-:Y:S01]  /*2e50*/  ISETP.GE.AND P6, PT, R5.reuse, 0x1, PT ;  /* 0x000000010500780c */ /* 0x040fe20003fc6270 */
[----:B------:R-:W2:Y:S01]  /*2e60*/  SHFL.IDX PT, R11, R11, 0x1, 0x1c1f ;  /* 0x003c1f000b0b7f89 */ /* 0x000ea200000e0000 */
[----:B------:R-:W-:Y:S01]  /*2e70*/  ISETP.GE.AND P5, PT, R5, 0x21, PT ;  /* 0x000000210500780c */ /* 0x000fe20003fa6270 */
[----:B-1----:R-:W-:Y:S01]  /*2e80*/  IMAD R4, R7, c[0x0][0x218], RZ ;  /* 0x0000860007047a24 */ /* 0x002fe200078e02ff */
[----:B------:R-:W-:-:S09]  /*2e90*/  IADD3 R7, P0, R2, R246, RZ ;  /* 0x000000f602077210 */ /* 0x000fd20007f1e0ff */
[----:B---3--:R-:W-:Y:S01]  /*2ea0*/  @P6 LEA R2, P2, R236, R0, 0x1 ;  /* 0x00000000ec026211 */ /* 0x008fe200078408ff */
[----:B------:R-:W-:Y:S01]  /*2eb0*/  IMAD R4, R200, c[0x0][0x21c], R4 ;  /* 0x00008700c8047a24 */ /* 0x000fe200078e0204 */
[----:B------:R-:W-:-:S04]  /*2ec0*/  LEA R17, P1, R7, c[0x0][0x1f8], 0x1 ;  /* 0x00007e0007117a11 */ /* 0x000fc800078208ff */
[----:B------:R-:W-:Y:S01]  /*2ed0*/  IADD3.X R3, R249, R3, R4, P0, !PT ;  /* 0x00000003f9037210 */ /* 0x000fe200007fe404 */
[----:B------:R-:W1:Y:S01]  /*2ee0*/  SHFL.IDX PT, R12, R17, RZ, 0x1c1f ;  /* 0x001c1fff110c7589 */ /* 0x000e6200000e0000 */
[C---:B------:R-:W-:Y:S02]  /*2ef0*/  @P6 LEA R4, P0, R204.reuse, R0, 0x1 ;  /* 0x00000000cc046211 */ /* 0x040fe400078008ff */
[----:B------:R-:W-:Y:S02]  /*2f00*/  LEA.HI.X R16, R7, c[0x0][0x1fc], R3, 0x1, P1 ;  /* 0x00007f0007107a11 */ /* 0x000fe400008f0c03 */
[----:B----4-:R-:W-:Y:S02]  /*2f10*/  @P6 LEA.HI.X R5, R204, R6, R15, 0x1, P0 ;  /* 0x00000006cc056211 */ /* 0x010fe400000f0c0f */
[C---:B--2---:R-:W-:Y:S01]  /*2f20*/  @P6 LEA R8, P0, R237.reuse, R0, 0x1 ;  /* 0x00000000ed086211 */ /* 0x044fe200078008ff */
[----:B------:R-:W2:Y:S01]  /*2f30*/  SHFL.IDX PT, R13, R16, RZ, 0x1c1f ;  /* 0x001c1fff100d7589 */ /* 0x000ea200000e0000 */
[-C--:B------:R-:W-:Y:S01]  /*2f40*/  @P6 LEA.HI.X R3, R236, R6.reuse, R19, 0x1, P2 ;  /* 0x00000006ec036211 */ /* 0x080fe200010f0c13 */
[----:B------:R-:W-:Y:S01]  /*2f50*/  IMAD.IADD R0, R104, 0x1, -R238 ;  /* 0x0000000168007824 */ /* 0x000fe200078e0aee */
[C---:B------:R-:W-:Y:S01]  /*2f60*/  ISETP.GE.AND P2, PT, R237.reuse, c[0x0][0x1d4], PT ;  /* 0x00007500ed007a0c */ /* 0x040fe20003f46270 */
[----:B------:R3:W-:Y:S01]  /*2f70*/  @P6 LDGSTS.E.BYPASS.LTC128B.128 [R192+0x3c80], [R4.64], !P4 ;  /* 0x03c8000004c06fae */ /* 0x0007e2000e101d46 */
[----:B------:R-:W-:-:S02]  /*2f80*/  @P6 LEA.HI.X R9, R237, R6, R28, 0x1, P0 ;  /* 0x00000006ed096211 */ /* 0x000fc400000f0c1c */
[C---:B------:R-:W-:Y:S01]  /*2f90*/  @P5 LEA R6, P0, R204.reuse, R10, 0x1 ;  /* 0x0000000acc065211 */ /* 0x040fe200078008ff */
[----:B------:R4:W-:Y:S03]  /*2fa0*/  @P6 LDGSTS.E.BYPASS.LTC128B.128 [R192+0x4880], [R2.64], !P3 ;  /* 0x0488000002c06fae */ /* 0x0009e6000d901d46 */
[----:B------:R-:W-:-:S05]  /*2fb0*/  @P5 LEA.HI.X R7, R204, R11, R15, 0x1, P0 ;  /* 0x0000000bcc075211 */ /* 0x000fca00000f0c0f */
[----:B------:R1:W-:Y:S01]  /*2fc0*/  @P6 LDGSTS.E.BYPASS.LTC128B.128 [R192+0x5480], [R8.64], !P2 ;  /* 0x0548000008c06fae */ /* 0x0003e2000d101d46 */
[----:B------:R-:W-:-:S03]  /*2fd0*/  ISETP.GE.AND P6, PT, R236, c[0x0][0x1d4], PT ;  /* 0x00007500ec007a0c */ /* 0x000fc60003fc6270 */
[----:B------:R1:W-:Y:S01]  /*2fe0*/  @P5 LDGSTS.E.BYPASS.LTC128B.128 [R192+0x4480], [R6.64], !P4 ;  /* 0x0448000006c05fae */ /* 0x0003e2000e101d46 */
[CC--:B---3--:R-:W-:Y:S02]  /*2ff0*/  @P5 LEA R4, P1, R236.reuse, R10.reuse, 0x1 ;  /* 0x0000000aec045211 */ /* 0x0c8fe400078208ff */
[C---:B----4-:R-:W-:Y:S02]  /*3000*/  @P5 LEA R2, P0, R237.reuse, R10, 0x1 ;  /* 0x0000000aed025211 */ /* 0x050fe400078008ff */
[-C--:B------:R-:W-:Y:S02]  /*3010*/  @P5 LEA.HI.X R5, R236, R11.reuse, R19, 0x1, P1 ;  /* 0x0000000bec055211 */ /* 0x080fe400008f0c13 */
[C---:B------:R-:W-:Y:S02]  /*3020*/  @P5 LEA.HI.X R3, R237.reuse, R11, R28, 0x1, P0 ;  /* 0x0000000bed035211 */ /* 0x040fe400000f0c1c */
[----:B------:R-:W-:Y:S01]  /*3030*/  ISETP.GE.AND P1, PT, R204, c[0x0][0x1d4], PT ;  /* 0x00007500cc007a0c */ /* 0x000fe20003f26270 */
[----:B------:R3:W-:Y:S04]  /*3040*/  @P5 LDGSTS.E.BYPASS.LTC128B.128 [R192+0x5080], [R4.64], !P3 ;  /* 0x0508000004c05fae */ /* 0x0007e8000d901d46 */
[----:B------:R1:W-:Y:S01]  /*3050*/  @P5 LDGSTS.E.BYPASS.LTC128B.128 [R192+0x5c80], [R2.64], !P2 ;  /* 0x05c8000002c05fae */ /* 0x0003e2000d101d46 */
[----:B------:R-:W-:-:S03]  /*3060*/  ISETP.GE.AND P5, PT, R237, c[0x0][0x1d4], PT ;  /* 0x00007500ed007a0c */ /* 0x000fc60003fa6270 */
[----:B------:R-:W0:Y:S01]  /*3070*/  LDGDEPBAR ;  /* 0x00000000000079af */ /* 0x000e220000000000 */
[----:B-1----:R-:W-:Y:S01]  /*3080*/  LEA R2, P0, R204, R12, 0x1 ;  /* 0x0000000ccc027211 */ /* 0x002fe200078008ff */
[----:B------:R-:W-:-:S04]  /*3090*/  DEPBAR.LE SB0, 0x1 ;  /* 0x000080400000791a */ /* 0x000fc80000000000 */
[----:B------:R-:W-:-:S04]  /*30a0*/  DEPBAR.LE SB0, 0x0 ;  /* 0x000080000000791a */ /* 0x000fc80000000000 */
[----:B------:R-:W-:Y:S01]  /*30b0*/  BAR.SYNC.DEFER_BLOCKING 0x0 ;  /* 0x0000000000007b1d */ /* 0x000fe20000010000 */
[----:B--2---:R-:W-:Y:S02]  /*30c0*/  LEA.HI.X R3, R204, R13, R15, 0x1, P0 ;  /* 0x0000000dcc037211 */ /* 0x004fe400000f0c0f */
[C---:B------:R-:W-:Y:S02]  /*30d0*/  ISETP.LT.OR P0, PT, R0.reuse, 0x1, P1 ;  /* 0x000000010000780c */ /* 0x040fe40000f01670 */
[----:B------:R-:W-:Y:S01]  /*30e0*/  ISETP.LT.OR P1, PT, R0, 0x1, P6 ;  /* 0x000000010000780c */ /* 0x000fe20003721670 */
[----:B------:R1:W2:Y:S04]  /*30f0*/  LDSM.16.M88.4 R8, [R181] ;  /* 0x00000000b508783b */ /* 0x0002a80000000200 */
[----:B---3--:R1:W3:Y:S04]  /*3100*/  LDSM.16.M88.4 R4, [R181+0x1000] ;  /* 0x00100000b504783b */ /* 0x0082e80000000200 */
[----:B------:R1:W4:Y:S04]  /*3110*/  LDSM.16.M88.4 R20, [R106] ;  /* 0x000000006a14783b */ /* 0x0003280000000200 */
[----:B------:R1:W1:Y:S04]  /*3120*/  LDSM.16.M88.4 R24, [R106+0x400] ;  /* 0x000400006a18783b */ /* 0x0002680000000200 */
[----:B------:R1:W1:Y:S04]  /*3130*/  LDSM.16.M88.4 R44, [R106+0x800] ;  /* 0x000800006a2c783b */ /* 0x0002680000000200 */
[----:B------:R1:W1:Y:S04]  /*3140*/  LDSM.16.M88.4 R40, [R182] ;  /* 0x00000000b628783b */ /* 0x0002680000000200 */
[----:B------:R1:W1:Y:S04]  /*3150*/  LDSM.16.M88.4 R32, [R182+0x1000] ;  /* 0x00100000b620783b */ /* 0x0002680000000200 */
[----:B------:R1:W1:Y:S04]  /*3160*/  LDSM.16.M88.4 R48, [R183] ;  /* 0x00000000b730783b */ /* 0x0002680000000200 */
[----:B------:R1:W1:Y:S04]  /*3170*/  LDSM.16.M88.4 R84, [R191] ;  /* 0x00000000bf54783b */ /* 0x0002680000000200 */
[----:B------:R1:W1:Y:S04]  /*3180*/  LDSM.16.M88.4 R92, [R190] ;  /* 0x00000000be5c783b */ /* 0x0002680000000200 */
[----:B------:R-:W-:Y:S01]  /*3190*/  @!PT LDS RZ, [RZ] ;  /* 0x00000000fffff984 */ /* 0x000fe20000000800 */
[----:B------:R-:W-:Y:S01]  /*31a0*/  @!PT LDS RZ, [RZ] ;  /* 0x00000000fffff984 */ /* 0x000fe20000000800 */
[----:B------:R-:W-:Y:S01]  /*31b0*/  @!PT LDS RZ, [RZ] ;  /* 0x00000000fffff984 */ /* 0x000fe20000000800 */
[----:B------:R2:W-:Y:S01]  /*31c0*/  LDGSTS.E.BYPASS.LTC128B.128 [R192+0x1880], [R2.64], !P0 ;  /* 0x0188000002c07fae */ /* 0x0005e2000c101d46 */
[----:B------:R-:W-:-:S04]  /*31d0*/  LEA R14, P0, R236, R12, 0x1 ;  /* 0x0000000cec0e7211 */ /* 0x000fc800078008ff */
[----:B------:R-:W-:Y:S02]  /*31e0*/  LEA.HI.X R15, R236, R13, R19, 0x1, P0 ;  /* 0x0000000dec0f7211 */ /* 0x000fe400000f0c13 */
[----:B------:R-:W1:Y:S04]  /*31f0*/  S2R R19, SR_TID.X ;  /* 0x0000000000137919 */ /* 0x000e680000002100 */
[----:B------:R1:W-:Y:S01]  /*3200*/  LDGSTS.E.BYPASS.LTC128B.128 [R192+0x2480], [R14.64], !P1 ;  /* 0x024800000ec07fae */ /* 0x0003e2000c901d46 */
[----:B------:R-:W-:Y:S02]  /*3210*/  ISETP.GT.AND P1, PT, R18, 0x2f, PT ;  /* 0x0000002f1200780c */ /* 0x000fe40003f24270 */
[----:B--2---:R-:W-:-:S04]  /*3220*/  LEA R2, P0, R237, R12, 0x1 ;  /* 0x0000000ced027211 */ /* 0x004fc800078008ff */
[----:B------:R-:W-:Y:S02]  /*3230*/  LEA.HI.X R3, R237, R13, R28, 0x1, P0 ;  /* 0x0000000ded037211 */ /* 0x000fe400000f0c1c */
[----:B------:R-:W-:-:S13]  /*3240*/  ISETP.LT.OR P0, PT, R0, 0x1, P5 ;  /* 0x000000010000780c */ /* 0x000fda0002f01670 */
[----:B------:R2:W-:Y:S01]  /*3250*/  LDGSTS.E.BYPASS.LTC128B.128 [R192+0x3080], [R2.64], !P0 ;  /* 0x0308000002c07fae */ /* 0x0005e2000c101d46 */
[----:B-1----:R-:W-:-:S13]  /*3260*/  ISETP.GT.AND P0, PT, R19, 0x3f, PT ;  /* 0x0000003f1300780c */ /* 0x002fda0003f04270 */
[----:B------:R-:W-:Y:S05]  /*3270*/  @P0 BRA `(.L_x_54) ;  /* 0x0000016000000947 */ /* 0x000fea0003800000 */
[----:B---34-:R-:W-:Y:S05]  /*3280*/  BRA.DIV ~URZ, `(.L_x_55) ;  /* 0x0000b2c27f007947 */ /* 0x018fea000b800000 */
[----:B------:R1:W3:Y:S04]  /*3290*/  SHFL.IDX PT, R12, R16, 0x1, 0x1c1f ;  /* 0x003c1f00100c7f89 */ /* 0x0002e800000e0000 */
[----:B--2---:R1:W2:Y:S02]  /*32a0*/  SHFL.IDX PT, R2, R17, 0x1, 0x1c1f ;  /* 0x003c1f0011027f89 */ /* 0x0042a400000e0000 */
.L_x_154:
[----:B------:R-:W-:Y:S02]  /*32b0*/  SHF.R.S32.HI R3, RZ, 0x1f, R204 ;  /* 0x0000001fff037819 */ /* 0x000fe400000114cc */
[----:B--2---:R-:W-:Y:S02]  /*32c0*/  LEA R14, P0, R204, R2, 0x1 ;  /* 0x00000002cc0e7211 */ /* 0x004fe400078008ff */
[----:B------:R-:W-:Y:S02]  /*32d0*/  ISETP.LT.OR P6, PT, R0, 0x21, P6 ;  /* 0x000000210000780c */ /* 0x000fe400037c1670 */
[----:B---3--:R-:W-:-:S02]  /*32e0*/  LEA.HI.X R15, R204, R12, R3, 0x1, P0 ;  /* 0x0000000ccc0f7211 */ /* 0x008fc400000f0c03 */
[----:B------:R-:W-:Y:S02]  /*32f0*/  ISETP.GE.AND P0, PT, R204, c[0x0][0x1d4], PT ;  /* 0x00007500cc007a0c */ /* 0x000fe40003f06270 */
[----:B------:R-:W-:Y:S02]  /*3300*/  SHF.R.S32.HI R3, RZ, 0x1f, R236 ;  /* 0x0000001fff037819 */ /* 0x000fe400000114ec */
[C---:B------:R-:W-:Y:S02]  /*3310*/  ISETP.LT.OR P0, PT, R0.reuse, 0x21, P0 ;  /* 0x000000210000780c */ /* 0x040fe40000701670 */
[----:B------:R-:W-:Y:S02]  /*3320*/  ISETP.LT.OR P5, PT, R0, 0x21, P5 ;  /* 0x000000210000780c */ /* 0x000fe40002fa1670 */
[----:B------:R-:W-:-:S09]  /*3330*/  SHF.R.S32.HI R13, RZ, 0x1f, R237 ;  /* 0x0000001fff0d7819 */ /* 0x000fd200000114ed */
[----:B------:R-:W-:Y:S01]  /*3340*/  @!PT LDS RZ, [RZ] ;  /* 0x00000000fffff984 */ /* 0x000fe20000000800 */
[----:B------:R-:W-:Y:S01]  /*3350*/  @!PT LDS RZ, [RZ] ;  /* 0x00000000fffff984 */ /* 0x000fe20000000800 */
[----:B------:R-:W-:Y:S01]  /*3360*/  @!PT LDS RZ, [RZ] ;  /* 0x00000000fffff984 */ /* 0x000fe20000000800 */
[----:B------:R2:W-:Y:S02]  /*3370*/  LDGSTS.E.BYPASS.LTC128B.128 [R192+0x2080], [R14.64], !P0 ;  /* 0x020800000ec07fae */ /* 0x0005e4000c101d46 */
[----:B--2---:R-:W-:-:S04]  /*3380*/  LEA R14, P0, R236, R2, 0x1 ;  /* 0x00000002ec0e7211 */ /* 0x004fc800078008ff */
[----:B------:R-:W-:Y:S02]  /*3390*/  LEA.HI.X R15, R236, R12, R3, 0x1, P0 ;  /* 0x0000000cec0f7211 */ /* 0x000fe400000f0c03 */
[----:B------:R-:W-:-:S03]  /*33a0*/  LEA R2, P0, R237, R2, 0x1 ;  /* 0x00000002ed027211 */ /* 0x000fc600078008ff */
[----:B------:R2:W-:Y:S01]  /*33b0*/  LDGSTS.E.BYPASS.LTC128B.128 [R192+0x2c80], [R14.64], !P6 ;  /* 0x02c800000ec07fae */ /* 0x0005e2000f101d46 */
[----:B------:R-:W-:-:S05]  /*33c0*/  LEA.HI.X R3, R237, R12, R13, 0x1, P0 ;  /* 0x0000000ced037211 */ /* 0x000fca00000f0c0d */
[----:B------:R2:W-:Y:S04]  /*33d0*/  LDGSTS.E.BYPASS.LTC128B.128 [R192+0x3880], [R2.64], !P5 ;  /* 0x0388000002c07fae */ /* 0x0005e8000e901d46 */
.L_x_54:
[----:B---34-:R-:W-:Y:S05]  /*33e0*/  BSYNC B0 ;  /* 0x0000000000007941 */ /* 0x018fea0003800000 */
.L_x_53:
[----:B------:R-:W0:Y:S01]  /*33f0*/  LDGDEPBAR ;  /* 0x00000000000079af */ /* 0x000e220000000000 */
[----:B------:R-:W-:Y:S01]  /*3400*/  WARPSYNC 0xffffffff ;  /* 0xffffffff00007948 */ /* 0x000fe20003800000 */
[-C--:B--2---:R-:W-:Y:S01]  /*3410*/  HMMA.16816.F32.BF16 R12, R8, R20.reuse, RZ ;  /* 0x00000014080c723c */ /* 0x084fe200000418ff */
[----:B------:R-:W-:Y:S01]  /*3420*/  ISETP.GT.AND P0, PT, R132, R239, PT ;  /* 0x000000ef8400720c */ /* 0x000fe20003f04270 */
[----:B------:R-:W-:Y:S01]  /*3430*/  LDSM.16.M88.4 R60, [R106+0xc00] ;  /* 0x000c00006a3c783b */ /* 0x000fe20000000200 */
[----:B------:R-:W-:Y:S03]  /*3440*/  BSSY B1, `(.L_x_56) ;  /* 0x0000108000017945 */ /* 0x000fe60003800000 */
[----:B------:R-:W2:Y:S02]  /*3450*/  LDSM.16.M88.4 R36, [R181+0x2000] ;  /* 0x00200000b524783b */ /* 0x000ea40000000200 */
[C---:B-1----:R-:W-:Y:S02]  /*3460*/  HMMA.16816.F32.BF16 R16, R4.reuse, R20, RZ ;  /* 0x000000140410723c */ /* 0x042fe400000418ff */
[----:B------:R-:W1:Y:S04]  /*3470*/  LDSM.16.M88.4 R28, [R181+0x3000] ;  /* 0x00300000b51c783b */ /* 0x000e680000000200 */
[----:B------:R-:W-:Y:S02]  /*3480*/  LDSM.16.M88.4 R56, [R189] ;  /* 0x00000000bd38783b */ /* 0x000fe40000000200 */
[----:B------:R-:W-:Y:S08]  /*3490*/  HMMA.16816.F32.BF16 R64, R4, R22, RZ ;  /* 0x000000160440723c */ /* 0x000ff000000418ff */
[----:B------:R-:W-:Y:S08]  /*34a0*/  HMMA.16816.F32.BF16 R12, R40, R48, R12 ;  /* 0x00000030280c723c */ /* 0x000ff0000004180c */
[C---:B------:R-:W-:Y:S08]  /*34b0*/  HMMA.16816.F32.BF16 R76, R4.reuse, R24, RZ ;  /* 0x00000018044c723c */ /* 0x040ff000000418ff */
[----:B------:R-:W-:Y:S08]  /*34c0*/  HMMA.16816.F32.BF16 R72, R4, R26, RZ ;  /* 0x0000001a0448723c */ /* 0x000ff000000418ff */
[C---:B------:R-:W-:Y:S08]  /*34d0*/  HMMA.16816.F32.BF16 R100, R8.reuse, R24, RZ ;  /* 0x000000180864723c */ /* 0x040ff000000418ff */
[C---:B------:R-:W-:Y:S01]  /*34e0*/  HMMA.16816.F32.BF16 R52, R8.reuse, R22, RZ ;  /* 0x000000160834723c */ /* 0x040fe200000418ff */
[----:B------:R-:W-:Y:S07]  /*34f0*/  LDSM.16.M88.4 R20, [R182+0x3000] ;  /* 0x00300000b614783b */ /* 0x000fee0000000200 */
[----:B------:R-:W-:Y:S01]  /*3500*/  HMMA.16816.F32.BF16 R116, R8, R26, RZ ;  /* 0x0000001a0874723c */ /* 0x000fe200000418ff */
[----:B------:R-:W3:Y:S07]  /*3510*/  LDSM.16.M88.4 R24, [R182+0x2000] ;  /* 0x00200000b618783b */ /* 0x000eee0000000200 */
[C---:B------:R-:W-:Y:S08]  /*3520*/  HMMA.16816.F32.BF16 R68, R4.reuse, R44, RZ ;  /* 0x0000002c0444723c */ /* 0x040ff000000418ff */
[----:B------:R-:W-:Y:S08]  /*3530*/  HMMA.16816.F32.BF16 R80, R4, R46, RZ ;  /* 0x0000002e0450723c */ /* 0x000ff000000418ff */
[----:B------:R-:W-:Y:S01]  /*3540*/  HMMA.16816.F32.BF16 R4, R32, R48, R16 ;  /* 0x000000302004723c */ /* 0x000fe20000041810 */
[----:B------:R-:W-:Y:S07]  /*3550*/  LDSM.16.M88.4 R16, [R181+0x4000] ;  /* 0x00400000b510783b */ /* 0x000fee0000000200 */
[----:B--2---:R-:W-:Y:S08]  /*3560*/  HMMA.16816.F32.BF16 R12, R36, R60, R12 ;  /* 0x0000003c240c723c */ /* 0x004ff0000004180c */
[-C--:B------:R-:W-:Y:S08]  /*3570*/  HMMA.16816.F32.BF16 R88, R32, R50.reuse, R64 ;  /* 0x000000322058723c */ /* 0x080ff00000041840 */
[----:B------:R-:W-:Y:S01]  /*3580*/  HMMA.16816.F32.BF16 R64, R40, R50, R52 ;  /* 0x000000322840723c */ /* 0x000fe20000041834 */
[----:B------:R-:W2:Y:S07]  /*3590*/  LDSM.16.M88.4 R52, [R106+0x1800] ;  /* 0x001800006a34783b */ /* 0x000eae0000000200 */
[----:B-1----:R-:W-:Y:S08]  /*35a0*/  HMMA.16816.F32.BF16 R4, R28, R60, R4 ;  /* 0x0000003c1c04723c */ /* 0x002ff00000041804 */
[----:B---3--:R-:W-:Y:S01]  /*35b0*/  HMMA.16816.F32.BF16 R48, R24, R56, R12 ;  /* 0x000000381830723c */ /* 0x008fe2000004180c */
[----:B------:R-:W1:Y:S07]  /*35c0*/  LDSM.16.M88.4 R12, [R181+0x5000] ;  /* 0x00500000b50c783b */ /* 0x000e6e0000000200 */
[C---:B------:R-:W-:Y:S08]  /*35d0*/  HMMA.16816.F32.BF16 R108, R8.reuse, R44, RZ ;  /* 0x0000002c086c723c */ /* 0x040ff000000418ff */
[----:B------:R-:W-:Y:S01]  /*35e0*/  HMMA.16816.F32.BF16 R112, R8, R46, RZ ;  /* 0x0000002e0870723c */ /* 0x000fe200000418ff */
[----:B------:R-:W-:Y:S04]  /*35f0*/  LDSM.16.M88.4 R44, [R186] ;  /* 0x00000000ba2c783b */ /* 0x000fe80000000200 */
[----:B------:R-:W3:Y:S03]  /*3600*/  LDSM.16.M88.4 R8, [R182+0x4000] ;  /* 0x00400000b608783b */ /* 0x000ee60000000200 */
[C---:B------:R-:W-:Y:S08]  /*3610*/  HMMA.16816.F32.BF16 R96, R32.reuse, R84, R76 ;  /* 0x000000542060723c */ /* 0x040ff0000004184c */
[C---:B------:R-:W-:Y:S08]  /*3620*/  HMMA.16816.F32.BF16 R124, R32.reuse, R92, R68 ;  /* 0x0000005c207c723c */ /* 0x040ff00000041844 */
[C---:B------:R-:W-:Y:S08]  /*3630*/  HMMA.16816.F32.BF16 R120, R32.reuse, R86, R72 ;  /* 0x000000562078723c */ /* 0x040ff00000041848 */
[----:B------:R-:W-:Y:S08]  /*3640*/  HMMA.16816.F32.BF16 R128, R32, R94, R80 ;  /* 0x0000005e2080723c */ /* 0x000ff00000041850 */
[----:B------:R-:W-:Y:S01]  /*3650*/  HMMA.16816.F32.BF16 R32, R20, R56, R4 ;  /* 0x000000381420723c */ /* 0x000fe20000041804 */
[----:B------:R-:W-:Y:S07]  /*3660*/  LDSM.16.M88.4 R4, [R182+0x5000] ;  /* 0x00500000b604783b */ /* 0x000fee0000000200 */
[----:B------:R-:W-:Y:S08]  /*3670*/  HMMA.16816.F32.BF16 R64, R36, R62, R64 ;  /* 0x0000003e2440723c */ /* 0x000ff00000041840 */
[----:B--2---:R-:W-:Y:S01]  /*3680*/  HMMA.16816.F32.BF16 R68, R16, R52, R48 ;  /* 0x000000341044723c */ /* 0x004fe20000041830 */
[----:B------:R-:W2:Y:S07]  /*3690*/  LDSM.16.M88.4 R48, [R106+0x1000] ;  /* 0x001000006a30783b */ /* 0x000eae0000000200 */
[----:B------:R-:W-:Y:S01]  /*36a0*/  HMMA.16816.F32.BF16 R72, R28, R62, R88 ;  /* 0x0000003e1c48723c */ /* 0x000fe20000041858 */
[----:B------:R-:W4:Y:S07]  /*36b0*/  LDSM.16.M88.4 R60, [R188] ;  /* 0x00000000bc3c783b */ /* 0x000f2e0000000200 */
[----:B------:R-:W-:Y:S08]  /*36c0*/  HMMA.16816.F32.BF16 R80, R40, R84, R100 ;  /* 0x000000542850723c */ /* 0x000ff00000041864 */
[----:B-1----:R-:W-:Y:S08]  /*36d0*/  HMMA.16816.F32.BF16 R32, R12, R52, R32 ;  /* 0x000000340c20723c */ /* 0x002ff00000041820 */
[----:B------:R-:W-:Y:S08]  /*36e0*/  HMMA.16816.F32.BF16 R64, R24, R58, R64 ;  /* 0x0000003a1840723c */ /* 0x000ff00000041840 */
[----:B---3--:R-:W-:Y:S08]  /*36f0*/  HMMA.16816.F32.BF16 R76, R8, R44, R68 ;  /* 0x0000002c084c723c */ /* 0x008ff00000041844 */
[----:B------:R-:W-:Y:S08]  /*3700*/  HMMA.16816.F32.BF16 R72, R20, R58, R72 ;  /* 0x0000003a1448723c */ /* 0x000ff00000041848 */
[----:B--2---:R-:W-:Y:S08]  /*3710*/  HMMA.16816.F32.BF16 R68, R36, R48, R80 ;  /* 0x000000302444723c */ /* 0x004ff00000041850 */
[----:B------:R-:W-:Y:S01]  /*3720*/  HMMA.16816.F32.BF16 R88, R40, R86, R116 ;  /* 0x000000562858723c */ /* 0x000fe20000041874 */
[----:B------:R-:W-:-:S04]  /*3730*/  FMUL.FTZ R0, R76, c[0x0][0x320] ;  /* 0x0000c8004c007a20 */ /* 0x000fc80000410000 */
[----:B------:R1:W2:Y:S03]  /*3740*/  MUFU.TANH R117, R0 ;  /* 0x0000000000757308 */ /* 0x0002a60000002400 */
[----:B------:R-:W-:Y:S01]  /*3750*/  HMMA.16816.F32.BF16 R84, R4, R44, R32 ;  /* 0x0000002c0454723c */ /* 0x000fe20000041820 */
[----:B------:R-:W3:Y:S07]  /*3760*/  LDSM.16.M88.4 R32, [R106+0x1c00] ;  /* 0x001c00006a20783b */ /* 0x000eee0000000200 */
[----:B------:R-:W-:Y:S01]  /*3770*/  HMMA.16816.F32.BF16 R56, R16, R54, R64 ;  /* 0x000000361038723c */ /* 0x000fe20000041840 */
[----:B-1----:R-:W-:-:S07]  /*3780*/  FMUL.FTZ R0, R77, c[0x0][0x320] ;  /* 0x0000c8004d007a20 */ /* 0x002fce0000410000 */
[C---:B------:R-:W-:Y:S01]  /*3790*/  HMMA.16816.F32.BF16 R108, R40.reuse, R92, R108 ;  /* 0x0000005c286c723c */ /* 0x040fe2000004186c */
[----:B------:R1:W1:Y:S07]  /*37a0*/  MUFU.TANH R116, R0 ;  /* 0x0000000000747308 */ /* 0x00026e0000002400 */
[----:B------:R-:W-:Y:S08]  /*37b0*/  HMMA.16816.F32.BF16 R112, R40, R94, R112 ;  /* 0x0000005e2870723c */ /* 0x000ff00000041870 */
[----:B------:R-:W-:Y:S01]  /*37c0*/  HMMA.16816.F32.BF16 R40, R28, R48, R96 ;  /* 0x000000301c28723c */ /* 0x000fe20000041860 */
[----:B-1----:R-:W-:-:S04]  /*37d0*/  FMUL.FTZ R0, R78, c[0x0][0x320] ;  /* 0x0000c8004e007a20 */ /* 0x002fc80000410000 */
[----:B------:R1:W1:Y:S03]  /*37e0*/  MUFU.TANH R103, R0 ;  /* 0x0000000000677308 */ /* 0x0002660000002400 */
[----:B------:R-:W-:Y:S08]  /*37f0*/  HMMA.16816.F32.BF16 R52, R12, R54, R72 ;  /* 0x000000360c34723c */ /* 0x000ff00000041848 */
[----:B----4-:R-:W-:Y:S01]  /*3800*/  HMMA.16816.F32.BF16 R68, R24, R60, R68 ;  /* 0x0000003c1844723c */ /* 0x010fe20000041844 */
[----:B-1----:R-:W-:-:S07]  /*3810*/  FMUL.FTZ R0, R79, c[0x0][0x320] ;  /* 0x0000c8004f007a20 */ /* 0x002fce0000410000 */
[----:B------:R-:W-:Y:S01]  /*3820*/  HMMA.16816.F32.BF16 R76, R8, R46, R56 ;  /* 0x0000002e084c723c */ /* 0x000fe20000041838 */
[----:B------:R-:W-:Y:S01]  /*3830*/  LDSM.16.M88.4 R56, [R185] ;  /* 0x00000000b938783b */ /* 0x000fe20000000200 */
[----:B------:R1:W4:Y:S06]  /*3840*/  MUFU.TANH R102, R0 ;  /* 0x0000000000667308 */ /* 0x00032c0000002400 */
[----:B------:R-:W-:Y:S08]  /*3850*/  HMMA.16816.F32.BF16 R40, R20, R60, R40 ;  /* 0x0000003c1428723c */ /* 0x000ff00000041828 */
[----:B------:R-:W-:Y:S01]  /*3860*/  HMMA.16816.F32.BF16 R80, R4, R46, R52 ;  /* 0x0000002e0450723c */ /* 0x000fe20000041834 */
[----:B------:R-:W5:Y:S01]  /*3870*/  LDSM.16.M88.4 R52, [R106+0x1400] ;  /* 0x001400006a34783b */ /* 0x000f620000000200 */
[----:B-1----:R-:W-:-:S04]  /*3880*/  FMUL.FTZ R0, R84, c[0x0][0x320] ;  /* 0x0000c80054007a20 */ /* 0x002fc80000410000 */
[----:B------:R1:W1:Y:S02]  /*3890*/  MUFU.TANH R101, R0 ;  /* 0x0000000000657308 */ /* 0x0002640000002400 */
[----:B------:R-:W-:Y:S08]  /*38a0*/  HMMA.16816.F32.BF16 R64, R36, R50, R88 ;  /* 0x000000322440723c */ /* 0x000ff00000041858 */
[----:B---3--:R-:W-:Y:S01]  /*38b0*/  HMMA.16816.F32.BF16 R68, R16, R32, R68 ;  /* 0x000000201044723c */ /* 0x008fe20000041844 */
[----:B-1----:R-:W-:-:S07]  /*38c0*/  FMUL.FTZ R0, R85, c[0x0][0x320] ;  /* 0x0000c80055007a20 */ /* 0x002fce0000410000 */
[----:B------:R-:W-:Y:S01]  /*38d0*/  HMMA.16816.F32.BF16 R72, R28, R50, R120 ;  /* 0x000000321c48723c */ /* 0x000fe20000041878 */
[----:B------:R1:W3:Y:S07]  /*38e0*/  MUFU.TANH R100, R0 ;  /* 0x0000000000647308 */ /* 0x0002ee0000002400 */
[----:B------:R-:W-:Y:S01]  /*38f0*/  HMMA.16816.F32.BF16 R44, R12, R32, R40 ;  /* 0x000000200c2c723c */ /* 0x000fe20000041828 */
[----:B------:R-:W2:Y:S07]  /*3900*/  LDSM.16.M88.4 R40, [R187] ;  /* 0x00000000bb28783b */ /* 0x000eae0000000200 */
[----:B------:R-:W-:Y:S01]  /*3910*/  HMMA.16816.F32.BF16 R48, R24, R62, R64 ;  /* 0x0000003e1830723c */ /* 0x000fe20000041840 */
[----:B-1----:R-:W-:-:S04]  /*3920*/  FMUL.FTZ R0, R86, c[0x0][0x320] ;  /* 0x0000c80056007a20 */ /* 0x002fc80000410000 */
[----:B------:R1:W1:Y:S03]  /*3930*/  MUFU.TANH R99, R0 ;  /* 0x0000000000637308 */ /* 0x0002660000002400 */
[----:B------:R-:W-:Y:S08]  /*3940*/  HMMA.16816.F32.BF16 R64, R20, R62, R72 ;  /* 0x0000003e1440723c */ /* 0x000ff00000041848 */
[----:B-----5:R-:W-:Y:S01]  /*3950*/  HMMA.16816.F32.BF16 R60, R36, R52, R108 ;  /* 0x00000034243c723c */ /* 0x020fe2000004186c */
[----:B-1----:R-:W-:-:S07]  /*3960*/  FMUL.FTZ R0, R87, c[0x0][0x320] ;  /* 0x0000c80057007a20 */ /* 0x002fce0000410000 */
[----:B------:R-:W-:Y:S01]  /*3970*/  HMMA.16816.F32.BF16 R84, R4, R56, R44 ;  /* 0x000000380454723c */ /* 0x000fe2000004182c */
[----:B------:R-:W1:Y:S01]  /*3980*/  LDSM.16.M88.4 R44, [R106+0x2000] ;  /* 0x002000006a2c783b */ /* 0x000e620000000200 */
[----:B------:R5:W1:Y:S06]  /*3990*/  MUFU.TANH R97, R0 ;  /* 0x0000000000617308 */ /* 0x000a6c0000002400 */
[----:B------:R-:W-:Y:S08]  /*39a0*/  HMMA.16816.F32.BF16 R48, R16, R34, R48 ;  /* 0x000000221030723c */ /* 0x000ff00000041830 */
[----:B------:R-:W-:Y:S01]  /*39b0*/  HMMA.16816.F32.BF16 R72, R28, R52, R124 ;  /* 0x000000341c48723c */ /* 0x000fe2000004187c */
[----:B-----5:R-:W-:-:S04]  /*39c0*/  FMUL.FTZ R0, R76, c[0x0][0x320] ;  /* 0x0000c8004c007a20 */ /* 0x020fc80000410000 */
[----:B------:R5:W1:Y:S03]  /*39d0*/  MUFU.TANH R98, R0 ;  /* 0x0000000000627308 */ /* 0x000a660000002400 */
[----:B--2---:R-:W-:Y:S08]  /*39e0*/  HMMA.16816.F32.BF16 R60, R24, R40, R60 ;  /* 0x00000028183c723c */ /* 0x004ff0000004183c */
[----:B------:R-:W-:Y:S01]  /*39f0*/  HMMA.16816.F32.BF16 R36, R36, R54, R112 ;  /* 0x000000362424723c */ /* 0x000fe20000041870 */
[----:B-----5:R-:W-:-:S07]  /*3a00*/  FMUL.FTZ R0, R77, c[0x0][0x320] ;  /* 0x0000c8004d007a20 */ /* 0x020fce0000410000 */
[----:B------:R-:W-:Y:S01]  /*3a10*/  HMMA.16816.F32.BF16 R28, R28, R54, R128 ;  /* 0x000000361c1c723c */ /* 0x000fe20000041880 */
[----:B------:R2:W1:Y:S11]  /*3a20*/  MUFU.TANH R96, R0 ;  /* 0x0000000000607308 */ /* 0x0004760000002400 */
[----:B------:R-:W-:Y:S04]  /*3a30*/  @!UPT UIADD3 URZ, URZ, URZ, URZ ;  /* 0x0000003f3f3ff290 */ /* 0x000fe8000fffe03f */
[----:B------:R-:W-:Y:S01]  /*3a40*/  HMMA.16816.F32.BF16 R24, R24, R42, R36 ;  /* 0x0000002a1818723c */ /* 0x000fe20000041824 */
[----:B--2---:R-:W-:-:S04]  /*3a50*/  FMUL.FTZ R0, R78, c[0x0][0x320] ;  /* 0x0000c8004e007a20 */ /* 0x004fc80000410000 */
[----:B------:R2:W1:Y:S02]  /*3a60*/  MUFU.TANH R95, R0 ;  /* 0x00000000005f7308 */ /* 0x0004640000002400 */
[----:B--2---:R-:W-:Y:S02]  /*3a70*/  FMUL.FTZ R0, R79, c[0x0][0x320] ;  /* 0x0000c8004f007a20 */ /* 0x004fe40000410000 */
[----:B------:R-:W-:Y:S04]  /*3a80*/  HMMA.16816.F32.BF16 R76, R8, R56, R68 ;  /* 0x00000038084c723c */ /* 0x000fe80000041844 */
[----:B------:R2:W1:Y:S04]  /*3a90*/  MUFU.TANH R94, R0 ;  /* 0x00000000005e7308 */ /* 0x0004680000002400 */
[----:B------:R-:W-:Y:S01]  /*3aa0*/  HMMA.16816.F32.BF16 R68, R12, R34, R64 ;  /* 0x000000220c44723c */ /* 0x000fe20000041840 */
[----:B------:R-:W5:Y:S01]  /*3ab0*/  LDSM.16.M88.4 R32, [R184] ;  /* 0x00000000b820783b */ /* 0x000f620000000200 */
[----:B------:R-:W-:-:S06]  /*3ac0*/  DEPBAR.LE SB0, 0x0 ;  /* 0x000080000000791a */ /* 0x000fcc0000000000 */
[----:B------:R-:W-:Y:S01]  /*3ad0*/  HMMA.16816.F32.BF16 R64, R20, R40, R72 ;  /* 0x000000281440723c */ /* 0x000fe20000041848 */
[----:B--2---:R-:W-:-:S04]  /*3ae0*/  FMUL.FTZ R0, R80, c[0x0][0x320] ;  /* 0x0000c80050007a20 */ /* 0x004fc80000410000 */
[----:B------:R2:W1:Y:S03]  /*3af0*/  MUFU.TANH R93, R0 ;  /* 0x00000000005d7308 */ /* 0x0004660000002400 */
[----:B------:R-:W-:Y:S08]  /*3b00*/  HMMA.16816.F32.BF16 R40, R20, R42, R28 ;  /* 0x0000002a1428723c */ /* 0x000ff0000004181c */
[----:B------:R-:W-:Y:S01]  /*3b10*/  HMMA.16816.F32.BF16 R68, R4, R58, R68 ;  /* 0x0000003a0444723c */ /* 0x000fe20000041844 */
[----:B--2---:R-:W-:-:S07]  /*3b20*/  FMUL.FTZ R0, R81, c[0x0][0x320] ;  /* 0x0000c80051007a20 */ /* 0x004fce0000410000 */
[C---:B-1----:R-:W-:Y:S01]  /*3b30*/  HMMA.16816.F32.BF16 R36, R12.reuse, R44, R64 ;  /* 0x0000002c0c24723c */ /* 0x042fe20000041840 */
[----:B------:R1:W2:Y:S07]  /*3b40*/  MUFU.TANH R92, R0 ;  /* 0x00000000005c7308 */ /* 0x0002ae0000002400 */
[----:B------:R-:W-:Y:S01]  /*3b50*/  HMMA.16816.F32.BF16 R12, R12, R46, R40 ;  /* 0x0000002e0c0c723c */ /* 0x000fe20000041828 */
[----:B-1----:R-:W-:-:S04]  /*3b60*/  FMUL.FTZ R0, R82, c[0x0][0x320] ;  /* 0x0000c80052007a20 */ /* 0x002fc80000410000 */
[----:B------:R1:W1:Y:S11]  /*3b70*/  MUFU.TANH R91, R0 ;  /* 0x00000000005b7308 */ /* 0x0002760000002400 */
[C---:B-----5:R-:W-:Y:S08]  /*3b80*/  HMMA.16816.F32.BF16 R20, R4.reuse, R32, R36 ;  /* 0x000000200414723c */ /* 0x060ff00000041824 */
        /* <DEDUP_REMOVED lines=9> */
[----:B-1----:R-:W-:Y:S02]  /*3c20*/  FMUL.FTZ R0, R79, c[0x0][0x320] ;  /* 0x0000c8004f007a20 */ /* 0x002fe40000410000 */
[----:B------:R-:W-:Y:S04]  /*3c30*/  HMMA.16816.F32.BF16 R76, R8, R58, R48 ;  /* 0x0000003a084c723c */ /* 0x000fe80000041830 */
[----:B------:R1:W1:Y:S04]  /*3c40*/  MUFU.TANH R82, R0 ;  /* 0x0000000000527308 */ /* 0x0002680000002400 */
[C---:B------:R-:W-:Y:S08]  /*3c50*/  HMMA.16816.F32.BF16 R48, R16.reuse, R44, R60 ;  /* 0x0000002c1030723c */ /* 0x040ff0000004183c */
[----:B------:R-:W-:Y:S01]  /*3c60*/  HMMA.16816.F32.BF16 R16, R16, R46, R24 ;  /* 0x0000002e1010723c */ /* 0x000fe20000041818 */
[----:B-1----:R-:W-:-:S04]  /*3c70*/  FMUL.FTZ R0, R84, c[0x0][0x320] ;  /* 0x0000c80054007a20 */ /* 0x002fc80000410000 */
[----:B------:R1:W1:Y:S11]  /*3c80*/  MUFU.TANH R81, R0 ;  /* 0x0000000000517308 */ /* 0x0002760000002400 */
[----:B------:R-:W-:Y:S01]  /*3c90*/  HMMA.16816.F32.BF16 R48, R8, R32, R48 ;  /* 0x000000200830723c */ /* 0x000fe20000041830 */
[----:B-1----:R-:W-:-:S07]  /*3ca0*/  FMUL.FTZ R0, R85, c[0x0][0x320] ;  /* 0x0000c80055007a20 */ /* 0x002fce0000410000 */
[----:B------:R-:W-:Y:S01]  /*3cb0*/  HMMA.16816.F32.BF16 R8, R8, R34, R16 ;  /* 0x000000220808723c */ /* 0x000fe20000041810 */
        /* <DEDUP_REMOVED lines=52> */
[----:B------:R1:W1:Y:S01]  /*4000*/  MUFU.TANH R20, R0 ;  /* 0x0000000000147308 */ /* 0x0002620000002400 */
[----:B------:R-:W-:Y:S06]  /*4010*/  BAR.SYNC.DEFER_BLOCKING 0x0 ;  /* 0x0000000000007b1d */ /* 0x000fec0000010000 */
[----:B------:R-:W-:Y:S05]  /*4020*/  @!P0 BRA `(.L_x_57) ;  /* 0x0000049000008947 */ /* 0x000fea0003800000 */
[----:B-1234-:R-:W-:Y:S02]  /*4030*/  IMAD.MOV.U32 R0, RZ, RZ, c[0x0][0x2b8] ;  /* 0x0000ae00ff007624 */ /* 0x01efe400078e00ff */
[----:B------:R-:W-:Y:S02]  /*4040*/  IMAD R2, R235, 0x20, R238 ;  /* 0x00000020eb027824 */ /* 0x000fe400078e02ee */
[----:B------:R-:W-:Y:S01]  /*4050*/  IMAD.MOV.U32 R200, RZ, RZ, RZ ;  /* 0x000000ffffc87224 */ /* 0x000fe200078e00ff */
[----:B------:R-:W-:-:S02]  /*4060*/  ISETP.NE.AND P0, PT, R0, 0x1, PT ;  /* 0x000000010000780c */ /* 0x000fc40003f05270 */
[----:B------:R-:W-:-:S04]  /*4070*/  IADD3 R2, R2, R105, R244 ;  /* 0x0000006902027210 */ /* 0x000fc80007ffe0f4 */
[----:B------:R-:W-:-:S05]  /*4080*/  IADD3 R2, R2, -0x30, RZ ;  /* 0xffffffd002027810 */ /* 0x000fca0007ffe0ff */
[----:B------:R-:W-:Y:S02]  /*4090*/  IMAD.MOV.U32 R0, RZ, RZ, R2 ;  /* 0x000000ffff007224 */ /* 0x000fe400078e0002 */
[----:B------:R-:W-:-:S05]  /*40a0*/  @P0 IMAD.HI.U32 R3, R2, c[0x0][0x2bc], RZ ;  /* 0x0000af0002030a27 */ /* 0x000fca00078e00ff */
[----:B------:R-:W-:-:S04]  /*40b0*/  @P0 SHF.R.U32.HI R0, RZ, c[0x0][0x2c0], R3 ;  /* 0x0000b000ff000a19 */ /* 0x000fc80000011603 */
[----:B------:R-:W-:-:S04]  /*40c0*/  @!P1 IADD3 R3, P0, R0, R242, RZ ;  /* 0x000000f200039210 */ /* 0x000fc80007f1e0ff */
[----:B------:R-:W-:Y:S02]  /*40d0*/  @!P1 LEA.HI.X.SX32 R5, R0, R248, 0x1, P0 ;  /* 0x000000f800059211 */ /* 0x000fe400000f0eff */
[----:B------:R-:W-:-:S04]  /*40e0*/  @!P1 LEA R4, P0, R3, c[0x0][0x2a0], 0x2 ;  /* 0x0000a80003049a11 */ /* 0x000fc800078010ff */
[----:B------:R-:W-:-:S05]  /*40f0*/  @!P1 LEA.HI.X R5, R3, c[0x0][0x2a4], R5, 0x2, P0 ;  /* 0x0000a90003059a11 */ /* 0x000fca00000f1405 */
[----:B------:R-:W2:Y:S01]  /*4100*/  @!P1 LDG.E R200, [R4.64] ;  /* 0x0000000604c89981 */ /* 0x000ea2000c1e1900 */
[----:B------:R-:W-:Y:S01]  /*4110*/  IMAD.MOV R0, RZ, RZ, -R0 ;  /* 0x000000ffff007224 */ /* 0x000fe200078e0a00 */
[----:B------:R-:W-:-:S03]  /*4120*/  IADD3 R11, -R238, 0x30, RZ ;  /* 0x00000030ee0b7810 */ /* 0x000fc60007ffe1ff */
[----:B------:R-:W-:Y:S01]  /*4130*/  IMAD R201, R0, c[0x0][0x2b8], R2 ;  /* 0x0000ae0000c97a24 */ /* 0x000fe200078e0202 */
[----:B------:R-:W-:-:S03]  /*4140*/  ISETP.GE.AND P6, PT, R11, 0x1, PT ;  /* 0x000000010b00780c */ /* 0x000fc60003fc6270 */
[----:B------:R-:W-:Y:S01]  /*4150*/  IMAD.WIDE.U32 R2, R201, c[0x0][0x1e0], RZ ;  /* 0x00007800c9027a25 */ /* 0x000fe200078e00ff */
[----:B------:R-:W-:-:S05]  /*4160*/  SHF.R.S32.HI R0, RZ, 0x1f, R201 ;  /* 0x0000001fff007819 */ /* 0x000fca00000114c9 */
[----:B------:R-:W-:-:S04]  /*4170*/  IMAD R0, R0, c[0x0][0x1e0], RZ ;  /* 0x0000780000007a24 */ /* 0x000fc800078e02ff */
[----:B------:R-:W-:-:S04]  /*4180*/  IMAD R0, R201, c[0x0][0x1e4], R0 ;  /* 0x00007900c9007a24 */ /* 0x000fc800078e0200 */
[----:B------:R-:W-:Y:S01]  /*4190*/  IMAD.IADD R3, R3, 0x1, R0 ;  /* 0x0000000103037824 */ /* 0x000fe200078e0200 */
[----:B--2---:R-:W-:-:S03]  /*41a0*/  SHF.R.S32.HI R0, RZ, 0x1f, R200 ;  /* 0x0000001fff007819 */ /* 0x004fc600000114c8 */
[----:B------:R-:W-:-:S04]  /*41b0*/  IMAD.WIDE.U32 R2, R200, c[0x0][0x1f0], R2 ;  /* 0x00007c00c8027a25 */ /* 0x000fc800078e0002 */
[----:B------:R-:W-:Y:S01]  /*41c0*/  IMAD R4, R0, c[0x0][0x1f0], RZ ;  /* 0x00007c0000047a24 */ /* 0x000fe200078e02ff */
[----:B------:R-:W-:-:S03]  /*41d0*/  IADD3 R0, P5, R240, R2, RZ ;  /* 0x00000002f0007210 */ /* 0x000fc60007fbe0ff */
[----:B------:R-:W-:Y:S01]  /*41e0*/  IMAD R2, R200, c[0x0][0x1f4], R4 ;  /* 0x00007d00c8027a24 */ /* 0x000fe200078e0204 */
[----:B------:R-:W-:-:S04]  /*41f0*/  LEA R10, P0, R0, c[0x0][0x1c8], 0x1 ;  /* 0x00007200000a7a11 */ /* 0x000fc800078008ff */
[----:B------:R-:W-:-:S04]  /*4200*/  IADD3.X R2, R245, R3, R2, P5, !PT ;  /* 0x00000003f5027210 */ /* 0x000fc80002ffe402 */
[----:B------:R-:W-:Y:S01]  /*4210*/  LEA.HI.X R5, R0, c[0x0][0x1cc], R2, 0x1, P0 ;  /* 0x0000730000057a11 */ /* 0x000fe200000f0c02 */
[----:B------:R-:W-:Y:S05]  /*4220*/  BRA.DIV ~URZ, `(.L_x_58) ;  /* 0x0000a3f27f007947 */ /* 0x000fea000b800000 */
[----:B------:R1:W2:Y:S02]  /*4230*/  SHFL.IDX PT, R4, R5, RZ, 0x1c1f ;  /* 0x001c1fff05047589 */ /* 0x0002a400000e0000 */
.L_x_155:
[----:B------:R-:W-:Y:S05]  /*4240*/  BRA.DIV ~URZ, `(.L_x_59) ;  /* 0x0000a4427f007947 */ /* 0x000fea000b800000 */
[----:B------:R3:W4:Y:S02]  /*4250*/  SHFL.IDX PT, R0, R10, RZ, 0x1c1f ;  /* 0x001c1fff0a007589 */ /* 0x00072400000e0000 */
.L_x_156:
[----:B------:R-:W-:Y:S01]  /*4260*/  BSSY B0, `(.L_x_60) ;  /* 0x0000011000007945 */ /* 0x000fe20003800000 */
[----:B------:R-:W-:Y:S05]  /*4270*/  @!P6 BRA `(.L_x_61) ;  /* 0x000000f00000e947 */ /* 0x000fea0003800000 */
[-C--:B----4-:R-:W-:Y:S02]  /*4280*/  LEA R8, P6, R204, R0.reuse, 0x1 ;  /* 0x00000000cc087211 */ /* 0x090fe400078c08ff */
[----:B------:R-:W-:Y:S02]  /*4290*/  SHF.R.S32.HI R14, RZ, 0x1f, R204 ;  /* 0x0000001fff0e7819 */ /* 0x000fe400000114cc */
[----:B------:R-:W-:Y:S02]  /*42a0*/  LEA R6, P5, R236, R0, 0x1 ;  /* 0x00000000ec067211 */ /* 0x000fe400078a08ff */
[----:B------:R-:W-:Y:S02]  /*42b0*/  SHF.R.S32.HI R13, RZ, 0x1f, R236 ;  /* 0x0000001fff0d7819 */ /* 0x000fe400000114ec */
[----:B------:R-:W-:-:S02]  /*42c0*/  SHF.R.S32.HI R12, RZ, 0x1f, R237 ;  /* 0x0000001fff0c7819 */ /* 0x000fc400000114ed */
[C---:B------:R-:W-:Y:S02]  /*42d0*/  LEA R2, P0, R237.reuse, R0, 0x1 ;  /* 0x00000000ed027211 */ /* 0x040fe400078008ff */
[-C--:B--2---:R-:W-:Y:S02]  /*42e0*/  LEA.HI.X R9, R204, R4.reuse, R14, 0x1, P6 ;  /* 0x00000004cc097211 */ /* 0x084fe400030f0c0e */
[-C--:B------:R-:W-:Y:S02]  /*42f0*/  LEA.HI.X R7, R236, R4.reuse, R13, 0x1, P5 ;  /* 0x00000004ec077211 */ /* 0x080fe400028f0c0d */
[----:B------:R-:W-:Y:S01]  /*4300*/  LEA.HI.X R3, R237, R4, R12, 0x1, P0 ;  /* 0x00000004ed037211 */ /* 0x000fe200000f0c0c */
[----:B------:R-:W-:Y:S01]  /*4310*/  @!PT LDS RZ, [RZ] ;  /* 0x00000000fffff984 */ /* 0x000fe20000000800 */
[----:B------:R-:W-:Y:S01]  /*4320*/  @!PT LDS RZ, [RZ] ;  /* 0x00000000fffff984 */ /* 0x000fe20000000800 */
[----:B------:R-:W-:Y:S01]  /*4330*/  @!PT LDS RZ, [RZ] ;  /* 0x00000000fffff984 */ /* 0x000fe20000000800 */
[----:B------:R2:W-:Y:S04]  /*4340*/  LDGSTS.E.BYPASS.LTC128B.128 [R192+0x3c80], [R8.64], !P4 ;  /* 0x03c8000008c07fae */ /* 0x0005e8000e101d46 */
[----:B------:R2:W-:Y:S04]  /*4350*/  LDGSTS.E.BYPASS.LTC128B.128 [R192+0x4880], [R6.64], !P3 ;  /* 0x0488000006c07fae */ /* 0x0005e8000d901d46 */
[----:B------:R2:W-:Y:S02]  /*4360*/  LDGSTS.E.BYPASS.LTC128B.128 [R192+0x5480], [R2.64], !P2 ;  /* 0x0548000002c07fae */ /* 0x0005e4000d101d46 */
.L_x_61:
[----:B------:R-:W-:Y:S05]  /*4370*/  BSYNC B0 ;  /* 0x0000000000007941 */ /* 0x000fea0003800000 */
.L_x_60:
[----:B------:R-:W-:Y:S01]  /*4380*/  ISETP.GE.AND P0, PT, R11, 0x21, PT ;  /* 0x000000210b00780c */ /* 0x000fe20003f06270 */
[----:B------:R-:W-:Y:S06]  /*4390*/  BRA.DIV ~URZ, `(.L_x_62) ;  /* 0x0000a3627f007947 */ /* 0x000fec000b800000 */
[----:B--2---:R2:W1:Y:S04]  /*43a0*/  SHFL.IDX PT, R4, R5, 0x1, 0x1c1f ;  /* 0x003c1f0005047f89 */ /* 0x00446800000e0000 */
[----:B----4-:R2:W4:Y:S02]  /*43b0*/  SHFL.IDX PT, R0, R10, 0x1, 0x1c1f ;  /* 0x003c1f000a007f89 */ /* 0x01052400000e0000 */
.L_x_157:
[----:B------:R-:W-:Y:S05]  /*43c0*/  @!P0 BRA `(.L_x_57) ;  /* 0x000000f000008947 */ /* 0x000fea0003800000 */
[----:B----4-:R-:W-:Y:S02]  /*43d0*/  LEA R8, P6, R204, R0, 0x1 ;  /* 0x00000000cc087211 */ /* 0x010fe400078c08ff */
[----:B------:R-:W-:-:S02]  /*43e0*/  SHF.R.S32.HI R11, RZ, 0x1f, R204 ;  /* 0x0000001fff0b7819 */ /* 0x000fc400000114cc */
[-C--:B------:R-:W-:Y:S02]  /*43f0*/  LEA R6, P5, R236, R0.reuse, 0x1 ;  /* 0x00000000ec067211 */ /* 0x080fe400078a08ff */
[----:B--23--:R-:W-:Y:S02]  /*4400*/  SHF.R.S32.HI R10, RZ, 0x1f, R236 ;  /* 0x0000001fff0a7819 */ /* 0x00cfe400000114ec */
[----:B-1----:R-:W-:Y:S02]  /*4410*/  SHF.R.S32.HI R5, RZ, 0x1f, R237 ;  /* 0x0000001fff057819 */ /* 0x002fe400000114ed */
[----:B------:R-:W-:Y:S02]  /*4420*/  LEA R2, P0, R237, R0, 0x1 ;  /* 0x00000000ed027211 */ /* 0x000fe400078008ff */
[-C--:B------:R-:W-:Y:S02]  /*4430*/  LEA.HI.X R9, R204, R4.reuse, R11, 0x1, P6 ;  /* 0x00000004cc097211 */ /* 0x080fe400030f0c0b */
[----:B------:R-:W-:-:S02]  /*4440*/  LEA.HI.X R7, R236, R4, R10, 0x1, P5 ;  /* 0x00000004ec077211 */ /* 0x000fc400028f0c0a */
[----:B------:R-:W-:Y:S01]  /*4450*/  LEA.HI.X R3, R237, R4, R5, 0x1, P0 ;  /* 0x00000004ed037211 */ /* 0x000fe200000f0c05 */
[----:B------:R-:W-:Y:S01]  /*4460*/  @!PT LDS RZ, [RZ] ;  /* 0x00000000fffff984 */ /* 0x000fe20000000800 */
[----:B------:R-:W-:Y:S01]  /*4470*/  @!PT LDS RZ, [RZ] ;  /* 0x00000000fffff984 */ /* 0x000fe20000000800 */
[----:B------:R-:W-:Y:S01]  /*4480*/  @!PT LDS RZ, [RZ] ;  /* 0x00000000fffff984 */ /* 0x000fe20000000800 */
[----:B------:R1:W-:Y:S04]  /*4490*/  LDGSTS.E.BYPASS.LTC128B.128 [R192+0x4480], [R8.64], !P4 ;  /* 0x0448000008c07fae */ /* 0x0003e8000e101d46 */
[----:B------:R1:W-:Y:S04]  /*44a0*/  LDGSTS.E.BYPASS.LTC128B.128 [R192+0x5080], [R6.64], !P3 ;  /* 0x0508000006c07fae */ /* 0x0003e8000d901d46 */
[----:B------:R1:W-:Y:S02]  /*44b0*/  LDGSTS.E.BYPASS.LTC128B.128 [R192+0x5c80], [R2.64], !P2 ;  /* 0x05c8000002c07fae */ /* 0x0003e4000d101d46 */
.L_x_57:
[----:B--234-:R-:W-:Y:S05]  /*44c0*/  BSYNC B1 ;  /* 0x0000000000017941 */ /* 0x01cfea0003800000 */
.L_x_56:
[----:B-1----:R-:W2:Y:S04]  /*44d0*/  LDL R0, [R1+0x4c] ;  /* 0x00004c0001007983 */ /* 0x002ea80000100800 */
[----:B------:R-:W0:Y:S01]  /*44e0*/  LDGDEPBAR ;  /* 0x00000000000079af */ /* 0x000e220000000000 */
[----:B--2---:R-:W-:-:S05]  /*44f0*/  IMAD.IADD R0, R104, 0x1, -R0 ;  /* 0x0000000168007824 */ /* 0x004fca00078e0a00 */
[C---:B------:R-:W-:Y:S02]  /*4500*/  ISETP.GT.AND P0, PT, R0.reuse, 0x9, PT ;  /* 0x000000090000780c */ /* 0x040fe40003f04270 */
[C---:B------:R-:W-:Y:S02]  /*4510*/  ISETP.GT.AND P6, PT, R0.reuse, RZ, PT ;  /* 0x000000ff0000720c */ /* 0x040fe40003fc4270 */
[C---:B------:R-:W-:Y:S02]  /*4520*/  ISETP.GT.AND P5, PT, R0.reuse, 0x1, PT ;  /* 0x000000010000780c */ /* 0x040fe40003fa4270 */
[----:B------:R-:W-:Y:S02]  /*4530*/  ISETP.GT.AND P2, PT, R0, 0x8, PT ;  /* 0x000000080000780c */ /* 0x000fe40003f44270 */
[----:B------:R-:W-:Y:S02]  /*4540*/  FSEL R42, R89, -INF , P0 ;  /* 0xff800000592a7808 */ /* 0x000fe40000000000 */
[----:B------:R-:W-:-:S02]  /*4550*/  FSEL R30, R92, -INF , P0 ;  /* 0xff8000005c1e7808 */ /* 0x000fc40000000000 */
[----:B------:R-:W-:Y:S02]  /*4560*/  FSEL R22, R94, -INF , P0 ;  /* 0xff8000005e167808 */ /* 0x000fe40000000000 */
[----:B------:R-:W-:Y:S02]  /*4570*/  FSEL R13, R96, -INF , P0 ;  /* 0xff800000600d7808 */ /* 0x000fe40000000000 */
[----:B------:R-:W-:Y:S02]  /*4580*/  FSEL R34, R99, -INF , P6 ;  /* 0xff80000063227808 */ /* 0x000fe40003000000 */
[----:B------:R-:W-:Y:S02]  /*4590*/  FSEL R26, R101, -INF , P6 ;  /* 0xff800000651a7808 */ /* 0x000fe40003000000 */
        /* <DEDUP_REMOVED lines=10> */
[C---:B------:R-:W-:Y:S02]  /*4640*/  ISETP.GT.AND P0, PT, R0.reuse, 0x19, PT ;  /* 0x000000190000780c */ /* 0x040fe40003f04270 */
[C---:B------:R-:W-:Y:S02]  /*4650*/  ISETP.GT.AND P6, PT, R0.reuse, 0x10, PT ;  /* 0x000000100000780c */ /* 0x040fe40003fc4270 */
[C---:B------:R-:W-:Y:S02]  /*4660*/  ISETP.GT.AND P5, PT, R0.reuse, 0x11, PT ;  /* 0x000000110000780c */ /* 0x040fe40003fa4270 */
[----:B------:R-:W-:-:S02]  /*4670*/  ISETP.GT.AND P2, PT, R0, 0x18, PT ;  /* 0x000000180000780c */ /* 0x000fc40003f44270 */
        /* <DEDUP_REMOVED lines=16> */
[C---:B------:R-:W-:Y:S02]  /*4780*/  ISETP.GT.AND P6, PT, R0.reuse, 0x20, PT ;  /* 0x000000200000780c */ /* 0x040fe40003fc4270 */
[----:B------:R-:W-:-:S02]  /*4790*/  ISETP.GT.AND P5, PT, R0, 0x21, PT ;  /* 0x000000210000780c */ /* 0x000fc40003fa4270 */
[C---:B------:R-:W-:Y:S02]  /*47a0*/  ISETP.GT.AND P2, PT, R0.reuse, 0x28, PT ;  /* 0x000000280000780c */ /* 0x040fe40003f44270 */
[----:B------:R-:W-:Y:S02]  /*47b0*/  ISETP.GT.AND P0, PT, R0, 0x29, PT ;  /* 0x000000290000780c */ /* 0x000fe40003f04270 */
[----:B------:R-:W-:Y:S02]  /*47c0*/  FMNMX.FTZ R0, R10, R11, !PT ;  /* 0x0000000b0a007209 */ /* 0x000fe40007810000 */
[----:B------:R-:W-:Y:S02]  /*47d0*/  FMNMX.FTZ R2, R17, R18, !PT ;  /* 0x0000001211027209 */ /* 0x000fe40007810000 */
[----:B------:R-:W-:Y:S02]  /*47e0*/  FMNMX.FTZ R3, R26, R27, !PT ;  /* 0x0000001b1a037209 */ /* 0x000fe40007810000 */
[----:B------:R-:W-:-:S02]  /*47f0*/  FMNMX.FTZ R4, R34, R40, !PT ;  /* 0x0000002822047209 */ /* 0x000fc40007810000 */
[----:B------:R-:W-:Y:S02]  /*4800*/  FMNMX.FTZ R0, R12, R0, !PT ;  /* 0x000000000c007209 */ /* 0x000fe40007810000 */
[----:B------:R-:W-:Y:S02]  /*4810*/  FMNMX.FTZ R2, R21, R2, !PT ;  /* 0x0000000215027209 */ /* 0x000fe40007810000 */
        /* <DEDUP_REMOVED lines=18> */
[----:B------:R-:W-:Y:S02]  /*4940*/  FSEL R133, R51, -INF , P6 ;  /* 0xff80000033857808 */ /* 0x000fe40003000000 */
[----:B------:R-:W-:Y:S02]  /*4950*/  FSEL R131, R53, -INF , P6 ;  /* 0xff80000035837808 */ /* 0x000fe40003000000 */
[----:B------:R-:W-:Y:S02]  /*4960*/  FSEL R127, R55, -INF , P6 ;  /* 0xff800000377f7808 */ /* 0x000fe40003000000 */
[----:B------:R-:W-:-:S02]  /*4970*/  FSEL R123, R57, -INF , P6 ;  /* 0xff800000397b7808 */ /* 0x000fc40003000000 */
[----:B------:R-:W-:Y:S02]  /*4980*/  FMNMX.FTZ R0, R19, R0, !PT ;  /* 0x0000000013007209 */ /* 0x000fe40007810000 */
[----:B------:R-:W-:Y:S02]  /*4990*/  FMNMX.FTZ R2, R28, R2, !PT ;  /* 0x000000021c027209 */ /* 0x000fe40007810000 */
[----:B------:R-:W-:Y:S02]  /*49a0*/  FMNMX.FTZ R3, R35, R3, !PT ;  /* 0x0000000323037209 */ /* 0x000fe40007810000 */
[----:B------:R-:W-:Y:S02]  /*49b0*/  FMNMX.FTZ R4, R50, R4, !PT ;  /* 0x0000000432047209 */ /* 0x000fe40007810000 */
[----:B------:R-:W-:Y:S02]  /*49c0*/  FSEL R132, R49, -INF , P5 ;  /* 0xff80000031847808 */ /* 0x000fe40002800000 */
[----:B------:R-:W-:-:S02]  /*49d0*/  FSEL R129, R52, -INF , P5 ;  /* 0xff80000034817808 */ /* 0x000fc40002800000 */
[----:B------:R-:W-:Y:S02]  /*49e0*/  FSEL R125, R54, -INF , P5 ;  /* 0xff800000367d7808 */ /* 0x000fe40002800000 */
[----:B------:R-:W-:Y:S02]  /*49f0*/  FSEL R121, R56, -INF , P5 ;  /* 0xff80000038797808 */ /* 0x000fe40002800000 */
[----:B------:R-:W-:Y:S02]  /*4a00*/  FMNMX.FTZ R0, R123, R0, !PT ;  /* 0x000000007b007209 */ /* 0x000fe40007810000 */
[----:B------:R-:W-:Y:S02]  /*4a10*/  FMNMX.FTZ R2, R127, R2, !PT ;  /* 0x000000027f027209 */ /* 0x000fe40007810000 */
[----:B------:R-:W-:Y:S02]  /*4a20*/  FMNMX.FTZ R3, R131, R3, !PT ;  /* 0x0000000383037209 */ /* 0x000fe40007810000 */
[----:B------:R-:W-:-:S02]  /*4a30*/  FMNMX.FTZ R4, R133, R4, !PT ;  /* 0x0000000485047209 */ /* 0x000fc40007810000 */
[----:B------:R-:W-:Y:S02]  /*4a40*/  FSEL R130, R36, -INF , P2 ;  /* 0xff80000024827808 */ /* 0x000fe40001000000 */
[----:B------:R-:W-:Y:S02]  /*4a50*/  FSEL R126, R38, -INF , P2 ;  /* 0xff800000267e7808 */ /* 0x000fe40001000000 */
[----:B------:R-:W-:Y:S02]  /*4a60*/  FSEL R122, R46, -INF , P2 ;  /* 0xff8000002e7a7808 */ /* 0x000fe40001000000 */
[----:B------:R-:W-:Y:S02]  /*4a70*/  FSEL R105, R48, -INF , P2 ;  /* 0xff80000030697808 */ /* 0x000fe40001000000 */
        /* <DEDUP_REMOVED lines=12> */
[----:B------:R-:W-:Y:S02]  /*4b40*/  FMNMX.FTZ R0, R100, R0, !PT ;  /* 0x0000000064007209 */ /* 0x000fe40007810000 */
[----:B------:R-:W-:-:S02]  /*4b50*/  FMNMX.FTZ R5, R120, R2, !PT ;  /* 0x0000000278057209 */ /* 0x000fc40007810000 */
[----:B------:R-:W-:Y:S02]  /*4b60*/  FMNMX.FTZ R6, R124, R3, !PT ;  /* 0x000000037c067209 */ /* 0x000fe40007810000 */
[----:B------:R-:W-:Y:S01]  /*4b70*/  FMNMX.FTZ R7, R128, R4, !PT ;  /* 0x0000000480077209 */ /* 0x000fe20007810000 */
[----:B------:R-:W-:Y:S05]  /*4b80*/  BRA.DIV ~URZ, `(.L_x_63) ;  /* 0x00009c427f007947 */ /* 0x000fea000b800000 */
[----:B------:R1:W2:Y:S02]  /*4b90*/  SHFL.BFLY PT, R2, R0, 0x2, 0x1f ;  /* 0x0c401f0000027f89 */ /* 0x0002a400000e0000 */
.L_x_158:
[----:B--2---:R-:W-:Y:S01]  /*4ba0*/  FMNMX.FTZ R4, R0, R2, !PT ;  /* 0x0000000200047209 */ /* 0x004fe20007810000 */
[----:B------:R-:W-:Y:S05]  /*4bb0*/  BRA.DIV ~URZ, `(.L_x_64) ;  /* 0x00009c727f007947 */ /* 0x000fea000b800000 */
[----:B-1----:R-:W1:Y:S04]  /*4bc0*/  SHFL.BFLY PT, R0, R5, 0x2, 0x1f ;  /* 0x0c401f0005007f89 */ /* 0x002e6800000e0000 */
[----:B------:R-:W2:Y:S04]  /*4bd0*/  SHFL.BFLY PT, R2, R6, 0x2, 0x1f ;  /* 0x0c401f0006027f89 */ /* 0x000ea800000e0000 */
[----:B------:R-:W3:Y:S04]  /*4be0*/  SHFL.BFLY PT, R8, R7, 0x2, 0x1f ;  /* 0x0c401f0007087f89 */ /* 0x000ee800000e0000 */
[----:B------:R-:W4:Y:S01]  /*4bf0*/  SHFL.BFLY PT, R3, R4, 0x1, 0x1f ;  /* 0x0c201f0004037f89 */ /* 0x000f2200000e0000 */
[----:B-1----:R-:W-:-:S02]  /*4c00*/  FMNMX.FTZ R0, R5, R0, !PT ;  /* 0x0000000005007209 */ /* 0x002fc40007810000 */
[----:B--2---:R-:W-:-:S03]  /*4c10*/  FMNMX.FTZ R2, R6, R2, !PT ;  /* 0x0000000206027209 */ /* 0x004fc60007810000 */
[----:B------:R-:W1:Y:S01]  /*4c20*/  SHFL.BFLY PT, R5, R0, 0x1, 0x1f ;  /* 0x0c201f0000057f89 */ /* 0x000e6200000e0000 */
[----:B---3--:R-:W-:-:S03]  /*4c30*/  FMNMX.FTZ R7, R7, R8, !PT ;  /* 0x0000000807077209 */ /* 0x008fc60007810000 */
[----:B------:R-:W2:Y:S01]  /*4c40*/  SHFL.BFLY PT, R6, R2, 0x1, 0x1f ;  /* 0x0c201f0002067f89 */ /* 0x000ea200000e0000 */
[----:B----4-:R-:W-:-:S03]  /*4c50*/  FMNMX.FTZ R104, R4, R3, !PT ;  /* 0x0000000304687209 */ /* 0x010fc60007810000 */
[----:B------:R3:W4:Y:S01]  /*4c60*/  SHFL.BFLY PT, R9, R7, 0x1, 0x1f ;  /* 0x0c201f0007097f89 */ /* 0x00072200000e0000 */
[----:B-1----:R-:W-:Y:S02]  /*4c70*/  FMNMX.FTZ R103, R0, R5, !PT ;  /* 0x0000000500677209 */ /* 0x002fe40007810000 */
[----:B--2---:R-:W-:Y:S02]  /*4c80*/  FMNMX.FTZ R102, R2, R6, !PT ;  /* 0x0000000602667209 */ /* 0x004fe40007810000 */
.L_x_159:
[C---:B------:R-:W-:Y:S01]  /*4c90*/  FMUL.FTZ R0, R104.reuse, c[0x0][0x2d0] ;  /* 0x0000b40068007a20 */ /* 0x040fe20000410000 */
[----:B------:R-:W-:Y:S01]  /*4ca0*/  FSETP.NEU.FTZ.AND P0, PT, R104, -INF , PT ;  /* 0xff8000006800780b */ /* 0x000fe20003f1d000 */
[----:B------:R-:W-:Y:S01]  /*4cb0*/  FMUL.FTZ R3, R103, c[0x0][0x2d0] ;  /* 0x0000b40067037a20 */ /* 0x000fe20000410000 */
[----:B----4-:R-:W-:Y:S01]  /*4cc0*/  FMNMX.FTZ R101, R9, R7, !PT ;  /* 0x0000000709657209 */ /* 0x010fe20007810000 */
[----:B------:R-:W-:Y:S01]  /*4cd0*/  WARPSYNC 0xffffffff ;  /* 0xffffffff00007948 */ /* 0x000fe20003800000 */
[----:B------:R-:W-:Y:S01]  /*4ce0*/  FSEL R20, R0, RZ, P0 ;  /* 0x000000ff00147208 */ /* 0x000fe20000000000 */
[----:B------:R-:W-:Y:S01]  /*4cf0*/  LDSM.16.MT88.4 R36, [R107] ;  /* 0x000000006b24783b */ /* 0x000fe20000004200 */
[----:B------:R-:W-:-:S02]  /*4d00*/  FSETP.NEU.FTZ.AND P0, PT, R103, -INF , PT ;  /* 0xff8000006700780b */ /* 0x000fc40003f1d000 */
[----:B------:R-:W-:Y:S01]  /*4d10*/  IADD3 R209, R209, -0x2, RZ ;  /* 0xfffffffed1d17810 */ /* 0x000fe20007ffe0ff */
[--C-:B------:R-:W-:Y:S01]  /*4d20*/  FFMA.FTZ R0, R10, c[0x0][0x2d0], -R20.reuse ;  /* 0x0000b4000a007a23 */ /* 0x100fe20000010814 */
[----:B------:R-:W-:Y:S01]  /*4d30*/  FSEL R3, R3, RZ, P0 ;  /* 0x000000ff03037208 */ /* 0x000fe20000000000 */
[----:B------:R-:W-:Y:S01]  /*4d40*/  FFMA.FTZ R2, R16, c[0x0][0x2d0], -R20 ;  /* 0x0000b40010027a23 */ /* 0x000fe20000010814 */
[----:B------:R-:W-:Y:S01]  /*4d50*/  FSETP.NEU.FTZ.AND P0, PT, R102, -INF , PT ;  /* 0xff8000006600780b */ /* 0x000fe20003f1d000 */
[----:B------:R1:W-:Y:S01]  /*4d60*/  MUFU.EX2 R147, R0 ;  /* 0x0000000000937308 */ /* 0x0003e20000000800 */
[----:B------:R-:W-:Y:S01]  /*4d70*/  LDSM.16.MT88.4 R60, [R180+0xc00] ;  /* 0x000c0000b43c783b */ /* 0x000fe20000004200 */
[----:B------:R-:W-:-:S03]  /*4d80*/  FFMA.FTZ R4, R25, c[0x0][0x2d0], -R3 ;  /* 0x0000b40019047a23 */ /* 0x000fc60000010803 */
[----:B------:R-:W-:Y:S03]  /*4d90*/  LDSM.16.MT88.4 R56, [R107+0x1800] ;  /* 0x001800006b38783b */ /* 0x000fe60000004200 */
[----:B------:R2:W-:Y:S01]  /*4da0*/  MUFU.EX2 R223, R2 ;  /* 0x0000000200df7308 */ /* 0x0005e20000000800 */
[----:B------:R-:W4:Y:S04]  /*4db0*/  LDSM.16.MT88.4 R52, [R180+0x1800] ;  /* 0x00180000b434783b */ /* 0x000f280000004200 */
[----:B------:R-:W5:Y:S01]  /*4dc0*/  LDSM.16.MT88.4 R64, [R107+0xc00] ;  /* 0x000c00006b40783b */ /* 0x000f620000004200 */
[----:B-1----:R-:W-:Y:S02]  /*4dd0*/  FFMA.FTZ R0, R11, c[0x0][0x2d0], -R20 ;  /* 0x0000b4000b007a23 */ /* 0x002fe40000010814 */
[----:B------:R1:W-:Y:S01]  /*4de0*/  MUFU.EX2 R218, R4 ;  /* 0x0000000400da7308 */ /* 0x0003e20000000800 */
[----:B------:R-:W3:Y:S04]  /*4df0*/  LDSM.16.MT88.4 R68, [R180] ;  /* 0x00000000b444783b */ /* 0x000ee80000004200 */
[----:B------:R-:W-:Y:S01]  /*4e00*/  LDSM.16.MT88.4 R136, [R107+0x800] ;  /* 0x000800006b88783b */ /* 0x000fe20000004200 */
[----:B--2---:R-:W-:-:S02]  /*4e10*/  FMUL.FTZ R2, R102, c[0x0][0x2d0] ;  /* 0x0000b40066027a20 */ /* 0x004fc40000410000 */
[----:B------:R2:W2:Y:S01]  /*4e20*/  MUFU.EX2 R146, R0 ;  /* 0x0000000000927308 */ /* 0x0004a20000000800 */
[----:B------:R-:W-:Y:S02]  /*4e30*/  LDSM.16.MT88.4 R152, [R107+0x1400] ;  /* 0x001400006b98783b */ /* 0x000fe40000004200 */
[----:B------:R-:W-:Y:S02]  /*4e40*/  FSEL R2, R2, RZ, P0 ;  /* 0x000000ff02027208 */ /* 0x000fe40000000000 */
[----:B------:R-:W-:-:S03]  /*4e50*/  FSETP.NEU.FTZ.AND P0, PT, R101, -INF , PT ;  /* 0xff8000006500780b */ /* 0x000fc60003f1d000 */
[----:B-1----:R-:W-:-:S04]  /*4e60*/  FFMA.FTZ R4, R33, c[0x0][0x2d0], -R2 ;  /* 0x0000b40021047a23 */ /* 0x002fc80000010802 */
[----:B------:R1:W-:Y:S01]  /*4e70*/  MUFU.EX2 R211, R4 ;  /* 0x0000000400d37308 */ /* 0x0003e20000000800 */
[----:B--2---:R-:W-:Y:S01]  /*4e80*/  FFMA.FTZ R0, R12, c[0x0][0x2d0], -R20 ;  /* 0x0000b4000c007a23 */ /* 0x004fe20000010814 */
[----:B------:R-:W-:-:S06]  /*4e90*/  F2FP.BF16.PACK_AB R16, R146, R147 ;  /* 0x000000939210723e */ /* 0x000fcc00000010ff */
[----:B------:R2:W-:Y:S01]  /*4ea0*/  MUFU.EX2 R194, R0 ;  /* 0x0000000000c27308 */ /* 0x0005e20000000800 */
[----:B-1----:R-:W-:-:S07]  /*4eb0*/  FFMA.FTZ R4, R35, c[0x0][0x2d0], -R2 ;  /* 0x0000b40023047a23 */ /* 0x002fce0000010802 */
[----:B------:R-:W1:Y:S01]  /*4ec0*/  MUFU.EX2 R213, R4 ;  /* 0x0000000400d57308 */ /* 0x000e620000000800 */
[----:B--2---:R-:W-:-:S07]  /*4ed0*/  FFMA.FTZ R0, R13, c[0x0][0x2d0], -R20 ;  /* 0x0000b4000d007a23 */ /* 0x004fce0000010814 */
[----:B------:R2:W-:Y:S01]  /*4ee0*/  MUFU.EX2 R220, R0 ;  /* 0x0000000000dc7308 */ /* 0x0005e20000000800 */
[----:B-1----:R-:W-:Y:S01]  /*4ef0*/  F2FP.BF16.PACK_AB R6, R213, R211 ;  /* 0x000000d3d506723e */ /* 0x002fe200000010ff */
[----:B--2---:R-:W-:-:S06]  /*4f00*/  FFMA.FTZ R0, R14, c[0x0][0x2d0], -R20 ;  /* 0x0000b4000e007a23 */ /* 0x004fcc0000010814 */
[----:B------:R1:W-:Y:S02]  /*4f10*/  MUFU.EX2 R221, R0 ;  /* 0x0000000000dd7308 */ /* 0x0003e40000000800 */
[----:B-1----:R-:W-:-:S06]  /*4f20*/  FFMA.FTZ R0, R15, c[0x0][0x2d0], -R20 ;  /* 0x0000b4000f007a23 */ /* 0x002fcc0000010814 */
[----:B------:R1:W2:Y:S02]  /*4f30*/  MUFU.EX2 R222, R0 ;  /* 0x0000000000de7308 */ /* 0x0002a40000000800 */
[----:B-1----:R-:W-:Y:S01]  /*4f40*/  FFMA.FTZ R0, R19, c[0x0][0x2d0], -R20 ;  /* 0x0000b40013007a23 */ /* 0x002fe20000010814 */
[----:B--2---:R-:W-:-:S05]  /*4f50*/  F2FP.BF16.PACK_AB R8, R222, R221 ;  /* 0x000000ddde08723e */ /* 0x004fca00000010ff */
[----:B------:R1:W2:Y:S02]  /*4f60*/  MUFU.EX2 R224, R0 ;  /* 0x0000000000e07308 */ /* 0x0002a40000000800 */
[----:B-1----:R-:W-:Y:S01]  /*4f70*/  FFMA.FTZ R0, R17, c[0x0][0x2d0], -R3 ;  /* 0x0000b40011007a23 */ /* 0x002fe20000010803 */
[----:B--2---:R-:W-:-:S05]  /*4f80*/  F2FP.BF16.PACK_AB R10, R224, R223 ;  /* 0x000000dfe00a723e */ /* 0x004fca00000010ff */
[----:B------:R1:W-:Y:S02]  /*4f90*/  MUFU.EX2 R145, R0 ;  /* 0x0000000000917308 */ /* 0x0003e40000000800 */
[----:B-1----:R-:W-:Y:S01]  /*4fa0*/  FFMA.FTZ R0, R18, c[0x0][0x2d0], -R3 ;  /* 0x0000b40012007a23 */ /* 0x002fe20000010803 */
[----:B------:R-:W-:-:S05]  /*4fb0*/  F2FP.BF16.PACK_AB R18, R220, R194 ;  /* 0x000000c2dc12723e */ /* 0x000fca00000010ff */
[----:B------:R1:W2:Y:S02]  /*4fc0*/  MUFU.EX2 R144, R0 ;  /* 0x0000000000907308 */ /* 0x0002a40000000800 */
[----:B-1----:R-:W-:Y:S01]  /*4fd0*/  FFMA.FTZ R0, R21, c[0x0][0x2d0], -R3 ;  /* 0x0000b40015007a23 */ /* 0x002fe20000010803 */
[----:B--2---:R-:W-:-:S05]  /*4fe0*/  F2FP.BF16.PACK_AB R17, R144, R145 ;  /* 0x000000919011723e */ /* 0x004fca00000010ff */
[----:B------:R1:W-:Y:S02]  /*4ff0*/  MUFU.EX2 R193, R0 ;  /* 0x0000000000c17308 */ /* 0x0003e40000000800 */
[----:B-1----:R-:W-:-:S06]  /*5000*/  FFMA.FTZ R0, R22, c[0x0][0x2d0], -R3 ;  /* 0x0000b40016007a23 */ /* 0x002fcc0000010803 */
[----:B------:R1:W2:Y:S02]  /*5010*/  MUFU.EX2 R215, R0 ;  /* 0x0000000000d77308 */ /* 0x0002a40000000800 */
[----:B-1----:R-:W-:Y:S01]  /*5020*/  FFMA.FTZ R0, R23, c[0x0][0x2d0], -R3 ;  /* 0x0000b40017007a23 */ /* 0x002fe20000010803 */
[----:B--2---:R-:W-:-:S05]  /*5030*/  F2FP.BF16.PACK_AB R19, R215, R193 ;  /* 0x000000c1d713723e */ /* 0x004fca00000010ff */
[----:B------:R1:W-:Y:S02]  /*5040*/  MUFU.EX2 R216, R0 ;  /* 0x0000000000d87308 */ /* 0x0003e40000000800 */
[C---:B----4-:R-:W-:Y:S08]  /*5050*/  HMMA.16816.F32.BF16 R76, R16.reuse, R52, RZ ;  /* 0x00000034104c723c */ /* 0x050ff000000418ff */
[----:B-----5:R-:W-:Y:S01]  /*5060*/  HMMA.16816.F32.BF16 R112, R16, R64, RZ ;  /* 0x000000401070723c */ /* 0x020fe200000418ff */
[----:B-1----:R-:W-:-:S04]  /*5070*/  FFMA.FTZ R0, R24, c[0x0][0x2d0], -R3 ;  /* 0x0000b40018007a23 */ /* 0x002fc80000010803 */
[----:B------:R1:W2:Y:S03]  /*5080*/  MUFU.EX2 R217, R0 ;  /* 0x0000000000d97308 */ /* 0x0002a60000000800 */
[C---:B---3--:R-:W-:Y:S08]  /*5090*/  HMMA.16816.F32.BF16 R116, R16.reuse, R68, RZ ;  /* 0x000000441074723c */ /* 0x048ff000000418ff */
[----:B------:R-:W-:Y:S01]  /*50a0*/  HMMA.16816.F32.BF16 R108, R16, R60, RZ ;  /* 0x0000003c106c723c */ /* 0x000fe200000418ff */
[----:B-1----:R-:W-:Y:S01]  /*50b0*/  FFMA.FTZ R0, R28, c[0x0][0x2d0], -R3 ;  /* 0x0000b4001c007a23 */ /* 0x002fe20000010803 */
[----:B--2---:R-:W-:-:S06]  /*50c0*/  F2FP.BF16.PACK_AB R9, R217, R216 ;  /* 0x000000d8d909723e */ /* 0x004fcc00000010ff */
[----:B------:R-:W-:Y:S01]  /*50d0*/  HMMA.16816.F32.BF16 R96, R16, R56, RZ ;  /* 0x000000381060723c */ /* 0x000fe200000418ff */
        /* <DEDUP_REMOVED lines=9> */
[----:B-1----:R-:W-:-:S06]  /*5170*/  FFMA.FTZ R0, R30, c[0x0][0x2d0], -R2 ;  /* 0x0000b4001e007a23 */ /* 0x002fcc0000010802 */
[----:B------:R1:W2:Y:S02]  /*5180*/  MUFU.EX2 R207, R0 ;  /* 0x0000000000cf7308 */ /* 0x0002a40000000800 */
[--C-:B-1----:R-:W-:Y:S01]  /*5190*/  FFMA.FTZ R0, R31, c[0x0][0x2d0], -R2.reuse ;  /* 0x0000b4001f007a23 */ /* 0x102fe20000010802 */
[----:B--2---:R-:W-:Y:S01]  /*51a0*/  F2FP.BF16.PACK_AB R14, R207, R206 ;  /* 0x000000cecf0e723e */ /* 0x004fe200000010ff */
[----:B------:R-:W1:Y:S04]  /*51b0*/  LDSM.16.MT88.4 R28, [R107+0x400] ;  /* 0x000400006b1c783b */ /* 0x000e680000004200 */
[----:B------:R2:W-:Y:S02]  /*51c0*/  MUFU.EX2 R208, R0 ;  /* 0x0000000000d07308 */ /* 0x0005e40000000800 */
[----:B--2---:R-:W-:-:S06]  /*51d0*/  FFMA.FTZ R0, R32, c[0x0][0x2d0], -R2 ;  /* 0x0000b40020007a23 */ /* 0x004fcc0000010802 */
[----:B------:R2:W-:Y:S02]  /*51e0*/  MUFU.EX2 R210, R0 ;  /* 0x0000000000d27308 */ /* 0x0005e40000000800 */
[----:B--2---:R-:W-:-:S05]  /*51f0*/  FMUL.FTZ R0, R101, c[0x0][0x2d0] ;  /* 0x0000b40065007a20 */ /* 0x004fca0000410000 */
[----:B------:R-:W-:Y:S02]  /*5200*/  FSEL R0, R0, RZ, P0 ;  /* 0x000000ff00007208 */ /* 0x000fe40000000000 */
[----:B------:R-:W-:-:S03]  /*5210*/  ISETP.GE.AND P0, PT, R209, R239, PT ;  /* 0x000000efd100720c */ /* 0x000fc60003f06270 */
[--C-:B------:R-:W-:Y:S02]  /*5220*/  FFMA.FTZ R4, R34, c[0x0][0x2d0], -R0.reuse ;  /* 0x0000b40022047a23 */ /* 0x100fe40000010800 */
[----:B------:R-:W-:Y:S02]  /*5230*/  HMMA.16816.F32.BF16 R32, R16, R36, RZ ;  /* 0x000000241020723c */ /* 0x000fe400000418ff */
[----:B------:R2:W-:Y:S02]  /*5240*/  MUFU.EX2 R197, R4 ;  /* 0x0000000400c57308 */ /* 0x0005e40000000800 */
[----:B--2---:R-:W-:-:S06]  /*5250*/  FFMA.FTZ R4, R40, c[0x0][0x2d0], -R0 ;  /* 0x0000b40028047a23 */ /* 0x004fcc0000010800 */
[----:B------:R2:W3:Y:S11]  /*5260*/  MUFU.EX2 R195, R4 ;  /* 0x0000000400c37308 */ /* 0x0004f60000000800 */
[----:B------:R-:W-:Y:S03]  /*5270*/  @!UPT UIADD3 URZ, URZ, URZ, URZ ;  /* 0x0000003f3f3ff290 */ /* 0x000fe6000fffe03f */
[----:B-1----:R-:W-:Y:S01]  /*5280*/  HMMA.16816.F32.BF16 R148, R8, R28, R32 ;  /* 0x0000001c0894723c */ /* 0x002fe20000041820 */
[----:B------:R-:W1:Y:S01]  /*5290*/  LDSM.16.MT88.4 R32, [R180+0x400] ;  /* 0x00040000b420783b */ /* 0x000e620000004200 */
[----:B--2---:R-:W-:Y:S01]  /*52a0*/  FFMA.FTZ R4, R41, c[0x0][0x2d0], -R0 ;  /* 0x0000b40029047a23 */ /* 0x004fe20000010800 */
[----:B---3--:R-:W-:-:S03]  /*52b0*/  F2FP.BF16.PACK_AB R13, R195, R197 ;  /* 0x000000c5c30d723e */ /* 0x008fc600000010ff */
[----:B------:R2:W-:Y:S02]  /*52c0*/  MUFU.EX2 R196, R4 ;  /* 0x0000000400c47308 */ /* 0x0005e40000000800 */
[----:B--2---:R-:W-:-:S06]  /*52d0*/  FFMA.FTZ R4, R42, c[0x0][0x2d0], -R0 ;  /* 0x0000b4002a047a23 */ /* 0x004fcc0000010800 */
[----:B------:R2:W3:Y:S01]  /*52e0*/  MUFU.EX2 R198, R4 ;  /* 0x0000000400c67308 */ /* 0x0004e20000000800 */
[----:B-1----:R-:W-:Y:S01]  /*52f0*/  HMMA.16816.F32.BF16 R116, R8, R32, R116 ;  /* 0x000000200874723c */ /* 0x002fe20000041874 */
[--C-:B--2---:R-:W-:Y:S01]  /*5300*/  FFMA.FTZ R4, R43, c[0x0][0x2d0], -R0.reuse ;  /* 0x0000b4002b047a23 */ /* 0x104fe20000010800 */
[----:B---3--:R-:W-:Y:S01]  /*5310*/  F2FP.BF16.PACK_AB R15, R198, R196 ;  /* 0x000000c4c60f723e */ /* 0x008fe200000010ff */
[----:B------:R-:W-:Y:S04]  /*5320*/  LDSM.16.MT88.4 R40, [R180+0x1c00] ;  /* 0x001c0000b428783b */ /* 0x000fe80000004200 */
[----:B------:R1:W-:Y:S02]  /*5330*/  MUFU.EX2 R199, R4 ;  /* 0x0000000400c77308 */ /* 0x0003e40000000800 */
[C---:B------:R-:W-:Y:S08]  /*5340*/  HMMA.16816.F32.BF16 R24, R12.reuse, R36, RZ ;  /* 0x000000240c18723c */ /* 0x040ff000000418ff */
[----:B------:R-:W-:Y:S01]  /*5350*/  HMMA.16816.F32.BF16 R84, R12, R60, RZ ;  /* 0x0000003c0c54723c */ /* 0x000fe200000418ff */
[----:B-1----:R-:W-:-:S04]  /*5360*/  FFMA.FTZ R4, R44, c[0x0][0x2d0], -R0 ;  /* 0x0000b4002c047a23 */ /* 0x002fc80000010800 */
[----:B------:R1:W2:Y:S03]  /*5370*/  MUFU.EX2 R202, R4 ;  /* 0x0000000400ca7308 */ /* 0x0002a60000000800 */
[C---:B------:R-:W-:Y:S08]  /*5380*/  HMMA.16816.F32.BF16 R80, R12.reuse, R56, RZ ;  /* 0x000000380c50723c */ /* 0x040ff000000418ff */
[C---:B------:R-:W-:Y:S01]  /*5390*/  HMMA.16816.F32.BF16 R88, R12.reuse, R64, RZ ;  /* 0x000000400c58723c */ /* 0x040fe200000418ff */
[--C-:B-1----:R-:W-:Y:S01]  /*53a0*/  FFMA.FTZ R4, R45, c[0x0][0x2d0], -R0.reuse ;  /* 0x0000b4002d047a23 */ /* 0x102fe20000010800 */
[----:B--2---:R-:W-:Y:S01]  /*53b0*/  F2FP.BF16.PACK_AB R5, R202, R199 ;  /* 0x000000c7ca05723e */ /* 0x004fe200000010ff */
[----:B------:R-:W1:Y:S05]  /*53c0*/  LDSM.16.MT88.4 R44, [R107+0x1c00] ;  /* 0x001c00006b2c783b */ /* 0x000e6a0000004200 */
[C---:B------:R-:W-:Y:S01]  /*53d0*/  HMMA.16816.F32.BF16 R72, R12.reuse, R52, RZ ;  /* 0x000000340c48723c */ /* 0x040fe200000418ff */
[----:B------:R2:W-:Y:S07]  /*53e0*/  MUFU.EX2 R205, R4 ;  /* 0x0000000400cd7308 */ /* 0x0005ee0000000800 */
[----:B------:R-:W-:Y:S01]  /*53f0*/  HMMA.16816.F32.BF16 R92, R12, R68, RZ ;  /* 0x000000440c5c723c */ /* 0x000fe200000418ff */
[----:B--2---:R-:W-:-:S02]  /*5400*/  FFMA.FTZ R4, R50, c[0x0][0x2d0], -R0 ;  /* 0x0000b40032047a23 */ /* 0x004fc40000010800 */
[----:B------:R-:W2:Y:S02]  /*5410*/  LDSM.16.MT88.4 R48, [R180+0x1000] ;  /* 0x00100000b430783b */ /* 0x000ea40000004200 */
[----:B------:R3:W4:Y:S02]  /*5420*/  MUFU.EX2 R203, R4 ;  /* 0x0000000400cb7308 */ /* 0x0007240000000800 */
[----:B---3--:R-:W-:Y:S02]  /*5430*/  F2FP.BF16.PACK_AB R4, R210, R208 ;  /* 0x000000d0d204723e */ /* 0x008fe400000010ff */
[----:B----4-:R-:W-:Y:S01]  /*5440*/  F2FP.BF16.PACK_AB R7, R203, R205 ;  /* 0x000000cdcb07723e */ /* 0x010fe200000010ff */
[----:B-1----:R-:W-:Y:S08]  /*5450*/  HMMA.16816.F32.BF16 R160, R8, R44, R96 ;  /* 0x0000002c08a0723c */ /* 0x002ff00000041860 */
[C---:B------:R-:W-:Y:S01]  /*5460*/  HMMA.16816.F32.BF16 R156, R4.reuse, R28, R24 ;  /* 0x0000001c049c723c */ /* 0x040fe20000041818 */
[----:B------:R-:W1:Y:S07]  /*5470*/  LDSM.16.MT88.4 R24, [R107+0x1000] ;  /* 0x001000006b18783b */ /* 0x000e6e0000004200 */
[C---:B------:R-:W-:Y:S08]  /*5480*/  HMMA.16816.F32.BF16 R172, R4.reuse, R44, R80 ;  /* 0x0000002c04ac723c */ /* 0x040ff00000041850 */
[----:B--2---:R-:W-:Y:S08]  /*5490*/  HMMA.16816.F32.BF16 R176, R4, R48, R84 ;  /* 0x0000003004b0723c */ /* 0x004ff00000041854 */
[----:B------:R-:W-:Y:S08]  /*54a0*/  HMMA.16816.F32.BF16 R84, R8, R40, R76 ;  /* 0x000000280854723c */ /* 0x000ff0000004184c */
[-C--:B------:R-:W-:Y:S08]  /*54b0*/  HMMA.16816.F32.BF16 R80, R16, R38.reuse, RZ ;  /* 0x000000261050723c */ /* 0x080ff000000418ff */
[----:B------:R-:W-:Y:S08]  /*54c0*/  HMMA.16816.F32.BF16 R76, R12, R38, RZ ;  /* 0x000000260c4c723c */ /* 0x000ff000000418ff */
[-C--:B------:R-:W-:Y:S08]  /*54d0*/  HMMA.16816.F32.BF16 R36, R16, R66.reuse, RZ ;  /* 0x000000421024723c */ /* 0x080ff000000418ff */
[----:B------:R-:W-:Y:S08]  /*54e0*/  HMMA.16816.F32.BF16 R64, R12, R66, RZ ;  /* 0x000000420c40723c */ /* 0x000ff000000418ff */
[----:B------:R-:W-:Y:S08]  /*54f0*/  HMMA.16816.F32.BF16 R168, R4, R40, R72 ;  /* 0x0000002804a8723c */ /* 0x000ff00000041848 */
[-C--:B-1----:R-:W-:Y:S08]  /*5500*/  HMMA.16816.F32.BF16 R112, R8, R24.reuse, R112 ;  /* 0x000000180870723c */ /* 0x082ff00000041870 */
[----:B------:R-:W-:Y:S08]  /*5510*/  HMMA.16816.F32.BF16 R88, R4, R24, R88 ;  /* 0x000000180458723c */ /* 0x000ff00000041858 */
[----:B------:R-:W-:Y:S08]  /*5520*/  HMMA.16816.F32.BF16 R72, R16, R70, RZ ;  /* 0x000000461048723c */ /* 0x000ff000000418ff */
[-C--:B------:R-:W-:Y:S08]  /*5530*/  HMMA.16816.F32.BF16 R80, R8, R30.reuse, R80 ;  /* 0x0000001e0850723c */ /* 0x080ff00000041850 */
[----:B------:R-:W-:Y:S08]  /*5540*/  HMMA.16816.F32.BF16 R76, R4, R30, R76 ;  /* 0x0000001e044c723c */ /* 0x000ff0000004184c */
[-C--:B------:R-:W-:Y:S08]  /*5550*/  HMMA.16816.F32.BF16 R36, R8, R26.reuse, R36 ;  /* 0x0000001a0824723c */ /* 0x080ff00000041824 */
[----:B------:R-:W-:Y:S08]  /*5560*/  HMMA.16816.F32.BF16 R64, R4, R26, R64 ;  /* 0x0000001a0440723c */ /* 0x000ff00000041840 */
[C---:B------:R-:W-:Y:S08]  /*5570*/  HMMA.16816.F32.BF16 R68, R12.reuse, R70, RZ ;  /* 0x000000460c44723c */ /* 0x040ff000000418ff */
[C---:B------:R-:W-:Y:S08]  /*5580*/  HMMA.16816.F32.BF16 R28, R12.reuse, R62, RZ ;  /* 0x0000003e0c1c723c */ /* 0x040ff000000418ff */
[C---:B------:R-:W-:Y:S08]  /*5590*/  HMMA.16816.F32.BF16 R24, R12.reuse, R58, RZ ;  /* 0x0000003a0c18723c */ /* 0x040ff000000418ff */
[----:B------:R-:W-:Y:S08]  /*55a0*/  HMMA.16816.F32.BF16 R12, R12, R54, RZ ;  /* 0x000000360c0c723c */ /* 0x000ff000000418ff */
[C---:B------:R-:W-:Y:S08]  /*55b0*/  HMMA.16816.F32.BF16 R60, R16.reuse, R62, RZ ;  /* 0x0000003e103c723c */ /* 0x040ff000000418ff */
[C---:B------:R-:W-:Y:S08]  /*55c0*/  HMMA.16816.F32.BF16 R56, R16.reuse, R58, RZ ;  /* 0x0000003a1038723c */ /* 0x040ff000000418ff */
[----:B------:R-:W-:Y:S08]  /*55d0*/  HMMA.16816.F32.BF16 R16, R16, R54, RZ ;  /* 0x000000361010723c */ /* 0x000ff000000418ff */
[C---:B------:R-:W-:Y:S08]  /*55e0*/  HMMA.16816.F32.BF16 R140, R4.reuse, R32, R92 ;  /* 0x00000020048c723c */ /* 0x040ff0000004185c */
[C---:B------:R-:W-:Y:S08]  /*55f0*/  HMMA.16816.F32.BF16 R68, R4.reuse, R34, R68 ;  /* 0x000000220444723c */ /* 0x040ff00000041844 */
[C---:B------:R-:W-:Y:S08]  /*5600*/  HMMA.16816.F32.BF16 R28, R4.reuse, R50, R28 ;  /* 0x00000032041c723c */ /* 0x040ff0000004181c */
[C---:B------:R-:W-:Y:S08]  /*5610*/  HMMA.16816.F32.BF16 R24, R4.reuse, R46, R24 ;  /* 0x0000002e0418723c */ /* 0x040ff00000041818 */
[-C--:B------:R-:W-:Y:S07]  /*5620*/  HMMA.16816.F32.BF16 R12, R4, R42.reuse, R12 ;  /* 0x0000002a040c723c */ /* 0x080fee000004180c */
[--C-:B------:R-:W-:Y:S01]  /*5630*/  FFMA.FTZ R4, R123, c[0x0][0x2d0], -R20.reuse ;  /* 0x0000b4007b047a23 */ /* 0x100fe20000010814 */
[C---:B------:R-:W-:Y:S03]  /*5640*/  HMMA.16816.F32.BF16 R16, R8.reuse, R42, R16 ;  /* 0x0000002a0810723c */ /* 0x040fe60000041810 */
[----:B------:R1:W-:Y:S05]  /*5650*/  MUFU.EX2 R42, R4 ;  /* 0x00000004002a7308 */ /* 0x0003ea0000000800 */
[C---:B------:R-:W-:Y:S08]  /*5660*/  HMMA.16816.F32.BF16 R72, R8.reuse, R34, R72 ;  /* 0x000000220848723c */ /* 0x040ff00000041848 */
[----:B------:R-:W-:Y:S01]  /*5670*/  HMMA.16816.F32.BF16 R164, R8, R48, R108 ;  /* 0x0000003008a4723c */ /* 0x000fe2000004186c */
[----:B-1----:R-:W-:-:S04]  /*5680*/  FFMA.FTZ R4, R121, c[0x0][0x2d0], -R20 ;  /* 0x0000b40079047a23 */ /* 0x002fc80000010814 */
[----:B------:R1:W2:Y:S03]  /*5690*/  MUFU.EX2 R43, R4 ;  /* 0x00000004002b7308 */ /* 0x0002a60000000800 */
[C---:B------:R-:W-:Y:S01]  /*56a0*/  HMMA.16816.F32.BF16 R32, R8.reuse, R50, R60 ;  /* 0x000000320820723c */ /* 0x040fe2000004183c */
[----:B------:R-:W3:Y:S07]  /*56b0*/  LDSM.16.MT88.4 R60, [R180+0x1400] ;  /* 0x00140000b43c783b */ /* 0x000eee0000004200 */
[----:B------:R-:W-:Y:S01]  /*56c0*/  HMMA.16816.F32.BF16 R56, R8, R46, R56 ;  /* 0x0000002e0838723c */ /* 0x000fe20000041838 */
[----:B-1----:R-:W-:Y:S01]  /*56d0*/  FFMA.FTZ R4, R105, c[0x0][0x2d0], -R20 ;  /* 0x0000b40069047a23 */ /* 0x002fe20000010814 */
[----:B--2---:R-:W-:-:S05]  /*56e0*/  F2FP.BF16.PACK_AB R96, R43, R42 ;  /* 0x0000002a2b60723e */ /* 0x004fca00000010ff */
[----:B------:R-:W-:Y:S01]  /*56f0*/  FADD.FTZ R8, R135, R134 ;  /* 0x0000008687087221 */ /* 0x000fe20000010000 */
        /* <DEDUP_REMOVED lines=10> */
[----:B------:R-:W-:-:S04]  /*57a0*/  FFMA.FTZ R3, R120, c[0x0][0x2d0], -R3 ;  /* 0x0000b40078037a23 */ /* 0x000fc80000010803 */
[----:B------:R1:W-:Y:S08]  /*57b0*/  MUFU.EX2 R41, R4 ;  /* 0x0000000400297308 */ /* 0x0003f00000000800 */
[----:B------:R2:W4:Y:S01]  /*57c0*/  MUFU.EX2 R214, R3 ;  /* 0x0000000300d67308 */ /* 0x0005220000000800 */
[----:B-1----:R-:W-:Y:S02]  /*57d0*/  FADD.FTZ R4, R147, R146 ;  /* 0x0000009293047221 */ /* 0x002fe40000010000 */
[----:B--2---:R-:W-:Y:S01]  /*57e0*/  FFMA.FTZ R3, R131, c[0x0][0x2d0], -R2 ;  /* 0x0000b40083037a23 */ /* 0x004fe20000010802 */
[----:B----4-:R-:W-:-:S04]  /*57f0*/  F2FP.BF16.PACK_AB R99, R214, R41 ;  /* 0x00000029d663723e */ /* 0x010fc800000010ff */
[----:B------:R1:W-:Y:S03]  /*5800*/  MUFU.EX2 R20, R3 ;  /* 0x0000000300147308 */ /* 0x0003e60000000800 */
[C---:B------:R-:W-:Y:S08]  /*5810*/  HMMA.16816.F32.BF16 R112, R96.reuse, R152, R112 ;  /* 0x000000986070723c */ /* 0x040ff00000041870 */
[----:B------:R-:W-:Y:S01]  /*5820*/  HMMA.16816.F32.BF16 R108, R96, R154, R36 ;  /* 0x0000009a606c723c */ /* 0x000fe20000041824 */
[----:B-1----:R-:W-:-:S04]  /*5830*/  FFMA.FTZ R3, R129, c[0x0][0x2d0], -R2 ;  /* 0x0000b40081037a23 */ /* 0x002fc80000010802 */
[----:B------:R1:W2:Y:S03]  /*5840*/  MUFU.EX2 R21, R3 ;  /* 0x0000000300157308 */ /* 0x0002a60000000800 */
[C---:B---3--:R-:W-:Y:S01]  /*5850*/  HMMA.16816.F32.BF16 R52, R96.reuse, R60, R164 ;  /* 0x0000003c6034723c */ /* 0x048fe200000418a4 */
[--C-:B-1----:R-:W-:Y:S01]  /*5860*/  FFMA.FTZ R3, R126, c[0x0][0x2d0], -R2.reuse ;  /* 0x0000b4007e037a23 */ /* 0x102fe20000010802 */
[----:B--2---:R-:W-:Y:S01]  /*5870*/  F2FP.BF16.PACK_AB R92, R21, R20 ;  /* 0x00000014155c723e */ /* 0x004fe200000010ff */
[----:B------:R-:W-:Y:S02]  /*5880*/  FFMA.FTZ R2, R124, c[0x0][0x2d0], -R2 ;  /* 0x0000b4007c027a23 */ /* 0x000fe40000010802 */
[----:B------:R1:W-:Y:S03]  /*5890*/  MUFU.EX2 R22, R3 ;  /* 0x0000000300167308 */ /* 0x0003e60000000800 */
[----:B------:R-:W-:Y:S05]  /*58a0*/  HMMA.16816.F32.BF16 R124, R96, R138, R80 ;  /* 0x0000008a607c723c */ /* 0x000fea0000041850 */
[----:B------:R2:W3:Y:S01]  /*58b0*/  MUFU.EX2 R233, R2 ;  /* 0x0000000200e97308 */ /* 0x0004e20000000800 */
[----:B-1----:R-:W-:-:S07]  /*58c0*/  FFMA.FTZ R3, R130, c[0x0][0x2d0], -R0 ;  /* 0x0000b40082037a23 */ /* 0x002fce0000010800 */
[----:B------:R-:W-:Y:S01]  /*58d0*/  MUFU.EX2 R11, R3 ;  /* 0x00000003000b7308 */ /* 0x000fe20000000800 */
[----:B--2---:R-:W-:Y:S01]  /*58e0*/  FFMA.FTZ R2, R133, c[0x0][0x2d0], -R0 ;  /* 0x0000b40085027a23 */ /* 0x004fe20000010800 */
[----:B---3--:R-:W-:-:S06]  /*58f0*/  F2FP.BF16.PACK_AB R94, R233, R22 ;  /* 0x00000016e95e723e */ /* 0x008fcc00000010ff */
[----:B------:R1:W-:Y:S02]  /*5900*/  MUFU.EX2 R10, R2 ;  /* 0x00000002000a7308 */ /* 0x0003e40000000800 */
[--C-:B-1----:R-:W-:Y:S02]  /*5910*/  FFMA.FTZ R2, R132, c[0x0][0x2d0], -R0.reuse ;  /* 0x0000b40084027a23 */ /* 0x102fe40000010800 */
[----:B------:R-:W-:-:S04]  /*5920*/  FFMA.FTZ R0, R128, c[0x0][0x2d0], -R0 ;  /* 0x0000b40080007a23 */ /* 0x000fc80000010800 */
[----:B------:R-:W1:Y:S01]  /*5930*/  MUFU.EX2 R9, R2 ;  /* 0x0000000200097308 */ /* 0x000e620000000800 */
[----:B------:R-:W-:Y:S07]  /*5940*/  HMMA.16816.F32.BF16 R128, R96, R136, R148 ;  /* 0x000000886080723c */ /* 0x000fee0000041894 */
[----:B------:R-:W2:Y:S01]  /*5950*/  MUFU.EX2 R234, R0 ;  /* 0x0000000000ea7308 */ /* 0x000ea20000000800 */
[----:B-1----:R-:W-:Y:S01]  /*5960*/  F2FP.BF16.PACK_AB R93, R9, R10 ;  /* 0x0000000a095d723e */ /* 0x002fe200000010ff */
[----:B------:R-:W-:-:S02]  /*5970*/  FADD.FTZ R2, R145, R144 ;  /* 0x0000009091027221 */ /* 0x000fc40000010000 */
[----:B------:R-:W1:Y:S02]  /*5980*/  LDSM.16.MT88.4 R144, [R180+0x800] ;  /* 0x00080000b490783b */ /* 0x000e640000004200 */
[----:B------:R-:W-:Y:S02]  /*5990*/  FADD.FTZ R3, R193, R2 ;  /* 0x00000002c1037221 */ /* 0x000fe40000010000 */
[----:B------:R-:W-:Y:S01]  /*59a0*/  FADD.FTZ R2, R206, R8 ;  /* 0x00000008ce027221 */ /* 0x000fe20000010000 */
[----:B--2---:R-:W-:Y:S01]  /*59b0*/  F2FP.BF16.PACK_AB R95, R234, R11 ;  /* 0x0000000bea5f723e */ /* 0x004fe200000010ff */
[----:B------:R-:W-:Y:S02]  /*59c0*/  FADD.FTZ R0, R194, R4 ;  /* 0x00000004c2007221 */ /* 0x000fe40000010000 */
[----:B------:R-:W2:Y:S01]  /*59d0*/  LDSM.16.MT88.4 R4, [R180+0x2000] ;  /* 0x00200000b404783b */ /* 0x000ea20000004200 */
        /* <DEDUP_REMOVED lines=8> */
[----:B------:R-:W3:Y:S01]  /*5a60*/  LDSM.16.MT88.4 R76, [R107+0x2000] ;  /* 0x002000006b4c783b */ /* 0x000ee20000004200 */
[----:B------:R-:W-:Y:S02]  /*5a70*/  FADD.FTZ R0, R222, R0 ;  /* 0x00000000de007221 */ /* 0x000fe40000010000 */
[----:B------:R-:W-:Y:S02]  /*5a80*/  FADD.FTZ R3, R217, R3 ;  /* 0x00000003d9037221 */ /* 0x000fe40000010000 */
[----:B------:R-:W-:-:S02]  /*5a90*/  FADD.FTZ R2, R210, R2 ;  /* 0x00000002d2027221 */ /* 0x000fc40000010000 */
[----:B------:R-:W-:Y:S01]  /*5aa0*/  HMMA.16816.F32.BF16 R148, R92, R152, R88 ;  /* 0x000000985c94723c */ /* 0x000fe20000041858 */
[----:B------:R-:W-:Y:S02]  /*5ab0*/  FADD.FTZ R0, R223, R0 ;  /* 0x00000000df007221 */ /* 0x000fe40000010000 */
[----:B------:R-:W-:-:S05]  /*5ac0*/  FADD.FTZ R3, R218, R3 ;  /* 0x00000003da037221 */ /* 0x000fca0000010000 */
[----:B------:R-:W-:Y:S08]  /*5ad0*/  HMMA.16816.F32.BF16 R152, R92, R154, R64 ;  /* 0x0000009a5c98723c */ /* 0x000ff00000041840 */
[C---:B-1----:R-:W-:Y:S08]  /*5ae0*/  HMMA.16816.F32.BF16 R120, R96.reuse, R144, R116 ;  /* 0x000000906078723c */ /* 0x042ff00000041874 */
[-C--:B--2---:R-:W-:Y:S08]  /*5af0*/  HMMA.16816.F32.BF16 R84, R96, R4.reuse, R84 ;  /* 0x000000046054723c */ /* 0x084ff00000041854 */
[C---:B------:R-:W-:Y:S07]  /*5b00*/  HMMA.16816.F32.BF16 R88, R92.reuse, R4, R168 ;  /* 0x000000045c58723c */ /* 0x040fee00000418a8 */
        /* <DEDUP_REMOVED lines=11> */
[----:B------:R-:W-:Y:S01]  /*5bc0*/  HMMA.16816.F32.BF16 R144, R92, R146, R68 ;  /* 0x000000925c90723c */ /* 0x000fe20000041844 */
[----:B------:R-:W-:Y:S02]  /*5bd0*/  FADD.FTZ R4, R42, R2 ;  /* 0x000000022a047221 */ /* 0x000fe40000010000 */
[----:B------:R-:W-:Y:S02]  /*5be0*/  FADD.FTZ R5, R205, R5 ;  /* 0x00000005cd057221 */ /* 0x000fe40000010000 */
[----:B------:R-:W-:Y:S02]  /*5bf0*/  FADD.FTZ R0, R23, R0 ;  /* 0x0000000017007221 */ /* 0x000fe40000010000 */
[----:B------:R-:W-:Y:S01]  /*5c00*/  FADD.FTZ R2, R203, R5 ;  /* 0x00000005cb027221 */ /* 0x000fe20000010000 */
[----:B---3--:R-:W-:Y:S01]  /*5c10*/  HMMA.16816.F32.BF16 R80, R96, R78, R56 ;  /* 0x0000004e6050723c */ /* 0x008fe20000041838 */
        /* <DEDUP_REMOVED lines=14> */
[----:B------:R-:W-:Y:S01]  /*5d00*/  HMMA.16816.F32.BF16 R56, R92, R60, R176 ;  /* 0x0000003c5c38723c */ /* 0x000fe200000418b0 */
[----:B------:R-:W-:-:S02]  /*5d10*/  FADD.FTZ R233, R233, R2 ;  /* 0x00000002e9e97221 */ /* 0x000fc40000010000 */
[----:B------:R-:W-:-:S05]  /*5d20*/  FADD.FTZ R234, R234, R0 ;  /* 0x00000000eaea7221 */ /* 0x000fca0000010000 */
[C---:B------:R-:W-:Y:S08]  /*5d30*/  HMMA.16816.F32.BF16 R72, R92.reuse, R76, R172 ;  /* 0x0000004c5c48723c */ /* 0x040ff000000418ac */
[C---:B------:R-:W-:Y:S08]  /*5d40*/  HMMA.16816.F32.BF16 R60, R92.reuse, R62, R28 ;  /* 0x0000003e5c3c723c */ /* 0x040ff0000004181c */
[----:B------:R-:W-:Y:S08]  /*5d50*/  HMMA.16816.F32.BF16 R76, R92, R78, R24 ;  /* 0x0000004e5c4c723c */ /* 0x000ff00000041818 */
[-C--:B------:R-:W-:Y:S08]  /*5d60*/  HMMA.16816.F32.BF16 R96, R96, R6.reuse, R16 ;  /* 0x000000066060723c */ /* 0x080ff00000041810 */
[----:B------:R-:W-:Y:S01]  /*5d70*/  HMMA.16816.F32.BF16 R92, R92, R6, R12 ;  /* 0x000000065c5c723c */ /* 0x000fe2000004180c */
[----:B------:R-:W-:Y:S07]  /*5d80*/  @!UPT UIADD3 URZ, URZ, URZ, URZ ;  /* 0x0000003f3f3ff290 */ /* 0x000fee000fffe03f */
[----:B------:R-:W-:Y:S11]  /*5d90*/  @!P0 BRA `(.L_x_65) ;  /* 0x000030d000008947 */ /* 0x000ff60003800000 */
.L_x_77:
[----:B------:R-:W-:Y:S04]  /*5da0*/  DEPBAR.LE SB0, 0x0 ;  /* 0x000080000000791a */ /* 0x000fe80000000000 */
[----:B------:R-:W-:Y:S01]  /*5db0*/  WARPSYNC 0xffffffff ;  /* 0xffffffff00007948 */ /* 0x000fe20003800000 */
[----:B------:R-:W-:Y:S01]  /*5dc0*/  BAR.SYNC.DEFER_BLOCKING 0x0 ;  /* 0x0000000000007b1d */ /* 0x000fe20000010000 */
[----:B------:R-:W-:Y:S01]  /*5dd0*/  SHF.R.S32.HI R0, RZ, 0x1f, R201 ;  /* 0x0000001fff007819 */ /* 0x000fe200000114c9 */
[----:B------:R-:W-:Y:S01]  /*5de0*/  IMAD.WIDE.U32 R2, R201, c[0x0][0x208], RZ ;  /* 0x00008200c9027a25 */ /* 0x000fe200078e00ff */
[----:B------:R-:W-:Y:S02]  /*5df0*/  ISETP.GE.AND P6, PT, R237, c[0x0][0x1d4], PT ;  /* 0x00007500ed007a0c */ /* 0x000fe40003fc6270 */
[----:B------:R-:W-:Y:S01]  /*5e00*/  MOV R100, R103 ;  /* 0x0000006700647202 */ /* 0x000fe20000000f00 */
[----:B------:R-:W-:Y:S01]  /*5e10*/  IMAD R0, R0, c[0x0][0x208], RZ ;  /* 0x0000820000007a24 */ /* 0x000fe200078e02ff */
[----:B------:R-:W-:Y:S03]  /*5e20*/  MOV R105, R102 ;  /* 0x0000006600697202 */ /* 0x000fe60000000f00 */
[----:B------:R-:W-:Y:S04]  /*5e30*/  IMAD R0, R201, c[0x0][0x20c], R0 ;  /* 0x00008300c9007a24 */ /* 0x000fe800078e0200 */
[----:B------:R-:W-:Y:S01]  /*5e40*/  IMAD.IADD R3, R3, 0x1, R0 ;  /* 0x0000000103037824 */ /* 0x000fe200078e0200 */
[----:B------:R-:W-:Y:S03]  /*5e50*/  SHF.R.S32.HI R0, RZ, 0x1f, R200 ;  /* 0x0000001fff007819 */ /* 0x000fe600000114c8 */
[----:B------:R-:W-:Y:S04]  /*5e60*/  IMAD.WIDE.U32 R2, R200, c[0x0][0x218], R2 ;  /* 0x00008600c8027a25 */ /* 0x000fe800078e0002 */
[----:B------:R-:W-:Y:S01]  /*5e70*/  IMAD R4, R0, c[0x0][0x218], RZ ;  /* 0x0000860000047a24 */ /* 0x000fe200078e02ff */
[----:B------:R-:W-:Y:S01]  /*5e80*/  IADD3 R0, P0, R246, R2, RZ ;  /* 0x00000002f6007210 */ /* 0x000fe20007f1e0ff */
[----:B------:R1:W2:Y:S02]  /*5e90*/  LDSM.16.M88.4 R48, [R181] ;  /* 0x00000000b530783b */ /* 0x0002a40000000200 */
[----:B------:R-:W-:Y:S02]  /*5ea0*/  IMAD R4, R200, c[0x0][0x21c], R4 ;  /* 0x00008700c8047a24 */ /* 0x000fe400078e0204 */
[----:B------:R1:W3:Y:S03]  /*5eb0*/  LDSM.16.M88.4 R44, [R181+0x1000] ;  /* 0x00100000b52c783b */ /* 0x0002e60000000200 */
[----:B------:R-:W-:Y:S01]  /*5ec0*/  IADD3.X R2, R249, R3, R4, P0, !PT ;  /* 0x00000003f9027210 */ /* 0x000fe200007fe404 */
[----:B------:R1:W4:Y:S01]  /*5ed0*/  LDSM.16.M88.4 R16, [R106] ;  /* 0x000000006a10783b */ /* 0x0003220000000200 */
[C---:B------:R-:W-:Y:S03]  /*5ee0*/  LEA R11, P0, R0.reuse, c[0x0][0x1f8], 0x1 ;  /* 0x00007e00000b7a11 */ /* 0x040fe600078008ff */
[----:B------:R1:W1:Y:S01]  /*5ef0*/  LDSM.16.M88.4 R32, [R106+0x400] ;  /* 0x000400006a20783b */ /* 0x0002620000000200 */
[----:B------:R-:W-:Y:S01]  /*5f00*/  LEA.HI.X R10, R0, c[0x0][0x1fc], R2, 0x1, P0 ;  /* 0x00007f00000a7a11 */ /* 0x000fe200000f0c02 */
[----:B------:R-:W-:Y:S02]  /*5f10*/  IMAD.MOV.U32 R0, RZ, RZ, R104 ;  /* 0x000000ffff007224 */ /* 0x000fe400078e0068 */
[----:B------:R1:W1:Y:S04]  /*5f20*/  LDSM.16.M88.4 R156, [R106+0x800] ;  /* 0x000800006a9c783b */ /* 0x0002680000000200 */
[----:B------:R1:W1:Y:S04]  /*5f30*/  LDSM.16.M88.4 R160, [R182] ;  /* 0x00000000b6a0783b */ /* 0x0002680000000200 */
[----:B------:R1:W1:Y:S04]  /*5f40*/  LDSM.16.M88.4 R168, [R182+0x1000] ;  /* 0x00100000b6a8783b */ /* 0x0002680000000200 */
[----:B------:R1:W1:Y:S04]  /*5f50*/  LDSM.16.M88.4 R164, [R183] ;  /* 0x00000000b7a4783b */ /* 0x0002680000000200 */
[----:B------:R1:W1:Y:S04]  /*5f60*/  LDSM.16.M88.4 R172, [R191] ;  /* 0x00000000bfac783b */ /* 0x0002680000000200 */
[----:B------:R1:W1:Y:S01]  /*5f70*/  LDSM.16.M88.4 R176, [R190] ;  /* 0x00000000beb0783b */ /* 0x0002620000000200 */
[----:B------:R-:W-:-:S05]  /*5f80*/  BRA.DIV ~URZ, `(.L_x_66) ;  /* 0x00008ac27f007947 */ /* 0x000fca000b800000 */
[----:B------:R4:W3:Y:S02]  /*5f90*/  SHFL.IDX PT, R2, R10, RZ, 0x1c1f ;  /* 0x001c1fff0a027589 */ /* 0x0008e400000e0000 */
.L_x_160:
[----:B------:R-:W-:Y:S01]  /*5fa0*/  SHF.R.S32.HI R12, RZ, 0x1f, R237 ;  /* 0x0000001fff0c7819 */ /* 0x000fe200000114ed */
[----:B------:R-:W5:Y:S01]  /*5fb0*/  SHFL.IDX PT, R3, R11, RZ, 0x1c1f ;  /* 0x001c1fff0b037589 */ /* 0x000f6200000e0000 */
[----:B------:R-:W-:Y:S01]  /*5fc0*/  SHF.R.S32.HI R14, RZ, 0x1f, R204 ;  /* 0x0000001fff0e7819 */ /* 0x000fe200000114cc */
[----:B------:R-:W-:Y:S01]  /*5fd0*/  BSSY B0, `(.L_x_67) ;  /* 0x0000023000007945 */ /* 0x000fe20003800000 */
[----:B------:R-:W-:Y:S02]  /*5fe0*/  SHF.R.S32.HI R13, RZ, 0x1f, R236 ;  /* 0x0000001fff0d7819 */ /* 0x000fe400000114ec */
[CC--:B-----5:R-:W-:Y:S02]  /*5ff0*/  LEA R4, P0, R237.reuse, R3.reuse, 0x1 ;  /* 0x00000003ed047211 */ /* 0x0e0fe400078008ff */
[-C--:B------:R-:W-:Y:S02]  /*6000*/  LEA R8, P5, R204, R3.reuse, 0x1 ;  /* 0x00000003cc087211 */ /* 0x080fe400078a08ff */
[-C--:B---3--:R-:W-:Y:S02]  /*6010*/  LEA.HI.X R5, R237, R2.reuse, R12, 0x1, P0 ;  /* 0x00000002ed057211 */ /* 0x088fe400000f0c0c */
[----:B------:R-:W3:Y:S01]  /*6020*/  S2R R12, SR_TID.X ;  /* 0x00000000000c7919 */ /* 0x000ee20000002100 */
[----:B------:R-:W-:Y:S02]  /*6030*/  LEA R6, P2, R236, R3, 0x1 ;  /* 0x00000003ec067211 */ /* 0x000fe400078408ff */
[-C--:B------:R-:W-:Y:S02]  /*6040*/  LEA.HI.X R9, R204, R2.reuse, R14, 0x1, P5 ;  /* 0x00000002cc097211 */ /* 0x080fe400028f0c0e */
[----:B------:R-:W-:Y:S03]  /*6050*/  LEA.HI.X R7, R236, R2, R13, 0x1, P2 ;  /* 0x00000002ec077211 */ /* 0x000fe600010f0c0d */
[----:B------:R-:W-:Y:S01]  /*6060*/  @!PT LDS RZ, [RZ] ;  /* 0x00000000fffff984 */ /* 0x000fe20000000800 */
[----:B------:R-:W-:Y:S01]  /*6070*/  @!PT LDS RZ, [RZ] ;  /* 0x00000000fffff984 */ /* 0x000fe20000000800 */
[----:B------:R4:W-:Y:S04]  /*6080*/  LDGSTS.E.BYPASS.LTC128B.128 [R192+0x1880], [R8.64], !P4 ;  /* 0x0188000008c07fae */ /* 0x0009e8000e101d46 */
[----:B------:R4:W-:Y:S04]  /*6090*/  LDGSTS.E.BYPASS.LTC128B.128 [R192+0x2480], [R6.64], !P3 ;  /* 0x0248000006c07fae */ /* 0x0009e8000d901d46 */
[----:B------:R4:W-:Y:S01]  /*60a0*/  LDGSTS.E.BYPASS.LTC128B.128 [R192+0x3080], [R4.64], !P6 ;  /* 0x0308000004c07fae */ /* 0x0009e2000f101d46 */
[----:B---3--:R-:W-:Y:S11]  /*60b0*/  ISETP.GT.AND P0, PT, R12, 0x3f, PT ;  /* 0x0000003f0c00780c */ /* 0x008ff60003f04270 */
[----:B------:R-:W-:Y:S02]  /*60c0*/  @!UPT UIADD3 URZ, URZ, URZ, URZ ;  /* 0x0000003f3f3ff290 */ /* 0x000fe4000fffe03f */
[----:B------:R-:W-:-:S05]  /*60d0*/  @P0 BRA `(.L_x_68) ;  /* 0x0000012000000947 */ /* 0x000fca0003800000 */
[----:B------:R-:W-:-:S05]  /*60e0*/  BRA.DIV ~URZ, `(.L_x_69) ;  /* 0x000089d27f007947 */ /* 0x000fca000b800000 */
[----:B----4-:R3:W4:Y:S04]  /*60f0*/  SHFL.IDX PT, R4, R10, 0x1, 0x1c1f ;  /* 0x003c1f000a047f89 */ /* 0x01072800000e0000 */
[----:B------:R3:W2:Y:S02]  /*6100*/  SHFL.IDX PT, R2, R11, 0x1, 0x1c1f ;  /* 0x003c1f000b027f89 */ /* 0x0006a400000e0000 */
.L_x_161:
[-C--:B--2---:R-:W-:Y:S02]  /*6110*/  LEA R8, P5, R204, R2.reuse, 0x1 ;  /* 0x00000002cc087211 */ /* 0x084fe400078a08ff */
[----:B---3--:R-:W-:Y:S02]  /*6120*/  SHF.R.S32.HI R11, RZ, 0x1f, R204 ;  /* 0x0000001fff0b7819 */ /* 0x008fe400000114cc */
[----:B------:R-:W-:Y:S02]  /*6130*/  LEA R6, P2, R236, R2, 0x1 ;  /* 0x00000002ec067211 */ /* 0x000fe400078408ff */
[----:B----4-:R-:W-:Y:S02]  /*6140*/  LEA.HI.X R9, R204, R4, R11, 0x1, P5 ;  /* 0x00000004cc097211 */ /* 0x010fe400028f0c0b */
[----:B------:R-:W-:Y:S02]  /*6150*/  SHF.R.S32.HI R10, RZ, 0x1f, R236 ;  /* 0x0000001fff0a7819 */ /* 0x000fe400000114ec */
[C---:B------:R-:W-:Y:S01]  /*6160*/  LEA R2, P0, R237.reuse, R2, 0x1 ;  /* 0x00000002ed027211 */ /* 0x040fe200078008ff */
[----:B------:R-:W-:Y:S01]  /*6170*/  @!PT LDS RZ, [RZ] ;  /* 0x00000000fffff984 */ /* 0x000fe20000000800 */
[----:B------:R-:W-:Y:S01]  /*6180*/  @!PT LDS RZ, [RZ] ;  /* 0x00000000fffff984 */ /* 0x000fe20000000800 */
[----:B------:R-:W-:Y:S01]  /*6190*/  @!PT LDS RZ, [RZ] ;  /* 0x00000000fffff984 */ /* 0x000fe20000000800 */
[----:B------:R2:W-:Y:S01]  /*61a0*/  LDGSTS.E.BYPASS.LTC128B.128 [R192+0x2080], [R8.64], !P4 ;  /* 0x0208000008c07fae */ /* 0x0005e2000e101d46 */
[-C--:B------:R-:W-:Y:S02]  /*61b0*/  LEA.HI.X R7, R236, R4.reuse, R10, 0x1, P2 ;  /* 0x00000004ec077211 */ /* 0x080fe400010f0c0a */
[----:B------:R-:W-:Y:S03]  /*61c0*/  SHF.R.S32.HI R5, RZ, 0x1f, R237 ;  /* 0x0000001fff057819 */ /* 0x000fe600000114ed */
[----:B------:R2:W-:Y:S01]  /*61d0*/  LDGSTS.E.BYPASS.LTC128B.128 [R192+0x2c80], [R6.64], !P3 ;  /* 0x02c8000006c07fae */ /* 0x0005e2000d901d46 */
[----:B------:R-:W-:Y:S05]  /*61e0*/  LEA.HI.X R3, R237, R4, R5, 0x1, P0 ;  /* 0x00000004ed037211 */ /* 0x000fea00000f0c05 */
[----:B------:R2:W-:Y:S02]  /*61f0*/  LDGSTS.E.BYPASS.LTC128B.128 [R192+0x3880], [R2.64], !P6 ;  /* 0x0388000002c07fae */ /* 0x0005e4000f101d46 */
.L_x_68:
[----:B------:R-:W-:Y:S05]  /*6200*/  BSYNC B0 ;  /* 0x0000000000007941 */ /* 0x000fea0003800000 */
.L_x_67:
[----:B------:R-:W0:Y:S01]  /*6210*/  LDGDEPBAR ;  /* 0x00000000000079af */ /* 0x000e220000000000 */
[----:B------:R-:W-:Y:S01]  /*6220*/  WARPSYNC 0xffffffff ;  /* 0xffffffff00007948 */ /* 0x000fe20003800000 */
[-C--:B--2-4-:R-:W-:Y:S01]  /*6230*/  HMMA.16816.F32.BF16 R4, R48, R16.reuse, RZ ;  /* 0x000000103004723c */ /* 0x094fe200000418ff */
[----:B------:R-:W-:Y:S02]  /*6240*/  BSSY B0, `(.L_x_70) ;  /* 0x0000107000007945 */ /* 0x000fe40003800000 */
[----:B------:R-:W-:Y:S05]  /*6250*/  ISETP.GT.AND P0, PT, R209, R239, PT ;  /* 0x000000efd100720c */ /* 0x000fea0003f04270 */
[C---:B------:R-:W-:Y:S08]  /*6260*/  HMMA.16816.F32.BF16 R8, R44.reuse, R16, RZ ;  /* 0x000000102c08723c */ /* 0x040ff000000418ff */
[-C--:B------:R-:W-:Y:S08]  /*6270*/  HMMA.16816.F32.BF16 R12, R44, R18.reuse, RZ ;  /* 0x000000122c0c723c */ /* 0x080ff000000418ff */
[C---:B------:R-:W-:Y:S08]  /*6280*/  HMMA.16816.F32.BF16 R16, R48.reuse, R18, RZ ;  /* 0x000000123010723c */ /* 0x040ff000000418ff */
[-C--:B-1----:R-:W-:Y:S08]  /*6290*/  HMMA.16816.F32.BF16 R20, R48, R32.reuse, RZ ;  /* 0x000000203014723c */ /* 0x082ff000000418ff */
[C---:B------:R-:W-:Y:S08]  /*62a0*/  HMMA.16816.F32.BF16 R24, R44.reuse, R32, RZ ;  /* 0x000000202c18723c */ /* 0x040ff000000418ff */
[-C--:B------:R-:W-:Y:S08]  /*62b0*/  HMMA.16816.F32.BF16 R28, R44, R34.reuse, RZ ;  /* 0x000000222c1c723c */ /* 0x080ff000000418ff */
[C---:B------:R-:W-:Y:S08]  /*62c0*/  HMMA.16816.F32.BF16 R32, R48.reuse, R34, RZ ;  /* 0x000000223020723c */ /* 0x040ff000000418ff */
[-C--:B------:R-:W-:Y:S08]  /*62d0*/  HMMA.16816.F32.BF16 R36, R48, R156.reuse, RZ ;  /* 0x0000009c3024723c */ /* 0x080ff000000418ff */
[C---:B------:R-:W-:Y:S08]  /*62e0*/  HMMA.16816.F32.BF16 R40, R44.reuse, R156, RZ ;  /* 0x0000009c2c28723c */ /* 0x040ff000000418ff */
[-C--:B------:R-:W-:Y:S08]  /*62f0*/  HMMA.16816.F32.BF16 R44, R44, R158.reuse, RZ ;  /* 0x0000009e2c2c723c */ /* 0x080ff000000418ff */
[----:B------:R-:W-:Y:S01]  /*6300*/  HMMA.16816.F32.BF16 R48, R48, R158, RZ ;  /* 0x0000009e3030723c */ /* 0x000fe200000418ff */
[----:B------:R-:W-:Y:S07]  /*6310*/  LDSM.16.M88.4 R156, [R181+0x2000] ;  /* 0x00200000b59c783b */ /* 0x000fee0000000200 */
[-C--:B------:R-:W-:Y:S08]  /*6320*/  HMMA.16816.F32.BF16 R4, R160, R164.reuse, R4 ;  /* 0x000000a4a004723c */ /* 0x080ff00000041804 */
[C---:B------:R-:W-:Y:S08]  /*6330*/  HMMA.16816.F32.BF16 R8, R168.reuse, R164, R8 ;  /* 0x000000a4a808723c */ /* 0x040ff00000041808 */
[-C--:B------:R-:W-:Y:S08]  /*6340*/  HMMA.16816.F32.BF16 R12, R168, R166.reuse, R12 ;  /* 0x000000a6a80c723c */ /* 0x080ff0000004180c */
[C---:B------:R-:W-:Y:S01]  /*6350*/  HMMA.16816.F32.BF16 R16, R160.reuse, R166, R16 ;  /* 0x000000a6a010723c */ /* 0x040fe20000041810 */
[----:B------:R-:W1:Y:S07]  /*6360*/  LDSM.16.M88.4 R164, [R106+0xc00] ;  /* 0x000c00006aa4783b */ /* 0x000e6e0000000200 */
[-C--:B------:R-:W-:Y:S08]  /*6370*/  HMMA.16816.F32.BF16 R20, R160, R172.reuse, R20 ;  /* 0x000000aca014723c */ /* 0x080ff00000041814 */
[C---:B------:R-:W-:Y:S08]  /*6380*/  HMMA.16816.F32.BF16 R24, R168.reuse, R172, R24 ;  /* 0x000000aca818723c */ /* 0x040ff00000041818 */
[-C--:B------:R-:W-:Y:S08]  /*6390*/  HMMA.16816.F32.BF16 R28, R168, R174.reuse, R28 ;  /* 0x000000aea81c723c */ /* 0x080ff0000004181c */
[C---:B------:R-:W-:Y:S01]  /*63a0*/  HMMA.16816.F32.BF16 R32, R160.reuse, R174, R32 ;  /* 0x000000aea020723c */ /* 0x040fe20000041820 */
[----:B------:R-:W-:Y:S07]  /*63b0*/  LDSM.16.M88.4 R172, [R106+0x1400] ;  /* 0x001400006aac783b */ /* 0x000fee0000000200 */
[-C--:B------:R-:W-:Y:S08]  /*63c0*/  HMMA.16816.F32.BF16 R36, R160, R176.reuse, R36 ;  /* 0x000000b0a024723c */ /* 0x080ff00000041824 */
[C---:B------:R-:W-:Y:S08]  /*63d0*/  HMMA.16816.F32.BF16 R40, R168.reuse, R176, R40 ;  /* 0x000000b0a828723c */ /* 0x040ff00000041828 */
[-C--:B------:R-:W-:Y:S01]  /*63e0*/  HMMA.16816.F32.BF16 R44, R168, R178.reuse, R44 ;  /* 0x000000b2a82c723c */ /* 0x080fe2000004182c */
[----:B------:R-:W2:Y:S07]  /*63f0*/  LDSM.16.M88.4 R168, [R181+0x3000] ;  /* 0x00300000b5a8783b */ /* 0x000eae0000000200 */
[----:B------:R-:W-:Y:S01]  /*6400*/  HMMA.16816.F32.BF16 R48, R160, R178, R48 ;  /* 0x000000b2a030723c */ /* 0x000fe20000041830 */
[----:B------:R-:W3:Y:S07]  /*6410*/  LDSM.16.M88.4 R160, [R106+0x1000] ;  /* 0x001000006aa0783b */ /* 0x000eee0000000200 */
[-C--:B-1----:R-:W-:Y:S08]  /*6420*/  HMMA.16816.F32.BF16 R4, R156, R164.reuse, R4 ;  /* 0x000000a49c04723c */ /* 0x082ff00000041804 */
[C---:B--2---:R-:W-:Y:S08]  /*6430*/  HMMA.16816.F32.BF16 R8, R168.reuse, R164, R8 ;  /* 0x000000a4a808723c */ /* 0x044ff00000041808 */
[-C--:B------:R-:W-:Y:S08]  /*6440*/  HMMA.16816.F32.BF16 R12, R168, R166.reuse, R12 ;  /* 0x000000a6a80c723c */ /* 0x080ff0000004180c */
[C---:B------:R-:W-:Y:S01]  /*6450*/  HMMA.16816.F32.BF16 R16, R156.reuse, R166, R16 ;  /* 0x000000a69c10723c */ /* 0x040fe20000041810 */
[----:B------:R-:W-:Y:S07]  /*6460*/  LDSM.16.M88.4 R164, [R189] ;  /* 0x00000000bda4783b */ /* 0x000fee0000000200 */
[-C--:B---3--:R-:W-:Y:S08]  /*6470*/  HMMA.16816.F32.BF16 R20, R156, R160.reuse, R20 ;  /* 0x000000a09c14723c */ /* 0x088ff00000041814 */
[C---:B------:R-:W-:Y:S08]  /*6480*/  HMMA.16816.F32.BF16 R24, R168.reuse, R160, R24 ;  /* 0x000000a0a818723c */ /* 0x040ff00000041818 */
[-C--:B------:R-:W-:Y:S08]  /*6490*/  HMMA.16816.F32.BF16 R28, R168, R162.reuse, R28 ;  /* 0x000000a2a81c723c */ /* 0x080ff0000004181c */
[C---:B------:R-:W-:Y:S01]  /*64a0*/  HMMA.16816.F32.BF16 R32, R156.reuse, R162, R32 ;  /* 0x000000a29c20723c */ /* 0x040fe20000041820 */
[----:B------:R-:W1:Y:S07]  /*64b0*/  LDSM.16.M88.4 R160, [R182+0x2000] ;  /* 0x00200000b6a0783b */ /* 0x000e6e0000000200 */
[-C--:B------:R-:W-:Y:S08]  /*64c0*/  HMMA.16816.F32.BF16 R36, R156, R172.reuse, R36 ;  /* 0x000000ac9c24723c */ /* 0x080ff00000041824 */
[C---:B------:R-:W-:Y:S08]  /*64d0*/  HMMA.16816.F32.BF16 R40, R168.reuse, R172, R40 ;  /* 0x000000aca828723c */ /* 0x040ff00000041828 */
[-C--:B------:R-:W-:Y:S01]  /*64e0*/  HMMA.16816.F32.BF16 R44, R168, R174.reuse, R44 ;  /* 0x000000aea82c723c */ /* 0x080fe2000004182c */
[----:B------:R-:W2:Y:S07]  /*64f0*/  LDSM.16.M88.4 R168, [R182+0x3000] ;  /* 0x00300000b6a8783b */ /* 0x000eae0000000200 */
[----:B------:R-:W-:Y:S01]  /*6500*/  HMMA.16816.F32.BF16 R48, R156, R174, R48 ;  /* 0x000000ae9c30723c */ /* 0x000fe20000041830 */
[----:B------:R-:W3:Y:S07]  /*6510*/  LDSM.16.M88.4 R156, [R188] ;  /* 0x00000000bc9c783b */ /* 0x000eee0000000200 */
[-C--:B-1----:R-:W-:Y:S01]  /*6520*/  HMMA.16816.F32.BF16 R4, R160, R164.reuse, R4 ;  /* 0x000000a4a004723c */ /* 0x082fe20000041804 */
[----:B------:R-:W1:Y:S07]  /*6530*/  LDSM.16.M88.4 R172, [R187] ;  /* 0x00000000bbac783b */ /* 0x000e6e0000000200 */
[C---:B--2---:R-:W-:Y:S08]  /*6540*/  HMMA.16816.F32.BF16 R8, R168.reuse, R164, R8 ;  /* 0x000000a4a808723c */ /* 0x044ff00000041808 */
[-C--:B------:R-:W-:Y:S08]  /*6550*/  HMMA.16816.F32.BF16 R12, R168, R166.reuse, R12 ;  /* 0x000000a6a80c723c */ /* 0x080ff0000004180c */
[C---:B------:R-:W-:Y:S01]  /*6560*/  HMMA.16816.F32.BF16 R16, R160.reuse, R166, R16 ;  /* 0x000000a6a010723c */ /* 0x040fe20000041810 */
[----:B------:R-:W-:Y:S07]  /*6570*/  LDSM.16.M88.4 R164, [R106+0x1800] ;  /* 0x001800006aa4783b */ /* 0x000fee0000000200 */
[-C--:B---3--:R-:W-:Y:S08]  /*6580*/  HMMA.16816.F32.BF16 R20, R160, R156.reuse, R20 ;  /* 0x0000009ca014723c */ /* 0x088ff00000041814 */
[C---:B------:R-:W-:Y:S08]  /*6590*/  HMMA.16816.F32.BF16 R24, R168.reuse, R156, R24 ;  /* 0x0000009ca818723c */ /* 0x040ff00000041818 */
[-C--:B------:R-:W-:Y:S08]  /*65a0*/  HMMA.16816.F32.BF16 R28, R168, R158.reuse, R28 ;  /* 0x0000009ea81c723c */ /* 0x080ff0000004181c */
[C---:B------:R-:W-:Y:S01]  /*65b0*/  HMMA.16816.F32.BF16 R32, R160.reuse, R158, R32 ;  /* 0x0000009ea020723c */ /* 0x040fe20000041820 */
[----:B------:R-:W2:Y:S07]  /*65c0*/  LDSM.16.M88.4 R156, [R181+0x4000] ;  /* 0x00400000b59c783b */ /* 0x000eae0000000200 */
[-C--:B-1----:R-:W-:Y:S08]  /*65d0*/  HMMA.16816.F32.BF16 R36, R160, R172.reuse, R36 ;  /* 0x000000aca024723c */ /* 0x082ff00000041824 */
[C---:B------:R-:W-:Y:S08]  /*65e0*/  HMMA.16816.F32.BF16 R40, R168.reuse, R172, R40 ;  /* 0x000000aca828723c */ /* 0x040ff00000041828 */
[-C--:B------:R-:W-:Y:S01]  /*65f0*/  HMMA.16816.F32.BF16 R44, R168, R174.reuse, R44 ;  /* 0x000000aea82c723c */ /* 0x080fe2000004182c */
[----:B------:R-:W1:Y:S07]  /*6600*/  LDSM.16.M88.4 R168, [R181+0x5000] ;  /* 0x00500000b5a8783b */ /* 0x000e6e0000000200 */
[----:B------:R-:W-:Y:S01]  /*6610*/  HMMA.16816.F32.BF16 R48, R160, R174, R48 ;  /* 0x000000aea030723c */ /* 0x000fe20000041830 */
[----:B------:R-:W3:Y:S07]  /*6620*/  LDSM.16.M88.4 R160, [R106+0x1c00] ;  /* 0x001c00006aa0783b */ /* 0x000eee0000000200 */
[-C--:B--2---:R-:W-:Y:S01]  /*6630*/  HMMA.16816.F32.BF16 R4, R156, R164.reuse, R4 ;  /* 0x000000a49c04723c */ /* 0x084fe20000041804 */
[----:B------:R-:W2:Y:S07]  /*6640*/  LDSM.16.M88.4 R172, [R106+0x2000] ;  /* 0x002000006aac783b */ /* 0x000eae0000000200 */
[C---:B-1----:R-:W-:Y:S08]  /*6650*/  HMMA.16816.F32.BF16 R8, R168.reuse, R164, R8 ;  /* 0x000000a4a808723c */ /* 0x042ff00000041808 */
        /* <DEDUP_REMOVED lines=8> */
[-C--:B--2---:R-:W-:Y:S08]  /*66e0*/  HMMA.16816.F32.BF16 R36, R156, R172.reuse, R36 ;  /* 0x000000ac9c24723c */ /* 0x084ff00000041824 */
[C---:B------:R-:W-:Y:S08]  /*66f0*/  HMMA.16816.F32.BF16 R40, R168.reuse, R172, R40 ;  /* 0x000000aca828723c */ /* 0x040ff00000041828 */
[-C--:B------:R-:W-:Y:S01]  /*6700*/  HMMA.16816.F32.BF16 R44, R168, R174.reuse, R44 ;  /* 0x000000aea82c723c */ /* 0x080fe2000004182c */
[----:B------:R-:W2:Y:S07]  /*6710*/  LDSM.16.M88.4 R168, [R182+0x5000] ;  /* 0x00500000b6a8783b */ /* 0x000eae0000000200 */
[----:B------:R-:W-:Y:S08]  /*6720*/  HMMA.16816.F32.BF16 R48, R156, R174, R48 ;  /* 0x000000ae9c30723c */ /* 0x000ff00000041830 */
[-C--:B-1----:R-:W-:Y:S11]  /*6730*/  HMMA.16816.F32.BF16 R4, R160, R164.reuse, R4 ;  /* 0x000000a4a004723c */ /* 0x082ff60000041804 */
[----:B------:R-:W-:Y:S11]  /*6740*/  @!UPT UIADD3 URZ, URZ, URZ, URZ ;  /* 0x0000003f3f3ff290 */ /* 0x000ff6000fffe03f */
[----:B------:R-:W-:Y:S02]  /*6750*/  @!UPT UIADD3 URZ, URZ, URZ, URZ ;  /* 0x0000003f3f3ff290 */ /* 0x000fe4000fffe03f */
[----:B------:R-:W-:Y:S01]  /*6760*/  FMUL.FTZ R2, R4, c[0x0][0x320] ;  /* 0x0000c80004027a20 */ /* 0x000fe20000410000 */
[C---:B--2---:R-:W-:Y:S03]  /*6770*/  HMMA.16816.F32.BF16 R8, R168.reuse, R164, R8 ;  /* 0x000000a4a808723c */ /* 0x044fe60000041808 */
[----:B------:R1:W2:Y:S05]  /*6780*/  MUFU.TANH R176, R2 ;  /* 0x0000000200b07308 */ /* 0x0002aa0000002400 */
[-C--:B------:R-:W-:Y:S08]  /*6790*/  HMMA.16816.F32.BF16 R12, R168, R166.reuse, R12 ;  /* 0x000000a6a80c723c */ /* 0x080ff0000004180c */
[C---:B------:R-:W-:Y:S08]  /*67a0*/  HMMA.16816.F32.BF16 R16, R160.reuse, R166, R16 ;  /* 0x000000a6a010723c */ /* 0x040ff00000041810 */
[----:B------:R-:W-:Y:S04]  /*67b0*/  FMUL.FTZ R3, R11, c[0x0][0x320] ;  /* 0x0000c8000b037a20 */ /* 0x000fe80000410000 */
[----:B------:R3:W4:Y:S01]  /*67c0*/  MUFU.TANH R199, R3 ;  /* 0x0000000300c77308 */ /* 0x0007220000002400 */
[----:B-1----:R-:W-:Y:S02]  /*67d0*/  FMUL.FTZ R2, R5, c[0x0][0x320] ;  /* 0x0000c80005027a20 */ /* 0x002fe40000410000 */
[----:B------:R-:W-:Y:S07]  /*67e0*/  FMUL.FTZ R10, R10, c[0x0][0x320] ;  /* 0x0000c8000a0a7a20 */ /* 0x000fee0000410000 */
[----:B------:R1:W1:Y:S10]  /*67f0*/  MUFU.TANH R193, R2 ;  /* 0x0000000200c17308 */ /* 0x0002740000002400 */
[----:B------:R-:W2:Y:S01]  /*6800*/  MUFU.TANH R194, R10 ;  /* 0x0000000a00c27308 */ /* 0x000ea20000002400 */
[----:B---3--:R-:W-:Y:S09]  /*6810*/  FMUL.FTZ R3, R19, c[0x0][0x320] ;  /* 0x0000c80013037a20 */ /* 0x008ff20000410000 */
[----:B------:R-:W3:Y:S01]  /*6820*/  MUFU.TANH R158, R3 ;  /* 0x00000003009e7308 */ /* 0x000ee20000002400 */
[----:B-1----:R-:W-:Y:S09]  /*6830*/  FMUL.FTZ R2, R6, c[0x0][0x320] ;  /* 0x0000c80006027a20 */ /* 0x002ff20000410000 */
[----:B------:R1:W1:Y:S02]  /*6840*/  MUFU.TANH R178, R2 ;  /* 0x0000000200b27308 */ /* 0x0002640000002400 */
[----:B-1----:R-:W-:Y:S02]  /*6850*/  FMUL.FTZ R2, R7, c[0x0][0x320] ;  /* 0x0000c80007027a20 */ /* 0x002fe40000410000 */
[----:B------:R-:W1:Y:S06]  /*6860*/  LDSM.16.M88.4 R4, [R185] ;  /* 0x00000000b904783b */ /* 0x000e6c0000000200 */
[----:B------:R5:W1:Y:S02]  /*6870*/  MUFU.TANH R179, R2 ;  /* 0x0000000200b37308 */ /* 0x000a640000002400 */
[----:B-----5:R-:W-:Y:S02]  /*6880*/  FMUL.FTZ R2, R8, c[0x0][0x320] ;  /* 0x0000c80008027a20 */ /* 0x020fe40000410000 */
[----:B------:R-:W-:Y:S06]  /*6890*/  FMUL.FTZ R8, R18, c[0x0][0x320] ;  /* 0x0000c80012087a20 */ /* 0x000fec0000410000 */
[----:B------:R5:W2:Y:S10]  /*68a0*/  MUFU.TANH R198, R2 ;  /* 0x0000000200c67308 */ /* 0x000ab40000002400 */
[----:B------:R-:W2:Y:S01]  /*68b0*/  MUFU.TANH R159, R8 ;  /* 0x00000008009f7308 */ /* 0x000ea20000002400 */
[-C--:B-1----:R-:W-:Y:S08]  /*68c0*/  HMMA.16816.F32.BF16 R20, R160, R4.reuse, R20 ;  /* 0x00000004a014723c */ /* 0x082ff00000041814 */
[C---:B------:R-:W-:Y:S04]  /*68d0*/  HMMA.16816.F32.BF16 R24, R168.reuse, R4, R24 ;  /* 0x00000004a818723c */ /* 0x040fe80000041818 */
[----:B-----5:R-:W-:Y:S02]  /*68e0*/  FMUL.FTZ R2, R9, c[0x0][0x320] ;  /* 0x0000c80009027a20 */ /* 0x020fe40000410000 */
[----:B------:R-:W-:Y:S02]  /*68f0*/  FMUL.FTZ R9, R17, c[0x0][0x320] ;  /* 0x0000c80011097a20 */ /* 0x000fe40000410000 */
[-C--:B------:R-:W-:Y:S01]  /*6900*/  HMMA.16816.F32.BF16 R28, R168, R6.reuse, R28 ;  /* 0x00000006a81c723c */ /* 0x080fe2000004181c */
[----:B------:R1:W1:Y:S07]  /*6910*/  MUFU.TANH R195, R2 ;  /* 0x0000000200c37308 */ /* 0x00026e0000002400 */
[C---:B------:R-:W-:Y:S03]  /*6920*/  HMMA.16816.F32.BF16 R32, R160.reuse, R6, R32 ;  /* 0x00000006a020723c */ /* 0x040fe60000041820 */
[----:B------:R5:W2:Y:S05]  /*6930*/  MUFU.TANH R164, R9 ;  /* 0x0000000900a47308 */ /* 0x000aaa0000002400 */
[----:B------:R-:W-:Y:S04]  /*6940*/  FMUL.FTZ R3, R27, c[0x0][0x320] ;  /* 0x0000c8001b037a20 */ /* 0x000fe80000410000 */
[----:B------:R-:W-:Y:S01]  /*6950*/  FMUL.FTZ R4, R26, c[0x0][0x320] ;  /* 0x0000c8001a047a20 */ /* 0x000fe20000410000 */
[----:B------:R-:W2:Y:S01]  /*6960*/  MUFU.TANH R208, R3 ;  /* 0x0000000300d07308 */ /* 0x000ea20000002400 */
[----:B-1----:R-:W-:Y:S09]  /*6970*/  FMUL.FTZ R2, R12, c[0x0][0x320] ;  /* 0x0000c8000c027a20 */ /* 0x002ff20000410000 */
[----:B------:R1:W1:Y:S01]  /*6980*/  MUFU.TANH R175, R2 ;  /* 0x0000000200af7308 */ /* 0x0002620000002400 */
[----:B-----5:R-:W5:Y:S01]  /*6990*/  LDSM.16.M88.4 R8, [R184] ;  /* 0x00000000b808783b */ /* 0x020f620000000200 */
[----:B------:R-:W-:Y:S08]  /*69a0*/  DEPBAR.LE SB0, 0x0 ;  /* 0x000080000000791a */ /* 0x000ff00000000000 */
[----:B------:R-:W2:Y:S01]  /*69b0*/  MUFU.TANH R207, R4 ;  /* 0x0000000400cf7308 */ /* 0x000ea20000002400 */
[----:B------:R-:W-:Y:S01]  /*69c0*/  BAR.SYNC.DEFER_BLOCKING 0x0 ;  /* 0x0000000000007b1d */ /* 0x000fe20000010000 */
[----:B-1----:R-:W-:Y:S08]  /*69d0*/  FMUL.FTZ R2, R13, c[0x0][0x320] ;  /* 0x0000c8000d027a20 */ /* 0x002ff00000410000 */
[----:B------:R1:W1:Y:S01]  /*69e0*/  MUFU.TANH R177, R2 ;  /* 0x0000000200b17308 */ /* 0x0002620000002400 */
[-C--:B-----5:R-:W-:Y:S05]  /*69f0*/  HMMA.16816.F32.BF16 R36, R160, R8.reuse, R36 ;  /* 0x00000008a024723c */ /* 0x0a0fea0000041824 */
[----:B-1----:R-:W-:Y:S03]  /*6a00*/  FMUL.FTZ R2, R14, c[0x0][0x320] ;  /* 0x0000c8000e027a20 */ /* 0x002fe60000410000 */
[C---:B------:R-:W-:Y:S01]  /*6a10*/  HMMA.16816.F32.BF16 R40, R168.reuse, R8, R40 ;  /* 0x00000008a828723c */ /* 0x040fe20000041828 */
[----:B------:R1:W1:Y:S07]  /*6a20*/  MUFU.TANH R197, R2 ;  /* 0x0000000200c57308 */ /* 0x00026e0000002400 */
[-C--:B------:R-:W-:Y:S08]  /*6a30*/  HMMA.16816.F32.BF16 R44, R168, R10.reuse, R44 ;  /* 0x0000000aa82c723c */ /* 0x080ff0000004182c */
[----:B------:R-:W-:Y:S04]  /*6a40*/  HMMA.16816.F32.BF16 R48, R160, R10, R48 ;  /* 0x0000000aa030723c */ /* 0x000fe80000041830 */
[----:B-1----:R-:W-:Y:S04]  /*6a50*/  FMUL.FTZ R2, R15, c[0x0][0x320] ;  /* 0x0000c8000f027a20 */ /* 0x002fe80000410000 */
[----:B------:R1:W1:Y:S04]  /*6a60*/  MUFU.TANH R196, R2 ;  /* 0x0000000200c47308 */ /* 0x0002680000002400 */
[----:B-1----:R-:W-:Y:S06]  /*6a70*/  FMUL.FTZ R2, R16, c[0x0][0x320] ;  /* 0x0000c80010027a20 */ /* 0x002fec0000410000 */
[----:B------:R1:W1:Y:S02]  /*6a80*/  MUFU.TANH R174, R2 ;  /* 0x0000000200ae7308 */ /* 0x0002640000002400 */
[----:B-1----:R-:W-:Y:S08]  /*6a90*/  FMUL.FTZ R2, R20, c[0x0][0x320] ;  /* 0x0000c80014027a20 */ /* 0x002ff00000410000 */
        /* <DEDUP_REMOVED lines=58> */
[----:B------:R1:W1:Y:S01]  /*6e40*/  MUFU.TANH R12, R2 ;  /* 0x00000002000c7308 */ /* 0x0002620000002400 */
[----:B------:R-:W-:-:S05]  /*6e50*/  @!P0 BRA `(.L_x_71) ;  /* 0x0000045000008947 */ /* 0x000fca0003800000 */
[----:B-1234-:R-:W-:Y:S02]  /*6e60*/  IMAD.MOV.U32 R2, RZ, RZ, 0x1 ;  /* 0x00000001ff027424 */ /* 0x01efe400078e00ff */
[----:B------:R-:W-:Y:S02]  /*6e70*/  IMAD R3, R209, 0x30, R244 ;  /* 0x00000030d1037824 */ /* 0x000fe400078e02f4 */
[----:B------:R-:W-:Y:S01]  /*6e80*/  IMAD.MOV.U32 R200, RZ, RZ, RZ ;  /* 0x000000ffffc87224 */ /* 0x000fe200078e00ff */
[----:B------:R-:W-:Y:S01]  /*6e90*/  ISETP.NE.AND P0, PT, R2, c[0x0][0x2b8], PT ;  /* 0x0000ae0002007a0c */ /* 0x000fe20003f05270 */
[----:B------:R-:W-:Y:S05]  /*6ea0*/  IMAD R2, R235, 0x20, R238 ;  /* 0x00000020eb027824 */ /* 0x000fea00078e02ee */
[----:B------:R-:W-:Y:S05]  /*6eb0*/  IADD3 R3, R3, -0x30, R2 ;  /* 0xffffffd003037810 */ /* 0x000fea0007ffe002 */
[--C-:B------:R-:W-:Y:S02]  /*6ec0*/  IMAD.MOV.U32 R2, RZ, RZ, R3.reuse ;  /* 0x000000ffff027224 */ /* 0x100fe400078e0003 */
[----:B------:R-:W-:Y:S05]  /*6ed0*/  @P0 IMAD.HI.U32 R4, R3, c[0x0][0x2bc], RZ ;  /* 0x0000af0003040a27 */ /* 0x000fea00078e00ff */
[----:B------:R-:W-:Y:S04]  /*6ee0*/  @P0 SHF.R.U32.HI R2, RZ, c[0x0][0x2c0], R4 ;  /* 0x0000b000ff020a19 */ /* 0x000fe80000011604 */
[C---:B------:R-:W-:Y:S04]  /*6ef0*/  @!P1 IADD3 R5, P0, R2.reuse, R242, RZ ;  /* 0x000000f202059210 */ /* 0x040fe80007f1e0ff */
[----:B------:R-:W-:Y:S01]  /*6f00*/  @!P1 LEA.HI.X.SX32 R6, R2, R248, 0x1, P0 ;  /* 0x000000f802069211 */ /* 0x000fe200000f0eff */
[----:B------:R-:W-:Y:S01]  /*6f10*/  IMAD.MOV R2, RZ, RZ, -R2 ;  /* 0x000000ffff027224 */ /* 0x000fe200078e0a02 */
[C---:B------:R-:W-:Y:S03]  /*6f20*/  @!P1 LEA R4, P0, R5.reuse, c[0x0][0x2a0], 0x2 ;  /* 0x0000a80005049a11 */ /* 0x040fe600078010ff */
[----:B------:R-:W-:Y:S01]  /*6f30*/  IMAD R201, R2, c[0x0][0x2b8], R3 ;  /* 0x0000ae0002c97a24 */ /* 0x000fe200078e0203 */
[----:B------:R-:W-:Y:S04]  /*6f40*/  @!P1 LEA.HI.X R5, R5, c[0x0][0x2a4], R6, 0x2, P0 ;  /* 0x0000a90005059a11 */ /* 0x000fe800000f1406 */
[----:B------:R-:W-:Y:S01]  /*6f50*/  SHF.R.S32.HI R2, RZ, 0x1f, R201 ;  /* 0x0000001fff027819 */ /* 0x000fe200000114c9 */
[----:B------:R1:W2:Y:S04]  /*6f60*/  @!P1 LDG.E R200, [R4.64] ;  /* 0x0000000604c89981 */ /* 0x0002a8000c1e1900 */
[----:B-1----:R-:W-:Y:S01]  /*6f70*/  IMAD R4, R2, c[0x0][0x1e0], RZ ;  /* 0x0000780002047a24 */ /* 0x002fe200078e02ff */
[----:B------:R-:W-:Y:S01]  /*6f80*/  IADD3 R5, -R238, 0x30, RZ ;  /* 0x00000030ee057810 */ /* 0x000fe20007ffe1ff */
[----:B------:R-:W-:Y:S03]  /*6f90*/  IMAD.WIDE.U32 R2, R201, c[0x0][0x1e0], RZ ;  /* 0x00007800c9027a25 */ /* 0x000fe600078e00ff */
[----:B------:R-:W-:Y:S01]  /*6fa0*/  ISETP.GE.AND P5, PT, R5, 0x1, PT ;  /* 0x000000010500780c */ /* 0x000fe20003fa6270 */
[----:B------:R-:W-:Y:S04]  /*6fb0*/  IMAD R4, R201, c[0x0][0x1e4], R4 ;  /* 0x00007900c9047a24 */ /* 0x000fe800078e0204 */
[----:B------:R-:W-:Y:S01]  /*6fc0*/  IMAD.IADD R3, R3, 0x1, R4 ;  /* 0x0000000103037824 */ /* 0x000fe200078e0204 */
[----:B--2---:R-:W-:Y:S03]  /*6fd0*/  SHF.R.S32.HI R4, RZ, 0x1f, R200 ;  /* 0x0000001fff047819 */ /* 0x004fe600000114c8 */
[----:B------:R-:W-:Y:S04]  /*6fe0*/  IMAD.WIDE.U32 R2, R200, c[0x0][0x1f0], R2 ;  /* 0x00007c00c8027a25 */ /* 0x000fe800078e0002 */
[----:B------:R-:W-:Y:S01]  /*6ff0*/  IMAD R4, R4, c[0x0][0x1f0], RZ ;  /* 0x00007c0004047a24 */ /* 0x000fe200078e02ff */
[----:B------:R-:W-:Y:S03]  /*7000*/  IADD3 R2, P2, R240, R2, RZ ;  /* 0x00000002f0027210 */ /* 0x000fe60007f5e0ff */
[----:B------:R-:W-:Y:S01]  /*7010*/  IMAD R4, R200, c[0x0][0x1f4], R4 ;  /* 0x00007d00c8047a24 */ /* 0x000fe200078e0204 */
[C---:B------:R-:W-:Y:S04]  /*7020*/  LEA R11, P0, R2.reuse, c[0x0][0x1c8], 0x1 ;  /* 0x00007200020b7a11 */ /* 0x040fe800078008ff */
[----:B------:R-:W-:Y:S04]  /*7030*/  IADD3.X R3, R245, R3, R4, P2, !PT ;  /* 0x00000003f5037210 */ /* 0x000fe800017fe404 */
[----:B------:R-:W-:Y:S01]  /*7040*/  LEA.HI.X R10, R2, c[0x0][0x1cc], R3, 0x1, P0 ;  /* 0x00007300020a7a11 */ /* 0x000fe200000f0c03 */
[----:B------:R-:W-:-:S05]  /*7050*/  BRA.DIV ~URZ, `(.L_x_72) ;  /* 0x00007b327f007947 */ /* 0x000fca000b800000 */
[----:B------:R1:W2:Y:S02]  /*7060*/  SHFL.IDX PT, R4, R10, RZ, 0x1c1f ;  /* 0x001c1fff0a047589 */ /* 0x0002a400000e0000 */
.L_x_162:
[----:B------:R-:W-:-:S05]  /*7070*/  BRA.DIV ~URZ, `(.L_x_73) ;  /* 0x00007b827f007947 */ /* 0x000fca000b800000 */
[----:B------:R3:W4:Y:S02]  /*7080*/  SHFL.IDX PT, R2, R11, RZ, 0x1c1f ;  /* 0x001c1fff0b027589 */ /* 0x00072400000e0000 */
.L_x_163:
[----:B------:R-:W-:Y:S02]  /*7090*/  SHF.R.S32.HI R3, RZ, 0x1f, R204 ;  /* 0x0000001fff037819 */ /* 0x000fe400000114cc */
[-C--:B----4-:R-:W-:Y:S02]  /*70a0*/  @P5 LEA R8, P0, R204, R2.reuse, 0x1 ;  /* 0x00000002cc085211 */ /* 0x090fe400078008ff */
[----:B------:R-:W-:Y:S02]  /*70b0*/  @P5 LEA R6, P2, R236, R2, 0x1 ;  /* 0x00000002ec065211 */ /* 0x000fe400078408ff */
[----:B--2---:R-:W-:Y:S02]  /*70c0*/  @P5 LEA.HI.X R9, R204, R4, R3, 0x1, P0 ;  /* 0x00000004cc095211 */ /* 0x004fe400000f0c03 */
[----:B------:R-:W-:Y:S02]  /*70d0*/  SHF.R.S32.HI R30, RZ, 0x1f, R236 ;  /* 0x0000001fff1e7819 */ /* 0x000fe400000114ec */
[C---:B------:R-:W-:Y:S01]  /*70e0*/  @P5 LEA R2, P0, R237.reuse, R2, 0x1 ;  /* 0x00000002ed025211 */ /* 0x040fe200078008ff */
[----:B------:R-:W-:Y:S01]  /*70f0*/  @!PT LDS RZ, [RZ] ;  /* 0x00000000fffff984 */ /* 0x000fe20000000800 */
[----:B------:R-:W-:Y:S01]  /*7100*/  @!PT LDS RZ, [RZ] ;  /* 0x00000000fffff984 */ /* 0x000fe20000000800 */
[----:B------:R-:W-:Y:S01]  /*7110*/  @!PT LDS RZ, [RZ] ;  /* 0x00000000fffff984 */ /* 0x000fe20000000800 */
[----:B------:R2:W-:Y:S01]  /*7120*/  @P5 LDGSTS.E.BYPASS.LTC128B.128 [R192+0x3c80], [R8.64], !P4 ;  /* 0x03c8000008c05fae */ /* 0x0005e2000e101d46 */
[-C--:B------:R-:W-:Y:S02]  /*7130*/  @P5 LEA.HI.X R7, R236, R4.reuse, R30, 0x1, P2 ;  /* 0x00000004ec075211 */ /* 0x080fe400010f0c1e */
[----:B------:R-:W-:Y:S03]  /*7140*/  SHF.R.S32.HI R29, RZ, 0x1f, R237 ;  /* 0x0000001fff1d7819 */ /* 0x000fe600000114ed */
[----:B------:R2:W-:Y:S01]  /*7150*/  @P5 LDGSTS.E.BYPASS.LTC128B.128 [R192+0x4880], [R6.64], !P3 ;  /* 0x0488000006c05fae */ /* 0x0005e2000d901d46 */
[----:B------:R-:W-:Y:S02]  /*7160*/  @P5 LEA.HI.X R3, R237, R4, R29, 0x1, P0 ;  /* 0x00000004ed035211 */ /* 0x000fe400000f0c1d */
[----:B------:R-:W-:Y:S03]  /*7170*/  ISETP.GE.AND P0, PT, R5, 0x21, PT ;  /* 0x000000210500780c */ /* 0x000fe60003f06270 */
[----:B------:R2:W-:Y:S01]  /*7180*/  @P5 LDGSTS.E.BYPASS.LTC128B.128 [R192+0x5480], [R2.64], !P6 ;  /* 0x0548000002c05fae */ /* 0x0005e2000f101d46 */
[----:B------:R-:W-:-:S05]  /*7190*/  BRA.DIV ~URZ, `(.L_x_74) ;  /* 0x00007ad27f007947 */ /* 0x000fca000b800000 */
[----:B------:R4:W1:Y:S04]  /*71a0*/  SHFL.IDX PT, R4, R10, 0x1, 0x1c1f ;  /* 0x003c1f000a047f89 */ /* 0x00086800000e0000 */
[----:B--2---:R4:W2:Y:S02]  /*71b0*/  SHFL.IDX PT, R2, R11, 0x1, 0x1c1f ;  /* 0x003c1f000b027f89 */ /* 0x0048a400000e0000 */
.L_x_164:
[-C--:B--2---:R-:W-:Y:S02]  /*71c0*/  @P0 LEA R8, P2, R204, R2.reuse, 0x1 ;  /* 0x00000002cc080211 */ /* 0x084fe400078408ff */
[----:B------:R-:W-:Y:S02]  /*71d0*/  SHF.R.S32.HI R3, RZ, 0x1f, R204 ;  /* 0x0000001fff037819 */ /* 0x000fe400000114cc */
[----:B------:R-:W-:Y:S02]  /*71e0*/  @P0 LEA R6, P5, R236, R2, 0x1 ;  /* 0x00000002ec060211 */ /* 0x000fe400078a08ff */
[----:B-1----:R-:W-:Y:S02]  /*71f0*/  @P0 LEA.HI.X R9, R204, R4, R3, 0x1, P2 ;  /* 0x00000004cc090211 */ /* 0x002fe400010f0c03 */
[----:B----4-:R-:W-:Y:S02]  /*7200*/  SHF.R.S32.HI R10, RZ, 0x1f, R236 ;  /* 0x0000001fff0a7819 */ /* 0x010fe400000114ec */
        /* <DEDUP_REMOVED lines=8> */
[----:B------:R-:W-:Y:S05]  /*7290*/  @P0 LEA.HI.X R3, R237, R4, R5, 0x1, P2 ;  /* 0x00000004ed030211 */ /* 0x000fea00010f0c05 */
[----:B------:R1:W-:Y:S02]  /*72a0*/  @P0 LDGSTS.E.BYPASS.LTC128B.128 [R192+0x5c80], [R2.64], !P6 ;  /* 0x05c8000002c00fae */ /* 0x0003e4000f101d46 */
.L_x_71:
[----:B--234-:R-:W-:Y:S05]  /*72b0*/  BSYNC B0 ;  /* 0x0000000000007941 */ /* 0x01cfea0003800000 */
.L_x_70:
[----:B------:R-:W-:Y:S01]  /*72c0*/  FMNMX.FTZ R5, R176, R104, !PT ;  /* 0x00000068b0057209 */ /* 0x000fe20007810000 */
[----:B------:R-:W0:Y:S01]  /*72d0*/  LDGDEPBAR ;  /* 0x00000000000079af */ /* 0x000e220000000000 */
[----:B------:R-:W-:Y:S02]  /*72e0*/  FMNMX.FTZ R4, R178, R103, !PT ;  /* 0x00000067b2047209 */ /* 0x000fe40007810000 */
[----:B-1----:R-:W-:Y:S02]  /*72f0*/  FMNMX.FTZ R3, R198, R102, !PT ;  /* 0x00000066c6037209 */ /* 0x002fe40007810000 */
        /* <DEDUP_REMOVED lines=45> */
[----:B------:R-:W-:-:S05]  /*75d0*/  BRA.DIV ~URZ, `(.L_x_75) ;  /* 0x000077627f007947 */ /* 0x000fca000b800000 */
[----:B------:R1:W2:Y:S02]  /*75e0*/  SHFL.BFLY PT, R2, R4, 0x2, 0x1f ;  /* 0x0c401f0004027f89 */ /* 0x0002a400000e0000 */
.L_x_165:
[----:B--2---:R-:W-:Y:S01]  /*75f0*/  FMNMX.FTZ R6, R4, R2, !PT ;  /* 0x0000000204067209 */ /* 0x004fe20007810000 */
[----:B------:R-:W-:-:S05]  /*7600*/  BRA.DIV ~URZ, `(.L_x_76) ;  /* 0x000077827f007947 */ /* 0x000fca000b800000 */
[----:B------:R-:W-:Y:S04]  /*7610*/  SHFL.BFLY PT, R3, R5, 0x2, 0x1f ;  /* 0x0c401f0005037f89 */ /* 0x000fe800000e0000 */
[----:B------:R-:W-:Y:S04]  /*7620*/  SHFL.BFLY PT, R2, R7, 0x2, 0x1f ;  /* 0x0c401f0007027f89 */ /* 0x000fe800000e0000 */
[----:B-1----:R-:W1:Y:S02]  /*7630*/  SHFL.BFLY PT, R4, R8, 0x2, 0x1f ;  /* 0x0c401f0008047f89 */ /* 0x002e6400000e0000 */
[----:B-1----:R-:W-:Y:S02]  /*7640*/  FMNMX.FTZ R4, R8, R4, !PT ;  /* 0x0000000408047209 */ /* 0x002fe40007810000 */
[----:B------:R-:W-:Y:S02]  /*7650*/  FMNMX.FTZ R3, R5, R3, !PT ;  /* 0x0000000305037209 */ /* 0x000fe40007810000 */
[----:B------:R-:W-:Y:S02]  /*7660*/  FMNMX.FTZ R5, R7, R2, !PT ;  /* 0x0000000207057209 */ /* 0x000fe40007810000 */
[----:B------:R-:W1:Y:S04]  /*7670*/  SHFL.BFLY PT, R7, R6, 0x1, 0x1f ;  /* 0x0c201f0006077f89 */ /* 0x000e6800000e0000 */
[----:B------:R-:W2:Y:S04]  /*7680*/  SHFL.BFLY PT, R9, R3, 0x1, 0x1f ;  /* 0x0c201f0003097f89 */ /* 0x000ea800000e0000 */
[----:B------:R-:W3:Y:S04]  /*7690*/  SHFL.BFLY PT, R10, R5, 0x1, 0x1f ;  /* 0x0c201f00050a7f89 */ /* 0x000ee800000e0000 */
[----:B------:R4:W4:Y:S01]  /*76a0*/  SHFL.BFLY PT, R2, R4, 0x1, 0x1f ;  /* 0x0c201f0004027f89 */ /* 0x00092200000e0000 */
[----:B-1----:R-:W-:Y:S02]  /*76b0*/  FMNMX.FTZ R104, R6, R7, !PT ;  /* 0x0000000706687209 */ /* 0x002fe40007810000 */
[----:B--2---:R-:W-:Y:S02]  /*76c0*/  FMNMX.FTZ R103, R3, R9, !PT ;  /* 0x0000000903677209 */ /* 0x004fe40007810000 */
[----:B---3--:R-:W-:Y:S02]  /*76d0*/  FMNMX.FTZ R102, R5, R10, !PT ;  /* 0x0000000a05667209 */ /* 0x008fe40007810000 */
.L_x_166:
[----:B------:R-:W-:Y:S01]  /*76e0*/  FADD.FTZ R0, -R104, R0 ;  /* 0x0000000068007221 */ /* 0x000fe20000010100 */
[----:B----4-:R-:W-:Y:S01]  /*76f0*/  FMNMX.FTZ R2, R2, R4, !PT ;  /* 0x0000000402027209 */ /* 0x010fe20007810000 */
[----:B------:R-:W-:Y:S01]  /*7700*/  FMUL.FTZ R7, R104, c[0x0][0x2d0] ;  /* 0x0000b40068077a20 */ /* 0x000fe20000410000 */
[----:B------:R-:W-:Y:S01]  /*7710*/  WARPSYNC 0xffffffff ;  /* 0xffffffff00007948 */ /* 0x000fe20003800000 */
[----:B------:R-:W-:Y:S01]  /*7720*/  FMUL.FTZ R0, R0, c[0x0][0x2d0] ;  /* 0x0000b40000007a20 */ /* 0x000fe20000410000 */
[----:B------:R-:W-:Y:S01]  /*7730*/  LDSM.16.MT88.4 R40, [R180] ;  /* 0x00000000b428783b */ /* 0x000fe20000004200 */
[----:B------:R-:W-:Y:S01]  /*7740*/  FMUL.FTZ R6, R103, c[0x0][0x2d0] ;  /* 0x0000b40067067a20 */ /* 0x000fe20000410000 */
[----:B------:R-:W-:Y:S01]  /*7750*/  ISETP.GT.AND P0, PT, R209, R239, PT ;  /* 0x000000efd100720c */ /* 0x000fe20003f04270 */
[----:B------:R1:W2:Y:S01]  /*7760*/  MUFU.EX2 R3, R0 ;  /* 0x0000000000037308 */ /* 0x0002a20000000800 */
[--C-:B------:R-:W-:Y:S02]  /*7770*/  FFMA.FTZ R10, R174, c[0x0][0x2d0], -R7.reuse ;  /* 0x0000b400ae0a7a23 */ /* 0x100fe40000010807 */
[--C-:B------:R-:W-:Y:S02]  /*7780*/  FFMA.FTZ R5, R179, c[0x0][0x2d0], -R6.reuse ;  /* 0x0000b400b3057a23 */ /* 0x100fe40000010806 */
[--C-:B------:R-:W-:Y:S02]  /*7790*/  FFMA.FTZ R9, R164, c[0x0][0x2d0], -R7.reuse ;  /* 0x0000b400a4097a23 */ /* 0x100fe40000010807 */
[--C-:B------:R-:W-:Y:S02]  /*77a0*/  FFMA.FTZ R164, R25, c[0x0][0x2d0], -R7.reuse ;  /* 0x0000b40019a47a23 */ /* 0x100fe40000010807 */
[--C-:B------:R-:W-:Y:S01]  /*77b0*/  FFMA.FTZ R161, R26, c[0x0][0x2d0], -R6.reuse ;  /* 0x0000b4001aa17a23 */ /* 0x100fe20000010806 */
[----:B------:R3:W-:Y:S01]  /*77c0*/  MUFU.EX2 R213, R5 ;  /* 0x0000000500d57308 */ /* 0x0007e20000000800 */
[--C-:B------:R-:W-:Y:S02]  /*77d0*/  FFMA.FTZ R160, R24, c[0x0][0x2d0], -R6.reuse ;  /* 0x0000b40018a07a23 */ /* 0x100fe40000010806 */
[--C-:B------:R-:W-:Y:S02]  /*77e0*/  FFMA.FTZ R168, R167, c[0x0][0x2d0], -R7.reuse ;  /* 0x0000b400a7a87a23 */ /* 0x100fe40000010807 */
[--C-:B------:R-:W-:Y:S02]  /*77f0*/  FFMA.FTZ R167, R27, c[0x0][0x2d0], -R7.reuse ;  /* 0x0000b4001ba77a23 */ /* 0x100fe40000010807 */
[----:B------:R-:W4:Y:S01]  /*7800*/  LDSM.16.MT88.4 R24, [R107] ;  /* 0x000000006b18783b */ /* 0x000f220000004200 */
[--C-:B------:R-:W-:Y:S02]  /*7810*/  FFMA.FTZ R11, R193, c[0x0][0x2d0], -R7.reuse ;  /* 0x0000b400c10b7a23 */ /* 0x100fe40000010807 */
[----:B------:R5:W-:Y:S01]  /*7820*/  MUFU.EX2 R217, R10 ;  /* 0x0000000a00d97308 */ /* 0x000be20000000800 */
[--C-:B------:R-:W-:Y:S02]  /*7830*/  FFMA.FTZ R169, R173, c[0x0][0x2d0], -R7.reuse ;  /* 0x0000b400ada97a23 */ /* 0x100fe40000010807 */
[--C-:B------:R-:W-:Y:S02]  /*7840*/  FFMA.FTZ R163, R172, c[0x0][0x2d0], -R6.reuse ;  /* 0x0000b400aca37a23 */ /* 0x100fe40000010806 */
[--C-:B-1----:R-:W-:Y:S02]  /*7850*/  FFMA.FTZ R0, R176, c[0x0][0x2d0], -R7.reuse ;  /* 0x0000b400b0007a23 */ /* 0x102fe40000010807 */
[--C-:B------:R-:W-:Y:S02]  /*7860*/  FFMA.FTZ R176, R20, c[0x0][0x2d0], -R6.reuse ;  /* 0x0000b40014b07a23 */ /* 0x100fe40000010806 */
[--C-:B------:R-:W-:Y:S01]  /*7870*/  FFMA.FTZ R162, R166, c[0x0][0x2d0], -R6.reuse ;  /* 0x0000b400a6a27a23 */ /* 0x100fe20000010806 */
[----:B------:R1:W-:Y:S01]  /*7880*/  MUFU.EX2 R30, R0 ;  /* 0x00000000001e7308 */ /* 0x0003e20000000800 */
[----:B------:R-:W-:Y:S02]  /*7890*/  FFMA.FTZ R173, R12, c[0x0][0x2d0], -R6 ;  /* 0x0000b4000cad7a23 */ /* 0x000fe40000010806 */
[--C-:B------:R-:W-:Y:S02]  /*78a0*/  FFMA.FTZ R193, R21, c[0x0][0x2d0], -R7.reuse ;  /* 0x0000b40015c17a23 */ /* 0x100fe40000010807 */
[----:B---3--:R-:W-:Y:S02]  /*78b0*/  FMUL.FTZ R5, R102, c[0x0][0x2d0] ;  /* 0x0000b40066057a20 */ /* 0x008fe40000410000 */
[----:B------:R-:W-:Y:S02]  /*78c0*/  FFMA.FTZ R179, R15, c[0x0][0x2d0], -R7 ;  /* 0x0000b4000fb37a23 */ /* 0x000fe40000010807 */
[--C-:B------:R-:W-:Y:S01]  /*78d0*/  FFMA.FTZ R172, R19, c[0x0][0x2d0], -R5.reuse ;  /* 0x0000b40013ac7a23 */ /* 0x100fe20000010805 */
[----:B------:R3:W-:Y:S01]  /*78e0*/  MUFU.EX2 R232, R9 ;  /* 0x0000000900e87308 */ /* 0x0007e20000000800 */
[--C-:B------:R-:W-:Y:S02]  /*78f0*/  FFMA.FTZ R166, R18, c[0x0][0x2d0], -R5.reuse ;  /* 0x0000b40012a67a23 */ /* 0x100fe40000010805 */
[--C-:B------:R-:W-:Y:S02]  /*7900*/  FFMA.FTZ R174, R16, c[0x0][0x2d0], -R5.reuse ;  /* 0x0000b40010ae7a23 */ /* 0x100fe40000010805 */
[--C-:B-----5:R-:W-:Y:S05]  /*7910*/  FFMA.FTZ R10, R198, c[0x0][0x2d0], -R5.reuse ;  /* 0x0000b400c60a7a23 */ /* 0x120fea0000010805 */
[----:B------:R-:W5:Y:S01]  /*7920*/  MUFU.EX2 R215, R11 ;  /* 0x0000000b00d77308 */ /* 0x000f620000000800 */
[----:B-1----:R-:W-:Y:S04]  /*7930*/  FADD.FTZ R0, -R103, R100 ;  /* 0x0000006467007221 */ /* 0x002fe80000010100 */
[----:B------:R-:W-:Y:S05]  /*7940*/  FMUL.FTZ R0, R0, c[0x0][0x2d0] ;  /* 0x0000b40000007a20 */ /* 0x000fea0000410000 */
[----:B------:R-:W-:Y:S01]  /*7950*/  MUFU.EX2 R210, R10 ;  /* 0x0000000a00d27308 */ /* 0x000fe20000000800 */
[----:B---3--:R-:W-:Y:S02]  /*7960*/  FFMA.FTZ R9, R195, c[0x0][0x2d0], -R5 ;  /* 0x0000b400c3097a23 */ /* 0x008fe40000010805 */
[--C-:B------:R-:W-:Y:S07]  /*7970*/  FFMA.FTZ R195, R23, c[0x0][0x2d0], -R7.reuse ;  /* 0x0000b40017c37a23 */ /* 0x100fee0000010807 */
[----:B------:R1:W-:Y:S10]  /*7980*/  MUFU.EX2 R8, R0 ;  /* 0x0000000000087308 */ /* 0x0003f40000000800 */
[----:B------:R-:W-:Y:S10]  /*7990*/  MUFU.EX2 R211, R9 ;  /* 0x0000000900d37308 */ /* 0x000ff40000000800 */
[----:B------:R-:W-:Y:S01]  /*79a0*/  MUFU.EX2 R222, R168 ;  /* 0x000000a800de7308 */ /* 0x000fe20000000800 */
[--C-:B-1----:R-:W-:Y:S02]  /*79b0*/  FFMA.FTZ R0, R178, c[0x0][0x2d0], -R6.reuse ;  /* 0x0000b400b2007a23 */ /* 0x102fe40000010806 */
[----:B------:R-:W-:Y:S07]  /*79c0*/  FFMA.FTZ R178, R14, c[0x0][0x2d0], -R7 ;  /* 0x0000b4000eb27a23 */ /* 0x000fee0000010807 */
[----:B------:R1:W3:Y:S10]  /*79d0*/  MUFU.EX2 R29, R0 ;  /* 0x00000000001d7308 */ /* 0x0002f40000000800 */
[----:B------:R-:W-:Y:S10]  /*79e0*/  MUFU.EX2 R218, R163 ;  /* 0x000000a300da7308 */ /* 0x000ff40000000800 */
[----:B------:R-:W-:Y:S01]  /*79f0*/  MUFU.EX2 R220, R162 ;  /* 0x000000a200dc7308 */ /* 0x000fe20000000800 */
[--C-:B-1----:R-:W-:Y:S02]  /*7a00*/  FFMA.FTZ R0, R159, c[0x0][0x2d0], -R6.reuse ;  /* 0x0000b4009f007a23 */ /* 0x102fe40000010806 */
[--C-:B------:R-:W-:Y:S02]  /*7a10*/  FFMA.FTZ R159, R165, c[0x0][0x2d0], -R5.reuse ;  /* 0x0000b400a59f7a23 */ /* 0x100fe40000010805 */
[----:B------:R-:W-:Y:S05]  /*7a20*/  FFMA.FTZ R165, R17, c[0x0][0x2d0], -R5 ;  /* 0x0000b40011a57a23 */ /* 0x000fea0000010805 */
[----:B------:R1:W-:Y:S10]  /*7a30*/  MUFU.EX2 R230, R0 ;  /* 0x0000000000e67308 */ /* 0x0003f40000000800 */
[----:B------:R-:W-:Y:S10]  /*7a40*/  MUFU.EX2 R223, R167 ;  /* 0x000000a700df7308 */ /* 0x000ff40000000800 */
[----:B------:R-:W-:Y:S01]  /*7a50*/  MUFU.EX2 R225, R164 ;  /* 0x000000a400e17308 */ /* 0x000fe20000000800 */
[----:B-1----:R-:W-:Y:S02]  /*7a60*/  FFMA.FTZ R0, R158, c[0x0][0x2d0], -R6 ;  /* 0x0000b4009e007a23 */ /* 0x002fe40000010806 */
[----:B------:R-:W-:Y:S07]  /*7a70*/  FMUL.FTZ R158, R2, c[0x0][0x2d0] ;  /* 0x0000b400029e7a20 */ /* 0x000fee0000410000 */
[----:B------:R1:W1:Y:S01]  /*7a80*/  MUFU.EX2 R231, R0 ;  /* 0x0000000000e77308 */ /* 0x0002620000000800 */
[--C-:B------:R-:W-:Y:S02]  /*7a90*/  FFMA.FTZ R4, R194, c[0x0][0x2d0], -R158.reuse ;  /* 0x0000b400c2047a23 */ /* 0x100fe4000001089e */
[--C-:B------:R-:W-:Y:S07]  /*7aa0*/  FFMA.FTZ R9, R196, c[0x0][0x2d0], -R158.reuse ;  /* 0x0000b400c4097a23 */ /* 0x100fee000001089e */
[----:B------:R2:W-:Y:S10]  /*7ab0*/  MUFU.EX2 R198, R4 ;  /* 0x0000000400c67308 */ /* 0x0005f40000000800 */
[----:B------:R-:W-:Y:S01]  /*7ac0*/  MUFU.EX2 R226, R9 ;  /* 0x0000000900e27308 */ /* 0x000fe20000000800 */
[----:B-1----:R-:W-:Y:S02]  /*7ad0*/  FADD.FTZ R0, -R102, R105 ;  /* 0x0000006966007221 */ /* 0x002fe40000010100 */
[--C-:B------:R-:W-:Y:S02]  /*7ae0*/  FFMA.FTZ R105, R157, c[0x0][0x2d0], -R5.reuse ;  /* 0x0000b4009d697a23 */ /* 0x100fe40000010805 */
[----:B------:R-:W-:Y:S02]  /*7af0*/  FMUL.FTZ R0, R0, c[0x0][0x2d0] ;  /* 0x0000b40000007a20 */ /* 0x000fe40000410000 */
[--C-:B------:R-:W-:Y:S03]  /*7b00*/  FFMA.FTZ R157, R28, c[0x0][0x2d0], -R5.reuse ;  /* 0x0000b4001c9d7a23 */ /* 0x100fe60000010805 */
[----:B------:R-:W-:Y:S01]  /*7b10*/  MUFU.EX2 R221, R161 ;  /* 0x000000a100dd7308 */ /* 0x000fe20000000800 */
[----:B--2---:R-:W-:Y:S09]  /*7b20*/  FFMA.FTZ R4, R199, c[0x0][0x2d0], -R158 ;  /* 0x0000b400c7047a23 */ /* 0x004ff2000001089e */
[----:B------:R1:W-:Y:S10]  /*7b30*/  MUFU.EX2 R100, R0 ;  /* 0x0000000000647308 */ /* 0x0003f40000000800 */
[----:B------:R-:W2:Y:S10]  /*7b40*/  MUFU.EX2 R194, R4 ;  /* 0x0000000400c27308 */ /* 0x000eb40000000800 */
[----:B------:R-:W-:Y:S01]  /*7b50*/  MUFU.EX2 R224, R160 ;  /* 0x000000a000e07308 */ /* 0x000fe20000000800 */
[--C-:B-1----:R-:W-:Y:S02]  /*7b60*/  FFMA.FTZ R0, R175, c[0x0][0x2d0], -R5.reuse ;  /* 0x0000b400af007a23 */ /* 0x102fe40000010805 */
[--C-:B------:R-:W-:Y:S07]  /*7b70*/  FFMA.FTZ R175, R13, c[0x0][0x2d0], -R6.reuse ;  /* 0x0000b4000daf7a23 */ /* 0x100fee0000010806 */
[----:B------:R1:W-:Y:S10]  /*7b80*/  MUFU.EX2 R228, R0 ;  /* 0x0000000000e47308 */ /* 0x0003f40000000800 */
[----:B------:R2:W-:Y:S10]  /*7b90*/  MUFU.EX2 R216, R105 ;  /* 0x0000006900d87308 */ /* 0x0005f40000000800 */
[----:B------:R-:W-:Y:S01]  /*7ba0*/  MUFU.EX2 R193, R193 ;  /* 0x000000c100c17308 */ /* 0x000fe20000000800 */
[----:B-1----:R-:W-:Y:S02]  /*7bb0*/  FFMA.FTZ R0, R177, c[0x0][0x2d0], -R5 ;  /* 0x0000b400b1007a23 */ /* 0x002fe40000010805 */
[----:B------:R-:W-:Y:S02]  /*7bc0*/  FFMA.FTZ R177, R22, c[0x0][0x2d0], -R6 ;  /* 0x0000b40016b17a23 */ /* 0x000fe40000010806 */
[--C-:B------:R-:W-:Y:S05]  /*7bd0*/  FFMA.FTZ R6, R197, c[0x0][0x2d0], -R158.reuse ;  /* 0x0000b400c5067a23 */ /* 0x100fea000001089e */
[----:B------:R1:W1:Y:S01]  /*7be0*/  MUFU.EX2 R229, R0 ;  /* 0x0000000000e57308 */ /* 0x0002620000000800 */
[--C-:B--2---:R-:W-:Y:S09]  /*7bf0*/  FFMA.FTZ R105, R202, c[0x0][0x2d0], -R158.reuse ;  /* 0x0000b400ca697a23 */ /* 0x104ff2000001089e */
[----:B------:R-:W2:Y:S10]  /*7c00*/  MUFU.EX2 R227, R6 ;  /* 0x0000000600e37308 */ /* 0x000eb40000000800 */
[----:B------:R-:W-:Y:S01]  /*7c10*/  MUFU.EX2 R176, R176 ;  /* 0x000000b000b07308 */ /* 0x000fe20000000800 */
[----:B-1----:R-:W-:Y:S02]  /*7c20*/  FADD.FTZ R0, -R2, R101 ;  /* 0x0000006502007221 */ /* 0x002fe40000010100 */
[----:B------:R-:W-:Y:S02]  /*7c30*/  FFMA.FTZ R101, R156, c[0x0][0x2d0], -R5 ;  /* 0x0000b4009c657a23 */ /* 0x000fe40000010805 */
[----:B------:R-:W-:Y:S05]  /*7c40*/  FMUL.FTZ R0, R0, c[0x0][0x2d0] ;  /* 0x0000b40000007a20 */ /* 0x000fea0000410000 */
[----:B------:R1:W-:Y:S10]  /*7c50*/  MUFU.EX2 R219, R101 ;  /* 0x0000006500db7308 */ /* 0x0003f40000000800 */
[----:B------:R-:W2:Y:S10]  /*7c60*/  MUFU.EX2 R0, R0 ;  /* 0x0000000000007308 */ /* 0x000eb40000000800 */
[----:B------:R-:W-:Y:S01]  /*7c70*/  MUFU.EX2 R179, R179 ;  /* 0x000000b300b37308 */ /* 0x000fe20000000800 */
[----:B-1----:R-:W-:Y:S09]  /*7c80*/  FFMA.FTZ R101, R203, c[0x0][0x2d0], -R158 ;  /* 0x0000b400cb657a23 */ /* 0x002ff2000001089e */
[----:B------:R-:W-:Y:S10]  /*7c90*/  MUFU.EX2 R178, R178 ;  /* 0x000000b200b27308 */ /* 0x000ff40000000800 */
[----:B------:R-:W-:Y:S10]  /*7ca0*/  MUFU.EX2 R175, R175 ;  /* 0x000000af00af7308 */ /* 0x000ff40000000800 */
[----:B------:R-:W-:Y:S10]  /*7cb0*/  MUFU.EX2 R167, R101 ;  /* 0x0000006500a77308 */ /* 0x000ff40000000800 */
[----:B------:R-:W-:Y:S01]  /*7cc0*/  MUFU.EX2 R168, R174 ;  /* 0x000000ae00a87308 */ /* 0x000fe20000000800 */
[----:B------:R-:W-:Y:S01]  /*7cd0*/  FMUL.FTZ R48, R3, R108 ;  /* 0x0000006c03307220 */ /* 0x000fe20000410000 */
[----:B-----5:R-:W-:Y:S01]  /*7ce0*/  F2FP.BF16.PACK_AB R108, R215, R30 ;  /* 0x0000001ed76c723e */ /* 0x020fe200000010ff */
[----:B------:R-:W-:Y:S01]  /*7cf0*/  FMUL.FTZ R49, R3, R109 ;  /* 0x0000006d03317220 */ /* 0x000fe20000410000 */
[----:B---3--:R-:W-:Y:S01]  /*7d00*/  F2FP.BF16.PACK_AB R109, R213, R29 ;  /* 0x0000001dd56d723e */ /* 0x008fe200000010ff */
[----:B------:R-:W-:Y:S01]  /*7d10*/  FMUL.FTZ R50, R8, R110 ;  /* 0x0000006e08327220 */ /* 0x000fe20000410000 */
[----:B------:R-:W-:Y:S01]  /*7d20*/  F2FP.BF16.PACK_AB R110, R232, R217 ;  /* 0x000000d9e86e723e */ /* 0x000fe200000010ff */
[C---:B------:R-:W-:Y:S01]  /*7d30*/  FMUL.FTZ R51, R8.reuse, R111 ;  /* 0x0000006f08337220 */ /* 0x040fe20000410000 */
[----:B------:R-:W-:Y:S01]  /*7d40*/  F2FP.BF16.PACK_AB R111, R231, R230 ;  /* 0x000000e6e76f723e */ /* 0x000fe200000010ff */
[C---:B------:R-:W-:Y:S02]  /*7d50*/  FMUL.FTZ R4, R3.reuse, R128 ;  /* 0x0000008003047220 */ /* 0x040fe40000410000 */
[C---:B------:R-:W-:Y:S02]  /*7d60*/  FMUL.FTZ R5, R3.reuse, R129 ;  /* 0x0000008103057220 */ /* 0x040fe40000410000 */
[C---:B------:R-:W-:Y:S02]  /*7d70*/  FMUL.FTZ R6, R8.reuse, R130 ;  /* 0x0000008208067220 */ /* 0x040fe40000410000 */
[C---:B------:R-:W-:Y:S02]  /*7d80*/  FMUL.FTZ R7, R8.reuse, R131 ;  /* 0x0000008308077220 */ /* 0x040fe40000410000 */
[C---:B------:R-:W-:Y:S02]  /*7d90*/  FMUL.FTZ R18, R8.reuse, R126 ;  /* 0x0000007e08127220 */ /* 0x040fe40000410000 */
[C---:B------:R-:W-:Y:S02]  /*7da0*/  FMUL.FTZ R19, R8.reuse, R127 ;  /* 0x0000007f08137220 */ /* 0x040fe40000410000 */
[C---:B------:R-:W-:Y:S01]  /*7db0*/  FMUL.FTZ R22, R8.reuse, R122 ;  /* 0x0000007a08167220 */ /* 0x040fe20000410000 */
[-C--:B----4-:R-:W-:Y:S05]  /*7dc0*/  HMMA.16816.F32.BF16 R4, R108, R24.reuse, R4 ;  /* 0x000000186c04723c */ /* 0x090fea0000041804 */
[C---:B------:R-:W-:Y:S02]  /*7dd0*/  FMUL.FTZ R23, R8.reuse, R123 ;  /* 0x0000007b08177220 */ /* 0x040fe40000410000 */
[C---:B------:R-:W-:Y:S02]  /*7de0*/  FMUL.FTZ R34, R8.reuse, R118 ;  /* 0x0000007608227220 */ /* 0x040fe40000410000 */
[----:B------:R-:W-:Y:S03]  /*7df0*/  FMUL.FTZ R35, R8, R119 ;  /* 0x0000007708237220 */ /* 0x000fe60000410000 */
[----:B------:R-:W-:Y:S01]  /*7e00*/  FMUL.FTZ R36, R3, R112 ;  /* 0x0000007003247220 */ /* 0x000fe20000410000 */
[----:B------:R-:W-:Y:S01]  /*7e10*/  F2FP.BF16.PACK_AB R112, R211, R210 ;  /* 0x000000d2d370723e */ /* 0x000fe200000010ff */
[----:B------:R-:W-:Y:S01]  /*7e20*/  FMUL.FTZ R37, R3, R113 ;  /* 0x0000007103257220 */ /* 0x000fe20000410000 */
[----:B------:R-:W-:Y:S01]  /*7e30*/  F2FP.BF16.PACK_AB R113, R194, R198 ;  /* 0x000000c6c271723e */ /* 0x000fe200000010ff */
[C---:B------:R-:W-:Y:S01]  /*7e40*/  FMUL.FTZ R38, R8.reuse, R114 ;  /* 0x0000007208267220 */ /* 0x040fe20000410000 */
[----:B------:R-:W-:Y:S01]  /*7e50*/  F2FP.BF16.PACK_AB R114, R229, R228 ;  /* 0x000000e4e572723e */ /* 0x000fe200000010ff */
[----:B------:R-:W-:Y:S01]  /*7e60*/  FMUL.FTZ R39, R8, R115 ;  /* 0x0000007308277220 */ /* 0x000fe20000410000 */
[----:B--2---:R-:W-:Y:S01]  /*7e70*/  F2FP.BF16.PACK_AB R115, R226, R227 ;  /* 0x000000e3e273723e */ /* 0x004fe200000010ff */
        /* <DEDUP_REMOVED lines=8> */
[----:B------:R-:W-:Y:S02]  /*7f00*/  FMUL.FTZ R9, R100, R133 ;  /* 0x0000008564097220 */ /* 0x000fe40000410000 */
[C---:B------:R-:W-:Y:S01]  /*7f10*/  FMUL.FTZ R10, R0.reuse, R134 ;  /* 0x00000086000a7220 */ /* 0x040fe20000410000 */
[----:B------:R-:W-:Y:S01]  /*7f20*/  MUFU.EX2 R133, R169 ;  /* 0x000000a900857308 */ /* 0x000fe20000000800 */
[----:B------:R-:W-:Y:S02]  /*7f30*/  FMUL.FTZ R11, R0, R135 ;  /* 0x00000087000b7220 */ /* 0x000fe40000410000 */
[C---:B------:R-:W-:Y:S02]  /*7f40*/  FMUL.FTZ R86, R8.reuse, R86 ;  /* 0x0000005608567220 */ /* 0x040fe40000410000 */
[C---:B------:R-:W-:Y:S02]  /*7f50*/  FMUL.FTZ R87, R8.reuse, R87 ;  /* 0x0000005708577220 */ /* 0x040fe40000410000 */
[C---:B------:R-:W-:Y:S02]  /*7f60*/  FMUL.FTZ R98, R8.reuse, R98 ;  /* 0x0000006208627220 */ /* 0x040fe40000410000 */
[C---:B------:R-:W-:Y:S01]  /*7f70*/  FMUL.FTZ R99, R8.reuse, R99 ;  /* 0x0000006308637220 */ /* 0x040fe20000410000 */
[----:B------:R-:W-:Y:S01]  /*7f80*/  MUFU.EX2 R169, R172 ;  /* 0x000000ac00a97308 */ /* 0x000fe20000000800 */
[----:B------:R-:W-:Y:S02]  /*7f90*/  FFMA.FTZ R130, R8, R214, R29 ;  /* 0x000000d608827223 */ /* 0x000fe4000001001d */
[C---:B------:R-:W-:Y:S02]  /*7fa0*/  FMUL.FTZ R8, R100.reuse, R132 ;  /* 0x0000008464087220 */ /* 0x040fe40000410000 */
[C---:B------:R-:W-:Y:S02]  /*7fb0*/  FMUL.FTZ R16, R3.reuse, R124 ;  /* 0x0000007c03107220 */ /* 0x040fe40000410000 */
[C---:B------:R-:W-:Y:S02]  /*7fc0*/  FMUL.FTZ R17, R3.reuse, R125 ;  /* 0x0000007d03117220 */ /* 0x040fe40000410000 */
[----:B------:R-:W-:Y:S01]  /*7fd0*/  LDSM.16.MT88.4 R124, [R107+0x1000] ;  /* 0x001000006b7c783b */ /* 0x000fe20000004200 */
[C---:B------:R-:W-:Y:S01]  /*7fe0*/  HMMA.16816.F32.BF16 R8, R112.reuse, R24, R8 ;  /* 0x000000187008723c */ /* 0x040fe20000041808 */
[----:B------:R-:W-:Y:S03]  /*7ff0*/  MUFU.EX2 R214, R159 ;  /* 0x0000009f00d67308 */ /* 0x000fe60000000800 */
[C---:B------:R-:W-:Y:S02]  /*8000*/  FMUL.FTZ R12, R100.reuse, R136 ;  /* 0x00000088640c7220 */ /* 0x040fe40000410000 */
[----:B------:R-:W-:Y:S02]  /*8010*/  FMUL.FTZ R13, R100, R137 ;  /* 0x00000089640d7220 */ /* 0x000fe40000410000 */
[C---:B------:R-:W-:Y:S03]  /*8020*/  FMUL.FTZ R14, R0.reuse, R138 ;  /* 0x0000008a000e7220 */ /* 0x040fe60000410000 */
[----:B------:R-:W1:Y:S01]  /*8030*/  MUFU.EX2 R172, R166 ;  /* 0x000000a600ac7308 */ /* 0x000e620000000800 */
[----:B------:R-:W-:Y:S02]  /*8040*/  FMUL.FTZ R15, R0, R139 ;  /* 0x0000008b000f7220 */ /* 0x000fe40000410000 */
[C---:B------:R-:W-:Y:S02]  /*8050*/  FMUL.FTZ R32, R3.reuse, R116 ;  /* 0x0000007403207220 */ /* 0x040fe40000410000 */
[C---:B------:R-:W-:Y:S02]  /*8060*/  FMUL.FTZ R33, R3.reuse, R117 ;  /* 0x0000007503217220 */ /* 0x040fe40000410000 */
[----:B------:R-:W2:Y:S01]  /*8070*/  LDSM.16.MT88.4 R116, [R107+0xc00] ;  /* 0x000c00006b74783b */ /* 0x000ea20000004200 */
[-C--:B------:R-:W-:Y:S02]  /*8080*/  HMMA.16816.F32.BF16 R12, R112, R26.reuse, R12 ;  /* 0x0000001a700c723c */ /* 0x080fe4000004180c */
[----:B------:R-:W3:Y:S01]  /*8090*/  MUFU.EX2 R166, R105 ;  /* 0x0000006900a67308 */ /* 0x000ee20000000800 */
[C---:B------:R-:W-:Y:S02]  /*80a0*/  FMUL.FTZ R20, R3.reuse, R120 ;  /* 0x0000007803147220 */ /* 0x040fe40000410000 */
[C---:B------:R-:W-:Y:S02]  /*80b0*/  FMUL.FTZ R21, R3.reuse, R121 ;  /* 0x0000007903157220 */ /* 0x040fe40000410000 */
[----:B------:R-:W-:Y:S01]  /*80c0*/  LDSM.16.MT88.4 R120, [R180+0x400] ;  /* 0x00040000b478783b */ /* 0x000fe20000004200 */
[C---:B------:R-:W-:Y:S04]  /*80d0*/  HMMA.16816.F32.BF16 R16, R108.reuse, R26, R16 ;  /* 0x0000001a6c10723c */ /* 0x040fe80000041810 */
[C---:B------:R-:W-:Y:S02]  /*80e0*/  FMUL.FTZ R24, R100.reuse, R140 ;  /* 0x0000008c64187220 */ /* 0x040fe40000410000 */
[----:B------:R-:W-:Y:S02]  /*80f0*/  FMUL.FTZ R25, R100, R141 ;  /* 0x0000008d64197220 */ /* 0x000fe40000410000 */
[-C--:B------:R-:W-:Y:S04]  /*8100*/  HMMA.16816.F32.BF16 R20, R108, R40.reuse, R20 ;  /* 0x000000286c14723c */ /* 0x080fe80000041814 */
[----:B------:R-:W-:Y:S01]  /*8110*/  FMUL.FTZ R26, R0, R142 ;  /* 0x0000008e001a7220 */ /* 0x000fe20000410000 */
[----:B-1----:R-:W-:Y:S01]  /*8120*/  F2FP.BF16.PACK_AB R160, R172, R169 ;  /* 0x000000a9aca0723e */ /* 0x002fe200000010ff */
[----:B------:R-:W-:Y:S02]  /*8130*/  FMUL.FTZ R27, R0, R143 ;  /* 0x0000008f001b7220 */ /* 0x000fe40000410000 */
[C---:B------:R-:W-:Y:S04]  /*8140*/  FMUL.FTZ R28, R100.reuse, R144 ;  /* 0x00000090641c7220 */ /* 0x040fe80000410000 */
[----:B------:R-:W-:Y:S01]  /*8150*/  FMUL.FTZ R29, R100, R145 ;  /* 0x00000091641d7220 */ /* 0x000fe20000410000 */
[C---:B------:R-:W-:Y:S04]  /*8160*/  HMMA.16816.F32.BF16 R24, R112.reuse, R40, R24 ;  /* 0x000000287018723c */ /* 0x040fe80000041818 */
[----:B------:R-:W-:Y:S01]  /*8170*/  FMUL.FTZ R31, R0, R147 ;  /* 0x00000093001f7220 */ /* 0x000fe20000410000 */
[----:B---3--:R-:W-:Y:S01]  /*8180*/  F2FP.BF16.PACK_AB R161, R166, R167 ;  /* 0x000000a7a6a1723e */ /* 0x008fe200000010ff */
[C---:B------:R-:W-:Y:S02]  /*8190*/  FFMA.FTZ R156, R3.reuse, R212, R30 ;  /* 0x000000d4039c7223 */ /* 0x040fe4000001001e */
[----:B------:R-:W-:Y:S01]  /*81a0*/  FMUL.FTZ R30, R0, R146 ;  /* 0x00000092001e7220 */ /* 0x000fe20000410000 */
[----:B------:R-:W-:Y:S03]  /*81b0*/  MUFU.EX2 R212, R157 ;  /* 0x0000009d00d47308 */ /* 0x000fe60000000800 */
[C---:B------:R-:W-:Y:S02]  /*81c0*/  FMUL.FTZ R40, R100.reuse, R148 ;  /* 0x0000009464287220 */ /* 0x040fe40000410000 */
[C---:B------:R-:W-:Y:S01]  /*81d0*/  FMUL.FTZ R41, R100.reuse, R149 ;  /* 0x0000009564297220 */ /* 0x040fe20000410000 */
[-C--:B------:R-:W-:Y:S03]  /*81e0*/  HMMA.16816.F32.BF16 R28, R112, R42.reuse, R28 ;  /* 0x0000002a701c723c */ /* 0x080fe6000004181c */
[C---:B------:R-:W-:Y:S02]  /*81f0*/  FMUL.FTZ R44, R100.reuse, R152 ;  /* 0x00000098642c7220 */ /* 0x040fe40000410000 */
[----:B------:R-:W-:Y:S02]  /*8200*/  FMUL.FTZ R45, R100, R153 ;  /* 0x00000099642d7220 */ /* 0x000fe40000410000 */
[C---:B------:R-:W-:Y:S01]  /*8210*/  FMUL.FTZ R46, R0.reuse, R154 ;  /* 0x0000009a002e7220 */ /* 0x040fe20000410000 */
[C---:B------:R-:W-:Y:S04]  /*8220*/  HMMA.16816.F32.BF16 R32, R108.reuse, R42, R32 ;  /* 0x0000002a6c20723c */ /* 0x040fe80000041820 */
[C---:B------:R-:W-:Y:S02]  /*8230*/  FMUL.FTZ R47, R0.reuse, R155 ;  /* 0x0000009b002f7220 */ /* 0x040fe40000410000 */
[C---:B------:R-:W-:Y:S02]  /*8240*/  FMUL.FTZ R52, R3.reuse, R52 ;  /* 0x0000003403347220 */ /* 0x040fe40000410000 */
[-C--:B--2---:R-:W-:Y:S04]  /*8250*/  HMMA.16816.F32.BF16 R36, R108, R116.reuse, R36 ;  /* 0x000000746c24723c */ /* 0x084fe80000041824 */
[C---:B------:R-:W-:Y:S02]  /*8260*/  FMUL.FTZ R42, R0.reuse, R150 ;  /* 0x00000096002a7220 */ /* 0x040fe40000410000 */
[----:B------:R-:W-:Y:S02]  /*8270*/  FMUL.FTZ R43, R0, R151 ;  /* 0x00000097002b7220 */ /* 0x000fe40000410000 */
[C---:B------:R-:W-:Y:S04]  /*8280*/  FMUL.FTZ R53, R3.reuse, R53 ;  /* 0x0000003503357220 */ /* 0x040fe80000410000 */
[C---:B------:R-:W-:Y:S01]  /*8290*/  FMUL.FTZ R56, R100.reuse, R56 ;  /* 0x0000003864387220 */ /* 0x040fe20000410000 */
[C---:B------:R-:W-:Y:S04]  /*82a0*/  HMMA.16816.F32.BF16 R40, R112.reuse, R116, R40 ;  /* 0x000000747028723c */ /* 0x040fe80000041828 */
[----:B------:R-:W-:Y:S02]  /*82b0*/  FMUL.FTZ R57, R100, R57 ;  /* 0x0000003964397220 */ /* 0x000fe40000410000 */
[C---:B------:R-:W-:Y:S02]  /*82c0*/  FMUL.FTZ R58, R0.reuse, R58 ;  /* 0x0000003a003a7220 */ /* 0x040fe40000410000 */
[-C--:B------:R-:W-:Y:S04]  /*82d0*/  HMMA.16816.F32.BF16 R44, R112, R118.reuse, R44 ;  /* 0x00000076702c723c */ /* 0x080fe8000004182c */
[----:B------:R-:W-:Y:S02]  /*82e0*/  FMUL.FTZ R59, R0, R59 ;  /* 0x0000003b003b7220 */ /* 0x000fe40000410000 */
[C---:B------:R-:W-:Y:S02]  /*82f0*/  FMUL.FTZ R60, R100.reuse, R60 ;  /* 0x0000003c643c7220 */ /* 0x040fe40000410000 */
[C---:B------:R-:W-:Y:S01]  /*8300*/  HMMA.16816.F32.BF16 R48, R108.reuse, R118, R48 ;  /* 0x000000766c30723c */ /* 0x040fe20000041830 */
[----:B------:R-:W1:Y:S03]  /*8310*/  LDSM.16.MT88.4 R116, [R180+0xc00] ;  /* 0x000c0000b474783b */ /* 0x000e660000004200 */
[----:B------:R-:W-:Y:S02]  /*8320*/  FMUL.FTZ R61, R100, R61 ;  /* 0x0000003d643d7220 */ /* 0x000fe40000410000 */
[C---:B------:R-:W-:Y:S02]  /*8330*/  FMUL.FTZ R62, R0.reuse, R62 ;  /* 0x0000003e003e7220 */ /* 0x040fe40000410000 */
[----:B------:R-:W-:Y:S04]  /*8340*/  FMUL.FTZ R63, R0, R63 ;  /* 0x0000003f003f7220 */ /* 0x000fe80000410000 */
[C---:B------:R-:W-:Y:S02]  /*8350*/  FMUL.FTZ R64, R3.reuse, R64 ;  /* 0x0000004003407220 */ /* 0x040fe40000410000 */
[C---:B------:R-:W-:Y:S02]  /*8360*/  FMUL.FTZ R65, R3.reuse, R65 ;  /* 0x0000004103417220 */ /* 0x040fe40000410000 */
[C---:B------:R-:W-:Y:S02]  /*8370*/  FMUL.FTZ R68, R3.reuse, R68 ;  /* 0x0000004403447220 */ /* 0x040fe40000410000 */
[C---:B------:R-:W-:Y:S02]  /*8380*/  FMUL.FTZ R69, R3.reuse, R69 ;  /* 0x0000004503457220 */ /* 0x040fe40000410000 */
[C---:B------:R-:W-:Y:S02]  /*8390*/  FMUL.FTZ R72, R100.reuse, R72 ;  /* 0x0000004864487220 */ /* 0x040fe40000410000 */
[----:B------:R-:W-:Y:S02]  /*83a0*/  FMUL.FTZ R73, R100, R73 ;  /* 0x0000004964497220 */ /* 0x000fe40000410000 */
        /* <DEDUP_REMOVED lines=8> */
[C---:B------:R-:W-:Y:S01]  /*8430*/  FMUL.FTZ R88, R100.reuse, R88 ;  /* 0x0000005864587220 */ /* 0x040fe20000410000 */
[-C--:B-1----:R-:W-:Y:S03]  /*8440*/  HMMA.16816.F32.BF16 R52, R108, R116.reuse, R52 ;  /* 0x000000746c34723c */ /* 0x082fe60000041834 */
[----:B------:R-:W-:Y:S02]  /*8450*/  FMUL.FTZ R89, R100, R89 ;  /* 0x0000005964597220 */ /* 0x000fe40000410000 */
[C---:B------:R-:W-:Y:S02]  /*8460*/  FMUL.FTZ R90, R0.reuse, R90 ;  /* 0x0000005a005a7220 */ /* 0x040fe40000410000 */
[----:B------:R-:W-:Y:S01]  /*8470*/  FMUL.FTZ R91, R0, R91 ;  /* 0x0000005b005b7220 */ /* 0x000fe20000410000 */
[C---:B------:R-:W-:Y:S04]  /*8480*/  HMMA.16816.F32.BF16 R56, R112.reuse, R116, R56 ;  /* 0x000000747038723c */ /* 0x040fe80000041838 */
[C---:B------:R-:W-:Y:S02]  /*8490*/  FMUL.FTZ R92, R100.reuse, R92 ;  /* 0x0000005c645c7220 */ /* 0x040fe40000410000 */
[----:B------:R-:W-:Y:S02]  /*84a0*/  FMUL.FTZ R93, R100, R93 ;  /* 0x0000005d645d7220 */ /* 0x000fe40000410000 */
[-C--:B------:R-:W-:Y:S04]  /*84b0*/  HMMA.16816.F32.BF16 R60, R112, R118.reuse, R60 ;  /* 0x00000076703c723c */ /* 0x080fe8000004183c */
[C---:B------:R-:W-:Y:S02]  /*84c0*/  FMUL.FTZ R94, R0.reuse, R94 ;  /* 0x0000005e005e7220 */ /* 0x040fe40000410000 */
[----:B------:R-:W-:Y:S02]  /*84d0*/  FMUL.FTZ R95, R0, R95 ;  /* 0x0000005f005f7220 */ /* 0x000fe40000410000 */
[C---:B------:R-:W-:Y:S01]  /*84e0*/  HMMA.16816.F32.BF16 R64, R108.reuse, R118, R64 ;  /* 0x000000766c40723c */ /* 0x040fe20000041840 */
[----:B------:R-:W1:Y:S03]  /*84f0*/  LDSM.16.MT88.4 R116, [R107+0x1800] ;  /* 0x001800006b74783b */ /* 0x000e660000004200 */
[--C-:B------:R-:W-:Y:S02]  /*8500*/  FFMA.FTZ R128, R171, c[0x0][0x2d0], -R158.reuse ;  /* 0x0000b400ab807a23 */ /* 0x100fe4000001089e */
[----:B------:R-:W-:Y:S01]  /*8510*/  FFMA.FTZ R129, R170, c[0x0][0x2d0], -R158 ;  /* 0x0000b400aa817a23 */ /* 0x000fe2000001089e */
[----:B------:R-:W-:Y:S01]  /*8520*/  MUFU.EX2 R171, R195 ;  /* 0x000000c300ab7308 */ /* 0x000fe20000000800 */
[----:B------:R-:W-:Y:S04]  /*8530*/  FADD.FTZ R132, R213, R130 ;  /* 0x00000082d5847221 */ /* 0x000fe80000010000 */
[C---:B------:R-:W-:Y:S02]  /*8540*/  FMUL.FTZ R84, R3.reuse, R84 ;  /* 0x0000005403547220 */ /* 0x040fe40000410000 */
[C---:B------:R-:W-:Y:S02]  /*8550*/  FMUL.FTZ R85, R3.reuse, R85 ;  /* 0x0000005503557220 */ /* 0x040fe40000410000 */
[C---:B------:R-:W-:Y:S01]  /*8560*/  FMUL.FTZ R96, R3.reuse, R96 ;  /* 0x0000006003607220 */ /* 0x040fe20000410000 */
[----:B------:R-:W-:Y:S01]  /*8570*/  MUFU.EX2 R164, R129 ;  /* 0x0000008100a47308 */ /* 0x000fe20000000800 */
[----:B------:R-:W-:Y:S02]  /*8580*/  FMUL.FTZ R97, R3, R97 ;  /* 0x0000006103617220 */ /* 0x000fe40000410000 */
[----:B------:R-:W-:Y:S02]  /*8590*/  FFMA.FTZ R3, R207, c[0x0][0x2d0], -R158 ;  /* 0x0000b400cf037a23 */ /* 0x000fe4000001089e */
[----:B------:R-:W-:Y:S04]  /*85a0*/  FFMA.FTZ R0, R0, R234, R198 ;  /* 0x000000ea00007223 */ /* 0x000fe800000100c6 */
[----:B------:R-:W-:Y:S01]  /*85b0*/  FADD.FTZ R130, R194, R0 ;  /* 0x00000000c2827221 */ /* 0x000fe20000010000 */
[----:B------:R2:W-:Y:S10]  /*85c0*/  MUFU.EX2 R207, R3 ;  /* 0x0000000300cf7308 */ /* 0x0005f40000000800 */
[----:B------:R-:W3:Y:S01]  /*85d0*/  MUFU.EX2 R170, R177 ;  /* 0x000000b100aa7308 */ /* 0x000ee20000000800 */
[-C--:B-1----:R-:W-:Y:S09]  /*85e0*/  HMMA.16816.F32.BF16 R68, R108, R116.reuse, R68 ;  /* 0x000000746c44723c */ /* 0x082ff20000041844 */
[----:B------:R-:W1:Y:S01]  /*85f0*/  MUFU.EX2 R177, R173 ;  /* 0x000000ad00b17308 */ /* 0x000e620000000800 */
[C---:B------:R-:W-:Y:S04]  /*8600*/  HMMA.16816.F32.BF16 R72, R112.reuse, R116, R72 ;  /* 0x000000747048723c */ /* 0x040fe80000041848 */
[--C-:B--2---:R-:W-:Y:S04]  /*8610*/  FFMA.FTZ R3, R208, c[0x0][0x2d0], -R158.reuse ;  /* 0x0000b400d0037a23 */ /* 0x104fe8000001089e */
[-C--:B------:R-:W-:Y:S01]  /*8620*/  HMMA.16816.F32.BF16 R76, R112, R118.reuse, R76 ;  /* 0x00000076704c723c */ /* 0x080fe2000004184c */
[----:B------:R2:W-:Y:S03]  /*8630*/  MUFU.EX2 R197, R3 ;  /* 0x0000000300c57308 */ /* 0x0005e60000000800 */
[----:B---3--:R-:W-:Y:S04]  /*8640*/  F2FP.BF16.PACK_AB R157, R176, R170 ;  /* 0x000000aab09d723e */ /* 0x008fe800000010ff */
[C---:B------:R-:W-:Y:S01]  /*8650*/  HMMA.16816.F32.BF16 R80, R108.reuse, R118, R80 ;  /* 0x000000766c50723c */ /* 0x040fe20000041850 */
[----:B------:R-:W3:Y:S02]  /*8660*/  LDSM.16.MT88.4 R116, [R180+0x1800] ;  /* 0x00180000b474783b */ /* 0x000ee40000004200 */
[----:B------:R-:W4:Y:S01]  /*8670*/  MUFU.EX2 R173, R165 ;  /* 0x000000a500ad7308 */ /* 0x000f220000000800 */
[----:B-1----:R-:W-:Y:S09]  /*8680*/  F2FP.BF16.PACK_AB R159, R177, R175 ;  /* 0x000000afb19f723e */ /* 0x002ff200000010ff */
[----:B------:R-:W1:Y:S01]  /*8690*/  MUFU.EX2 R165, R128 ;  /* 0x0000008000a57308 */ /* 0x000e620000000800 */
[--C-:B--2---:R-:W-:Y:S09]  /*86a0*/  FFMA.FTZ R3, R206, c[0x0][0x2d0], -R158.reuse ;  /* 0x0000b400ce037a23 */ /* 0x104ff2000001089e */
[----:B------:R2:W-:Y:S01]  /*86b0*/  MUFU.EX2 R199, R3 ;  /* 0x0000000300c77308 */ /* 0x0005e20000000800 */
[----:B----4-:R-:W-:Y:S02]  /*86c0*/  F2FP.BF16.PACK_AB R162, R168, R173 ;  /* 0x000000ada8a2723e */ /* 0x010fe400000010ff */
[----:B-1----:R-:W-:Y:S01]  /*86d0*/  F2FP.BF16.PACK_AB R163, R164, R165 ;  /* 0x000000a5a4a3723e */ /* 0x002fe200000010ff */
[-C--:B---3--:R-:W-:Y:S03]  /*86e0*/  HMMA.16816.F32.BF16 R84, R108, R116.reuse, R84 ;  /* 0x000000746c54723c */ /* 0x088fe60000041854 */
[----:B--2---:R-:W-:Y:S01]  /*86f0*/  FFMA.FTZ R3, R205, c[0x0][0x2d0], -R158 ;  /* 0x0000b400cd037a23 */ /* 0x004fe2000001089e */
[----:B------:R-:W-:Y:S04]  /*8700*/  F2FP.BF16.PACK_AB R158, R178, R179 ;  /* 0x000000b3b29e723e */ /* 0x000fe800000010ff */
[C---:B------:R-:W-:Y:S01]  /*8710*/  HMMA.16816.F32.BF16 R88, R112.reuse, R116, R88 ;  /* 0x000000747058723c */ /* 0x040fe20000041858 */
[----:B------:R1:W2:Y:S06]  /*8720*/  MUFU.EX2 R196, R3 ;  /* 0x0000000300c47308 */ /* 0x0002ac0000000800 */
[----:B------:R-:W-:Y:S01]  /*8730*/  F2FP.BF16.PACK_AB R116, R216, R214 ;  /* 0x000000d6d874723e */ /* 0x000fe200000010ff */
[-C--:B------:R-:W-:Y:S01]  /*8740*/  HMMA.16816.F32.BF16 R92, R112, R118.reuse, R92 ;  /* 0x00000076705c723c */ /* 0x080fe2000004185c */
[----:B------:R-:W3:Y:S03]  /*8750*/  LDSM.16.MT88.4 R112, [R107+0x400] ;  /* 0x000400006b70783b */ /* 0x000ee60000004200 */
[----:B------:R-:W-:Y:S04]  /*8760*/  F2FP.BF16.PACK_AB R117, R197, R207 ;  /* 0x000000cfc575723e */ /* 0x000fe800000010ff */
[----:B------:R-:W-:Y:S07]  /*8770*/  HMMA.16816.F32.BF16 R96, R108, R118, R96 ;  /* 0x000000766c60723c */ /* 0x000fee0000041860 */
[----:B------:R-:W-:Y:S02]  /*8780*/  F2FP.BF16.PACK_AB R108, R222, R133 ;  /* 0x00000085de6c723e */ /* 0x000fe400000010ff */
[----:B------:R-:W-:Y:S03]  /*8790*/  F2FP.BF16.PACK_AB R109, R220, R218 ;  /* 0x000000dadc6d723e */ /* 0x000fe600000010ff */
[----:B------:R-:W-:Y:S01]  /*87a0*/  F2FP.BF16.PACK_AB R110, R225, R223 ;  /* 0x000000dfe16e723e */ /* 0x000fe200000010ff */
[----:B-1----:R-:W-:Y:S01]  /*87b0*/  FFMA.FTZ R3, R100, R233, R210 ;  /* 0x000000e964037223 */ /* 0x002fe200000100d2 */
[----:B------:R-:W-:Y:S01]  /*87c0*/  F2FP.BF16.PACK_AB R111, R224, R221 ;  /* 0x000000dde06f723e */ /* 0x000fe200000010ff */
[----:B------:R-:W-:Y:S01]  /*87d0*/  FADD.FTZ R100, R215, R156 ;  /* 0x0000009cd7647221 */ /* 0x000fe20000010000 */
[----:B------:R-:W-:Y:S01]  /*87e0*/  F2FP.BF16.PACK_AB R118, R212, R219 ;  /* 0x000000dbd476723e */ /* 0x000fe200000010ff */
[----:B------:R-:W-:Y:S01]  /*87f0*/  FADD.FTZ R131, R211, R3 ;  /* 0x00000003d3837221 */ /* 0x000fe20000010000 */
[----:B--2---:R-:W-:Y:S01]  /*8800*/  F2FP.BF16.PACK_AB R119, R196, R199 ;  /* 0x000000c7c477723e */ /* 0x004fe200000010ff */
[----:B------:R-:W-:Y:S01]  /*8810*/  FADD.FTZ R3, R230, R132 ;  /* 0x00000084e6037221 */ /* 0x000fe20000010000 */
[----:B------:R-:W-:Y:S01]  /*8820*/  F2FP.BF16.PACK_AB R156, R193, R171 ;  /* 0x000000abc19c723e */ /* 0x000fe200000010ff */
[----:B------:R-:W-:Y:S02]  /*8830*/  FADD.FTZ R101, R228, R131 ;  /* 0x00000083e4657221 */ /* 0x000fe40000010000 */
[----:B------:R-:W-:Y:S02]  /*8840*/  FADD.FTZ R0, R217, R100 ;  /* 0x00000064d9007221 */ /* 0x000fe40000010000 */
[----:B------:R-:W-:Y:S02]  /*8850*/  FADD.FTZ R100, R227, R130 ;  /* 0x00000082e3647221 */ /* 0x000fe40000010000 */
[----:B------:R-:W-:Y:S02]  /*8860*/  FADD.FTZ R0, R232, R0 ;  /* 0x00000000e8007221 */ /* 0x000fe40000010000 */
[----:B------:R-:W-:Y:S02]  /*8870*/  FADD.FTZ R105, R231, R3 ;  /* 0x00000003e7697221 */ /* 0x000fe40000010000 */
[----:B------:R-:W-:Y:S01]  /*8880*/  FADD.FTZ R3, R229, R101 ;  /* 0x00000065e5037221 */ /* 0x000fe20000010000 */
[-C--:B---3--:R-:W-:Y:S03]  /*8890*/  HMMA.16816.F32.BF16 R4, R108, R112.reuse, R4 ;  /* 0x000000706c04723c */ /* 0x088fe60000041804 */
[----:B------:R-:W-:Y:S02]  /*88a0*/  FADD.FTZ R101, R226, R100 ;  /* 0x00000064e2657221 */ /* 0x000fe40000010000 */
[----:B------:R-:W-:Y:S02]  /*88b0*/  FADD.FTZ R100, R133, R0 ;  /* 0x0000000085647221 */ /* 0x000fe40000010000 */
[----:B------:R-:W-:Y:S01]  /*88c0*/  FADD.FTZ R0, R218, R105 ;  /* 0x00000069da007221 */ /* 0x000fe20000010000 */
[C---:B------:R-:W-:Y:S04]  /*88d0*/  HMMA.16816.F32.BF16 R8, R116.reuse, R112, R8 ;  /* 0x000000707408723c */ /* 0x040fe80000041808 */
[----:B------:R-:W-:Y:S04]  /*88e0*/  FADD.FTZ R3, R214, R3 ;  /* 0x00000003d6037221 */ /* 0x000fe80000010000 */
[-C--:B------:R-:W-:Y:S04]  /*88f0*/  HMMA.16816.F32.BF16 R12, R116, R114.reuse, R12 ;  /* 0x00000072740c723c */ /* 0x080fe8000004180c */
[----:B------:R-:W-:Y:S04]  /*8900*/  FADD.FTZ R3, R216, R3 ;  /* 0x00000003d8037221 */ /* 0x000fe80000010000 */
[C---:B------:R-:W-:Y:S01]  /*8910*/  HMMA.16816.F32.BF16 R16, R108.reuse, R114, R16 ;  /* 0x000000726c10723c */ /* 0x040fe20000041810 */
[----:B------:R-:W1:Y:S07]  /*8920*/  LDSM.16.MT88.4 R112, [R180+0x1000] ;  /* 0x00100000b470783b */ /* 0x000e6e0000004200 */
[-C--:B------:R-:W-:Y:S08]  /*8930*/  HMMA.16816.F32.BF16 R20, R108, R120.reuse, R20 ;  /* 0x000000786c14723c */ /* 0x080ff00000041814 */
[C---:B------:R-:W-:Y:S08]  /*8940*/  HMMA.16816.F32.BF16 R24, R116.reuse, R120, R24 ;  /* 0x000000787418723c */ /* 0x040ff00000041818 */
[-C--:B------:R-:W-:Y:S08]  /*8950*/  HMMA.16816.F32.BF16 R28, R116, R122.reuse, R28 ;  /* 0x0000007a741c723c */ /* 0x080ff0000004181c */
[C---:B------:R-:W-:Y:S01]  /*8960*/  HMMA.16816.F32.BF16 R32, R108.reuse, R122, R32 ;  /* 0x0000007a6c20723c */ /* 0x040fe20000041820 */
[----:B------:R-:W2:Y:S07]  /*8970*/  LDSM.16.MT88.4 R120, [R107+0x1c00] ;  /* 0x001c00006b78783b */ /* 0x000eae0000004200 */
[-C--:B------:R-:W-:Y:S08]  /*8980*/  HMMA.16816.F32.BF16 R36, R108, R124.reuse, R36 ;  /* 0x0000007c6c24723c */ /* 0x080ff00000041824 */
[C---:B------:R-:W-:Y:S08]  /*8990*/  HMMA.16816.F32.BF16 R40, R116.reuse, R124, R40 ;  /* 0x0000007c7428723c */ /* 0x040ff00000041828 */
[-C--:B------:R-:W-:Y:S08]  /*89a0*/  HMMA.16816.F32.BF16 R44, R116, R126.reuse, R44 ;  /* 0x0000007e742c723c */ /* 0x080ff0000004182c */
[C---:B------:R-:W-:Y:S01]  /*89b0*/  HMMA.16816.F32.BF16 R48, R108.reuse, R126, R48 ;  /* 0x0000007e6c30723c */ /* 0x040fe20000041830 */
[----:B------:R-:W3:Y:S07]  /*89c0*/  LDSM.16.MT88.4 R124, [R180+0x1c00] ;  /* 0x001c0000b47c783b */ /* 0x000eee0000004200 */
[-C--:B-1----:R-:W-:Y:S08]  /*89d0*/  HMMA.16816.F32.BF16 R52, R108, R112.reuse, R52 ;  /* 0x000000706c34723c */ /* 0x082ff00000041834 */
[C---:B------:R-:W-:Y:S08]  /*89e0*/  HMMA.16816.F32.BF16 R56, R116.reuse, R112, R56 ;  /* 0x000000707438723c */ /* 0x040ff00000041838 */
[-C--:B------:R-:W-:Y:S08]  /*89f0*/  HMMA.16816.F32.BF16 R60, R116, R114.reuse, R60 ;  /* 0x00000072743c723c */ /* 0x080ff0000004183c */
[C---:B------:R-:W-:Y:S01]  /*8a00*/  HMMA.16816.F32.BF16 R64, R108.reuse, R114, R64 ;  /* 0x000000726c40723c */ /* 0x040fe20000041840 */
[----:B------:R-:W1:Y:S07]  /*8a10*/  LDSM.16.MT88.4 R112, [R107+0x800] ;  /* 0x000800006b70783b */ /* 0x000e6e0000004200 */
[-C--:B--2---:R-:W-:Y:S08]  /*8a20*/  HMMA.16816.F32.BF16 R68, R108, R120.reuse, R68 ;  /* 0x000000786c44723c */ /* 0x084ff00000041844 */
[C---:B------:R-:W-:Y:S08]  /*8a30*/  HMMA.16816.F32.BF16 R72, R116.reuse, R120, R72 ;  /* 0x000000787448723c */ /* 0x040ff00000041848 */
[-C--:B------:R-:W-:Y:S08]  /*8a40*/  HMMA.16816.F32.BF16 R76, R116, R122.reuse, R76 ;  /* 0x0000007a744c723c */ /* 0x080ff0000004184c */
[C---:B------:R-:W-:Y:S08]  /*8a50*/  HMMA.16816.F32.BF16 R80, R108.reuse, R122, R80 ;  /* 0x0000007a6c50723c */ /* 0x040ff00000041850 */
[-C--:B---3--:R-:W-:Y:S08]  /*8a60*/  HMMA.16816.F32.BF16 R84, R108, R124.reuse, R84 ;  /* 0x0000007c6c54723c */ /* 0x088ff00000041854 */
[C---:B------:R-:W-:Y:S08]  /*8a70*/  HMMA.16816.F32.BF16 R88, R116.reuse, R124, R88 ;  /* 0x0000007c7458723c */ /* 0x040ff00000041858 */
[-C--:B------:R-:W-:Y:S01]  /*8a80*/  HMMA.16816.F32.BF16 R92, R116, R126.reuse, R92 ;  /* 0x0000007e745c723c */ /* 0x080fe2000004185c */
[----:B------:R-:W2:Y:S07]  /*8a90*/  LDSM.16.MT88.4 R116, [R180+0x800] ;  /* 0x00080000b474783b */ /* 0x000eae0000004200 */
[----:B------:R-:W-:Y:S01]  /*8aa0*/  HMMA.16816.F32.BF16 R96, R108, R126, R96 ;  /* 0x0000007e6c60723c */ /* 0x000fe20000041860 */
[----:B------:R-:W3:Y:S07]  /*8ab0*/  LDSM.16.MT88.4 R108, [R107+0x1400] ;  /* 0x001400006b6c783b */ /* 0x000eee0000004200 */
[-C--:B-1----:R-:W-:Y:S01]  /*8ac0*/  HMMA.16816.F32.BF16 R128, R156, R112.reuse, R4 ;  /* 0x000000709c80723c */ /* 0x082fe20000041804 */
[----:B------:R-:W1:Y:S07]  /*8ad0*/  LDSM.16.MT88.4 R4, [R180+0x1400] ;  /* 0x00140000b404783b */ /* 0x000e6e0000004200 */
[C---:B------:R-:W-:Y:S01]  /*8ae0*/  HMMA.16816.F32.BF16 R132, R160.reuse, R112, R8 ;  /* 0x00000070a084723c */ /* 0x040fe20000041808 */
[----:B------:R-:W4:Y:S07]  /*8af0*/  LDSM.16.MT88.4 R8, [R107+0x2000] ;  /* 0x002000006b08783b */ /* 0x000f2e0000004200 */
[-C--:B------:R-:W-:Y:S01]  /*8b00*/  HMMA.16816.F32.BF16 R136, R160, R114.reuse, R12 ;  /* 0x00000072a088723c */ /* 0x080fe2000004180c */
[----:B------:R-:W5:Y:S07]  /*8b10*/  LDSM.16.MT88.4 R12, [R180+0x2000] ;  /* 0x00200000b40c783b */ /* 0x000f6e0000004200 */
[C---:B------:R-:W-:Y:S08]  /*8b20*/  HMMA.16816.F32.BF16 R124, R156.reuse, R114, R16 ;  /* 0x000000729c7c723c */ /* 0x040ff00000041810 */
[-C--:B--2---:R-:W-:Y:S08]  /*8b30*/  HMMA.16816.F32.BF16 R120, R156, R116.reuse, R20 ;  /* 0x000000749c78723c */ /* 0x084ff00000041814 */
[C---:B------:R-:W-:Y:S08]  /*8b40*/  HMMA.16816.F32.BF16 R140, R160.reuse, R116, R24 ;  /* 0x00000074a08c723c */ /* 0x040ff00000041818 */
[-C--:B------:R-:W-:Y:S08]  /*8b50*/  HMMA.16816.F32.BF16 R144, R160, R118.reuse, R28 ;  /* 0x00000076a090723c */ /* 0x080ff0000004181c */
[C---:B------:R-:W-:Y:S08]  /*8b60*/  HMMA.16816.F32.BF16 R116, R156.reuse, R118, R32 ;  /* 0x000000769c74723c */ /* 0x040ff00000041820 */
[-C--:B---3--:R-:W-:Y:S08]  /*8b70*/  HMMA.16816.F32.BF16 R112, R156, R108.reuse, R36 ;  /* 0x0000006c9c70723c */ /* 0x088ff00000041824 */
[C---:B------:R-:W-:Y:S08]  /*8b80*/  HMMA.16816.F32.BF16 R148, R160.reuse, R108, R40 ;  /* 0x0000006ca094723c */ /* 0x040ff00000041828 */
[-C--:B------:R-:W-:Y:S08]  /*8b90*/  HMMA.16816.F32.BF16 R152, R160, R110.reuse, R44 ;  /* 0x0000006ea098723c */ /* 0x080ff0000004182c */
[C---:B------:R-:W-:Y:S08]  /*8ba0*/  HMMA.16816.F32.BF16 R108, R156.reuse, R110, R48 ;  /* 0x0000006e9c6c723c */ /* 0x040ff00000041830 */
[-C--:B-1----:R-:W-:Y:S08]  /*8bb0*/  HMMA.16816.F32.BF16 R52, R156, R4.reuse, R52 ;  /* 0x000000049c34723c */ /* 0x082ff00000041834 */
[C---:B------:R-:W-:Y:S07]  /*8bc0*/  HMMA.16816.F32.BF16 R56, R160.reuse, R4, R56 ;  /* 0x00000004a038723c */ /* 0x040fee0000041838 */
[----:B------:R-:W-:Y:S01]  /*8bd0*/  FADD.FTZ R5, R207, R101 ;  /* 0x00000065cf057221 */ /* 0x000fe20000010000 */
[-C--:B------:R-:W-:Y:S04]  /*8be0*/  HMMA.16816.F32.BF16 R60, R160, R6.reuse, R60 ;  /* 0x00000006a03c723c */ /* 0x080fe8000004183c */
[----:B------:R-:W-:Y:S01]  /*8bf0*/  MOV R101, R2 ;  /* 0x0000000200657202 */ /* 0x000fe20000000f00 */
[----:B------:R-:W-:Y:S02]  /*8c00*/  FADD.FTZ R4, R220, R0 ;  /* 0x00000000dc047221 */ /* 0x000fe40000010000 */
[----:B------:R-:W-:Y:S01]  /*8c10*/  FADD.FTZ R0, R197, R5 ;  /* 0x00000005c5007221 */ /* 0x000fe20000010000 */
[C---:B------:R-:W-:Y:S04]  /*8c20*/  HMMA.16816.F32.BF16 R64, R156.reuse, R6, R64 ;  /* 0x000000069c40723c */ /* 0x040fe80000041840 */
[----:B------:R-:W-:Y:S03]  /*8c30*/  FADD.FTZ R5, R199, R0 ;  /* 0x00000000c7057221 */ /* 0x000fe60000010000 */
[----:B------:R-:W-:Y:S01]  /*8c40*/  FADD.FTZ R6, R222, R100 ;  /* 0x00000064de067221 */ /* 0x000fe20000010000 */
[-C--:B----4-:R-:W-:Y:S04]  /*8c50*/  HMMA.16816.F32.BF16 R68, R156, R8.reuse, R68 ;  /* 0x000000089c44723c */ /* 0x090fe80000041844 */
[----:B------:R-:W-:Y:S04]  /*8c60*/  FADD.FTZ R7, R221, R4 ;  /* 0x00000004dd077221 */ /* 0x000fe80000010000 */
[C---:B------:R-:W-:Y:S07]  /*8c70*/  HMMA.16816.F32.BF16 R72, R160.reuse, R8, R72 ;  /* 0x00000008a048723c */ /* 0x040fee0000041848 */
[----:B------:R-:W-:Y:S01]  /*8c80*/  FADD.FTZ R8, R223, R6 ;  /* 0x00000006df087221 */ /* 0x000fe20000010000 */
[-C--:B------:R-:W-:Y:S04]  /*8c90*/  HMMA.16816.F32.BF16 R76, R160, R10.reuse, R76 ;  /* 0x0000000aa04c723c */ /* 0x080fe8000004184c */
[----:B------:R-:W-:Y:S02]  /*8ca0*/  FADD.FTZ R6, R219, R3 ;  /* 0x00000003db067221 */ /* 0x000fe40000010000 */
[----:B------:R-:W-:Y:S02]  /*8cb0*/  FADD.FTZ R4, R225, R8 ;  /* 0x00000008e1047221 */ /* 0x000fe40000010000 */
[C---:B------:R-:W-:Y:S04]  /*8cc0*/  HMMA.16816.F32.BF16 R80, R156.reuse, R10, R80 ;  /* 0x0000000a9c50723c */ /* 0x040fe80000041850 */
[----:B------:R-:W-:Y:S02]  /*8cd0*/  FADD.FTZ R3, R224, R7 ;  /* 0x00000007e0037221 */ /* 0x000fe40000010000 */
[----:B------:R-:W-:Y:S02]  /*8ce0*/  FADD.FTZ R0, R212, R6 ;  /* 0x00000006d4007221 */ /* 0x000fe40000010000 */
[----:B------:R-:W-:Y:S01]  /*8cf0*/  FADD.FTZ R8, R196, R5 ;  /* 0x00000005c4087221 */ /* 0x000fe20000010000 */
[-C--:B-----5:R-:W-:Y:S03]  /*8d00*/  HMMA.16816.F32.BF16 R84, R156, R12.reuse, R84 ;  /* 0x0000000c9c54723c */ /* 0x0a0fe60000041854 */
[----:B------:R-:W-:Y:S02]  /*8d10*/  FADD.FTZ R7, R171, R4 ;  /* 0x00000004ab077221 */ /* 0x000fe40000010000 */
[----:B------:R-:W-:Y:S02]  /*8d20*/  FADD.FTZ R6, R170, R3 ;  /* 0x00000003aa067221 */ /* 0x000fe40000010000 */
[----:B------:R-:W-:Y:S01]  /*8d30*/  FADD.FTZ R5, R169, R0 ;  /* 0x00000000a9057221 */ /* 0x000fe20000010000 */
[C---:B------:R-:W-:Y:S04]  /*8d40*/  HMMA.16816.F32.BF16 R88, R160.reuse, R12, R88 ;  /* 0x0000000ca058723c */ /* 0x040fe80000041858 */
[----:B------:R-:W-:Y:S02]  /*8d50*/  FADD.FTZ R4, R167, R8 ;  /* 0x00000008a7047221 */ /* 0x000fe40000010000 */
[----:B------:R-:W-:Y:S02]  /*8d60*/  FADD.FTZ R3, R193, R7 ;  /* 0x00000007c1037221 */ /* 0x000fe40000010000 */
[----:B------:R-:W-:Y:S01]  /*8d70*/  FADD.FTZ R0, R176, R6 ;  /* 0x00000006b0007221 */ /* 0x000fe20000010000 */
[-C--:B------:R-:W-:Y:S03]  /*8d80*/  HMMA.16816.F32.BF16 R92, R160, R14.reuse, R92 ;  /* 0x0000000ea05c723c */ /* 0x080fe6000004185c */
[----:B------:R-:W-:Y:S02]  /*8d90*/  FADD.FTZ R8, R172, R5 ;  /* 0x00000005ac087221 */ /* 0x000fe40000010000 */
[----:B------:R-:W-:Y:S02]  /*8da0*/  FADD.FTZ R7, R166, R4 ;  /* 0x00000004a6077221 */ /* 0x000fe40000010000 */
[----:B------:R-:W-:Y:S01]  /*8db0*/  FADD.FTZ R6, R179, R3 ;  /* 0x00000003b3067221 */ /* 0x000fe20000010000 */
[----:B------:R-:W-:Y:S04]  /*8dc0*/  HMMA.16816.F32.BF16 R96, R156, R14, R96 ;  /* 0x0000000e9c60723c */ /* 0x000fe80000041860 */
[----:B------:R-:W-:Y:S01]  /*8dd0*/  FADD.FTZ R5, R175, R0 ;  /* 0x00000000af057221 */ /* 0x000fe20000010000 */
[----:B------:R-:W-:Y:S01]  /*8de0*/  IADD3 R0, R209, -0x1, RZ ;  /* 0xffffffffd1007810 */ /* 0x000fe20007ffe0ff */
[----:B------:R-:W-:Y:S02]  /*8df0*/  FADD.FTZ R4, R173, R8 ;  /* 0x00000008ad047221 */ /* 0x000fe40000010000 */
[----:B------:R-:W-:Y:S01]  /*8e00*/  FADD.FTZ R3, R165, R7 ;  /* 0x00000007a5037221 */ /* 0x000fe20000010000 */
[----:B------:R-:W-:Y:S03]  /*8e10*/  MOV R209, R0 ;  /* 0x0000000000d17202 */ /* 0x000fe60000000f00 */
[----:B------:R-:W-:Y:S02]  /*8e20*/  FADD.FTZ R212, R178, R6 ;  /* 0x00000006b2d47221 */ /* 0x000fe40000010000 */
[----:B------:R-:W-:Y:S02]  /*8e30*/  FADD.FTZ R214, R177, R5 ;  /* 0x00000005b1d67221 */ /* 0x000fe40000010000 */
[----:B------:R-:W-:Y:S02]  /*8e40*/  FADD.FTZ R233, R168, R4 ;  /* 0x00000004a8e97221 */ /* 0x000fe40000010000 */
[----:B------:R-:W-:Y:S01]  /*8e50*/  FADD.FTZ R234, R164, R3 ;  /* 0x00000003a4ea7221 */ /* 0x000fe20000010000 */
[----:B------:R-:W-:-:S05]  /*8e60*/  @P0 BRA `(.L_x_77) ;  /* 0xffffcf3000000947 */ /* 0x000fca000383ffff */
.L_x_65:
[----:B------:R-:W-:Y:S05]  /*8e70*/  BRA.DIV ~URZ, `(.L_x_78) ;  /* 0x000061227f007947 */ /* 0x000fea000b800000 */
[----:B------:R-:W1:Y:S04]  /*8e80*/  SHFL.BFLY PT, R3, R212, 0x2, 0x1f ;  /* 0x0c401f00d4037f89 */ /* 0x000e6800000e0000 */
[----:B------:R-:W2:Y:S04]  /*8e90*/  SHFL.BFLY PT, R2, R214, 0x2, 0x1f ;  /* 0x0c401f00d6027f89 */ /* 0x000ea800000e0000 */
[----:B------:R-:W3:Y:S04]  /*8ea0*/  SHFL.BFLY PT, R0, R233, 0x2, 0x1f ;  /* 0x0c401f00e9007f89 */ /* 0x000ee800000e0000 */
[----:B------:R-:W4:Y:S01]  /*8eb0*/  SHFL.BFLY PT, R4, R234, 0x2, 0x1f ;  /* 0x0c401f00ea047f89 */ /* 0x000f2200000e0000 */
[----:B-1----:R-:W-:-:S02]  /*8ec0*/  FADD.FTZ R3, R3, R212 ;  /* 0x000000d403037221 */ /* 0x002fc40000010000 */
[----:B--2---:R-:W-:-:S03]  /*8ed0*/  FADD.FTZ R2, R2, R214 ;  /* 0x000000d602027221 */ /* 0x004fc60000010000 */
[----:B------:R-:W1:Y:S01]  /*8ee0*/  SHFL.BFLY PT, R7, R3, 0x1, 0x1f ;  /* 0x0c201f0003077f89 */ /* 0x000e6200000e0000 */
[----:B---3--:R-:W-:-:S03]  /*8ef0*/  FADD.FTZ R0, R0, R233 ;  /* 0x000000e900007221 */ /* 0x008fc60000010000 */
[----:B------:R-:W2:Y:S01]  /*8f00*/  SHFL.BFLY PT, R6, R2, 0x1, 0x1f ;  /* 0x0c201f0002067f89 */ /* 0x000ea200000e0000 */
[----:B----4-:R-:W-:-:S03]  /*8f10*/  FADD.FTZ R4, R4, R234 ;  /* 0x000000ea04047221 */ /* 0x010fc60000010000 */
[----:B------:R-:W3:Y:S04]  /*8f20*/  SHFL.BFLY PT, R5, R0, 0x1, 0x1f ;  /* 0x0c201f0000057f89 */ /* 0x000ee800000e0000 */
[----:B------:R4:W4:Y:S01]  /*8f30*/  SHFL.BFLY PT, R9, R4, 0x1, 0x1f ;  /* 0x0c201f0004097f89 */ /* 0x00092200000e0000 */
[----:B-1----:R-:W-:Y:S02]  /*8f40*/  FADD.FTZ R7, R3, R7 ;  /* 0x0000000703077221 */ /* 0x002fe40000010000 */
[----:B--2---:R-:W-:Y:S02]  /*8f50*/  FADD.FTZ R6, R2, R6 ;  /* 0x0000000602067221 */ /* 0x004fe40000010000 */
[----:B---3--:R-:W-:Y:S02]  /*8f60*/  FADD.FTZ R5, R0, R5 ;  /* 0x0000000500057221 */ /* 0x008fe40000010000 */
.L_x_167:
[----:B------:R-:W-:Y:S01]  /*8f70*/  FSETP.NE.FTZ.AND P3, PT, R7, RZ, PT ;  /* 0x000000ff0700720b */ /* 0x000fe20003f75000 */
[----:B------:R-:W-:Y:S01]  /*8f80*/  CS2R R2, SRZ ;  /* 0x0000000000027805 */ /* 0x000fe2000001ff00 */
[----:B------:R-:W-:Y:S01]  /*8f90*/  MOV R0, RZ ;  /* 0x000000ff00007202 */ /* 0x000fe20000000f00 */
[----:B----4-:R-:W-:Y:S01]  /*8fa0*/  FADD.FTZ R4, R9, R4 ;  /* 0x0000000409047221 */ /* 0x010fe20000010000 */
[----:B------:R-:W-:-:S02]  /*8fb0*/  FSETP.NE.FTZ.AND P2, PT, R6, RZ, PT ;  /* 0x000000ff0600720b */ /* 0x000fc40003f55000 */
[----:B------:R-:W-:Y:S02]  /*8fc0*/  FSETP.NE.FTZ.AND P1, PT, R5, RZ, PT ;  /* 0x000000ff0500720b */ /* 0x000fe40003f35000 */
[----:B------:R-:W-:Y:S02]  /*8fd0*/  FSETP.NE.FTZ.AND P0, PT, R4, RZ, PT ;  /* 0x000000ff0400720b */ /* 0x000fe40003f15000 */
[----:B------:R-:W-:Y:S02]  /*8fe0*/  MOV R24, 0xff800000 ;  /* 0xff80000000187802 */ /* 0x000fe40000000f00 */
[----:B------:R-:W-:Y:S01]  /*8ff0*/  MOV R22, 0xff800000 ;  /* 0xff80000000167802 */ /* 0x000fe20000000f00 */
[----:B------:R-:W1:Y:S01]  /*9000*/  @P3 MUFU.RCP R0, R7 ;  /* 0x0000000700003308 */ /* 0x000e620000001000 */
[----:B------:R-:W-:Y:S02]  /*9010*/  MOV R23, 0xff800000 ;  /* 0xff80000000177802 */ /* 0x000fe40000000f00 */
[----:B------:R-:W-:-:S03]  /*9020*/  MOV R19, 0xff800000 ;  /* 0xff80000000137802 */ /* 0x000fc60000000f00 */
[----:B------:R-:W-:Y:S02]  /*9030*/  @P1 MOV R10, 0x3f317218 ;  /* 0x3f317218000a1802 */ /* 0x000fe40000000f00 */
[----:B------:R-:W2:Y:S01]  /*9040*/  @P3 MUFU.LG2 R8, R7 ;  /* 0x0000000700083308 */ /* 0x000ea20000000c00 */
[----:B-1----:R-:W-:-:S07]  /*9050*/  FMUL.FTZ R156, R0, R108 ;  /* 0x0000006c009c7220 */ /* 0x002fce0000410000 */
[----:B------:R-:W1:Y:S01]  /*9060*/  @P2 MUFU.LG2 R7, R6 ;  /* 0x0000000600072308 */ /* 0x000e620000000c00 */
[C---:B------:R-:W-:Y:S02]  /*9070*/  FMUL.FTZ R157, R0.reuse, R109 ;  /* 0x0000006d009d7220 */ /* 0x040fe40000410000 */
[C---:B------:R-:W-:Y:S02]  /*9080*/  FMUL.FTZ R164, R0.reuse, R80 ;  /* 0x0000005000a47220 */ /* 0x040fe40000410000 */
[C---:B------:R-:W-:Y:S02]  /*9090*/  FMUL.FTZ R165, R0.reuse, R81 ;  /* 0x0000005100a57220 */ /* 0x040fe40000410000 */
[C---:B------:R-:W-:Y:S01]  /*90a0*/  FMUL.FTZ R128, R0.reuse, R128 ;  /* 0x0000008000807220 */ /* 0x040fe20000410000 */
[----:B------:R-:W3:Y:S01]  /*90b0*/  @P2 MUFU.RCP R3, R6 ;  /* 0x0000000600032308 */ /* 0x000ee20000001000 */
[C---:B------:R-:W-:Y:S02]  /*90c0*/  FMUL.FTZ R129, R0.reuse, R129 ;  /* 0x0000008100817220 */ /* 0x040fe40000410000 */
[----:B------:R-:W-:-:S02]  /*90d0*/  FMUL.FTZ R124, R0, R124 ;  /* 0x0000007c007c7220 */ /* 0x000fc40000410000 */
[C---:B------:R-:W-:Y:S02]  /*90e0*/  FMUL.FTZ R125, R0.reuse, R125 ;  /* 0x0000007d007d7220 */ /* 0x040fe40000410000 */
[C---:B------:R-:W-:Y:S01]  /*90f0*/  FMUL.FTZ R120, R0.reuse, R120 ;  /* 0x0000007800787220 */ /* 0x040fe20000410000 */
[----:B------:R-:W-:Y:S01]  /*9100*/  @P1 MUFU.RCP R2, R5 ;  /* 0x0000000500021308 */ /* 0x000fe20000001000 */
        /* <DEDUP_REMOVED lines=14> */
[----:B------:R-:W-:Y:S02]  /*91f0*/  FMUL.FTZ R81, R0, R97 ;  /* 0x0000006100517220 */ /* 0x000fe40000410000 */
[----:B------:R4:W5:Y:S01]  /*9200*/  @P1 MUFU.LG2 R0, R5 ;  /* 0x0000000500001308 */ /* 0x0009620000000c00 */
[----:B--2---:R-:W-:-:S02]  /*9210*/  @P3 FMUL.FTZ R9, R8, 0.69314718246459960938 ;  /* 0x3f31721808093820 */ /* 0x004fc40000410000 */
[----:B-1----:R-:W-:Y:S02]  /*9220*/  @P2 FMUL.FTZ R8, R7, 0.69314718246459960938 ;  /* 0x3f31721807082820 */ /* 0x002fe40000410000 */
[C---:B---3--:R-:W-:Y:S02]  /*9230*/  FMUL.FTZ R162, R3.reuse, R122 ;  /* 0x0000007a03a27220 */ /* 0x048fe40000410000 */
[C---:B------:R-:W-:Y:S02]  /*9240*/  FMUL.FTZ R163, R3.reuse, R123 ;  /* 0x0000007b03a37220 */ /* 0x040fe40000410000 */
[C---:B------:R-:W-:Y:S02]  /*9250*/  FMUL.FTZ R96, R3.reuse, R118 ;  /* 0x0000007603607220 */ /* 0x040fe40000410000 */
[C---:B------:R-:W-:Y:S02]  /*9260*/  FMUL.FTZ R97, R3.reuse, R119 ;  /* 0x0000007703617220 */ /* 0x040fe40000410000 */
[----:B------:R-:W-:-:S02]  /*9270*/  FMUL.FTZ R168, R3, R70 ;  /* 0x0000004603a87220 */ /* 0x000fc40000410000 */
[C---:B------:R-:W-:Y:S01]  /*9280*/  FMUL.FTZ R169, R3.reuse, R71 ;  /* 0x0000004703a97220 */ /* 0x040fe20000410000 */
[----:B----4-:R-:W-:Y:S01]  /*9290*/  @P2 MOV R5, 0x3f317218 ;  /* 0x3f31721800052802 */ /* 0x010fe20000000f00 */
[----:B-----5:R-:W-:Y:S01]  /*92a0*/  @P1 FMUL.FTZ R7, R0, 0.69314718246459960938 ;  /* 0x3f31721800071820 */ /* 0x020fe20000410000 */
[----:B------:R-:W-:Y:S01]  /*92b0*/  MOV R0, RZ ;  /* 0x000000ff00007202 */ /* 0x000fe20000000f00 */
[C---:B------:R-:W-:Y:S02]  /*92c0*/  FMUL.FTZ R166, R3.reuse, R82 ;  /* 0x0000005203a67220 */ /* 0x040fe40000410000 */
[----:B------:R-:W-:Y:S02]  /*92d0*/  FMUL.FTZ R167, R3, R83 ;  /* 0x0000005303a77220 */ /* 0x000fe40000410000 */
[C---:B------:R-:W-:Y:S01]  /*92e0*/  FMUL.FTZ R48, R2.reuse, R60 ;  /* 0x0000003c02307220 */ /* 0x040fe20000410000 */
[----:B------:R-:W1:Y:S01]  /*92f0*/  @P0 MUFU.RCP R0, R4 ;  /* 0x0000000400000308 */ /* 0x000e620000001000 */
        /* <DEDUP_REMOVED lines=39> */
[----:B------:R-:W-:Y:S02]  /*9570*/  FMUL.FTZ R27, R2, R93 ;  /* 0x0000005d021b7220 */ /* 0x000fe40000410000 */
[----:B------:R2:W3:Y:S01]  /*9580*/  @P0 MUFU.LG2 R2, R4 ;  /* 0x0000000400020308 */ /* 0x0004e20000000c00 */
[----:B------:R-:W-:Y:S02]  /*9590*/  @P3 FMUL.FTZ R6, R3, c[0x0][0x2d0] ;  /* 0x0000b40003063a20 */ /* 0x000fe40000410000 */
[----:B------:R-:W-:Y:S02]  /*95a0*/  @P1 FMUL.FTZ R3, R10, c[0x0][0x2d0] ;  /* 0x0000b4000a031a20 */ /* 0x000fe40000410000 */
[----:B------:R-:W-:Y:S02]  /*95b0*/  @P2 FMUL.FTZ R5, R5, c[0x0][0x2d0] ;  /* 0x0000b40005052a20 */ /* 0x000fe40000410000 */
[----:B------:R-:W-:Y:S01]  /*95c0*/  @P1 FFMA.FTZ R24, R3, R102, R7 ;  /* 0x0000006603181223 */ /* 0x000fe20000010007 */
[----:B------:R-:W-:Y:S01]  /*95d0*/  @P0 MOV R3, 0x3f317218 ;  /* 0x3f31721800030802 */ /* 0x000fe20000000f00 */
[----:B-1----:R-:W-:-:S02]  /*95e0*/  FMUL.FTZ R76, R0, R62 ;  /* 0x0000003e004c7220 */ /* 0x002fc40000410000 */
[C---:B------:R-:W-:Y:S02]  /*95f0*/  FMUL.FTZ R77, R0.reuse, R63 ;  /* 0x0000003f004d7220 */ /* 0x040fe40000410000 */
[----:B------:R-:W-:Y:S02]  /*9600*/  @P0 FMUL.FTZ R3, R3, c[0x0][0x2d0] ;  /* 0x0000b40003030a20 */ /* 0x000fe40000410000 */
[----:B------:R-:W-:Y:S01]  /*9610*/  FMUL.FTZ R66, R0, R134 ;  /* 0x0000008600427220 */ /* 0x000fe20000410000 */
[----:B--2---:R-:W-:Y:S01]  /*9620*/  MOV R4, 0x1 ;  /* 0x0000000100047802 */ /* 0x004fe20000000f00 */
[----:B---3--:R-:W-:Y:S02]  /*9630*/  @P0 FMUL.FTZ R2, R2, 0.69314718246459960938 ;  /* 0x3f31721802020820 */ /* 0x008fe40000410000 */
        /* <DEDUP_REMOVED lines=20> */
[----:B------:R-:W-:Y:S01]  /*9780*/  FMUL.FTZ R33, R0, R95 ;  /* 0x0000005f00217220 */ /* 0x000fe20000410000 */
[----:B------:R-:W-:Y:S01]  /*9790*/  PRMT R0, R4, 0x7610, R0 ;  /* 0x0000761004007816 */ /* 0x000fe20000000000 */
[----:B------:R-:W-:Y:S02]  /*97a0*/  @P3 FFMA.FTZ R22, R6, R104, R9 ;  /* 0x0000006806163223 */ /* 0x000fe40000010009 */
[----:B------:R-:W-:Y:S02]  /*97b0*/  @P2 FFMA.FTZ R23, R5, R103, R8 ;  /* 0x0000006705172223 */ /* 0x000fe40000010008 */
[----:B------:R-:W-:Y:S02]  /*97c0*/  @P0 FFMA.FTZ R19, R3, R101, R2 ;  /* 0x0000006503130223 */ /* 0x000fe40000010002 */
.L_x_40:
[----:B------:R2:W5:Y:S04]  /*97d0*/  LDL R6, [R1] ;  /* 0x0000000001067983 */ /* 0x0005680000100800 */
[----:B------:R-:W3:Y:S01]  /*97e0*/  S2R R2, SR_TID.X ;  /* 0x0000000000027919 */ /* 0x000ee20000002100 */
[----:B------:R-:W-:Y:S01]  /*97f0*/  BSSY B0, `(.L_x_79) ;  /* 0x0000011000007945 */ /* 0x000fe20003800000 */
[----:B---3--:R-:W-:-:S13]  /*9800*/  LOP3.LUT P0, RZ, R2, 0x7f, RZ, 0xc0, !PT ;  /* 0x0000007f02ff7812 */ /* 0x008fda000780c0ff */
[----:B------:R-:W-:Y:S05]  /*9810*/  @P0 BRA `(.L_x_80) ;  /* 0x000000e000000947 */ /* 0x000fea0003800000 */
[----:B--2---:R-:W2:Y:S01]  /*9820*/  S2R R4, SR_LANEID ;  /* 0x0000000000047919 */ /* 0x004ea20000000000 */
[----:B------:R-:W-:Y:S01]  /*9830*/  VOTEU.ANY UR4, UPT, PT ;  /* 0x0000000000047886 */ /* 0x000fe200038e0100 */
[----:B-1----:R-:W-:Y:S01]  /*9840*/  IMAD.MOV.U32 R5, RZ, RZ, c[0x0][0x564] ;  /* 0x00015900ff057624 */ /* 0x002fe200078e00ff */
[----:B------:R-:W2:Y:S08]  /*9850*/  FLO.U32 R3, UR4 ;  /* 0x0000000400037d00 */ /* 0x000eb000080e0000 */
[----:B------:R-:W1:Y:S01]  /*9860*/  POPC R2, UR4 ;  /* 0x0000000400027d09 */ /* 0x000e620008000000 */
[----:B--2---:R-:W-:Y:S01]  /*9870*/  ISETP.EQ.U32.AND P0, PT, R3, R4, PT ;  /* 0x000000040300720c */ /* 0x004fe20003f02070 */
[----:B------:R-:W-:-:S12]  /*9880*/  IMAD.MOV.U32 R4, RZ, RZ, c[0x0][0x560] ;  /* 0x00015800ff047624 */ /* 0x000fd800078e00ff */
[----:B-1----:R1:W2:Y:S04]  /*9890*/  @P0 ATOMG.E.ADD.STRONG.GPU PT, R2, [R4.64], R2 ;  /* 0x00000002040209a8 */ /* 0x0022a800081ee1c6 */
[----:B-1----:R-:W1:Y:S04]  /*98a0*/  S2R R4, SR_LTMASK ;  /* 0x0000000000047919 */ /* 0x002e680000003900 */
[----:B--2---:R1:W2:Y:S02]  /*98b0*/  SHFL.IDX PT, R3, R2, R3, 0x1f ;  /* 0x00001f0302037589 */ /* 0x0042a400000e0000 */
[----:B-1----:R-:W-:-:S06]  /*98c0*/  LOP3.LUT R2, R4, UR4, RZ, 0xc0, !PT ;  /* 0x0000000404027c12 */ /* 0x002fcc000f8ec0ff */
[----:B------:R-:W2:Y:S02]  /*98d0*/  POPC R2, R2 ;  /* 0x0000000200027309 */ /* 0x000ea40000000000 */
[----:B--2--5:R-:W-:-:S05]  /*98e0*/  IADD3 R6, R3, c[0x0][0xc], R2 ;  /* 0x0000030003067a10 */ /* 0x024fca0007ffe002 */
[----:B------:R1:W-:Y:S02]  /*98f0*/  STL [R1], R6 ;  /* 0x0000000601007387 */ /* 0x0003e40000100800 */
.L_x_80:
[----:B--2---:R-:W-:Y:S05]  /*9900*/  BSYNC B0 ;  /* 0x0000000000007941 */ /* 0x004fea0003800000 */
.L_x_79:
[----:B------:R-:W-:Y:S01]  /*9910*/  PRMT R0, R0, 0x9910, RZ ;  /* 0x0000991000007816 */ /* 0x000fe200000000ff */
[----:B------:R-:W-:Y:S01]  /*9920*/  BSSY B1, `(.L_x_81) ;  /* 0x000038b000017945 */ /* 0x000fe20003800000 */
[----:B-----5:R-:W-:Y:S02]  /*9930*/  IMAD.MOV.U32 R28, RZ, RZ, R6 ;  /* 0x000000ffff1c7224 */ /* 0x020fe400078e0006 */
[----:B------:R-:W-:-:S13]  /*9940*/  ISETP.NE.AND P0, PT, R0, RZ, PT ;  /* 0x000000ff0000720c */ /* 0x000fda0003f05270 */
[----:B------:R-:W-:Y:S05]  /*9950*/  @!P0 BRA `(.L_x_82) ;  /* 0x00002b5000008947 */ /* 0x000fea0003800000 */
[----:B------:R-:W2:Y:S04]  /*9960*/  LDL R10, [R1+0x40] ;  /* 0x00004000010a7983 */ /* 0x000ea80000100800 */
[----:B------:R-:W3:Y:S04]  /*9970*/  LDL.LU R9, [R1+0x44] ;  /* 0x0000440001097983 */ /* 0x000ee80000300800 */
[----:B------:R-:W4:Y:S04]  /*9980*/  LDL R8, [R1+0x3c] ;  /* 0x00003c0001087983 */ /* 0x000f280000100800 */
[----:B------:R-:W3:Y:S01]  /*9990*/  LDL.LU R7, [R1+0x48] ;  /* 0x0000480001077983 */ /* 0x000ee20000300800 */
[----:B------:R-:W-:Y:S01]  /*99a0*/  WARPSYNC 0xffffffff ;  /* 0xffffffff00007948 */ /* 0x000fe20003800000 */
[----:B------:R-:W-:-:S02]  /*99b0*/  F2FP.BF16.PACK_AB R0, R129, R128 ;  /* 0x000000808100723e */ /* 0x000fc400000010ff */
[----:B------:R-:W-:Y:S01]  /*99c0*/  BAR.SYNC.DEFER_BLOCKING 0x1, 0x80 ;  /* 0x0042000000007b1d */ /* 0x000fe20000010000 */
[----:B------:R-:W-:Y:S02]  /*99d0*/  F2FP.BF16.PACK_AB R3, R131, R130 ;  /* 0x000000828303723e */ /* 0x000fe400000010ff */
[----:B------:R-:W-:Y:S02]  /*99e0*/  F2FP.BF16.PACK_AB R2, R125, R124 ;  /* 0x0000007c7d02723e */ /* 0x000fe400000010ff */
[----:B------:R-:W-:Y:S01]  /*99f0*/  F2FP.BF16.PACK_AB R4, R55, R54 ;  /* 0x000000363704723e */ /* 0x000fe200000010ff */
[----:B-1----:R-:W3:Y:S01]  /*9a00*/  LDL.LU R6, [R1+0x50] ;  /* 0x0000500001067983 */ /* 0x002ee20000300800 */
[----:B------:R-:W-:Y:S01]  /*9a10*/  F2FP.BF16.PACK_AB R5, R77, R76 ;  /* 0x0000004c4d05723e */ /* 0x000fe200000010ff */
[----:B------:R-:W-:Y:S01]  /*9a20*/  IMAD.MOV.U32 R11, RZ, RZ, c[0x0][0x388] ;  /* 0x0000e200ff0b7624 */ /* 0x000fe200078e00ff */
[----:B------:R-:W-:Y:S02]  /*9a30*/  ISETP.NE.U32.AND P2, PT, RZ, c[0x0][0x500], PT ;  /* 0x00014000ff007a0c */ /* 0x000fe40003f45070 */
[----:B------:R-:W-:-:S02]  /*9a40*/  ISETP.NE.U32.AND P3, PT, RZ, c[0x0][0x508], PT ;  /* 0x00014200ff007a0c */ /* 0x000fc40003f65070 */
[----:B------:R-:W-:Y:S02]  /*9a50*/  ISETP.NE.AND.EX P2, PT, RZ, c[0x0][0x504], PT, P2 ;  /* 0x00014100ff007a0c */ /* 0x000fe40003f45320 */
[----:B------:R-:W-:Y:S01]  /*9a60*/  ISETP.NE.AND.EX P3, PT, RZ, c[0x0][0x50c], PT, P3 ;  /* 0x00014300ff007a0c */ /* 0x000fe20003f65330 */
[----:B------:R1:W-:Y:S04]  /*9a70*/  STS [R251+0x80], R0 ;  /* 0x00008000fb007388 */ /* 0x0003e80000000800 */
[----:B------:R1:W-:Y:S04]  /*9a80*/  STS [R251+0x280], R3 ;  /* 0x00028003fb007388 */ /* 0x0003e80000000800 */
[----:B------:R1:W-:Y:S02]  /*9a90*/  STS [R252], R2 ;  /* 0x00000002fc007388 */ /* 0x0003e40000000800 */
[----:B-1----:R-:W-:-:S02]  /*9aa0*/  F2FP.BF16.PACK_AB R0, R127, R126 ;  /* 0x0000007e7f00723e */ /* 0x002fc400000010ff */
[----:B------:R-:W-:-:S03]  /*9ab0*/  F2FP.BF16.PACK_AB R3, R35, R34 ;  /* 0x000000222303723e */ /* 0x000fc600000010ff */
[----:B------:R1:W-:Y:S01]  /*9ac0*/  STS [R252+0x200], R0 ;  /* 0x00020000fc007388 */ /* 0x0003e20000000800 */
[----:B------:R-:W-:-:S03]  /*9ad0*/  F2FP.BF16.PACK_AB R2, R67, R66 ;  /* 0x000000424302723e */ /* 0x000fc600000010ff */
[----:B------:R1:W-:Y:S04]  /*9ae0*/  STS [R251+0x1080], R3 ;  /* 0x00108003fb007388 */ /* 0x0003e80000000800 */
[----:B------:R1:W-:Y:S04]  /*9af0*/  STS [R251+0x1280], R2 ;  /* 0x00128002fb007388 */ /* 0x0003e80000000800 */
[----:B------:R1:W-:Y:S02]  /*9b00*/  STS [R252+0x1200], R4 ;  /* 0x00120004fc007388 */ /* 0x0003e40000000800 */
[----:B-1----:R-:W-:-:S02]  /*9b10*/  F2FP.BF16.PACK_AB R0, R37, R36 ;  /* 0x000000242500723e */ /* 0x002fc400000010ff */
[----:B------:R-:W-:-:S03]  /*9b20*/  F2FP.BF16.PACK_AB R3, R121, R120 ;  /* 0x000000787903723e */ /* 0x000fc600000010ff */
[----:B------:R1:W-:Y:S01]  /*9b30*/  STS [R252+0x1000], R0 ;  /* 0x00100000fc007388 */ /* 0x0003e20000000800 */
[----:B------:R-:W-:Y:S02]  /*9b40*/  F2FP.BF16.PACK_AB R2, R163, R162 ;  /* 0x000000a2a302723e */ /* 0x000fe400000010ff */
[----:B------:R-:W-:Y:S02]  /*9b50*/  F2FP.BF16.PACK_AB R4, R39, R38 ;  /* 0x000000262704723e */ /* 0x000fe400000010ff */
[----:B-1----:R-:W-:Y:S01]  /*9b60*/  F2FP.BF16.PACK_AB R0, R117, R116 ;  /* 0x000000747500723e */ /* 0x002fe200000010ff */
[----:B--2---:R1:W-:Y:S04]  /*9b70*/  STS [R10+0x80], R3 ;  /* 0x000080030a007388 */ /* 0x0043e80000000800 */
[----:B------:R2:W-:Y:S04]  /*9b80*/  STS [R10+0x280], R2 ;  /* 0x000280020a007388 */ /* 0x0005e80000000800 */
[----:B----4-:R4:W-:Y:S01]  /*9b90*/  STS [R8], R0 ;  /* 0x0000000008007388 */ /* 0x0109e20000000800 */
[----:B-1----:R-:W-:-:S02]  /*9ba0*/  F2FP.BF16.PACK_AB R3, R97, R96 ;  /* 0x000000606103723e */ /* 0x002fc400000010ff */
[----:B--2---:R-:W-:-:S03]  /*9bb0*/  F2FP.BF16.PACK_AB R2, R73, R72 ;  /* 0x000000484902723e */ /* 0x004fc600000010ff */
[----:B------:R1:W-:Y:S01]  /*9bc0*/  STS [R8+0x200], R3 ;  /* 0x0002000308007388 */ /* 0x0003e20000000800 */
[----:B----4-:R-:W-:-:S03]  /*9bd0*/  F2FP.BF16.PACK_AB R0, R41, R40 ;  /* 0x000000282900723e */ /* 0x010fc600000010ff */
[----:B------:R2:W-:Y:S04]  /*9be0*/  STS [R10+0x1080], R4 ;  /* 0x001080040a007388 */ /* 0x0005e80000000800 */
[----:B------:R4:W-:Y:S04]  /*9bf0*/  STS [R10+0x1280], R2 ;  /* 0x001280020a007388 */ /* 0x0009e80000000800 */
[----:B------:R3:W-:Y:S01]  /*9c00*/  STS [R8+0x1000], R0 ;  /* 0x0010000008007388 */ /* 0x0007e20000000800 */
[----:B-1----:R-:W-:Y:S02]  /*9c10*/  F2FP.BF16.PACK_AB R3, R113, R112 ;  /* 0x000000707103723e */ /* 0x002fe400000010ff */
[----:B--2---:R-:W-:-:S02]  /*9c20*/  F2FP.BF16.PACK_AB R4, R69, R68 ;  /* 0x000000444504723e */ /* 0x004fc400000010ff */
[----:B----4-:R-:W-:-:S03]  /*9c30*/  F2FP.BF16.PACK_AB R2, R115, R114 ;  /* 0x000000727302723e */ /* 0x010fc600000010ff */
[----:B------:R1:W-:Y:S01]  /*9c40*/  STS [R8+0x1200], R4 ;  /* 0x0012000408007388 */ /* 0x0003e20000000800 */
[----:B---3--:R-:W-:-:S03]  /*9c50*/  F2FP.BF16.PACK_AB R0, R157, R156 ;  /* 0x0000009c9d00723e */ /* 0x008fc600000010ff */
[----:B------:R2:W-:Y:S04]  /*9c60*/  STS [R251+0x2080], R3 ;  /* 0x00208003fb007388 */ /* 0x0005e80000000800 */
[----:B------:R3:W-:Y:S04]  /*9c70*/  STS [R251+0x2280], R2 ;  /* 0x00228002fb007388 */ /* 0x0007e80000000800 */
[----:B------:R4:W-:Y:S01]  /*9c80*/  STS [R252+0x2000], R0 ;  /* 0x00200000fc007388 */ /* 0x0009e20000000800 */
[----:B-1----:R-:W-:Y:S02]  /*9c90*/  F2FP.BF16.PACK_AB R4, R65, R64 ;  /* 0x000000404104723e */ /* 0x002fe400000010ff */
[----:B--2---:R-:W-:-:S02]  /*9ca0*/  F2FP.BF16.PACK_AB R3, R111, R110 ;  /* 0x0000006e6f03723e */ /* 0x004fc400000010ff */
[----:B---3--:R-:W-:-:S03]  /*9cb0*/  F2FP.BF16.PACK_AB R2, R43, R42 ;  /* 0x0000002a2b02723e */ /* 0x008fc600000010ff */
[----:B------:R1:W-:Y:S01]  /*9cc0*/  STS [R252+0x2200], R3 ;  /* 0x00220003fc007388 */ /* 0x0003e20000000800 */
[----:B----4-:R-:W-:-:S03]  /*9cd0*/  F2FP.BF16.PACK_AB R0, R45, R44 ;  /* 0x0000002c2d00723e */ /* 0x010fc600000010ff */
        /* <DEDUP_REMOVED lines=18> */
[----:B------:R4:W-:Y:S04]  /*9e00*/  STS [R8+0x3000], R0 ;  /* 0x0030000008007388 */ /* 0x0009e80000000800 */
[----:B------:R-:W-:Y:S01]  /*9e10*/  STS [R8+0x3200], R5 ;  /* 0x0032000508007388 */ /* 0x000fe20000000800 */
[----:B-1----:R-:W-:-:S02]  /*9e20*/  F2FP.BF16.PACK_AB R3, R169, R168 ;  /* 0x000000a8a903723e */ /* 0x002fc400000010ff */
[----:B--2---:R-:W-:-:S03]  /*9e30*/  F2FP.BF16.PACK_AB R4, R109, R108 ;  /* 0x0000006c6d04723e */ /* 0x004fc600000010ff */
[----:B------:R1:W-:Y:S01]  /*9e40*/  STS [R251+0x4280], R3 ;  /* 0x00428003fb007388 */ /* 0x0003e20000000800 */
[----:B---3--:R-:W-:-:S03]  /*9e50*/  F2FP.BF16.PACK_AB R2, R165, R164 ;  /* 0x000000a4a502723e */ /* 0x008fc600000010ff */
[----:B------:R2:W-:Y:S01]  /*9e60*/  STS [R251+0x4080], R4 ;  /* 0x00408004fb007388 */ /* 0x0005e20000000800 */
[----:B----4-:R-:W-:-:S03]  /*9e70*/  F2FP.BF16.PACK_AB R0, R167, R166 ;  /* 0x000000a6a700723e */ /* 0x010fc600000010ff */
[----:B------:R3:W-:Y:S04]  /*9e80*/  STS [R252+0x4000], R2 ;  /* 0x00400002fc007388 */ /* 0x0007e80000000800 */
[----:B------:R4:W-:Y:S01]  /*9e90*/  STS [R252+0x4200], R0 ;  /* 0x00420000fc007388 */ /* 0x0009e20000000800 */
[----:B-1----:R-:W-:Y:S02]  /*9ea0*/  F2FP.BF16.PACK_AB R3, R75, R74 ;  /* 0x0000004a4b03723e */ /* 0x002fe400000010ff */
        /* <DEDUP_REMOVED lines=8> */
[----:B--2---:R-:W-:Y:S02]  /*9f30*/  F2FP.BF16.PACK_AB R4, R87, R86 ;  /* 0x000000565704723e */ /* 0x004fe400000010ff */
[----:B---3--:R-:W-:Y:S02]  /*9f40*/  F2FP.BF16.PACK_AB R2, R83, R82 ;  /* 0x000000525302723e */ /* 0x008fe400000010ff */
[----:B----4-:R-:W-:-:S05]  /*9f50*/  F2FP.BF16.PACK_AB R0, R85, R84 ;  /* 0x000000545500723e */ /* 0x010fca00000010ff */
[----:B------:R1:W-:Y:S04]  /*9f60*/  STS [R10+0x4080], R0 ;  /* 0x004080000a007388 */ /* 0x0003e80000000800 */
[----:B------:R2:W-:Y:S04]  /*9f70*/  STS [R10+0x4280], R4 ;  /* 0x004280040a007388 */ /* 0x0005e80000000800 */
[----:B------:R3:W-:Y:S04]  /*9f80*/  STS [R8+0x4000], R3 ;  /* 0x0040000308007388 */ /* 0x0007e80000000800 */
[----:B------:R4:W-:Y:S01]  /*9f90*/  STS [R8+0x4200], R2 ;  /* 0x0042000208007388 */ /* 0x0009e20000000800 */
[----:B-1----:R-:W-:-:S02]  /*9fa0*/  F2FP.BF16.PACK_AB R0, R51, R50 ;  /* 0x000000323300723e */ /* 0x002fc400000010ff */
[----:B--2---:R-:W-:-:S03]  /*9fb0*/  @P3 IADD3 R4, P0, R9, c[0x0][0x508], RZ ;  /* 0x0001420009043a10 */ /* 0x004fc60007f1e0ff */
[----:B------:R1:W-:Y:S01]  /*9fc0*/  STS [R10+0x5080], R0 ;  /* 0x005080000a007388 */ /* 0x0003e20000000800 */
[----:B---3--:R-:W-:Y:S02]  /*9fd0*/  F2FP.BF16.PACK_AB R3, R33, R32 ;  /* 0x000000202103723e */ /* 0x008fe400000010ff */
[----:B------:R-:W-:Y:S02]  /*9fe0*/  @P3 IADD3.X R5, R7, c[0x0][0x50c], RZ, P0, !PT ;  /* 0x0001430007053a10 */ /* 0x000fe400007fe4ff */
[----:B----4-:R-:W-:-:S05]  /*9ff0*/  F2FP.BF16.PACK_AB R2, R53, R52 ;  /* 0x000000343502723e */ /* 0x010fca00000010ff */
[----:B------:R2:W-:Y:S01]  /*a000*/  STS [R10+0x5280], R2 ;  /* 0x005280020a007388 */ /* 0x0005e20000000800 */
[----:B-1----:R-:W-:-:S05]  /*a010*/  F2FP.BF16.PACK_AB R0, R27, R26 ;  /* 0x0000001a1b00723e */ /* 0x002fca00000010ff */
[----:B------:R1:W-:Y:S04]  /*a020*/  STS [R8+0x5000], R0 ;  /* 0x0050000008007388 */ /* 0x0003e80000000800 */
[----:B------:R3:W-:Y:S04]  /*a030*/  STS [R8+0x5200], R3 ;  /* 0x0052000308007388 */ /* 0x0007e80000000800 */
[----:B------:R-:W-:Y:S01]  /*a040*/  BAR.SYNC.DEFER_BLOCKING 0x1, 0x80 ;  /* 0x0042000000007b1d */ /* 0x000fe20000010000 */
[----:B--2---:R-:W-:Y:S01]  /*a050*/  IADD3 R2, P1, R9, c[0x0][0x500], RZ ;  /* 0x0001400009027a10 */ /* 0x004fe20007f3e0ff */
[----:B-1----:R-:W-:-:S03]  /*a060*/  IMAD.MOV.U32 R0, RZ, RZ, RZ ;  /* 0x000000ffff007224 */ /* 0x002fc600078e00ff */
[----:B---3--:R-:W-:Y:S02]  /*a070*/  IADD3.X R3, R7, c[0x0][0x504], RZ, P1, !PT ;  /* 0x0001410007037a10 */ /* 0x008fe40000ffe4ff */
[C---:B------:R-:W-:Y:S01]  /*a080*/  ISETP.NE.AND P0, PT, R6.reuse, RZ, PT ;  /* 0x000000ff0600720c */ /* 0x040fe20003f05270 */
[----:B------:R1:W5:Y:S04]  /*a090*/  @P3 LDG.E R11, [R4.64] ;  /* 0x00000006040b3981 */ /* 0x000368000c1e1900 */
[----:B------:R2:W5:Y:S01]  /*a0a0*/  @P2 LDG.E R0, [R2.64] ;  /* 0x0000000602002981 */ /* 0x000562000c1e1900 */
[----:B-1----:R-:W-:Y:S01]  /*a0b0*/  SEL R5, R6, c[0x0][0x3d4], P0 ;  /* 0x0000f50006057a07 */ /* 0x002fe20000000000 */
[----:B------:R-:W-:Y:S05]  /*a0c0*/  @P3 BRA `(.L_x_83) ;  /* 0x0000004000003947 */ /* 0x000fea0003800000 */
[----:B------:R-:W-:Y:S05]  /*a0d0*/  @!P2 BRA `(.L_x_83) ;  /* 0x000000300000a947 */ /* 0x000fea0003800000 */
[----:B------:R1:W3:Y:S04]  /*a0e0*/  LDG.E R4, [R2.64] ;  /* 0x0000000602047981 */ /* 0x0002e8000c1e1900 */
[----:B-12---:R-:W3:Y:S02]  /*a0f0*/  LDG.E R2, [R2.64+0x4] ;  /* 0x0000040602027981 */ /* 0x006ee4000c1e1900 */
[----:B---3-5:R-:W-:-:S02]  /*a100*/  IADD3 R11, -R4, R2, RZ ;  /* 0x00000002040b7210 */ /* 0x028fc40007ffe1ff */
.L_x_83:
[----:B------:R-:W3:Y:S04]  /*a110*/  LDL R8, [R1+0x94] ;  /* 0x0000940001087983 */ /* 0x000ee80000100800 */
[----:B------:R-:W4:Y:S04]  /*a120*/  LDL.LU R4, [R1+0x54] ;  /* 0x0000540001047983 */ /* 0x000f280000300800 */
[----:B--2---:R-:W2:Y:S04]  /*a130*/  LDL.LU R3, [R1+0x8] ;  /* 0x0000080001037983 */ /* 0x004ea80000300800 */
[----:B------:R-:W3:Y:S04]  /*a140*/  LDL R25, [R1+0x4] ;  /* 0x0000040001197983 */ /* 0x000ee80000100800 */
[----:B------:R-:W3:Y:S04]  /*a150*/  LDL R18, [R1+0x58] ;  /* 0x0000580001127983 */ /* 0x000ee80000100800 */
[----:B------:R-:W3:Y:S01]  /*a160*/  LDL R30, [R1+0x90] ;  /* 0x00009000011e7983 */ /* 0x000ee20000100800 */
[----:B------:R-:W-:Y:S01]  /*a170*/  IMAD.MOV.U32 R2, RZ, RZ, 0x368 ;  /* 0x00000368ff027424 */ /* 0x000fe200078e00ff */
[----:B------:R-:W-:-:S04]  /*a180*/  ISETP.GT.AND P3, PT, R5, 0x1, PT ;  /* 0x000000010500780c */ /* 0x000fc80003f64270 */
[----:B------:R-:W-:-:S04]  /*a190*/  SEL R2, R2, 0x328, P3 ;  /* 0x0000032802027807 */ /* 0x000fc80001800000 */
[----:B------:R1:W4:Y:S08]  /*a1a0*/  LDC.64 R6, c[0x0][R2+0x170] ;  /* 0x00005c0002067b82 */ /* 0x0003300000000a00 */
[----:B------:R1:W2:Y:S08]  /*a1b0*/  LDC.64 R14, c[0x0][R2+0x168] ;  /* 0x00005a00020e7b82 */ /* 0x0002b00000000a00 */
[----:B------:R1:W2:Y:S08]  /*a1c0*/  LDC.64 R16, c[0x0][R2+0x178] ;  /* 0x00005e0002107b82 */ /* 0x0002b00000000a00 */
[----:B------:R1:W2:Y:S01]  /*a1d0*/  LDC.64 R20, c[0x0][R2+0x160] ;  /* 0x0000580002147b82 */ /* 0x0002a20000000a00 */
[----:B------:R-:W-:-:S04]  /*a1e0*/  ISETP.NE.U32.AND P0, PT, RZ, c[0x0][0x500], PT ;  /* 0x00014000ff007a0c */ /* 0x000fc80003f05070 */
[----:B------:R-:W-:Y:S01]  /*a1f0*/  ISETP.NE.AND.EX P0, PT, RZ, c[0x0][0x504], PT, P0 ;  /* 0x00014100ff007a0c */ /* 0x000fe20003f05300 */
[----:B-1----:R-:W-:-:S05]  /*a200*/  IMAD.MOV.U32 R2, RZ, RZ, c[0x0][0x4e8] ;  /* 0x00013a00ff027624 */ /* 0x002fca00078e00ff */
[----:B------:R-:W-:Y:S02]  /*a210*/  ISETP.NE.AND P2, PT, R2, 0x1, PT ;  /* 0x000000010200780c */ /* 0x000fe40003f45270 */
[----:B------:R-:W-:Y:S01]  /*a220*/  SEL R2, R250, RZ, !P0 ;  /* 0x000000fffa027207 */ /* 0x000fe20004000000 */
[----:B------:R-:W1:Y:S02]  /*a230*/  S2R R31, SR_TID.X ;  /* 0x00000000001f7919 */ /* 0x000e640000002100 */
[----:B-1----:R-:W-:-:S04]  /*a240*/  SHF.R.S32.HI R29, RZ, 0x1f, R31 ;  /* 0x0000001fff1d7819 */ /* 0x002fc8000001141f */
[----:B------:R-:W-:-:S04]  /*a250*/  LEA.HI R29, R29, R31, RZ, 0x5 ;  /* 0x0000001f1d1d7211 */ /* 0x000fc800078f28ff */
[----:B------:R-:W-:-:S05]  /*a260*/  LOP3.LUT R29, R29, 0xffffffe0, RZ, 0xc0, !PT ;  /* 0xffffffe01d1d7812 */ /* 0x000fca00078ec0ff */
[----:B------:R-:W-:Y:S01]  /*a270*/  IMAD.IADD R29, R31, 0x1, -R29 ;  /* 0x000000011f1d7824 */ /* 0x000fe200078e0a1d */
[----:B----4-:R-:W-:Y:S01]  /*a280*/  SEL R5, R4, RZ, !P0 ;  /* 0x000000ff04057207 */ /* 0x010fe20004000000 */
[----:B------:R-:W-:Y:S01]  /*a290*/  IMAD R4, R7, R2, RZ ;  /* 0x0000000207047224 */ /* 0x000fe200078e02ff */
[----:B--2---:R-:W-:-:S03]  /*a2a0*/  LOP3.LUT R3, R3, 0xffff, RZ, 0xc0, !PT ;  /* 0x0000ffff03037812 */ /* 0x004fc600078ec0ff */
[----:B------:R-:W-:Y:S02]  /*a2b0*/  IMAD R13, R6, R5, R4 ;  /* 0x00000005060d7224 */ /* 0x000fe400078e0204 */
[----:B---3--:R-:W-:-:S04]  /*a2c0*/  IMAD R10, R25, 0x80, R8 ;  /* 0x00000080190a7824 */ /* 0x008fc800078e0208 */
[----:B------:R-:W-:-:S04]  /*a2d0*/  @P2 IMAD.HI.U32 R5, R10, c[0x0][0x4ec], RZ ;  /* 0x00013b000a052a27 */ /* 0x000fc800078e00ff */
[----:B------:R-:W-:-:S04]  /*a2e0*/  IMAD.WIDE.U32 R6, R6, R2, RZ ;  /* 0x0000000206067225 */ /* 0x000fc800078e00ff */
[----:B------:R-:W-:-:S04]  /*a2f0*/  IMAD.WIDE.U32 R8, R14, R3, RZ ;  /* 0x000000030e087225 */ /* 0x000fc800078e00ff */
[----:B------:R-:W-:Y:S01]  /*a300*/  IMAD.MOV.U32 R4, RZ, RZ, R10 ;  /* 0x000000ffff047224 */ /* 0x000fe200078e000a */
[----:B------:R-:W-:Y:S01]  /*a310*/  @P2 SHF.R.U32.HI R4, RZ, c[0x0][0x4f0], R5 ;  /* 0x00013c00ff042a19 */ /* 0x000fe20000011605 */
[----:B------:R-:W-:Y:S01]  /*a320*/  IMAD R12, R15, R3, RZ ;  /* 0x000000030f0c7224 */ /* 0x000fe200078e02ff */
[----:B------:R-:W-:Y:S02]  /*a330*/  SEL R5, R18, RZ, P3 ;  /* 0x000000ff12057207 */ /* 0x000fe40001800000 */
[----:B-----5:R-:W-:Y:S01]  /*a340*/  IADD3 R14, P1, P0, R6, R8, R0 ;  /* 0x00000008060e7210 */ /* 0x020fe2000783e000 */
[----:B------:R-:W-:Y:S01]  /*a350*/  IMAD.IADD R8, R9, 0x1, R12 ;  /* 0x0000000109087824 */ /* 0x000fe200078e020c */
[----:B------:R-:W-:Y:S01]  /*a360*/  SHF.R.S32.HI R18, RZ, 0x1f, R0 ;  /* 0x0000001fff127819 */ /* 0x000fe20000011400 */
[----:B------:R-:W-:Y:S02]  /*a370*/  IMAD.IADD R13, R7, 0x1, R13 ;  /* 0x00000001070d7824 */ /* 0x000fe400078e020d */
[----:B------:R-:W-:-:S02]  /*a380*/  IMAD.MOV R9, RZ, RZ, -R4 ;  /* 0x000000ffff097224 */ /* 0x000fc400078e0a04 */
[-C--:B------:R-:W-:Y:S02]  /*a390*/  IMAD R12, R17, R5.reuse, RZ ;  /* 0x00000005110c7224 */ /* 0x080fe400078e02ff */
[----:B------:R-:W-:Y:S01]  /*a3a0*/  IMAD.WIDE.U32 R6, R16, R5, RZ ;  /* 0x0000000510067225 */ /* 0x000fe200078e00ff */
[----:B------:R-:W-:-:S03]  /*a3b0*/  IADD3.X R13, R13, R8, R18, P1, P0 ;  /* 0x000000080d0d7210 */ /* 0x000fc60000fe0412 */
[----:B------:R-:W-:Y:S01]  /*a3c0*/  IMAD R5, R9, c[0x0][0x4e8], R10 ;  /* 0x00013a0009057a24 */ /* 0x000fe200078e020a */
[----:B------:R-:W-:Y:S01]  /*a3d0*/  IADD3 R6, P1, P0, R4, R14, R6 ;  /* 0x0000000e04067210 */ /* 0x000fe2000783e006 */
[----:B------:R-:W-:Y:S01]  /*a3e0*/  IMAD.IADD R12, R7, 0x1, R12 ;  /* 0x00000001070c7824 */ /* 0x000fe200078e020c */
[----:B------:R-:W-:Y:S01]  /*a3f0*/  SHF.R.S32.HI R7, RZ, 0x1f, R4 ;  /* 0x0000001fff077819 */ /* 0x000fe20000011404 */
[----:B------:R-:W-:Y:S01]  /*a400*/  IMAD R4, R21, R5, RZ ;  /* 0x0000000515047224 */ /* 0x000fe200078e02ff */
[----:B------:R-:W-:Y:S02]  /*a410*/  SHF.R.S32.HI R8, RZ, 0x1f, R5 ;  /* 0x0000001fff087819 */ /* 0x000fe40000011405 */
[----:B------:R-:W-:Y:S01]  /*a420*/  IADD3.X R7, R7, R13, R12, P1, P0 ;  /* 0x0000000d07077210 */ /* 0x000fe20000fe040c */
[----:B------:R-:W-:Y:S02]  /*a430*/  IMAD.MOV.U32 R9, RZ, RZ, c[0x0][0x4a8] ;  /* 0x00012a00ff097624 */ /* 0x000fe400078e00ff */
[----:B------:R-:W-:-:S02]  /*a440*/  IMAD R8, R20, R8, R4 ;  /* 0x0000000814087224 */ /* 0x000fc400078e0204 */
[----:B------:R-:W-:Y:S01]  /*a450*/  IMAD.WIDE.U32 R4, R20, R5, R6 ;  /* 0x0000000514047225 */ /* 0x000fe200078e0006 */
[----:B------:R-:W-:-:S03]  /*a460*/  SEL R6, R9, c[0x0][0x450], P3 ;  /* 0x0001140009067a07 */ /* 0x000fc60001800000 */
[----:B------:R-:W-:Y:S01]  /*a470*/  IMAD.MOV.U32 R7, RZ, RZ, c[0x0][0x4ac] ;  /* 0x00012b00ff077624 */ /* 0x000fe200078e00ff */
[----:B------:R-:W-:Y:S01]  /*a480*/  LEA R6, P0, R4, R6, 0x2 ;  /* 0x0000000604067211 */ /* 0x000fe200078010ff */
[----:B------:R-:W-:-:S03]  /*a490*/  IMAD.IADD R5, R5, 0x1, R8 ;  /* 0x0000000105057824 */ /* 0x000fc600078e0208 */
[----:B------:R-:W-:-:S04]  /*a4a0*/  SEL R7, R7, c[0x0][0x454], P3 ;  /* 0x0001150007077a07 */ /* 0x000fc80001800000 */
[----:B------:R-:W-:Y:S01]  /*a4b0*/  LEA.HI.X R5, R4, R7, R5, 0x2, P0 ;  /* 0x0000000704057211 */ /* 0x000fe200000f1405 */
[----:B------:R-:W-:Y:S04]  /*a4c0*/  SHFL.IDX PT, R14, R6, RZ, 0x1c1f ;  /* 0x001c1fff060e7589 */ /* 0x000fe800000e0000 */
[----:B------:R-:W1:Y:S04]  /*a4d0*/  SHFL.IDX PT, R15, R5, RZ, 0x1c1f ;  /* 0x001c1fff050f7589 */ /* 0x000e6800000e0000 */
[----:B------:R-:W-:Y:S04]  /*a4e0*/  SHFL.IDX PT, R12, R6, 0x1, 0x1c1f ;  /* 0x003c1f00060c7f89 */ /* 0x000fe800000e0000 */
[----:B------:R-:W2:Y:S04]  /*a4f0*/  SHFL.IDX PT, R13, R5, 0x1, 0x1c1f ;  /* 0x003c1f00050d7f89 */ /* 0x000ea800000e0000 */
[----:B------:R-:W-:Y:S04]  /*a500*/  SHFL.IDX PT, R8, R6, 0x2, 0x1c1f ;  /* 0x005c1f0006087f89 */ /* 0x000fe800000e0000 */
[----:B------:R-:W3:Y:S04]  /*a510*/  SHFL.IDX PT, R9, R5, 0x2, 0x1c1f ;  /* 0x005c1f0005097f89 */ /* 0x000ee800000e0000 */
[----:B------:R4:W-:Y:S01]  /*a520*/  SHFL.IDX PT, R7, R5, 0x3, 0x1c1f ;  /* 0x007c1f0005077f89 */ /* 0x0009e200000e0000 */
[----:B------:R-:W-:-:S03]  /*a530*/  IMAD R4, R11, c[0x0][0x4e8], RZ ;  /* 0x00013a000b047a24 */ /* 0x000fc600078e02ff */
[----:B------:R-:W1:Y:S01]  /*a540*/  SHFL.IDX PT, R6, R6, 0x3, 0x1c1f ;  /* 0x007c1f0006067f89 */ /* 0x000e6200000e0000 */
[----:B------:R-:W-:Y:S01]  /*a550*/  LOP3.LUT P0, RZ, R29, 0x3, RZ, 0xc0, !PT ;  /* 0x000000031dff7812 */ /* 0x000fe2000780c0ff */
[----:B----4-:R-:W-:-:S05]  /*a560*/  IMAD R5, R25, 0x80, R30 ;  /* 0x0000008019057824 */ /* 0x010fca00078e021e */
[C---:B------:R-:W-:Y:S02]  /*a570*/  IADD3 R17, R5.reuse, 0x8, RZ ;  /* 0x0000000805117810 */ /* 0x040fe40007ffe0ff */
[C---:B------:R-:W-:Y:S02]  /*a580*/  IADD3 R16, R5.reuse, 0x40, RZ ;  /* 0x0000004005107810 */ /* 0x040fe40007ffe0ff */
[C---:B------:R-:W-:Y:S02]  /*a590*/  IADD3 R11, R5.reuse, 0x48, RZ ;  /* 0x00000048050b7810 */ /* 0x040fe40007ffe0ff */
[-C--:B------:R-:W-:Y:S02]  /*a5a0*/  ISETP.GE.OR P5, PT, R5, R4.reuse, P0 ;  /* 0x000000040500720c */ /* 0x080fe400007a6670 */
[-C--:B------:R-:W-:Y:S02]  /*a5b0*/  ISETP.GE.OR P4, PT, R17, R4.reuse, P0 ;  /* 0x000000041100720c */ /* 0x080fe40000786670 */
[----:B------:R-:W-:-:S02]  /*a5c0*/  ISETP.GE.OR P1, PT, R16, R4, P0 ;  /* 0x000000041000720c */ /* 0x000fc40000726670 */
[----:B------:R-:W-:-:S07]  /*a5d0*/  ISETP.GE.OR P0, PT, R11, R4, P0 ;  /* 0x000000040b00720c */ /* 0x000fce0000706670 */
[----:B-1----:R1:W-:Y:S01]  /*a5e0*/  @!P5 ST.E [R14.64], R22 ;  /* 0x000000160e00d985 */ /* 0x0023e2000c101906 */
[----:B------:R-:W-:-:S03]  /*a5f0*/  ISETP.GE.AND P5, PT, R11, R4, PT ;  /* 0x000000040b00720c */ /* 0x000fc60003fa6270 */
[----:B--2---:R1:W-:Y:S01]  /*a600*/  @!P4 ST.E [R12.64], R23 ;  /* 0x000000170c00c985 */ /* 0x0043e2000c101906 */
[----:B------:R-:W-:-:S03]  /*a610*/  ISETP.GE.AND P4, PT, R16, R4, PT ;  /* 0x000000041000720c */ /* 0x000fc60003f86270 */
[----:B---3--:R1:W-:Y:S01]  /*a620*/  @!P1 ST.E [R8.64], R24 ;  /* 0x0000001808009985 */ /* 0x0083e2000c101906 */
[----:B------:R-:W-:-:S03]  /*a630*/  ISETP.GE.AND P1, PT, R5, R4, PT ;  /* 0x000000040500720c */ /* 0x000fc60003f26270 */
[----:B------:R1:W-:Y:S01]  /*a640*/  @!P0 ST.E [R6.64], R19 ;  /* 0x0000001306008985 */ /* 0x0003e2000c101906 */
[----:B------:R-:W-:Y:S01]  /*a650*/  ISETP.GE.AND P0, PT, R17, R4, PT ;  /* 0x000000041100720c */ /* 0x000fe20003f06270 */
[----:B------:R-:W-:Y:S05]  /*a660*/  @P3 BRA `(.L_x_84) ;  /* 0x000008b000003947 */ /* 0x000fea0003800000 */
[----:B------:R-:W2:Y:S01]  /*a670*/  LDL R20, [R1+0x5c] ;  /* 0x00005c0001147983 */ /* 0x000ea20000100800 */
[----:B------:R-:W-:Y:S01]  /*a680*/  IMAD R5, R18, c[0x0][0x3a0], RZ ;  /* 0x0000e80012057a24 */ /* 0x000fe200078e02ff */
[----:B-1----:R-:W-:Y:S01]  /*a690*/  LEA R8, R235, R238, 0x5 ;  /* 0x000000eeeb087211 */ /* 0x002fe200078e28ff */
[----:B------:R-:W-:-:S03]  /*a6a0*/  IMAD.WIDE.U32 R6, R0, c[0x0][0x3a0], RZ ;  /* 0x0000e80000067a25 */ /* 0x000fc600078e00ff */
[----:B------:R-:W-:Y:S01]  /*a6b0*/  LEA R8, R25, R8, 0x7 ;  /* 0x0000000819087211 */ /* 0x000fe200078e38ff */
[----:B------:R-:W-:-:S03]  /*a6c0*/  IMAD R0, R0, c[0x0][0x3a4], R5 ;  /* 0x0000e90000007a24 */ /* 0x000fc600078e0205 */
[----:B------:R-:W-:Y:S01]  /*a6d0*/  MOV R5, R8 ;  /* 0x0000000800057202 */ /* 0x000fe20000000f00 */
[----:B------:R-:W-:Y:S01]  /*a6e0*/  @P2 IMAD.HI.U32 R9, R8, c[0x0][0x4ec], RZ ;  /* 0x00013b0008092a27 */ /* 0x000fe200078e00ff */
[----:B------:R-:W-:Y:S02]  /*a6f0*/  IADD3 R7, R7, R0, RZ ;  /* 0x0000000007077210 */ /* 0x000fe40007ffe0ff */
[----:B------:R-:W-:Y:S02]  /*a700*/  SHF.R.S32.HI R0, RZ, 0x1f, R2 ;  /* 0x0000001fff007819 */ /* 0x000fe40000011402 */
[----:B------:R-:W-:Y:S01]  /*a710*/  @P2 SHF.R.U32.HI R5, RZ, c[0x0][0x4f0], R9 ;  /* 0x00013c00ff052a19 */ /* 0x000fe20000011609 */
[----:B------:R-:W-:-:S04]  /*a720*/  IMAD.WIDE.U32 R6, R3, c[0x0][0x3e8], R6 ;  /* 0x0000fa0003067a25 */ /* 0x000fc800078e0006 */
[----:B------:R-:W-:Y:S02]  /*a730*/  IMAD R7, R3, c[0x0][0x3ec], R7 ;  /* 0x0000fb0003077a24 */ /* 0x000fe400078e0207 */
[----:B------:R-:W-:-:S04]  /*a740*/  IMAD R3, R0, c[0x0][0x3f0], RZ ;  /* 0x0000fc0000037a24 */ /* 0x000fc800078e02ff */
[C---:B------:R-:W-:Y:S02]  /*a750*/  IMAD R9, R2.reuse, c[0x0][0x3f4], R3 ;  /* 0x0000fd0002097a24 */ /* 0x040fe400078e0203 */
[----:B------:R-:W-:Y:S01]  /*a760*/  IMAD.WIDE.U32 R2, R2, c[0x0][0x3f0], R6 ;  /* 0x0000fc0002027a25 */ /* 0x000fe200078e0006 */
[----:B------:R-:W-:-:S04]  /*a770*/  SHF.R.S32.HI R6, RZ, 0x1f, R5 ;  /* 0x0000001fff067819 */ /* 0x000fc80000011405 */
[----:B------:R-:W-:Y:S01]  /*a780*/  IADD3 R3, R3, R9, RZ ;  /* 0x0000000903037210 */ /* 0x000fe20007ffe0ff */
[----:B------:R-:W-:-:S04]  /*a790*/  IMAD R6, R6, c[0x0][0x3e0], RZ ;  /* 0x0000f80006067a24 */ /* 0x000fc800078e02ff */
[C---:B------:R-:W-:Y:S02]  /*a7a0*/  IMAD R6, R5.reuse, c[0x0][0x3e4], R6 ;  /* 0x0000f90005067a24 */ /* 0x040fe400078e0206 */
[----:B------:R-:W-:-:S05]  /*a7b0*/  IMAD.WIDE.U32 R2, R5, c[0x0][0x3e0], R2 ;  /* 0x0000f80005027a25 */ /* 0x000fca00078e0002 */
[----:B------:R-:W-:Y:S02]  /*a7c0*/  IADD3 R3, R3, R6, RZ ;  /* 0x0000000603037210 */ /* 0x000fe40007ffe0ff */
[----:B--2---:R-:W-:-:S05]  /*a7d0*/  SHF.L.U32 R0, R20, 0x1, RZ ;  /* 0x0000000114007819 */ /* 0x004fca00000006ff */
[----:B------:R-:W1:Y:S04]  /*a7e0*/  LDS.128 R24, [R0+0x80] ;  /* 0x0000800000187984 */ /* 0x000e680000000c00 */
[----:B------:R-:W2:Y:S04]  /*a7f0*/  LDS.128 R40, [R0+0x880] ;  /* 0x0008800000287984 */ /* 0x000ea80000000c00 */
[----:B------:R-:W3:Y:S04]  /*a800*/  LDS.128 R52, [R0+0x1080] ;  /* 0x0010800000347984 */ /* 0x000ee80000000c00 */
[----:B------:R-:W4:Y:S04]  /*a810*/  LDS.128 R64, [R0+0x1880] ;  /* 0x0018800000407984 */ /* 0x000f280000000c00 */
[----:B------:R-:W1:Y:S04]  /*a820*/  LDS.128 R20, [R0+0x2080] ;  /* 0x0020800000147984 */ /* 0x000e680000000c00 */
[----:B------:R-:W1:Y:S04]  /*a830*/  LDS.128 R36, [R0+0x2880] ;  /* 0x0028800000247984 */ /* 0x000e680000000c00 */
[----:B------:R-:W1:Y:S04]  /*a840*/  LDS.128 R48, [R0+0x3080] ;  /* 0x0030800000307984 */ /* 0x000e680000000c00 */
[----:B------:R-:W1:Y:S04]  /*a850*/  LDS.128 R60, [R0+0x3880] ;  /* 0x00388000003c7984 */ /* 0x000e680000000c00 */
[----:B------:R-:W1:Y:S04]  /*a860*/  LDS.128 R16, [R0+0x4080] ;  /* 0x0040800000107984 */ /* 0x000e680000000c00 */
[----:B------:R-:W1:Y:S04]  /*a870*/  LDS.128 R32, [R0+0x4880] ;  /* 0x0048800000207984 */ /* 0x000e680000000c00 */
[----:B------:R-:W1:Y:S04]  /*a880*/  LDS.128 R44, [R0+0x5080] ;  /* 0x00508000002c7984 */ /* 0x000e680000000c00 */
[----:B------:R5:W1:Y:S02]  /*a890*/  LDS.128 R56, [R0+0x5880] ;  /* 0x0058800000387984 */ /* 0x000a640000000c00 */
[----:B-----5:R-:W-:-:S05]  /*a8a0*/  IADD3 R0, -R5, RZ, RZ ;  /* 0x000000ff05007210 */ /* 0x020fca0007ffe1ff */
[----:B------:R-:W-:-:S04]  /*a8b0*/  IMAD R0, R0, c[0x0][0x4e8], R8 ;  /* 0x00013a0000007a24 */ /* 0x000fc800078e0208 */
[----:B------:R-:W-:Y:S01]  /*a8c0*/  IMAD.WIDE.U32 R2, R0, c[0x0][0x3d8], R2 ;  /* 0x0000f60000027a25 */ /* 0x000fe200078e0002 */
[----:B------:R-:W-:-:S04]  /*a8d0*/  SHF.R.S32.HI R5, RZ, 0x1f, R0 ;  /* 0x0000001fff057819 */ /* 0x000fc80000011400 */
[----:B------:R-:W-:Y:S01]  /*a8e0*/  LEA R12, P0, R2, c[0x0][0x380], 0x1 ;  /* 0x0000e000020c7a11 */ /* 0x000fe200078008ff */
[----:B------:R-:W-:-:S04]  /*a8f0*/  IMAD R5, R5, c[0x0][0x3d8], RZ ;  /* 0x0000f60005057a24 */ /* 0x000fc800078e02ff */
[----:B------:R-:W-:-:S05]  /*a900*/  IMAD R0, R0, c[0x0][0x3dc], R5 ;  /* 0x0000f70000007a24 */ /* 0x000fca00078e0205 */
[----:B------:R-:W-:-:S04]  /*a910*/  IADD3 R0, R3, R0, RZ ;  /* 0x0000000003007210 */ /* 0x000fc80007ffe0ff */
[----:B------:R-:W-:Y:S01]  /*a920*/  LEA.HI.X R10, R2, c[0x0][0x384], R0, 0x1, P0 ;  /* 0x0000e100020a7a11 */ /* 0x000fe200000f0c00 */
[----:B------:R-:W-:Y:S05]  /*a930*/  BRA.DIV ~URZ, `(.L_x_85) ;  /* 0x000048c27f007947 */ /* 0x000fea000b800000 */
[----:B-1234-:R1:W2:Y:S02]  /*a940*/  SHFL.IDX PT, R5, R10, RZ, 0x1c1f ;  /* 0x001c1fff0a057589 */ /* 0x01e2a400000e0000 */
.L_x_168:
[----:B------:R-:W-:Y:S05]  /*a950*/  BRA.DIV ~URZ, `(.L_x_86) ;  /* 0x000049127f007947 */ /* 0x000fea000b800000 */
[----:B------:R3:W4:Y:S02]  /*a960*/  SHFL.IDX PT, R0, R12, RZ, 0x1c1f ;  /* 0x001c1fff0c007589 */ /* 0x00072400000e0000 */
.L_x_169:
[----:B------:R-:W5:Y:S01]  /*a970*/  LDL.LU R2, [R1+0x4] ;  /* 0x0000040001027983 */ /* 0x000f620000300800 */
[----:B------:R-:W-:Y:S01]  /*a980*/  BSSY B0, `(.L_x_87) ;  /* 0x0000013000007945 */ /* 0x000fe20003800000 */
[----:B-----5:R-:W-:-:S04]  /*a990*/  LEA R11, R2, R238, 0x7 ;  /* 0x000000ee020b7211 */ /* 0x020fc800078e38ff */
[----:B------:R-:W-:-:S13]  /*a9a0*/  ISETP.GE.AND P0, PT, R11, R4, PT ;  /* 0x000000040b00720c */ /* 0x000fda0003f06270 */
[----:B------:R-:W-:Y:S05]  /*a9b0*/  @P0 BRA `(.L_x_88) ;  /* 0x000000f000000947 */ /* 0x000fea0003800000 */
[----:B------:R-:W-:Y:S02]  /*a9c0*/  ISETP.GE.AND P5, PT, R204, c[0x0][0x3c8], PT ;  /* 0x0000f200cc007a0c */ /* 0x000fe40003fa6270 */
[----:B------:R-:W-:Y:S02]  /*a9d0*/  ISETP.GE.AND P4, PT, R236, c[0x0][0x3c8], PT ;  /* 0x0000f200ec007a0c */ /* 0x000fe40003f86270 */
[----:B------:R-:W-:Y:S02]  /*a9e0*/  ISETP.GE.AND P3, PT, R237, c[0x0][0x3c8], PT ;  /* 0x0000f200ed007a0c */ /* 0x000fe40003f66270 */
[----:B------:R-:W-:Y:S02]  /*a9f0*/  SHF.R.S32.HI R15, RZ, 0x1f, R204 ;  /* 0x0000001fff0f7819 */ /* 0x000fe400000114cc */
[----:B------:R-:W-:Y:S02]  /*aa00*/  SHF.R.S32.HI R14, RZ, 0x1f, R236 ;  /* 0x0000001fff0e7819 */ /* 0x000fe400000114ec */
[----:B------:R-:W-:-:S03]  /*aa10*/  SHF.R.S32.HI R13, RZ, 0x1f, R237 ;  /* 0x0000001fff0d7819 */ /* 0x000fc600000114ed */
[-C--:B----4-:R-:W-:Y:S02]  /*aa20*/  @!P5 LEA R8, P2, R204, R0.reuse, 0x1 ;  /* 0x00000000cc08d211 */ /* 0x090fe400078408ff */
[-C--:B------:R-:W-:Y:S02]  /*aa30*/  @!P4 LEA R6, P1, R236, R0.reuse, 0x1 ;  /* 0x00000000ec06c211 */ /* 0x080fe400078208ff */
[C---:B------:R-:W-:Y:S02]  /*aa40*/  @!P3 LEA R2, P0, R237.reuse, R0, 0x1 ;  /* 0x00000000ed02b211 */ /* 0x040fe400078008ff */
[-C--:B--2---:R-:W-:Y:S02]  /*aa50*/  @!P5 LEA.HI.X R9, R204, R5.reuse, R15, 0x1, P2 ;  /* 0x00000005cc09d211 */ /* 0x084fe400010f0c0f */
[-C--:B------:R-:W-:Y:S02]  /*aa60*/  @!P4 LEA.HI.X R7, R236, R5.reuse, R14, 0x1, P1 ;  /* 0x00000005ec07c211 */ /* 0x080fe400008f0c0e */
[----:B------:R-:W-:Y:S01]  /*aa70*/  @!P3 LEA.HI.X R3, R237, R5, R13, 0x1, P0 ;  /* 0x00000005ed03b211 */ /* 0x000fe200000f0c0d */
[----:B------:R2:W-:Y:S04]  /*aa80*/  @!P5 ST.E.128 [R8.64], R24 ;  /* 0x000000180800d985 */ /* 0x0005e8000c101d06 */
[----:B------:R2:W-:Y:S04]  /*aa90*/  @!P4 ST.E.128 [R6.64], R20 ;  /* 0x000000140600c985 */ /* 0x0005e8000c101d06 */
[----:B------:R2:W-:Y:S02]  /*aaa0*/  @!P3 ST.E.128 [R2.64], R16 ;  /* 0x000000100200b985 */ /* 0x0005e4000c101d06 */
.L_x_88:
[----:B------:R-:W-:Y:S05]  /*aab0*/  BSYNC B0 ;  /* 0x0000000000007941 */ /* 0x000fea0003800000 */
.L_x_87:
[----:B------:R-:W-:Y:S05]  /*aac0*/  BRA.DIV ~URZ, `(.L_x_89) ;  /* 0x000048127f007947 */ /* 0x000fea000b800000 */
[----:B--2---:R2:W1:Y:S04]  /*aad0*/  SHFL.IDX PT, R5, R10, 0x1, 0x1c1f ;  /* 0x003c1f000a057f89 */ /* 0x00446800000e0000 */
[----:B----4-:R2:W4:Y:S02]  /*aae0*/  SHFL.IDX PT, R0, R12, 0x1, 0x1c1f ;  /* 0x003c1f000c007f89 */ /* 0x01052400000e0000 */
.L_x_170:
[----:B------:R-:W-:Y:S01]  /*aaf0*/  IADD3 R2, R11, 0x20, RZ ;  /* 0x000000200b027810 */ /* 0x000fe20007ffe0ff */
[----:B------:R-:W-:Y:S03]  /*ab00*/  BSSY B0, `(.L_x_90) ;  /* 0x0000012000007945 */ /* 0x000fe60003800000 */
        /* <DEDUP_REMOVED lines=11> */
[-C--:B-1----:R-:W-:Y:S02]  /*abc0*/  @!P2 LEA.HI.X R9, R204, R5.reuse, R15, 0x1, P5 ;  /* 0x00000005cc09a211 */ /* 0x082fe400028f0c0f */
[-C--:B------:R-:W-:Y:S02]  /*abd0*/  @!P1 LEA.HI.X R7, R236, R5.reuse, R14, 0x1, P4 ;  /* 0x00000005ec079211 */ /* 0x080fe400020f0c0e */
[----:B------:R-:W-:Y:S01]  /*abe0*/  @!P0 LEA.HI.X R3, R237, R5, R13, 0x1, P3 ;  /* 0x00000005ed038211 */ /* 0x000fe200018f0c0d */
[----:B------:R1:W-:Y:S04]  /*abf0*/  @!P2 ST.E.128 [R8.64], R40 ;  /* 0x000000280800a985 */ /* 0x0003e8000c101d06 */
[----:B------:R1:W-:Y:S04]  /*ac00*/  @!P1 ST.E.128 [R6.64], R36 ;  /* 0x0000002406009985 */ /* 0x0003e8000c101d06 */
[----:B------:R1:W-:Y:S02]  /*ac10*/  @!P0 ST.E.128 [R2.64], R32 ;  /* 0x0000002002008985 */ /* 0x0003e4000c101d06 */
.L_x_91:
[----:B------:R-:W-:Y:S05]  /*ac20*/  BSYNC B0 ;  /* 0x0000000000007941 */ /* 0x000fea0003800000 */
.L_x_90:
[----:B------:R-:W-:Y:S05]  /*ac30*/  BRA.DIV ~URZ, `(.L_x_92) ;  /* 0x000047727f007947 */ /* 0x000fea000b800000 */
[----:B-1----:R1:W2:Y:S02]  /*ac40*/  SHFL.IDX PT, R5, R10, 0x2, 0x1c1f ;  /* 0x005c1f000a057f89 */ /* 0x0022a400000e0000 */
.L_x_171:
[----:B------:R-:W-:Y:S05]  /*ac50*/  BRA.DIV ~URZ, `(.L_x_93) ;  /* 0x000047c27f007947 */ /* 0x000fea000b800000 */
[----:B----4-:R4:W1:Y:S02]  /*ac60*/  SHFL.IDX PT, R0, R12, 0x2, 0x1c1f ;  /* 0x005c1f000c007f89 */ /* 0x01086400000e0000 */
.L_x_172:
        /* <DEDUP_REMOVED lines=10> */
[-C--:B-1----:R-:W-:Y:S02]  /*ad10*/  @!P2 LEA R8, P5, R204, R0.reuse, 0x1 ;  /* 0x00000000cc08a211 */ /* 0x082fe400078a08ff */
        /* <DEDUP_REMOVED lines=8> */
.L_x_95:
[----:B------:R-:W-:Y:S05]  /*ada0*/  BSYNC B0 ;  /* 0x0000000000007941 */ /* 0x000fea0003800000 */
.L_x_94:
[----:B------:R-:W-:Y:S05]  /*adb0*/  BRA.DIV ~URZ, `(.L_x_96) ;  /* 0x000046d27f007947 */ /* 0x000fea000b800000 */
[----:B-1----:R1:W3:Y:S04]  /*adc0*/  SHFL.IDX PT, R6, R10, 0x3, 0x1c1f ;  /* 0x007c1f000a067f89 */ /* 0x0022e800000e0000 */
[----:B------:R1:W4:Y:S02]  /*add0*/  SHFL.IDX PT, R0, R12, 0x3, 0x1c1f ;  /* 0x007c1f000c007f89 */ /* 0x00032400000e0000 */
.L_x_173:
[----:B------:R-:W-:-:S04]  /*ade0*/  IADD3 R2, R11, 0x60, RZ ;  /* 0x000000600b027810 */ /* 0x000fc80007ffe0ff */
[----:B------:R-:W-:-:S13]  /*adf0*/  ISETP.GE.AND P0, PT, R2, R4, PT ;  /* 0x000000040200720c */ /* 0x000fda0003f06270 */
[----:B------:R-:W-:Y:S05]  /*ae00*/  @P0 BRA `(.L_x_97) ;  /* 0x000023c000000947 */ /* 0x000fea0003800000 */
[----:B------:R-:W-:Y:S02]  /*ae10*/  ISETP.GE.AND P1, PT, R204, c[0x0][0x3c8], PT ;  /* 0x0000f200cc007a0c */ /* 0x000fe40003f26270 */
[----:B------:R-:W-:Y:S02]  /*ae20*/  ISETP.GE.AND P0, PT, R236, c[0x0][0x3c8], PT ;  /* 0x0000f200ec007a0c */ /* 0x000fe40003f06270 */
[----:B------:R-:W-:Y:S02]  /*ae30*/  SHF.R.S32.HI R8, RZ, 0x1f, R204 ;  /* 0x0000001fff087819 */ /* 0x000fe400000114cc */
[----:B------:R-:W-:-:S07]  /*ae40*/  SHF.R.S32.HI R7, RZ, 0x1f, R236 ;  /* 0x0000001fff077819 */ /* 0x000fce00000114ec */
[-C--:B----4-:R-:W-:Y:S02]  /*ae50*/  @!P1 LEA R4, P3, R204, R0.reuse, 0x1 ;  /* 0x00000000cc049211 */ /* 0x090fe400078608ff */
[----:B------:R-:W-:Y:S02]  /*ae60*/  @!P0 LEA R2, P2, R236, R0, 0x1 ;  /* 0x00000000ec028211 */ /* 0x000fe400078408ff */
[-C--:B--23--:R-:W-:Y:S02]  /*ae70*/  @!P1 LEA.HI.X R5, R204, R6.reuse, R8, 0x1, P3 ;  /* 0x00000006cc059211 */ /* 0x08cfe400018f0c08 */
[----:B------:R-:W-:-:S03]  /*ae80*/  @!P0 LEA.HI.X R3, R236, R6, R7, 0x1, P2 ;  /* 0x00000006ec038211 */ /* 0x000fc600010f0c07 */
[----:B------:R2:W-:Y:S04]  /*ae90*/  @!P1 ST.E.128 [R4.64], R64 ;  /* 0x0000004004009985 */ /* 0x0005e8000c101d06 */
[----:B------:R2:W-:Y:S01]  /*aea0*/  @!P0 ST.E.128 [R2.64], R60 ;  /* 0x0000003c02008985 */ /* 0x0005e2000c101d06 */
[----:B------:R-:W-:-:S13]  /*aeb0*/  ISETP.GE.AND P0, PT, R237, c[0x0][0x3c8], PT ;  /* 0x0000f200ed007a0c */ /* 0x000fda0003f06270 */
[----:B------:R-:W-:Y:S05]  /*aec0*/  @P0 BRA `(.L_x_97) ;  /* 0x0000230000000947 */ /* 0x000fea0003800000 */
[----:B------:R-:W-:Y:S02]  /*aed0*/  SHF.R.S32.HI R7, RZ, 0x1f, R237 ;  /* 0x0000001fff077819 */ /* 0x000fe400000114ed */
[----:B--2---:R-:W-:-:S04]  /*aee0*/  LEA R2, P0, R237, R0, 0x1 ;  /* 0x00000000ed027211 */ /* 0x004fc800078008ff */
[----:B------:R-:W-:-:S05]  /*aef0*/  LEA.HI.X R3, R237, R6, R7, 0x1, P0 ;  /* 0x00000006ed037211 */ /* 0x000fca00000f0c07 */
[----:B------:R2:W-:Y:S01]  /*af00*/  ST.E.128 [R2.64], R56 ;  /* 0x0000003802007985 */ /* 0x0005e2000c101d06 */
[----:B------:R-:W-:Y:S05]  /*af10*/  BRA `(.L_x_97) ;  /* 0x000022b000007947 */ /* 0x000fea0003800000 */
.L_x_84:
[----:B-1----:R-:W2:Y:S01]  /*af20*/  LDL.LU R8, [R1+0x58] ;  /* 0x0000580001087983 */ /* 0x002ea20000300800 */
[----:B------:R-:W-:Y:S02]  /*af30*/  IMAD R6, R18, c[0x0][0x408], RZ ;  /* 0x0001020012067a24 */ /* 0x000fe400078e02ff */
[----:B------:R-:W-:-:S04]  /*af40*/  IMAD.WIDE.U32 R4, R0, c[0x0][0x408], RZ ;  /* 0x0001020000047a25 */ /* 0x000fc800078e00ff */
[----:B------:R-:W-:Y:S02]  /*af50*/  IMAD R0, R0, c[0x0][0x40c], R6 ;  /* 0x0001030000007a24 */ /* 0x000fe400078e0206 */
[----:B------:R-:W-:-:S03]  /*af60*/  @P2 IMAD.HI.U32 R7, R10, c[0x0][0x4ec], RZ ;  /* 0x00013b000a072a27 */ /* 0x000fc600078e00ff */
[----:B------:R-:W-:Y:S02]  /*af70*/  IADD3 R5, R5, R0, RZ ;  /* 0x0000000005057210 */ /* 0x000fe40007ffe0ff */
[----:B------:R-:W-:-:S03]  /*af80*/  SHF.R.S32.HI R0, RZ, 0x1f, R2 ;  /* 0x0000001fff007819 */ /* 0x000fc60000011402 */
[----:B------:R-:W-:-:S04]  /*af90*/  IMAD.WIDE.U32 R4, R3, c[0x0][0x438], R4 ;  /* 0x00010e0003047a25 */ /* 0x000fc800078e0004 */
[----:B------:R-:W-:Y:S02]  /*afa0*/  IMAD R0, R0, c[0x0][0x440], RZ ;  /* 0x0001100000007a24 */ /* 0x000fe400078e02ff */
[----:B------:R-:W-:Y:S02]  /*afb0*/  IMAD R5, R3, c[0x0][0x43c], R5 ;  /* 0x00010f0003057a24 */ /* 0x000fe400078e0205 */
[C---:B------:R-:W-:Y:S01]  /*afc0*/  IMAD R6, R2.reuse, c[0x0][0x444], R0 ;  /* 0x0001110002067a24 */ /* 0x040fe200078e0200 */
[----:B------:R-:W-:Y:S01]  /*afd0*/  MOV R0, R10 ;  /* 0x0000000a00007202 */ /* 0x000fe20000000f00 */
[----:B------:R-:W-:Y:S01]  /*afe0*/  IMAD.WIDE.U32 R2, R2, c[0x0][0x440], R4 ;  /* 0x0001100002027a25 */ /* 0x000fe200078e0004 */
[----:B------:R-:W-:-:S04]  /*aff0*/  @P2 SHF.R.U32.HI R0, RZ, c[0x0][0x4f0], R7 ;  /* 0x00013c00ff002a19 */ /* 0x000fc80000011607 */
[----:B------:R-:W-:Y:S02]  /*b000*/  IADD3 R3, R3, R6, RZ ;  /* 0x0000000603037210 */ /* 0x000fe40007ffe0ff */
[----:B------:R-:W-:Y:S02]  /*b010*/  SHF.R.S32.HI R5, RZ, 0x1f, R0 ;  /* 0x0000001fff057819 */ /* 0x000fe40000011400 */
[----:B------:R-:W-:-:S03]  /*b020*/  IADD3 R4, -R0, RZ, RZ ;  /* 0x000000ff00047210 */ /* 0x000fc60007ffe1ff */
[----:B------:R-:W-:Y:S02]  /*b030*/  IMAD R5, R5, c[0x0][0x430], RZ ;  /* 0x00010c0005057a24 */ /* 0x000fe400078e02ff */
[----:B------:R-:W-:Y:S02]  /*b040*/  IMAD R4, R4, c[0x0][0x4e8], R10 ;  /* 0x00013a0004047a24 */ /* 0x000fe400078e020a */
[----:B------:R-:W-:Y:S02]  /*b050*/  IMAD R5, R0, c[0x0][0x434], R5 ;  /* 0x00010d0000057a24 */ /* 0x000fe400078e0205 */
[----:B--2---:R-:W-:-:S04]  /*b060*/  IMAD.WIDE.U32 R2, R8, c[0x0][0x448], R2 ;  /* 0x0001120008027a25 */ /* 0x004fc800078e0002 */
[----:B------:R-:W-:-:S04]  /*b070*/  IMAD R3, R8, c[0x0][0x44c], R3 ;  /* 0x0001130008037a24 */ /* 0x000fc800078e0203 */
[----:B------:R-:W-:Y:S01]  /*b080*/  IMAD.WIDE.U32 R2, R0, c[0x0][0x430], R2 ;  /* 0x00010c0000027a25 */ /* 0x000fe200078e0002 */
[----:B------:R-:W-:-:S04]  /*b090*/  SHF.R.S32.HI R0, RZ, 0x1f, R4 ;  /* 0x0000001fff007819 */ /* 0x000fc80000011404 */
[----:B------:R-:W-:Y:S01]  /*b0a0*/  IADD3 R3, R3, R5, RZ ;  /* 0x0000000503037210 */ /* 0x000fe20007ffe0ff */
[----:B------:R-:W-:-:S04]  /*b0b0*/  IMAD R0, R0, c[0x0][0x428], RZ ;  /* 0x00010a0000007a24 */ /* 0x000fc800078e02ff */
[----:B------:R-:W-:-:S04]  /*b0c0*/  IMAD.WIDE.U32 R2, R4, c[0x0][0x428], R2 ;  /* 0x00010a0004027a25 */ /* 0x000fc800078e0002 */
[----:B------:R-:W-:Y:S01]  /*b0d0*/  IMAD R4, R4, c[0x0][0x42c], R0 ;  /* 0x00010b0004047a24 */ /* 0x000fe200078e0200 */
[----:B------:R-:W-:-:S04]  /*b0e0*/  LEA R12, P2, R2, c[0x0][0x400], 0x2 ;  /* 0x00010000020c7a11 */ /* 0x000fc800078410ff */
[----:B------:R-:W-:-:S04]  /*b0f0*/  IADD3 R4, R3, R4, RZ ;  /* 0x0000000403047210 */ /* 0x000fc80007ffe0ff */
[----:B------:R-:W-:Y:S01]  /*b100*/  LEA.HI.X R5, R2, c[0x0][0x404], R4, 0x2, P2 ;  /* 0x0001010002057a11 */ /* 0x000fe200010f1404 */
[----:B------:R-:W-:Y:S05]  /*b110*/  BRA.DIV ~URZ, `(.L_x_98) ;  /* 0x000044427f007947 */ /* 0x000fea000b800000 */
[----:B------:R1:W2:Y:S02]  /*b120*/  SHFL.IDX PT, R4, R5, RZ, 0x1c1f ;  /* 0x001c1fff05047589 */ /* 0x0002a400000e0000 */
.L_x_174:
[----:B------:R-:W-:Y:S05]  /*b130*/  BRA.DIV ~URZ, `(.L_x_99) ;  /* 0x000044927f007947 */ /* 0x000fea000b800000 */
[----:B------:R3:W4:Y:S02]  /*b140*/  SHFL.IDX PT, R0, R12, RZ, 0x1c1f ;  /* 0x001c1fff0c007589 */ /* 0x00072400000e0000 */
.L_x_175:
[----:B------:R-:W-:Y:S01]  /*b150*/  BSSY B0, `(.L_x_100) ;  /* 0x000004a000007945 */ /* 0x000fe20003800000 */
[----:B------:R-:W-:Y:S05]  /*b160*/  @P1 BRA `(.L_x_101) ;  /* 0x0000048000001947 */ /* 0x000fea0003800000 */
[----:B------:R-:W5:Y:S04]  /*b170*/  LDL R6, [R1+0x4c] ;  /* 0x00004c0001067983 */ /* 0x000f680000100800 */
[----:B---3--:R-:W3:Y:S04]  /*b180*/  LDL R16, [R1+0x38] ;  /* 0x0000380001107983 */ /* 0x008ee80000100800 */
[----:B----4-:R-:W4:Y:S04]  /*b190*/  LDL R11, [R1+0x34] ;  /* 0x00003400010b7983 */ /* 0x010f280000100800 */
[----:B--2---:R-:W2:Y:S04]  /*b1a0*/  LDL R18, [R1+0x88] ;  /* 0x0000880001127983 */ /* 0x004ea80000100800 */
[----:B------:R-:W2:Y:S04]  /*b1b0*/  LDL R14, [R1+0x84] ;  /* 0x00008400010e7983 */ /* 0x000ea80000100800 */
        /* <DEDUP_REMOVED lines=13> */
[----:B------:R-:W2:Y:S01]  /*b290*/  LDL R10, [R1+0x10] ;  /* 0x00001000010a7983 */ /* 0x000ea20000100800 */
[----:B-----5:R-:W-:-:S02]  /*b2a0*/  ISETP.GE.AND P6, PT, R6, c[0x0][0x3c8], PT ;  /* 0x0000f20006007a0c */ /* 0x020fc40003fc6270 */
[----:B---3--:R-:W-:-:S11]  /*b2b0*/  ISETP.GE.AND P3, PT, R16, c[0x0][0x3c8], PT ;  /* 0x0000f20010007a0c */ /* 0x008fd60003f66270 */
[----:B------:R-:W-:Y:S02]  /*b2c0*/  @!P6 IMAD.MOV.U32 R2, RZ, RZ, R0 ;  /* 0x000000ffff02e224 */ /* 0x000fe400078e0000 */
[----:B------:R-:W-:Y:S01]  /*b2d0*/  @!P6 IMAD.MOV.U32 R3, RZ, RZ, R4 ;  /* 0x000000ffff03e224 */ /* 0x000fe200078e0004 */
[----:B----4-:R-:W-:-:S03]  /*b2e0*/  ISETP.GE.AND P1, PT, R11, c[0x0][0x3c8], PT ;  /* 0x0000f2000b007a0c */ /* 0x010fc60003f26270 */
[----:B------:R-:W-:Y:S01]  /*b2f0*/  @!P6 IMAD.WIDE R6, R6, 0x4, R2 ;  /* 0x000000040606e825 */ /* 0x000fe200078e0202 */
[----:B------:R-:W-:-:S04]  /*b300*/  @!P3 LEA R2, P2, R16, R0, 0x2 ;  /* 0x000000001002b211 */ /* 0x000fc800078410ff */
[----:B--2---:R-:W-:Y:S02]  /*b310*/  @!P3 LEA.HI.X R3, R16, R4, R18, 0x2, P2 ;  /* 0x000000041003b211 */ /* 0x004fe400010f1412 */
[----:B------:R-:W2:Y:S04]  /*b320*/  LDL R18, [R1+0x6c] ;  /* 0x00006c0001127983 */ /* 0x000ea80000100800 */
[----:B------:R3:W-:Y:S04]  /*b330*/  @!P6 ST.E.64 [R6.64], R128 ;  /* 0x000000800600e985 */ /* 0x0007e8000c101b06 */
[----:B------:R-:W4:Y:S01]  /*b340*/  LDL R16, [R1+0x68] ;  /* 0x0000680001107983 */ /* 0x000f220000100800 */
[----:B---3--:R-:W-:-:S04]  /*b350*/  @!P1 LEA R6, P2, R11, R0, 0x2 ;  /* 0x000000000b069211 */ /* 0x008fc800078410ff */
[----:B------:R-:W-:Y:S02]  /*b360*/  @!P1 LEA.HI.X R7, R11, R4, R14, 0x2, P2 ;  /* 0x000000040b079211 */ /* 0x000fe400010f140e */
[----:B------:R-:W3:Y:S04]  /*b370*/  LDL R14, [R1+0x64] ;  /* 0x00006400010e7983 */ /* 0x000ee80000100800 */
[----:B------:R-:W5:Y:S01]  /*b380*/  LDL R11, [R1+0x60] ;  /* 0x00006000010b7983 */ /* 0x000f620000100800 */
[----:B------:R-:W-:-:S03]  /*b390*/  ISETP.GE.AND P6, PT, R25, c[0x0][0x3c8], PT ;  /* 0x0000f20019007a0c */ /* 0x000fc60003fc6270 */
[----:B------:R1:W-:Y:S01]  /*b3a0*/  @!P3 ST.E.64 [R2.64], R124 ;  /* 0x0000007c0200b985 */ /* 0x0003e2000c101b06 */
[----:B------:R-:W-:-:S03]  /*b3b0*/  ISETP.GE.AND P3, PT, R23, c[0x0][0x3c8], PT ;  /* 0x0000f20017007a0c */ /* 0x000fc60003f66270 */
[----:B------:R1:W-:Y:S01]  /*b3c0*/  @!P1 ST.E.64 [R6.64], R120 ;  /* 0x0000007806009985 */ /* 0x0003e2000c101b06 */
[----:B------:R-:W-:-:S05]  /*b3d0*/  ISETP.GE.AND P1, PT, R8, c[0x0][0x3c8], PT ;  /* 0x0000f20008007a0c */ /* 0x000fca0003f26270 */
[----:B-1----:R-:W-:-:S04]  /*b3e0*/  @!P6 LEA R2, P2, R25, R0, 0x2 ;  /* 0x000000001902e211 */ /* 0x002fc800078410ff */
[----:B------:R-:W-:Y:S02]  /*b3f0*/  @!P6 LEA.HI.X R3, R25, R4, R29, 0x2, P2 ;  /* 0x000000041903e211 */ /* 0x000fe400010f141d */
[----:B------:R-:W-:-:S03]  /*b400*/  @!P3 LEA R6, P2, R23, R0, 0x2 ;  /* 0x000000001706b211 */ /* 0x000fc600078410ff */
[----:B------:R1:W-:Y:S01]  /*b410*/  @!P6 ST.E.64 [R2.64], R116 ;  /* 0x000000740200e985 */ /* 0x0003e2000c101b06 */
[----:B------:R-:W-:Y:S02]  /*b420*/  @!P3 LEA.HI.X R7, R23, R4, R24, 0x2, P2 ;  /* 0x000000041707b211 */ /* 0x000fe400010f1418 */
[----:B------:R-:W-:-:S03]  /*b430*/  ISETP.GE.AND P6, PT, R21, c[0x0][0x3c8], PT ;  /* 0x0000f20015007a0c */ /* 0x000fc60003fc6270 */
[----:B------:R1:W-:Y:S01]  /*b440*/  @!P3 ST.E.64 [R6.64], R112 ;  /* 0x000000700600b985 */ /* 0x0003e2000c101b06 */
[----:B------:R-:W-:Y:S02]  /*b450*/  ISETP.GE.AND P3, PT, R19, c[0x0][0x3c8], PT ;  /* 0x0000f20013007a0c */ /* 0x000fe40003f66270 */
[----:B-1----:R-:W-:-:S04]  /*b460*/  @!P1 LEA R2, P2, R8, R0, 0x2 ;  /* 0x0000000008029211 */ /* 0x002fc800078410ff */
[----:B------:R-:W-:-:S03]  /*b470*/  @!P1 LEA.HI.X R3, R8, R4, R9, 0x2, P2 ;  /* 0x0000000408039211 */ /* 0x000fc600010f1409 */
[----:B------:R-:W-:Y:S02]  /*b480*/  @!P6 LEA R8, P2, R21, R0, 0x2 ;  /* 0x000000001508e211 */ /* 0x000fe400078410ff */
[----:B------:R1:W-:Y:S01]  /*b490*/  @!P1 ST.E.64 [R2.64], R156 ;  /* 0x0000009c02009985 */ /* 0x0003e2000c101b06 */
[----:B------:R-:W-:Y:S02]  /*b4a0*/  ISETP.GE.AND P1, PT, R17, c[0x0][0x3c8], PT ;  /* 0x0000f20011007a0c */ /* 0x000fe40003f26270 */
        /* <DEDUP_REMOVED lines=8> */
[----:B--2---:R-:W-:Y:S02]  /*b530*/  @!P1 LEA.HI.X R3, R17, R4, R18, 0x2, P2 ;  /* 0x0000000411039211 */ /* 0x004fe400010f1412 */
[----:B------:R-:W-:-:S03]  /*b540*/  ISETP.GE.AND P2, PT, R10, c[0x0][0x3c8], PT ;  /* 0x0000f2000a007a0c */ /* 0x000fc60003f46270 */
[----:B------:R1:W-:Y:S01]  /*b550*/  @!P1 ST.E.64 [R2.64], R108 ;  /* 0x0000006c02009985 */ /* 0x0003e2000c101b06 */
[----:B------:R-:W-:-:S04]  /*b560*/  @!P6 LEA R8, P1, R15, R0, 0x2 ;  /* 0x000000000f08e211 */ /* 0x000fc800078210ff */
[----:B----4-:R-:W-:Y:S02]  /*b570*/  @!P6 LEA.HI.X R9, R15, R4, R16, 0x2, P1 ;  /* 0x000000040f09e211 */ /* 0x010fe400008f1410 */
[----:B------:R-:W-:-:S03]  /*b580*/  @!P3 LEA R6, P1, R13, R0, 0x2 ;  /* 0x000000000d06b211 */ /* 0x000fc600078210ff */
[----:B------:R2:W-:Y:S01]  /*b590*/  @!P6 ST.E.64 [R8.64], R164 ;  /* 0x000000a40800e985 */ /* 0x0005e2000c101b06 */
[----:B---3--:R-:W-:Y:S02]  /*b5a0*/  @!P3 LEA.HI.X R7, R13, R4, R14, 0x2, P1 ;  /* 0x000000040d07b211 */ /* 0x008fe400008f140e */
[----:B-1----:R-:W-:-:S04]  /*b5b0*/  @!P2 LEA R2, P1, R10, R0, 0x2 ;  /* 0x000000000a02a211 */ /* 0x002fc800078210ff */
[----:B-----5:R-:W-:Y:S01]  /*b5c0*/  @!P2 LEA.HI.X R3, R10, R4, R11, 0x2, P1 ;  /* 0x000000040a03a211 */ /* 0x020fe200008f140b */
[----:B------:R2:W-:Y:S04]  /*b5d0*/  @!P3 ST.E.64 [R6.64], R84 ;  /* 0x000000540600b985 */ /* 0x0005e8000c101b06 */
[----:B------:R2:W-:Y:S04]  /*b5e0*/  @!P2 ST.E.64 [R2.64], R80 ;  /* 0x000000500200a985 */ /* 0x0005e8000c101b06 */
.L_x_101:
[----:B------:R-:W-:Y:S05]  /*b5f0*/  BSYNC B0 ;  /* 0x0000000000007941 */ /* 0x000fea0003800000 */
.L_x_100:
[----:B------:R-:W-:Y:S05]  /*b600*/  BRA.DIV ~URZ, `(.L_x_102) ;  /* 0x000040327f007947 */ /* 0x000fea000b800000 */
[----:B--2---:R2:W1:Y:S04]  /*b610*/  SHFL.IDX PT, R4, R5, 0x1, 0x1c1f ;  /* 0x003c1f0005047f89 */ /* 0x00446800000e0000 */
[----:B----4-:R2:W4:Y:S02]  /*b620*/  SHFL.IDX PT, R0, R12, 0x1, 0x1c1f ;  /* 0x003c1f000c007f89 */ /* 0x01052400000e0000 */
.L_x_176:
[----:B------:R-:W-:Y:S01]  /*b630*/  BSSY B0, `(.L_x_103) ;  /* 0x000004a000007945 */ /* 0x000fe20003800000 */
[----:B------:R-:W-:Y:S05]  /*b640*/  @P0 BRA `(.L_x_104) ;  /* 0x0000048000000947 */ /* 0x000fea0003800000 */
[----:B------:R-:W5:Y:S04]  /*b650*/  LDL R13, [R1+0x4c] ;  /* 0x00004c00010d7983 */ /* 0x000f680000100800 */
[----:B--2---:R-:W2:Y:S04]  /*b660*/  LDL R9, [R1+0x38] ;  /* 0x0000380001097983 */ /* 0x004ea80000100800 */
[----:B---3--:R-:W3:Y:S04]  /*b670*/  LDL R14, [R1+0x88] ;  /* 0x00008800010e7983 */ /* 0x008ee80000100800 */
[----:B----4-:R-:W4:Y:S04]  /*b680*/  LDL R30, [R1+0x34] ;  /* 0x00003400011e7983 */ /* 0x010f280000100800 */
[----:B------:R-:W3:Y:S04]  /*b690*/  LDL R25, [R1+0x30] ;  /* 0x0000300001197983 */ /* 0x000ee80000100800 */
[----:B------:R-:W3:Y:S04]  /*b6a0*/  LDL R23, [R1+0x2c] ;  /* 0x00002c0001177983 */ /* 0x000ee80000100800 */
[----:B------:R-:W4:Y:S04]  /*b6b0*/  LDL R31, [R1+0x84] ;  /* 0x00008400011f7983 */ /* 0x000f280000100800 */
        /* <DEDUP_REMOVED lines=12> */
[----:B------:R-:W4:Y:S01]  /*b780*/  LDL R16, [R1+0x64] ;  /* 0x0000640001107983 */ /* 0x000f220000100800 */
[----:B-----5:R-:W-:-:S02]  /*b790*/  ISETP.GE.AND P2, PT, R13, c[0x0][0x3c8], PT ;  /* 0x0000f2000d007a0c */ /* 0x020fc40003f46270 */
[----:B--2---:R-:W-:-:S11]  /*b7a0*/  ISETP.GE.AND P6, PT, R9, c[0x0][0x3c8], PT ;  /* 0x0000f20009007a0c */ /* 0x004fd60003fc6270 */
[----:B------:R-:W-:Y:S02]  /*b7b0*/  @!P2 IMAD.MOV.U32 R6, RZ, RZ, R0 ;  /* 0x000000ffff06a224 */ /* 0x000fe400078e0000 */
[----:B-1----:R-:W-:Y:S01]  /*b7c0*/  @!P2 IMAD.MOV.U32 R7, RZ, RZ, R4 ;  /* 0x000000ffff07a224 */ /* 0x002fe200078e0004 */
[----:B------:R-:W-:-:S03]  /*b7d0*/  @!P6 LEA R2, P3, R9, R0, 0x2 ;  /* 0x000000000902e211 */ /* 0x000fc600078610ff */
[----:B------:R-:W-:Y:S02]  /*b7e0*/  @!P2 IMAD.WIDE R6, R13, 0x4, R6 ;  /* 0x000000040d06a825 */ /* 0x000fe400078e0206 */
[----:B------:R-:W2:Y:S01]  /*b7f0*/  LDL R13, [R1+0x10] ;  /* 0x00001000010d7983 */ /* 0x000ea20000100800 */
[----:B---3--:R-:W-:-:S03]  /*b800*/  @!P6 LEA.HI.X R3, R9, R4, R14, 0x2, P3 ;  /* 0x000000040903e211 */ /* 0x008fc600018f140e */
[----:B------:R-:W3:Y:S04]  /*b810*/  LDL R9, [R1+0x6c] ;  /* 0x00006c0001097983 */ /* 0x000ee80000100800 */
[----:B------:R-:W5:Y:S01]  /*b820*/  LDL R14, [R1+0x60] ;  /* 0x00006000010e7983 */ /* 0x000f620000100800 */
[----:B----4-:R-:W-:Y:S02]  /*b830*/  ISETP.GE.AND P1, PT, R30, c[0x0][0x3c8], PT ;  /* 0x0000f2001e007a0c */ /* 0x010fe40003f26270 */
[----:B------:R-:W-:Y:S01]  /*b840*/  ISETP.GE.AND P0, PT, R25, c[0x0][0x3c8], PT ;  /* 0x0000f20019007a0c */ /* 0x000fe20003f06270 */
[----:B------:R1:W-:Y:S01]  /*b850*/  @!P2 ST.E.64 [R6.64], R130 ;  /* 0x000000820600a985 */ /* 0x0003e2000c101b06 */
[----:B------:R-:W-:-:S03]  /*b860*/  ISETP.GE.AND P2, PT, R23, c[0x0][0x3c8], PT ;  /* 0x0000f20017007a0c */ /* 0x000fc60003f46270 */
[----:B------:R4:W-:Y:S01]  /*b870*/  @!P6 ST.E.64 [R2.64], R126 ;  /* 0x0000007e0200e985 */ /* 0x0009e2000c101b06 */
[----:B------:R-:W-:-:S05]  /*b880*/  ISETP.GE.AND P6, PT, R21, c[0x0][0x3c8], PT ;  /* 0x0000f20015007a0c */ /* 0x000fca0003fc6270 */
[----:B-1----:R-:W-:-:S04]  /*b890*/  @!P1 LEA R6, P3, R30, R0, 0x2 ;  /* 0x000000001e069211 */ /* 0x002fc800078610ff */
[----:B------:R-:W-:Y:S02]  /*b8a0*/  @!P1 LEA.HI.X R7, R30, R4, R31, 0x2, P3 ;  /* 0x000000041e079211 */ /* 0x000fe400018f141f */
[----:B----4-:R-:W-:-:S03]  /*b8b0*/  @!P0 LEA R2, P3, R25, R0, 0x2 ;  /* 0x0000000019028211 */ /* 0x010fc600078610ff */
[----:B------:R1:W-:Y:S01]  /*b8c0*/  @!P1 ST.E.64 [R6.64], R162 ;  /* 0x000000a206009985 */ /* 0x0003e2000c101b06 */
[----:B------:R-:W-:Y:S02]  /*b8d0*/  @!P0 LEA.HI.X R3, R25, R4, R29, 0x2, P3 ;  /* 0x0000000419038211 */ /* 0x000fe400018f141d */
[----:B------:R-:W-:-:S03]  /*b8e0*/  ISETP.GE.AND P1, PT, R19, c[0x0][0x3c8], PT ;  /* 0x0000f20013007a0c */ /* 0x000fc60003f26270 */
[----:B------:R4:W-:Y:S01]  /*b8f0*/  @!P0 ST.E.64 [R2.64], R96 ;  /* 0x0000006002008985 */ /* 0x0009e2000c101b06 */
[----:B------:R-:W-:Y:S02]  /*b900*/  ISETP.GE.AND P0, PT, R10, c[0x0][0x3c8], PT ;  /* 0x0000f2000a007a0c */ /* 0x000fe40003f06270 */
[----:B-1----:R-:W-:-:S04]  /*b910*/  @!P2 LEA R6, P3, R23, R0, 0x2 ;  /* 0x000000001706a211 */ /* 0x002fc800078610ff */
[----:B------:R-:W-:Y:S02]  /*b920*/  @!P2 LEA.HI.X R7, R23, R4, R24, 0x2, P3 ;  /* 0x000000041707a211 */ /* 0x000fe400018f1418 */
[----:B----4-:R-:W-:-:S03]  /*b930*/  @!P6 LEA R2, P3, R21, R0, 0x2 ;  /* 0x000000001502e211 */ /* 0x010fc600078610ff */
[----:B------:R1:W-:Y:S01]  /*b940*/  @!P2 ST.E.64 [R6.64], R114 ;  /* 0x000000720600a985 */ /* 0x0003e2000c101b06 */
[----:B------:R-:W-:Y:S02]  /*b950*/  @!P6 LEA.HI.X R3, R21, R4, R22, 0x2, P3 ;  /* 0x000000041503e211 */ /* 0x000fe400018f1416 */
[----:B------:R-:W-:-:S03]  /*b960*/  ISETP.GE.AND P3, PT, R8, c[0x0][0x3c8], PT ;  /* 0x0000f20008007a0c */ /* 0x000fc60003f66270 */
[----:B------:R4:W-:Y:S01]  /*b970*/  @!P6 ST.E.64 [R2.64], R110 ;  /* 0x0000006e0200e985 */ /* 0x0009e2000c101b06 */
[----:B-1----:R-:W-:-:S04]  /*b980*/  @!P1 LEA R6, P2, R19, R0, 0x2 ;  /* 0x0000000013069211 */ /* 0x002fc800078410ff */
[----:B------:R-:W-:Y:S02]  /*b990*/  @!P1 LEA.HI.X R7, R19, R4, R20, 0x2, P2 ;  /* 0x0000000413079211 */ /* 0x000fe400010f1414 */
[C---:B----4-:R-:W-:Y:S02]  /*b9a0*/  @!P0 LEA R2, P6, R10.reuse, R0, 0x2 ;  /* 0x000000000a028211 */ /* 0x050fe400078c10ff */
[----:B------:R-:W-:Y:S01]  /*b9b0*/  ISETP.GE.AND P2, PT, R17, c[0x0][0x3c8], PT ;  /* 0x0000f20011007a0c */ /* 0x000fe20003f46270 */
[----:B------:R1:W-:Y:S01]  /*b9c0*/  @!P1 ST.E.64 [R6.64], R118 ;  /* 0x0000007606009985 */ /* 0x0003e2000c101b06 */
[----:B------:R-:W-:Y:S02]  /*b9d0*/  @!P0 LEA.HI.X R3, R10, R4, R11, 0x2, P6 ;  /* 0x000000040a038211 */ /* 0x000fe400030f140b */
[----:B------:R-:W-:Y:S02]  /*b9e0*/  ISETP.GE.AND P1, PT, R15, c[0x0][0x3c8], PT ;  /* 0x0000f2000f007a0c */ /* 0x000fe40003f26270 */
[----:B------:R-:W-:Y:S01]  /*b9f0*/  @!P3 LEA R10, P6, R8, R0, 0x2 ;  /* 0x00000000080ab211 */ /* 0x000fe200078c10ff */
[----:B------:R4:W-:Y:S01]  /*ba00*/  @!P0 ST.E.64 [R2.64], R122 ;  /* 0x0000007a02008985 */ /* 0x0009e2000c101b06 */
[----:B--2---:R-:W-:-:S02]  /*ba10*/  ISETP.GE.AND P0, PT, R13, c[0x0][0x3c8], PT ;  /* 0x0000f2000d007a0c */ /* 0x004fc40003f06270 */
[----:B---3--:R-:W-:-:S03]  /*ba20*/  @!P3 LEA.HI.X R11, R8, R4, R9, 0x2, P6 ;  /* 0x00000004080bb211 */ /* 0x008fc600030f1409 */
[----:B------:R-:W-:-:S04]  /*ba30*/  @!P2 LEA R8, P6, R17, R0, 0x2 ;  /* 0x000000001108a211 */ /* 0x000fc800078c10ff */
[----:B------:R-:W-:Y:S02]  /*ba40*/  @!P2 LEA.HI.X R9, R17, R4, R18, 0x2, P6 ;  /* 0x000000041109a211 */ /* 0x000fe400030f1412 */
[----:B-1----:R-:W-:-:S04]  /*ba50*/  @!P1 LEA R6, P6, R15, R0, 0x2 ;  /* 0x000000000f069211 */ /* 0x002fc800078c10ff */
[----:B------:R-:W-:Y:S02]  /*ba60*/  @!P1 LEA.HI.X R7, R15, R4, R16, 0x2, P6 ;  /* 0x000000040f079211 */ /* 0x000fe400030f1410 */
[C---:B----4-:R-:W-:Y:S01]  /*ba70*/  @!P0 LEA R2, P6, R13.reuse, R0, 0x2 ;  /* 0x000000000d028211 */ /* 0x050fe200078c10ff */
[----:B------:R1:W-:Y:S03]  /*ba80*/  @!P3 ST.E.64 [R10.64], R168 ;  /* 0x000000a80a00b985 */ /* 0x0003e6000c101b06 */
[----:B-----5:R-:W-:Y:S01]  /*ba90*/  @!P0 LEA.HI.X R3, R13, R4, R14, 0x2, P6 ;  /* 0x000000040d038211 */ /* 0x020fe200030f140e */
[----:B------:R1:W-:Y:S04]  /*baa0*/  @!P2 ST.E.64 [R8.64], R166 ;  /* 0x000000a60800a985 */ /* 0x0003e8000c101b06 */
[----:B------:R1:W-:Y:S04]  /*bab0*/  @!P1 ST.E.64 [R6.64], R86 ;  /* 0x0000005606009985 */ /* 0x0003e8000c101b06 */
[----:B------:R1:W-:Y:S02]  /*bac0*/  @!P0 ST.E.64 [R2.64], R82 ;  /* 0x0000005202008985 */ /* 0x0003e4000c101b06 */
.L_x_104:
[----:B------:R-:W-:Y:S05]  /*bad0*/  BSYNC B0 ;  /* 0x0000000000007941 */ /* 0x000fea0003800000 */
.L_x_103:
[----:B------:R-:W-:Y:S05]  /*bae0*/  BRA.DIV ~URZ, `(.L_x_105) ;  /* 0x00003c227f007947 */ /* 0x000fea000b800000 */
[----:B-1----:R1:W2:Y:S02]  /*baf0*/  SHFL.IDX PT, R4, R5, 0x2, 0x1c1f ;  /* 0x005c1f0005047f89 */ /* 0x0022a400000e0000 */
.L_x_177:
[----:B------:R-:W-:Y:S05]  /*bb00*/  BRA.DIV ~URZ, `(.L_x_106) ;  /* 0x00003c727f007947 */ /* 0x000fea000b800000 */
[----:B----4-:R4:W1:Y:S02]  /*bb10*/  SHFL.IDX PT, R0, R12, 0x2, 0x1c1f ;  /* 0x005c1f000c007f89 */ /* 0x01086400000e0000 */
.L_x_178:
        /* <DEDUP_REMOVED lines=24> */
[----:B-1----:R-:W-:-:S04]  /*bca0*/  @!P1 LEA R2, P3, R11, R0, 0x2 ;  /* 0x000000000b029211 */ /* 0x002fc800078610ff */
[----:B----4-:R-:W-:Y:S02]  /*bcb0*/  @!P1 LEA.HI.X R3, R11, R4, R14, 0x2, P3 ;  /* 0x000000040b039211 */ /* 0x010fe400018f140e */
[----:B------:R-:W3:Y:S01]  /*bcc0*/  LDL R11, [R1+0x70] ;  /* 0x00007000010b7983 */ /* 0x000ee20000100800 */
[----:B------:R-:W-:Y:S02]  /*bcd0*/  @!P0 IMAD.MOV.U32 R6, RZ, RZ, R0 ;  /* 0x000000ffff068224 */ /* 0x000fe400078e0000 */
[----:B------:R-:W-:Y:S01]  /*bce0*/  @!P0 IMAD.MOV.U32 R7, RZ, RZ, R4 ;  /* 0x000000ffff078224 */ /* 0x000fe200078e0004 */
[----:B------:R-:W4:Y:S03]  /*bcf0*/  LDL R14, [R1+0x60] ;  /* 0x00006000010e7983 */ /* 0x000f260000100800 */
[----:B------:R-:W-:Y:S02]  /*bd00*/  @!P0 IMAD.WIDE R6, R16, 0x4, R6 ;  /* 0x0000000410068825 */ /* 0x000fe400078e0206 */
[----:B------:R-:W5:Y:S01]  /*bd10*/  LDL R16, [R1+0x64] ;  /* 0x0000640001107983 */ /* 0x000f620000100800 */
[----:B--2---:R-:W-:-:S02]  /*bd20*/  ISETP.GE.AND P2, PT, R30, c[0x0][0x3c8], PT ;  /* 0x0000f2001e007a0c */ /* 0x004fc40003f46270 */
[----:B------:R-:W-:Y:S01]  /*bd30*/  ISETP.GE.AND P4, PT, R8, c[0x0][0x3c8], PT ;  /* 0x0000f20008007a0c */ /* 0x000fe20003f86270 */
[----:B------:R1:W-:Y:S01]  /*bd40*/  @!P0 ST.E.64 [R6.64], R34 ;  /* 0x0000002206008985 */ /* 0x0003e2000c101b06 */
[----:B------:R-:W-:-:S03]  /*bd50*/  ISETP.GE.AND P3, PT, R25, c[0x0][0x3c8], PT ;  /* 0x0000f20019007a0c */ /* 0x000fc60003f66270 */
[----:B------:R2:W-:Y:S01]  /*bd60*/  @!P1 ST.E.64 [R2.64], R36 ;  /* 0x0000002402009985 */ /* 0x0005e2000c101b06 */
[----:B------:R-:W-:-:S05]  /*bd70*/  ISETP.GE.AND P1, PT, R23, c[0x0][0x3c8], PT ;  /* 0x0000f20017007a0c */ /* 0x000fca0003f26270 */
[-C--:B-1----:R-:W-:Y:S02]  /*bd80*/  @!P2 LEA R6, P0, R30, R0.reuse, 0x2 ;  /* 0x000000001e06a211 */ /* 0x082fe400078010ff */
[----:B--2---:R-:W-:Y:S02]  /*bd90*/  @!P4 LEA R2, P6, R8, R0, 0x2 ;  /* 0x000000000802c211 */ /* 0x004fe400078c10ff */
[-C--:B------:R-:W-:Y:S02]  /*bda0*/  @!P2 LEA.HI.X R7, R30, R4.reuse, R31, 0x2, P0 ;  /* 0x000000041e07a211 */ /* 0x080fe400000f141f */
[----:B------:R-:W-:Y:S02]  /*bdb0*/  ISETP.GE.AND P0, PT, R21, c[0x0][0x3c8], PT ;  /* 0x0000f20015007a0c */ /* 0x000fe40003f06270 */
[----:B------:R-:W-:Y:S01]  /*bdc0*/  @!P4 LEA.HI.X R3, R8, R4, R9, 0x2, P6 ;  /* 0x000000040803c211 */ /* 0x000fe200030f1409 */
[----:B------:R1:W-:Y:S01]  /*bdd0*/  @!P2 ST.E.64 [R6.64], R38 ;  /* 0x000000260600a985 */ /* 0x0003e2000c101b06 */
[----:B------:R-:W-:-:S03]  /*bde0*/  @!P3 LEA R8, P2, R25, R0, 0x2 ;  /* 0x000000001908b211 */ /* 0x000fc600078410ff */
[----:B------:R2:W-:Y:S01]  /*bdf0*/  @!P4 ST.E.64 [R2.64], R40 ;  /* 0x000000280200c985 */ /* 0x0005e2000c101b06 */
[----:B------:R-:W-:Y:S02]  /*be00*/  ISETP.GE.AND P4, PT, R10, c[0x0][0x3c8], PT ;  /* 0x0000f2000a007a0c */ /* 0x000fe40003f86270 */
[----:B------:R-:W-:-:S05]  /*be10*/  @!P3 LEA.HI.X R9, R25, R4, R29, 0x2, P2 ;  /* 0x000000041909b211 */ /* 0x000fca00010f141d */
[----:B------:R-:W-:Y:S01]  /*be20*/  @!P3 ST.E.64 [R8.64], R64 ;  /* 0x000000400800b985 */ /* 0x000fe2000c101b06 */
[----:B------:R-:W-:Y:S02]  /*be30*/  ISETP.GE.AND P3, PT, R19, c[0x0][0x3c8], PT ;  /* 0x0000f20013007a0c */ /* 0x000fe40003f66270 */
[-C--:B-1----:R-:W-:Y:S02]  /*be40*/  @!P0 LEA R6, P2, R21, R0.reuse, 0x2 ;  /* 0x0000000015068211 */ /* 0x082fe400078410ff */
[----:B--2---:R-:W-:Y:S02]  /*be50*/  @!P1 LEA R2, P6, R23, R0, 0x2 ;  /* 0x0000000017029211 */ /* 0x004fe400078c10ff */
[-C--:B------:R-:W-:Y:S02]  /*be60*/  @!P0 LEA.HI.X R7, R21, R4.reuse, R22, 0x2, P2 ;  /* 0x0000000415078211 */ /* 0x080fe400010f1416 */
[----:B------:R-:W-:Y:S02]  /*be70*/  @!P1 LEA.HI.X R3, R23, R4, R24, 0x2, P6 ;  /* 0x0000000417039211 */ /* 0x000fe400030f1418 */
[----:B------:R-:W-:-:S03]  /*be80*/  ISETP.GE.AND P2, PT, R17, c[0x0][0x3c8], PT ;  /* 0x0000f20011007a0c */ /* 0x000fc60003f46270 */
[----:B------:R1:W-:Y:S01]  /*be90*/  @!P1 ST.E.64 [R2.64], R44 ;  /* 0x0000002c02009985 */ /* 0x0003e2000c101b06 */
[----:B------:R-:W-:-:S03]  /*bea0*/  ISETP.GE.AND P1, PT, R15, c[0x0][0x3c8], PT ;  /* 0x0000f2000f007a0c */ /* 0x000fc60003f26270 */
[----:B------:R2:W-:Y:S01]  /*beb0*/  @!P0 ST.E.64 [R6.64], R46 ;  /* 0x0000002e06008985 */ /* 0x0005e2000c101b06 */
[----:B------:R-:W-:Y:S02]  /*bec0*/  ISETP.GE.AND P0, PT, R13, c[0x0][0x3c8], PT ;  /* 0x0000f2000d007a0c */ /* 0x000fe40003f06270 */
[----:B-1----:R-:W-:-:S04]  /*bed0*/  @!P4 LEA R2, P6, R10, R0, 0x2 ;  /* 0x000000000a02c211 */ /* 0x002fc800078c10ff */
[----:B---3--:R-:W-:Y:S02]  /*bee0*/  @!P4 LEA.HI.X R3, R10, R4, R11, 0x2, P6 ;  /* 0x000000040a03c211 */ /* 0x008fe400030f140b */
[----:B------:R-:W-:-:S03]  /*bef0*/  @!P3 LEA R10, P6, R19, R0, 0x2 ;  /* 0x00000000130ab211 */ /* 0x000fc600078c10ff */
[----:B------:R1:W-:Y:S01]  /*bf00*/  @!P4 ST.E.64 [R2.64], R48 ;  /* 0x000000300200c985 */ /* 0x0003e2000c101b06 */
[----:B------:R-:W-:Y:S02]  /*bf10*/  @!P2 LEA R8, P4, R17, R0, 0x2 ;  /* 0x000000001108a211 */ /* 0x000fe400078810ff */
[----:B------:R-:W-:Y:S02]  /*bf20*/  @!P3 LEA.HI.X R11, R19, R4, R20, 0x2, P6 ;  /* 0x00000004130bb211 */ /* 0x000fe400030f1414 */
[----:B--2---:R-:W-:Y:S02]  /*bf30*/  @!P1 LEA R6, P6, R15, R0, 0x2 ;  /* 0x000000000f069211 */ /* 0x004fe400078c10ff */
[-C--:B------:R-:W-:Y:S02]  /*bf40*/  @!P2 LEA.HI.X R9, R17, R4.reuse, R18, 0x2, P4 ;  /* 0x000000041109a211 */ /* 0x080fe400020f1412 */
[----:B-----5:R-:W-:Y:S01]  /*bf50*/  @!P1 LEA.HI.X R7, R15, R4, R16, 0x2, P6 ;  /* 0x000000040f079211 */ /* 0x020fe200030f1410 */
[----:B------:R2:W-:Y:S04]  /*bf60*/  @!P3 ST.E.64 [R10.64], R70 ;  /* 0x000000460a00b985 */ /* 0x0005e8000c101b06 */
[----:B------:R2:W-:Y:S04]  /*bf70*/  @!P2 ST.E.64 [R8.64], R60 ;  /* 0x0000003c0800a985 */ /* 0x0005e8000c101b06 */
[----:B------:R2:W-:Y:S01]  /*bf80*/  @!P1 ST.E.64 [R6.64], R50 ;  /* 0x0000003206009985 */ /* 0x0005e2000c101b06 */
[----:B-1----:R-:W-:-:S04]  /*bf90*/  @!P0 LEA R2, P4, R13, R0, 0x2 ;  /* 0x000000000d028211 */ /* 0x002fc800078810ff */
[----:B----4-:R-:W-:-:S05]  /*bfa0*/  @!P0 LEA.HI.X R3, R13, R4, R14, 0x2, P4 ;  /* 0x000000040d038211 */ /* 0x010fca00020f140e */
[----:B------:R2:W-:Y:S04]  /*bfb0*/  @!P0 ST.E.64 [R2.64], R26 ;  /* 0x0000001a02008985 */ /* 0x0005e8000c101b06 */
.L_x_108:
[----:B------:R-:W-:Y:S05]  /*bfc0*/  BSYNC B0 ;  /* 0x0000000000007941 */ /* 0x000fea0003800000 */
.L_x_107:
[----:B------:R-:W-:Y:S05]  /*bfd0*/  BRA.DIV ~URZ, `(.L_x_109) ;  /* 0x000038127f007947 */ /* 0x000fea000b800000 */
[----:B--2---:R2:W3:Y:S04]  /*bfe0*/  SHFL.IDX PT, R4, R5, 0x3, 0x1c1f ;  /* 0x007c1f0005047f89 */ /* 0x0044e800000e0000 */
[----:B-1----:R2:W1:Y:S02]  /*bff0*/  SHFL.IDX PT, R0, R12, 0x3, 0x1c1f ;  /* 0x007c1f000c007f89 */ /* 0x00246400000e0000 */
.L_x_179:
[----:B------:R-:W-:Y:S05]  /*c000*/  @P5 BRA `(.L_x_97) ;  /* 0x000011c000005947 */ /* 0x000fea0003800000 */
[----:B--2---:R-:W2:Y:S04]  /*c010*/  LDL R5, [R1+0x38] ;  /* 0x0000380001057983 */ /* 0x004ea80000100800 */
[----:B------:R-:W5:Y:S04]  /*c020*/  LDL R8, [R1+0x88] ;  /* 0x0000880001087983 */ /* 0x000f680000100800 */
[----:B----4-:R-:W4:Y:S04]  /*c030*/  LDL R9, [R1+0x4c] ;  /* 0x00004c0001097983 */ /* 0x010f280000100800 */
[----:B---3--:R-:W3:Y:S04]  /*c040*/  LDL R26, [R1+0x34] ;  /* 0x00003400011a7983 */ /* 0x008ee80000100800 */
[----:B------:R-:W3:Y:S04]  /*c050*/  LDL R24, [R1+0x30] ;  /* 0x0000300001187983 */ /* 0x000ee80000100800 */
        /* <DEDUP_REMOVED lines=15> */
[----:B------:R-:W3:Y:S01]  /*c150*/  LDL R13, [R1+0x64] ;  /* 0x00006400010d7983 */ /* 0x000ee20000100800 */
[----:B--2---:R-:W-:-:S13]  /*c160*/  ISETP.GE.AND P3, PT, R5, c[0x0][0x3c8], PT ;  /* 0x0000f20005007a0c */ /* 0x004fda0003f66270 */
[----:B-1----:R-:W-:-:S04]  /*c170*/  @!P3 LEA R2, P5, R5, R0, 0x2 ;  /* 0x000000000502b211 */ /* 0x002fc800078a10ff */
[----:B-----5:R-:W-:Y:S02]  /*c180*/  @!P3 LEA.HI.X R3, R5, R4, R8, 0x2, P5 ;  /* 0x000000040503b211 */ /* 0x020fe400028f1408 */
[----:B------:R-:W2:Y:S01]  /*c190*/  LDL R5, [R1+0x10] ;  /* 0x0000100001057983 */ /* 0x000ea20000100800 */
[----:B----4-:R-:W-:Y:S02]  /*c1a0*/  ISETP.GE.AND P4, PT, R9, c[0x0][0x3c8], PT ;  /* 0x0000f20009007a0c */ /* 0x010fe40003f86270 */
[----:B---3--:R-:W-:Y:S02]  /*c1b0*/  ISETP.GE.AND P2, PT, R26, c[0x0][0x3c8], PT ;  /* 0x0000f2001a007a0c */ /* 0x008fe40003f46270 */
[----:B------:R-:W-:Y:S02]  /*c1c0*/  ISETP.GE.AND P1, PT, R24, c[0x0][0x3c8], PT ;  /* 0x0000f20018007a0c */ /* 0x000fe40003f26270 */
[----:B------:R-:W-:-:S07]  /*c1d0*/  ISETP.GE.AND P0, PT, R22, c[0x0][0x3c8], PT ;  /* 0x0000f20016007a0c */ /* 0x000fce0003f06270 */
[----:B------:R-:W-:Y:S02]  /*c1e0*/  @!P4 IMAD.MOV.U32 R6, RZ, RZ, R0 ;  /* 0x000000ffff06c224 */ /* 0x000fe400078e0000 */
[----:B------:R-:W-:-:S04]  /*c1f0*/  @!P4 IMAD.MOV.U32 R7, RZ, RZ, R4 ;  /* 0x000000ffff07c224 */ /* 0x000fc800078e0004 */
[----:B------:R-:W-:Y:S01]  /*c200*/  @!P4 IMAD.WIDE R6, R9, 0x4, R6 ;  /* 0x000000040906c825 */ /* 0x000fe200078e0206 */
[----:B------:R-:W-:-:S04]  /*c210*/  @!P2 LEA R8, P5, R26, R0, 0x2 ;  /* 0x000000001a08a211 */ /* 0x000fc800078a10ff */
[----:B------:R1:W-:Y:S01]  /*c220*/  @!P4 ST.E.64 [R6.64], R66 ;  /* 0x000000420600c985 */ /* 0x0003e2000c101b06 */
[----:B------:R-:W-:-:S03]  /*c230*/  ISETP.GE.AND P4, PT, R20, c[0x0][0x3c8], PT ;  /* 0x0000f20014007a0c */ /* 0x000fc60003f86270 */
[----:B------:R3:W-:Y:S01]  /*c240*/  @!P3 ST.E.64 [R2.64], R54 ;  /* 0x000000360200b985 */ /* 0x0007e2000c101b06 */
[----:B------:R-:W-:Y:S02]  /*c250*/  @!P2 LEA.HI.X R9, R26, R4, R27, 0x2, P5 ;  /* 0x000000041a09a211 */ /* 0x000fe400028f141b */
[----:B------:R-:W-:-:S03]  /*c260*/  ISETP.GE.AND P5, PT, R10, c[0x0][0x3c8], PT ;  /* 0x0000f2000a007a0c */ /* 0x000fc60003fa6270 */
[----:B------:R-:W-:Y:S01]  /*c270*/  @!P2 ST.E.64 [R8.64], R72 ;  /* 0x000000480800a985 */ /* 0x000fe2000c101b06 */
[----:B------:R-:W-:Y:S02]  /*c280*/  ISETP.GE.AND P2, PT, R16, c[0x0][0x3c8], PT ;  /* 0x0000f20010007a0c */ /* 0x000fe40003f46270 */
[-C--:B-1----:R-:W-:Y:S02]  /*c290*/  @!P1 LEA R6, P6, R24, R0.reuse, 0x2 ;  /* 0x0000000018069211 */ /* 0x082fe400078c10ff */
[----:B---3--:R-:W-:Y:S02]  /*c2a0*/  @!P0 LEA R2, P3, R22, R0, 0x2 ;  /* 0x0000000016028211 */ /* 0x008fe400078610ff */
[-C--:B------:R-:W-:Y:S02]  /*c2b0*/  @!P1 LEA.HI.X R7, R24, R4.reuse, R25, 0x2, P6 ;  /* 0x0000000418079211 */ /* 0x080fe400030f1419 */
[----:B------:R-:W-:-:S03]  /*c2c0*/  @!P0 LEA.HI.X R3, R22, R4, R23, 0x2, P3 ;  /* 0x0000000416038211 */ /* 0x000fc600018f1417 */
[----:B------:R1:W-:Y:S01]  /*c2d0*/  @!P1 ST.E.64 [R6.64], R68 ;  /* 0x0000004406009985 */ /* 0x0003e2000c101b06 */
[----:B------:R-:W-:-:S03]  /*c2e0*/  ISETP.GE.AND P3, PT, R18, c[0x0][0x3c8], PT ;  /* 0x0000f20012007a0c */ /* 0x000fc60003f66270 */
[----:B------:R3:W-:Y:S01]  /*c2f0*/  @!P0 ST.E.64 [R2.64], R42 ;  /* 0x0000002a02008985 */ /* 0x0007e2000c101b06 */
[----:B------:R-:W-:Y:S02]  /*c300*/  ISETP.GE.AND P1, PT, R14, c[0x0][0x3c8], PT ;  /* 0x0000f2000e007a0c */ /* 0x000fe40003f26270 */
[----:B-1----:R-:W-:-:S04]  /*c310*/  @!P4 LEA R6, P0, R20, R0, 0x2 ;  /* 0x000000001406c211 */ /* 0x002fc800078010ff */
[----:B------:R-:W-:Y:S02]  /*c320*/  @!P4 LEA.HI.X R7, R20, R4, R21, 0x2, P0 ;  /* 0x000000041407c211 */ /* 0x000fe400000f1415 */
[----:B------:R-:W-:Y:S02]  /*c330*/  ISETP.GE.AND P0, PT, R12, c[0x0][0x3c8], PT ;  /* 0x0000f2000c007a0c */ /* 0x000fe40003f06270 */
[C---:B---3--:R-:W-:Y:S01]  /*c340*/  @!P5 LEA R2, P6, R10.reuse, R0, 0x2 ;  /* 0x000000000a02d211 */ /* 0x048fe200078c10ff */
[----:B------:R1:W-:Y:S03]  /*c350*/  @!P4 ST.E.64 [R6.64], R56 ;  /* 0x000000380600c985 */ /* 0x0003e6000c101b06 */
[----:B------:R-:W-:Y:S02]  /*c360*/  @!P5 LEA.HI.X R3, R10, R4, R11, 0x2, P6 ;  /* 0x000000040a03d211 */ /* 0x000fe400030f140b */
[----:B------:R-:W-:-:S02]  /*c370*/  @!P3 LEA R10, P4, R18, R0, 0x2 ;  /* 0x00000000120ab211 */ /* 0x000fc400078810ff */
[----:B------:R-:W-:Y:S01]  /*c380*/  @!P2 LEA R8, P6, R16, R0, 0x2 ;  /* 0x000000001008a211 */ /* 0x000fe200078c10ff */
[----:B------:R3:W-:Y:S01]  /*c390*/  @!P5 ST.E.64 [R2.64], R58 ;  /* 0x0000003a0200d985 */ /* 0x0007e2000c101b06 */
[-C--:B------:R-:W-:Y:S02]  /*c3a0*/  @!P3 LEA.HI.X R11, R18, R4.reuse, R19, 0x2, P4 ;  /* 0x00000004120bb211 */ /* 0x080fe400020f1413 */
[----:B------:R-:W-:-:S03]  /*c3b0*/  @!P2 LEA.HI.X R9, R16, R4, R17, 0x2, P6 ;  /* 0x000000041009a211 */ /* 0x000fc600030f1411 */
[----:B------:R4:W-:Y:S04]  /*c3c0*/  @!P3 ST.E.64 [R10.64], R76 ;  /* 0x0000004c0a00b985 */ /* 0x0009e8000c101b06 */
[----:B------:R4:W-:Y:S01]  /*c3d0*/  @!P2 ST.E.64 [R8.64], R74 ;  /* 0x0000004a0800a985 */ /* 0x0009e2000c101b06 */
[----:B-1----:R-:W-:-:S04]  /*c3e0*/  @!P1 LEA R6, P5, R14, R0, 0x2 ;  /* 0x000000000e069211 */ /* 0x002fc800078a10ff */
[----:B------:R-:W-:Y:S02]  /*c3f0*/  @!P1 LEA.HI.X R7, R14, R4, R15, 0x2, P5 ;  /* 0x000000040e079211 */ /* 0x000fe400028f140f */
[----:B---3--:R-:W-:-:S04]  /*c400*/  @!P0 LEA R2, P4, R12, R0, 0x2 ;  /* 0x000000000c028211 */ /* 0x008fc800078810ff */
[----:B------:R-:W-:Y:S01]  /*c410*/  @!P0 LEA.HI.X R3, R12, R4, R13, 0x2, P4 ;  /* 0x000000040c038211 */ /* 0x000fe200020f140d */
[----:B------:R4:W-:Y:S04]  /*c420*/  @!P1 ST.E.64 [R6.64], R62 ;  /* 0x0000003e06009985 */ /* 0x0009e8000c101b06 */
[----:B------:R4:W-:Y:S01]  /*c430*/  @!P0 ST.E.64 [R2.64], R52 ;  /* 0x0000003402008985 */ /* 0x0009e2000c101b06 */
[----:B--2---:R-:W-:-:S13]  /*c440*/  ISETP.GE.AND P0, PT, R5, c[0x0][0x3c8], PT ;  /* 0x0000f20005007a0c */ /* 0x004fda0003f06270 */
[----:B------:R-:W-:Y:S05]  /*c450*/  @P0 BRA `(.L_x_97) ;  /* 0x00000d7000000947 */ /* 0x000fea0003800000 */
[----:B----4-:R-:W2:Y:S01]  /*c460*/  LDL R12, [R1+0x60] ;  /* 0x00006000010c7983 */ /* 0x010ea20000100800 */
[----:B------:R-:W-:-:S04]  /*c470*/  LEA R2, P0, R5, R0, 0x2 ;  /* 0x0000000005027211 */ /* 0x000fc800078010ff */
[----:B--2---:R-:W-:-:S05]  /*c480*/  LEA.HI.X R3, R5, R4, R12, 0x2, P0 ;  /* 0x0000000405037211 */ /* 0x004fca00000f140c */
[----:B------:R1:W-:Y:S01]  /*c490*/  ST.E.64 [R2.64], R32 ;  /* 0x0000002002007985 */ /* 0x0003e2000c101b06 */
[----:B------:R-:W-:Y:S05]  /*c4a0*/  BRA `(.L_x_97) ;  /* 0x00000d2000007947 */ /* 0x000fea0003800000 */
.L_x_82:
[----:B------:R-:W2:Y:S04]  /*c4b0*/  LDL.LU R4, [R1+0x44] ;  /* 0x0000440001047983 */ /* 0x000ea80000300800 */
[----:B------:R-:W3:Y:S01]  /*c4c0*/  LDL.LU R7, [R1+0x48] ;  /* 0x0000480001077983 */ /* 0x000ee20000300800 */
[----:B------:R-:W-:Y:S02]  /*c4d0*/  ISETP.NE.U32.AND P1, PT, RZ, c[0x0][0x508], PT ;  /* 0x00014200ff007a0c */ /* 0x000fe40003f25070 */
[----:B------:R-:W-:Y:S01]  /*c4e0*/  ISETP.NE.U32.AND P3, PT, RZ, c[0x0][0x500], PT ;  /* 0x00014000ff007a0c */ /* 0x000fe20003f65070 */
[----:B------:R-:W4:Y:S01]  /*c4f0*/  LDL.LU R0, [R1+0x50] ;  /* 0x0000500001007983 */ /* 0x000f220000300800 */
[----:B------:R-:W-:Y:S01]  /*c500*/  ISETP.NE.AND.EX P1, PT, RZ, c[0x0][0x50c], PT, P1 ;  /* 0x00014300ff007a0c */ /* 0x000fe20003f25310 */
[----:B-1----:R-:W-:Y:S01]  /*c510*/  IMAD.MOV.U32 R6, RZ, RZ, RZ ;  /* 0x000000ffff067224 */ /* 0x002fe200078e00ff */
[----:B------:R-:W-:Y:S01]  /*c520*/  ISETP.NE.AND.EX P3, PT, RZ, c[0x0][0x504], PT, P3 ;  /* 0x00014100ff007a0c */ /* 0x000fe20003f65330 */
[----:B------:R-:W-:Y:S01]  /*c530*/  IMAD.MOV.U32 R20, RZ, RZ, c[0x0][0x388] ;  /* 0x0000e200ff147624 */ /* 0x000fe200078e00ff */
[----:B--2---:R-:W-:-:S09]  /*c540*/  IADD3 R2, P2, R4, c[0x0][0x500], RZ ;  /* 0x0001400004027a10 */ /* 0x004fd20007f5e0ff */
[----:B------:R-:W-:Y:S02]  /*c550*/  @P1 IADD3 R4, P0, R4, c[0x0][0x508], RZ ;  /* 0x0001420004041a10 */ /* 0x000fe40007f1e0ff */
[C---:B---3--:R-:W-:Y:S02]  /*c560*/  IADD3.X R3, R7.reuse, c[0x0][0x504], RZ, P2, !PT ;  /* 0x0001410007037a10 */ /* 0x048fe400017fe4ff */
[----:B------:R-:W-:-:S03]  /*c570*/  @P1 IADD3.X R5, R7, c[0x0][0x50c], RZ, P0, !PT ;  /* 0x0001430007051a10 */ /* 0x000fc600007fe4ff */
[----:B------:R1:W5:Y:S04]  /*c580*/  @P3 LDG.E R6, [R2.64] ;  /* 0x0000000602063981 */ /* 0x000368000c1e1900 */
[----:B------:R1:W5:Y:S01]  /*c590*/  @P1 LDG.E R20, [R4.64] ;  /* 0x0000000604141981 */ /* 0x000362000c1e1900 */
[----:B----4-:R-:W-:-:S04]  /*c5a0*/  ISETP.NE.AND P0, PT, R0, RZ, PT ;  /* 0x000000ff0000720c */ /* 0x010fc80003f05270 */
[----:B------:R-:W-:Y:S01]  /*c5b0*/  SEL R19, R0, c[0x0][0x3d4], P0 ;  /* 0x0000f50000137a07 */ /* 0x000fe20000000000 */
[----:B------:R-:W-:Y:S05]  /*c5c0*/  @P1 BRA `(.L_x_110) ;  /* 0x0000004000001947 */ /* 0x000fea0003800000 */
[----:B------:R-:W-:Y:S05]  /*c5d0*/  @!P3 BRA `(.L_x_110) ;  /* 0x000000300000b947 */ /* 0x000fea0003800000 */
[----:B------:R2:W3:Y:S04]  /*c5e0*/  LDG.E R0, [R2.64] ;  /* 0x0000000602007981 */ /* 0x0004e8000c1e1900 */
[----:B-12---:R-:W3:Y:S02]  /*c5f0*/  LDG.E R2, [R2.64+0x4] ;  /* 0x0000040602027981 */ /* 0x006ee4000c1e1900 */
[----:B---3-5:R-:W-:Y:S02]  /*c600*/  IADD3 R20, -R0, R2, RZ ;  /* 0x0000000200147210 */ /* 0x028fe40007ffe1ff */
.L_x_110:
[----:B-1----:R-:W2:Y:S04]  /*c610*/  LDL.LU R2, [R1+0x8] ;  /* 0x0000080001027983 */ /* 0x002ea80000300800 */
[----:B------:R-:W3:Y:S01]  /*c620*/  LDL.LU R0, [R1+0x54] ;  /* 0x0000540001007983 */ /* 0x000ee20000300800 */
[----:B------:R-:W-:Y:S01]  /*c630*/  BSSY B0, `(.L_x_111) ;  /* 0x0000039000007945 */ /* 0x000fe20003800000 */
[----:B------:R-:W-:-:S02]  /*c640*/  SEL R13, R250, RZ, !P3 ;  /* 0x000000fffa0d7207 */ /* 0x000fc40005800000 */
[----:B------:R-:W1:Y:S01]  /*c650*/  S2R R3, SR_TID.X ;  /* 0x0000000000037919 */ /* 0x000e620000002100 */
[----:B-----5:R-:W-:Y:S02]  /*c660*/  SHF.R.S32.HI R18, RZ, 0x1f, R6 ;  /* 0x0000001fff127819 */ /* 0x020fe40000011406 */
[----:B-1----:R-:W-:Y:S02]  /*c670*/  ISETP.GT.AND P0, PT, R3, 0x7f, PT ;  /* 0x0000007f0300780c */ /* 0x002fe40003f04270 */
[----:B--2---:R-:W-:Y:S02]  /*c680*/  LOP3.LUT R12, R2, 0xffff, RZ, 0xc0, !PT ;  /* 0x0000ffff020c7812 */ /* 0x004fe400078ec0ff */
[----:B---3--:R-:W-:-:S09]  /*c690*/  SEL R21, R0, RZ, !P3 ;  /* 0x000000ff00157207 */ /* 0x008fd20005800000 */
[----:B------:R-:W-:Y:S05]  /*c6a0*/  @P0 BRA `(.L_x_112) ;  /* 0x0000031000000947 */ /* 0x000fea0003800000 */
[----:B------:R-:W2:Y:S01]  /*c6b0*/  LDL R2, [R1+0x4] ;  /* 0x0000040001027983 */ /* 0x000ea20000100800 */
[----:B------:R-:W-:Y:S01]  /*c6c0*/  IMAD R0, R20, c[0x0][0x4e8], RZ ;  /* 0x00013a0014007a24 */ /* 0x000fe200078e02ff */
[----:B--2---:R-:W-:-:S04]  /*c6d0*/  LEA R16, R2, R3, 0x7 ;  /* 0x0000000302107211 */ /* 0x004fc800078e38ff */
[----:B------:R-:W-:-:S13]  /*c6e0*/  ISETP.GE.AND P0, PT, R16, R0, PT ;  /* 0x000000001000720c */ /* 0x000fda0003f06270 */
[----:B------:R-:W-:Y:S05]  /*c6f0*/  @P0 BRA `(.L_x_112) ;  /* 0x000002c000000947 */ /* 0x000fea0003800000 */
[----:B------:R-:W2:Y:S01]  /*c700*/  LDL.LU R22, [R1+0x58] ;  /* 0x0000580001167983 */ /* 0x000ea20000300800 */
[----:B------:R-:W-:Y:S01]  /*c710*/  IMAD.MOV.U32 R0, RZ, RZ, 0x368 ;  /* 0x00000368ff007424 */ /* 0x000fe200078e00ff */
[----:B------:R-:W-:-:S04]  /*c720*/  ISETP.GT.AND P2, PT, R19, 0x1, PT ;  /* 0x000000011300780c */ /* 0x000fc80003f44270 */
[----:B------:R-:W-:-:S04]  /*c730*/  SEL R0, R0, 0x328, P2 ;  /* 0x0000032800007807 */ /* 0x000fc80001000000 */
[----:B------:R1:W3:Y:S08]  /*c740*/  LDC.64 R8, c[0x0][R0+0x170] ;  /* 0x00005c0000087b82 */ /* 0x0002f00000000a00 */
[----:B------:R1:W4:Y:S08]  /*c750*/  LDC.64 R4, c[0x0][R0+0x168] ;  /* 0x00005a0000047b82 */ /* 0x0003300000000a00 */
[----:B------:R1:W5:Y:S08]  /*c760*/  LDC.64 R14, c[0x0][R0+0x178] ;  /* 0x00005e00000e7b82 */ /* 0x0003700000000a00 */
[----:B------:R1:W2:Y:S02]  /*c770*/  LDC.64 R10, c[0x0][R0+0x160] ;  /* 0x00005800000a7b82 */ /* 0x0002a40000000a00 */
[----:B-1----:R-:W-:-:S02]  /*c780*/  IMAD.MOV.U32 R0, RZ, RZ, c[0x0][0x4e8] ;  /* 0x00013a00ff007624 */ /* 0x002fc400078e00ff */
[-C--:B---3--:R-:W-:Y:S02]  /*c790*/  IMAD R7, R9, R13.reuse, RZ ;  /* 0x0000000d09077224 */ /* 0x088fe400078e02ff */
[----:B------:R-:W-:Y:S01]  /*c7a0*/  IMAD.WIDE.U32 R2, R8, R13, RZ ;  /* 0x0000000d08027225 */ /* 0x000fe200078e00ff */
[----:B------:R-:W-:Y:S02]  /*c7b0*/  ISETP.NE.AND P0, PT, R0, 0x1, PT ;  /* 0x000000010000780c */ /* 0x000fe40003f05270 */
[----:B------:R-:W-:Y:S01]  /*c7c0*/  MOV R0, R16 ;  /* 0x0000001000007202 */ /* 0x000fe20000000f00 */
[----:B------:R-:W-:Y:S02]  /*c7d0*/  IMAD R8, R8, R21, R7 ;  /* 0x0000001508087224 */ /* 0x000fe400078e0207 */
[-C--:B----4-:R-:W-:Y:S02]  /*c7e0*/  IMAD R9, R5, R12.reuse, RZ ;  /* 0x0000000c05097224 */ /* 0x090fe400078e02ff */
[----:B------:R-:W-:Y:S01]  /*c7f0*/  IMAD.WIDE.U32 R4, R4, R12, RZ ;  /* 0x0000000c04047225 */ /* 0x000fe200078e00ff */
[----:B------:R-:W-:-:S03]  /*c800*/  IADD3 R3, R3, R8, RZ ;  /* 0x0000000803037210 */ /* 0x000fc60007ffe0ff */
[----:B------:R-:W-:Y:S02]  /*c810*/  IMAD.IADD R9, R5, 0x1, R9 ;  /* 0x0000000105097824 */ /* 0x000fe400078e0209 */
[----:B------:R-:W-:-:S05]  /*c820*/  @P0 IMAD.HI.U32 R17, R16, c[0x0][0x4ec], RZ ;  /* 0x00013b0010110a27 */ /* 0x000fca00078e00ff */
[----:B------:R-:W-:Y:S02]  /*c830*/  @P0 SHF.R.U32.HI R0, RZ, c[0x0][0x4f0], R17 ;  /* 0x00013c00ff000a19 */ /* 0x000fe40000011611 */
[----:B------:R-:W-:-:S03]  /*c840*/  IADD3 R17, P1, P0, R2, R4, R6 ;  /* 0x0000000402117210 */ /* 0x000fc6000783e006 */
[----:B------:R-:W-:Y:S01]  /*c850*/  IMAD.MOV R2, RZ, RZ, -R0 ;  /* 0x000000ffff027224 */ /* 0x000fe200078e0a00 */
[----:B------:R-:W-:Y:S02]  /*c860*/  IADD3.X R9, R3, R9, R18, P1, P0 ;  /* 0x0000000903097210 */ /* 0x000fe40000fe0412 */
[----:B------:R-:W-:Y:S01]  /*c870*/  SHF.R.S32.HI R3, RZ, 0x1f, R0 ;  /* 0x0000001fff037819 */ /* 0x000fe20000011400 */
[----:B------:R-:W-:Y:S01]  /*c880*/  IMAD R2, R2, c[0x0][0x4e8], R16 ;  /* 0x00013a0002027a24 */ /* 0x000fe200078e0210 */
[----:B--2---:R-:W-:-:S05]  /*c890*/  SEL R7, R22, RZ, P2 ;  /* 0x000000ff16077207 */ /* 0x004fca0001000000 */
[-C--:B-----5:R-:W-:Y:S02]  /*c8a0*/  IMAD R8, R15, R7.reuse, RZ ;  /* 0x000000070f087224 */ /* 0x0a0fe400078e02ff */
[----:B------:R-:W-:Y:S01]  /*c8b0*/  IMAD.WIDE.U32 R4, R14, R7, RZ ;  /* 0x000000070e047225 */ /* 0x000fe200078e00ff */
[----:B------:R-:W-:-:S04]  /*c8c0*/  SHF.R.S32.HI R7, RZ, 0x1f, R2 ;  /* 0x0000001fff077819 */ /* 0x000fc80000011402 */
[----:B------:R-:W-:Y:S01]  /*c8d0*/  IADD3 R5, R5, R8, RZ ;  /* 0x0000000805057210 */ /* 0x000fe20007ffe0ff */
[----:B------:R-:W-:Y:S01]  /*c8e0*/  IMAD.MOV.U32 R8, RZ, RZ, c[0x0][0x4a8] ;  /* 0x00012a00ff087624 */ /* 0x000fe200078e00ff */
[----:B------:R-:W-:Y:S01]  /*c8f0*/  IADD3 R4, P1, P0, R0, R17, R4 ;  /* 0x0000001100047210 */ /* 0x000fe2000783e004 */
[----:B------:R-:W-:-:S03]  /*c900*/  IMAD R0, R11, R2, RZ ;  /* 0x000000020b007224 */ /* 0x000fc600078e02ff */
[----:B------:R-:W-:Y:S01]  /*c910*/  IADD3.X R5, R3, R9, R5, P1, P0 ;  /* 0x0000000903057210 */ /* 0x000fe20000fe0405 */
[----:B------:R-:W-:-:S04]  /*c920*/  IMAD R0, R10, R7, R0 ;  /* 0x000000070a007224 */ /* 0x000fc800078e0200 */
[----:B------:R-:W-:Y:S01]  /*c930*/  IMAD.WIDE.U32 R2, R10, R2, R4 ;  /* 0x000000020a027225 */ /* 0x000fe200078e0004 */
[----:B------:R-:W-:Y:S02]  /*c940*/  MOV R5, c[0x0][0x4ac] ;  /* 0x00012b0000057a02 */ /* 0x000fe40000000f00 */
[----:B------:R-:W-:Y:S01]  /*c950*/  SEL R4, R8, c[0x0][0x450], P2 ;  /* 0x0001140008047a07 */ /* 0x000fe20001000000 */
[----:B------:R-:W-:Y:S01]  /*c960*/  IMAD.IADD R0, R3, 0x1, R0 ;  /* 0x0000000103007824 */ /* 0x000fe200078e0200 */
[----:B------:R-:W-:Y:S02]  /*c970*/  SEL R5, R5, c[0x0][0x454], P2 ;  /* 0x0001150005057a07 */ /* 0x000fe40001000000 */
[----:B------:R-:W-:-:S04]  /*c980*/  LEA R4, P0, R2, R4, 0x2 ;  /* 0x0000000402047211 */ /* 0x000fc800078010ff */
[----:B------:R-:W-:Y:S02]  /*c990*/  LEA.HI.X R5, R2, R5, R0, 0x2, P0 ;  /* 0x0000000502057211 */ /* 0x000fe400000f1400 */
[----:B------:R-:W-:-:S05]  /*c9a0*/  MOV R0, 0xff800000 ;  /* 0xff80000000007802 */ /* 0x000fca0000000f00 */
[----:B------:R1:W-:Y:S02]  /*c9b0*/  STG.E [R4.64], R0 ;  /* 0x0000000004007986 */ /* 0x0003e4000c101906 */
.L_x_112:
[----:B------:R-:W-:Y:S05]  /*c9c0*/  BSYNC B0 ;  /* 0x0000000000007941 */ /* 0x000fea0003800000 */
.L_x_111:
[----:B------:R-:W-:-:S13]  /*c9d0*/  ISETP.GT.AND P0, PT, R19, 0x1, PT ;  /* 0x000000011300780c */ /* 0x000fda0003f04270 */
[----:B------:R-:W-:Y:S05]  /*c9e0*/  @P0 BRA `(.L_x_97) ;  /* 0x000007e000000947 */ /* 0x000fea0003800000 */
[----:B-1----:R-:W2:Y:S01]  /*c9f0*/  LDL R5, [R1+0x4] ;  /* 0x0000040001057983 */ /* 0x002ea20000100800 */
[----:B------:R-:W-:Y:S01]  /*ca00*/  MOV R2, c[0x0][0x4e8] ;  /* 0x00013a0000027a02 */ /* 0x000fe20000000f00 */
[----:B------:R-:W-:Y:S01]  /*ca10*/  IMAD R0, R18, c[0x0][0x3a0], RZ ;  /* 0x0000e80012007a24 */ /* 0x000fe200078e02ff */
[----:B------:R-:W-:Y:S02]  /*ca20*/  LEA R4, R235, R238, 0x5 ;  /* 0x000000eeeb047211 */ /* 0x000fe400078e28ff */
[----:B------:R-:W-:Y:S01]  /*ca30*/  ISETP.NE.AND P0, PT, R2, 0x1, PT ;  /* 0x000000010200780c */ /* 0x000fe20003f05270 */
[----:B------:R-:W-:-:S04]  /*ca40*/  IMAD.WIDE.U32 R2, R6, c[0x0][0x3a0], RZ ;  /* 0x0000e80006027a25 */ /* 0x000fc800078e00ff */
[----:B------:R-:W-:-:S05]  /*ca50*/  IMAD R6, R6, c[0x0][0x3a4], R0 ;  /* 0x0000e90006067a24 */ /* 0x000fca00078e0200 */
[----:B------:R-:W-:-:S05]  /*ca60*/  IADD3 R3, R3, R6, RZ ;  /* 0x0000000603037210 */ /* 0x000fca0007ffe0ff */
[----:B------:R-:W-:-:S04]  /*ca70*/  IMAD.WIDE.U32 R2, R12, c[0x0][0x3e8], R2 ;  /* 0x0000fa000c027a25 */ /* 0x000fc800078e0002 */
[----:B------:R-:W-:-:S04]  /*ca80*/  IMAD R3, R12, c[0x0][0x3ec], R3 ;  /* 0x0000fb000c037a24 */ /* 0x000fc800078e0203 */
[----:B------:R-:W-:Y:S01]  /*ca90*/  IMAD.WIDE.U32 R2, R13, c[0x0][0x3f0], R2 ;  /* 0x0000fc000d027a25 */ /* 0x000fe200078e0002 */
[----:B--2---:R-:W-:-:S03]  /*caa0*/  LEA R4, R5, R4, 0x7 ;  /* 0x0000000405047211 */ /* 0x004fc600078e38ff */
[----:B------:R-:W-:Y:S01]  /*cab0*/  IMAD R5, R21, c[0x0][0x3f0], RZ ;  /* 0x0000fc0015057a24 */ /* 0x000fe200078e02ff */
[----:B------:R-:W-:Y:S01]  /*cac0*/  MOV R0, R4 ;  /* 0x0000000400007202 */ /* 0x000fe20000000f00 */
[----:B------:R-:W-:-:S04]  /*cad0*/  @P0 IMAD.HI.U32 R6, R4, c[0x0][0x4ec], RZ ;  /* 0x00013b0004060a27 */ /* 0x000fc800078e00ff */
[----:B------:R-:W-:Y:S01]  /*cae0*/  IMAD R7, R13, c[0x0][0x3f4], R5 ;  /* 0x0000fd000d077a24 */ /* 0x000fe200078e0205 */
[----:B------:R-:W-:-:S04]  /*caf0*/  @P0 SHF.R.U32.HI R0, RZ, c[0x0][0x4f0], R6 ;  /* 0x00013c00ff000a19 */ /* 0x000fc80000011606 */
[----:B------:R-:W-:Y:S02]  /*cb00*/  SHF.R.S32.HI R6, RZ, 0x1f, R0 ;  /* 0x0000001fff067819 */ /* 0x000fe40000011400 */
[----:B------:R-:W-:Y:S02]  /*cb10*/  IADD3 R5, -R0, RZ, RZ ;  /* 0x000000ff00057210 */ /* 0x000fe40007ffe1ff */
[----:B------:R-:W-:Y:S01]  /*cb20*/  IADD3 R3, R3, R7, RZ ;  /* 0x0000000703037210 */ /* 0x000fe20007ffe0ff */
[----:B------:R-:W-:Y:S02]  /*cb30*/  IMAD R6, R6, c[0x0][0x3e0], RZ ;  /* 0x0000f80006067a24 */ /* 0x000fe400078e02ff */
[----:B------:R-:W-:Y:S02]  /*cb40*/  IMAD R4, R5, c[0x0][0x4e8], R4 ;  /* 0x00013a0005047a24 */ /* 0x000fe400078e0204 */
[C---:B------:R-:W-:Y:S02]  /*cb50*/  IMAD R6, R0.reuse, c[0x0][0x3e4], R6 ;  /* 0x0000f90000067a24 */ /* 0x040fe400078e0206 */
        /* <DEDUP_REMOVED lines=11> */
.L_x_180:
[----:B------:R-:W-:Y:S05]  /*cc10*/  BRA.DIV ~URZ, `(.L_x_114) ;  /* 0x00002d127f007947 */ /* 0x000fea000b800000 */
[----:B------:R3:W4:Y:S02]  /*cc20*/  SHFL.IDX PT, R0, R12, RZ, 0x1c1f ;  /* 0x001c1fff0c007589 */ /* 0x00072400000e0000 */
.L_x_181:
[----:B------:R-:W5:Y:S01]  /*cc30*/  LDL.LU R2, [R1+0x4] ;  /* 0x0000040001027983 */ /* 0x000f620000300800 */
[----:B------:R-:W-:Y:S01]  /*cc40*/  IMAD R11, R20, c[0x0][0x4e8], RZ ;  /* 0x00013a00140b7a24 */ /* 0x000fe200078e02ff */
        /* <DEDUP_REMOVED lines=16> */
[----:B------:R2:W-:Y:S04]  /*cd50*/  @!P2 ST.E.128 [R8.64], RZ ;  /* 0x000000ff0800a985 */ /* 0x0005e8000c101d06 */
[----:B------:R2:W-:Y:S04]  /*cd60*/  @!P1 ST.E.128 [R6.64], RZ ;  /* 0x000000ff06009985 */ /* 0x0005e8000c101d06 */
[----:B------:R2:W-:Y:S02]  /*cd70*/  @!P0 ST.E.128 [R2.64], RZ ;  /* 0x000000ff02008985 */ /* 0x0005e4000c101d06 */
.L_x_116:
[----:B------:R-:W-:Y:S05]  /*cd80*/  BSYNC B0 ;  /* 0x0000000000007941 */ /* 0x000fea0003800000 */
.L_x_115:
[----:B------:R-:W-:Y:S05]  /*cd90*/  BRA.DIV ~URZ, `(.L_x_117) ;  /* 0x00002c027f007947 */ /* 0x000fea000b800000 */
[----:B--2---:R2:W1:Y:S04]  /*cda0*/  SHFL.IDX PT, R4, R5, 0x1, 0x1c1f ;  /* 0x003c1f0005047f89 */ /* 0x00446800000e0000 */
[----:B----4-:R2:W4:Y:S02]  /*cdb0*/  SHFL.IDX PT, R0, R12, 0x1, 0x1c1f ;  /* 0x003c1f000c007f89 */ /* 0x01052400000e0000 */
.L_x_182:
        /* <DEDUP_REMOVED lines=16> */
[----:B------:R1:W-:Y:S04]  /*cec0*/  @!P2 ST.E.128 [R8.64], RZ ;  /* 0x000000ff0800a985 */ /* 0x0003e8000c101d06 */
[----:B------:R1:W-:Y:S04]  /*ced0*/  @!P1 ST.E.128 [R6.64], RZ ;  /* 0x000000ff06009985 */ /* 0x0003e8000c101d06 */
[----:B------:R1:W-:Y:S02]  /*cee0*/  @!P0 ST.E.128 [R2.64], RZ ;  /* 0x000000ff02008985 */ /* 0x0003e4000c101d06 */
.L_x_119:
[----:B------:R-:W-:Y:S05]  /*cef0*/  BSYNC B0 ;  /* 0x0000000000007941 */ /* 0x000fea0003800000 */
.L_x_118:
[----:B------:R-:W-:Y:S05]  /*cf00*/  BRA.DIV ~URZ, `(.L_x_120) ;  /* 0x00002b627f007947 */ /* 0x000fea000b800000 */
[----:B-1----:R1:W2:Y:S02]  /*cf10*/  SHFL.IDX PT, R4, R5, 0x2, 0x1c1f ;  /* 0x005c1f0005047f89 */ /* 0x0022a400000e0000 */
.L_x_183:
[----:B------:R-:W-:Y:S05]  /*cf20*/  BRA.DIV ~URZ, `(.L_x_121) ;  /* 0x00002bb27f007947 */ /* 0x000fea000b800000 */
[----:B----4-:R4:W1:Y:S02]  /*cf30*/  SHFL.IDX PT, R0, R12, 0x2, 0x1c1f ;  /* 0x005c1f000c007f89 */ /* 0x01086400000e0000 */
.L_x_184:
        /* <DEDUP_REMOVED lines=19> */
.L_x_123:
[----:B------:R-:W-:Y:S05]  /*d070*/  BSYNC B0 ;  /* 0x0000000000007941 */ /* 0x000fea0003800000 */
.L_x_122:
[----:B------:R-:W-:Y:S05]  /*d080*/  BRA.DIV ~URZ, `(.L_x_124) ;  /* 0x00002ac27f007947 */ /* 0x000fea000b800000 */
[----:B--2---:R2:W3:Y:S04]  /*d090*/  SHFL.IDX PT, R4, R5, 0x3, 0x1c1f ;  /* 0x007c1f0005047f89 */ /* 0x0044e800000e0000 */
[----:B-1----:R2:W1:Y:S02]  /*d0a0*/  SHFL.IDX PT, R0, R12, 0x3, 0x1c1f ;  /* 0x007c1f000c007f89 */ /* 0x00246400000e0000 */
.L_x_185:
[----:B------:R-:W-:-:S04]  /*d0b0*/  IADD3 R2, R10, 0x60, RZ ;  /* 0x000000600a027810 */ /* 0x000fc80007ffe0ff */
[----:B------:R-:W-:-:S13]  /*d0c0*/  ISETP.GE.AND P0, PT, R2, R11, PT ;  /* 0x0000000b0200720c */ /* 0x000fda0003f06270 */
[----:B------:R-:W-:Y:S05]  /*d0d0*/  @P0 BRA `(.L_x_97) ;  /* 0x000000f000000947 */ /* 0x000fea0003800000 */
[----:B------:R-:W-:Y:S02]  /*d0e0*/  ISETP.GE.AND P2, PT, R204, c[0x0][0x3c8], PT ;  /* 0x0000f200cc007a0c */ /* 0x000fe40003f46270 */
[----:B------:R-:W-:Y:S02]  /*d0f0*/  ISETP.GE.AND P1, PT, R236, c[0x0][0x3c8], PT ;  /* 0x0000f200ec007a0c */ /* 0x000fe40003f26270 */
[----:B------:R-:W-:Y:S02]  /*d100*/  ISETP.GE.AND P0, PT, R237, c[0x0][0x3c8], PT ;  /* 0x0000f200ed007a0c */ /* 0x000fe40003f06270 */
[----:B------:R-:W-:Y:S02]  /*d110*/  SHF.R.S32.HI R13, RZ, 0x1f, R204 ;  /* 0x0000001fff0d7819 */ /* 0x000fe400000114cc */
[----:B--234-:R-:W-:Y:S02]  /*d120*/  SHF.R.S32.HI R12, RZ, 0x1f, R236 ;  /* 0x0000001fff0c7819 */ /* 0x01cfe400000114ec */
[----:B------:R-:W-:-:S03]  /*d130*/  SHF.R.S32.HI R5, RZ, 0x1f, R237 ;  /* 0x0000001fff057819 */ /* 0x000fc600000114ed */
[-C--:B-1----:R-:W-:Y:S02]  /*d140*/  @!P2 LEA R8, P5, R204, R0.reuse, 0x1 ;  /* 0x00000000cc08a211 */ /* 0x082fe400078a08ff */
[-C--:B------:R-:W-:Y:S02]  /*d150*/  @!P1 LEA R6, P4, R236, R0.reuse, 0x1 ;  /* 0x00000000ec069211 */ /* 0x080fe400078808ff */
[C---:B------:R-:W-:Y:S02]  /*d160*/  @!P0 LEA R2, P3, R237.reuse, R0, 0x1 ;  /* 0x00000000ed028211 */ /* 0x040fe400078608ff */
[-C--:B------:R-:W-:Y:S02]  /*d170*/  @!P2 LEA.HI.X R9, R204, R4.reuse, R13, 0x1, P5 ;  /* 0x00000004cc09a211 */ /* 0x080fe400028f0c0d */
[-C--:B------:R-:W-:Y:S02]  /*d180*/  @!P1 LEA.HI.X R7, R236, R4.reuse, R12, 0x1, P4 ;  /* 0x00000004ec079211 */ /* 0x080fe400020f0c0c */
[----:B------:R-:W-:Y:S01]  /*d190*/  @!P0 LEA.HI.X R3, R237, R4, R5, 0x1, P3 ;  /* 0x00000004ed038211 */ /* 0x000fe200018f0c05 */
[----:B------:R1:W-:Y:S04]  /*d1a0*/  @!P2 ST.E.128 [R8.64], RZ ;  /* 0x000000ff0800a985 */ /* 0x0003e8000c101d06 */
[----:B------:R1:W-:Y:S04]  /*d1b0*/  @!P1 ST.E.128 [R6.64], RZ ;  /* 0x000000ff06009985 */ /* 0x0003e8000c101d06 */
[----:B------:R1:W-:Y:S02]  /*d1c0*/  @!P0 ST.E.128 [R2.64], RZ ;  /* 0x000000ff02008985 */ /* 0x0003e4000c101d06 */
.L_x_97:
[----:B----4-:R-:W-:Y:S05]  /*d1d0*/  BSYNC B1 ;  /* 0x0000000000017941 */ /* 0x010fea0003800000 */
.L_x_81:
[----:B-1----:R-:W4:Y:S02]  /*d1e0*/  LDL R0, [R1+0x8c] ;  /* 0x00008c0001007983 */ /* 0x002f240000100800 */
[----:B----4-:R-:W-:-:S13]  /*d1f0*/  ISETP.NE.AND P0, PT, R0, RZ, PT ;  /* 0x000000ff0000720c */ /* 0x010fda0003f05270 */
[----:B------:R-:W-:Y:S01]  /*d200*/  @P0 WARPSYNC 0xffffffff ;  /* 0xffffffff00000948 */ /* 0x000fe20003800000 */
[----:B------:R-:W-:Y:S06]  /*d210*/  @P0 BAR.SYNC.DEFER_BLOCKING 0x5, 0x80 ;  /* 0x0142000000000b1d */ /* 0x000fec0000010000 */
[----:B--23--:R-:W1:Y:S04]  /*d220*/  @P0 LDS.128 R4, [0xc080] ;  /* 0x00c08000ff040984 */ /* 0x00ce680000000c00 */
[----:B-1----:R1:W-:Y:S04]  /*d230*/  @P0 STL.64 [R1], R4 ;  /* 0x0000000401000387 */ /* 0x0023e80000100a00 */
[----:B------:R1:W-:Y:S04]  /*d240*/  @P0 STL.64 [R1+0x8], R6 ;  /* 0x0000080601000387 */ /* 0x0003e80000100a00 */
[----:B------:R-:W-:Y:S06]  /*d250*/  @P0 BAR.ARV 0x4, 0x80 ;  /* 0x0102000000000b1d */ /* 0x000fec0000002000 */
[----:B------:R-:W-:Y:S05]  /*d260*/  @P0 BRA `(.L_x_125) ;  /* 0x00000b9000000947 */ /* 0x000fea0003800000 */
[----:B------:R-:W2:Y:S01]  /*d270*/  S2R R0, SR_TID.X ;  /* 0x0000000000007919 */ /* 0x000ea20000002100 */
[----:B-1----:R-:W-:Y:S01]  /*d280*/  IMAD.MOV.U32 R7, RZ, RZ, RZ ;  /* 0x000000ffff077224 */ /* 0x002fe200078e00ff */
[----:B--2---:R-:W-:-:S04]  /*d290*/  LOP3.LUT R13, R0, 0x1f, RZ, 0xc0, !PT ;  /* 0x0000001f000d7812 */ /* 0x004fc800078ec0ff */
[----:B------:R-:W-:Y:S01]  /*d2a0*/  ISETP.NE.AND P5, PT, R13, 0x1f, PT ;  /* 0x0000001f0d00780c */ /* 0x000fe20003fa5270 */
[----:B------:R-:W-:Y:S10]  /*d2b0*/  BRA.DIV ~URZ, `(.L_x_126) ;  /* 0x000029627f007947 */ /* 0x000ff4000b800000 */
[----:B------:R1:W2:Y:S02]  /*d2c0*/  SHFL.IDX PT, R9, R28, RZ, 0x1f ;  /* 0x00001fff1c097589 */ /* 0x0002a400000e0000 */
.L_x_186:
[----:B------:R-:W-:Y:S05]  /*d2d0*/  BRA.DIV ~URZ, `(.L_x_127) ;  /* 0x000029b27f007947 */ /* 0x000fea000b800000 */
[----:B------:R3:W4:Y:S02]  /*d2e0*/  SHFL.IDX PT, R8, R28, 0x1, 0x1f ;  /* 0x00201f001c087f89 */ /* 0x00072400000e0000 */
.L_x_187:
[----:B------:R-:W5:Y:S01]  /*d2f0*/  LDL R0, [R1+0xc] ;  /* 0x00000c0001007983 */ /* 0x000f620000100800 */
[----:B------:R-:W-:Y:S02]  /*d300*/  IMAD.MOV.U32 R6, RZ, RZ, RZ ;  /* 0x000000ffff067224 */ /* 0x000fe400078e00ff */
[----:B-----5:R-:W-:-:S05]  /*d310*/  IMAD.IADD R0, R0, 0x1, R13 ;  /* 0x0000000100007824 */ /* 0x020fca00078e020d */
[----:B------:R-:W-:-:S13]  /*d320*/  ISETP.GE.OR P0, PT, R0, c[0x0][0x53c], !P5 ;  /* 0x00014f0000007a0c */ /* 0x000fda0006f06670 */
[----:B------:R-:W-:Y:S01]  /*d330*/  @!P0 IMAD.MOV.U32 R2, RZ, RZ, 0x4 ;  /* 0x00000004ff028424 */ /* 0x000fe200078e00ff */
[----:B------:R-:W-:-:S03]  /*d340*/  @!P0 MOV R3, 0x4 ;  /* 0x0000000400038802 */ /* 0x000fc60000000f00 */
[----:B------:R-:W-:-:S04]  /*d350*/  @!P0 IMAD.WIDE R4, R0, R2, c[0x0][0x580] ;  /* 0x0001600000048625 */ /* 0x000fc800078e0202 */
[----:B------:R-:W-:Y:S01]  /*d360*/  @!P0 IMAD.WIDE R2, R0, R3, c[0x0][0x578] ;  /* 0x00015e0000028625 */ /* 0x000fe200078e0203 */
[----:B------:R-:W5:Y:S04]  /*d370*/  @!P0 LDG.E R6, [R4.64] ;  /* 0x0000000604068981 */ /* 0x000f68000c1e1900 */
[----:B------:R-:W5:Y:S01]  /*d380*/  @!P0 LDG.E R7, [R2.64] ;  /* 0x0000000602078981 */ /* 0x000f62000c1e1900 */
[C---:B------:R-:W-:Y:S02]  /*d390*/  ISETP.GE.U32.AND P4, PT, R13.reuse, 0x10, PT ;  /* 0x000000100d00780c */ /* 0x040fe40003f86070 */
[C---:B------:R-:W-:Y:S02]  /*d3a0*/  ISETP.GE.U32.AND P3, PT, R13.reuse, 0x8, PT ;  /* 0x000000080d00780c */ /* 0x040fe40003f66070 */
[----:B------:R-:W-:-:S02]  /*d3b0*/  ISETP.GE.U32.AND P2, PT, R13, 0x4, PT ;  /* 0x000000040d00780c */ /* 0x000fc40003f46070 */
[C---:B------:R-:W-:Y:S02]  /*d3c0*/  ISETP.GE.U32.AND P1, PT, R13.reuse, 0x2, PT ;  /* 0x000000020d00780c */ /* 0x040fe40003f26070 */
[----:B------:R-:W-:Y:S02]  /*d3d0*/  ISETP.NE.AND P0, PT, R13, RZ, PT ;  /* 0x000000ff0d00720c */ /* 0x000fe40003f05270 */
[----:B------:R-:W-:Y:S01]  /*d3e0*/  MOV R12, RZ ;  /* 0x000000ff000c7202 */ /* 0x000fe20000000f00 */
[----:B-----5:R-:W-:Y:S01]  /*d3f0*/  IMAD R0, R7, R6, RZ ;  /* 0x0000000607007224 */ /* 0x020fe200078e02ff */
[----:B------:R-:W-:Y:S07]  /*d400*/  BRA.DIV ~URZ, `(.L_x_128) ;  /* 0x000028f27f007947 */ /* 0x000fee000b800000 */
[----:B------:R1:W3:Y:S02]  /*d410*/  SHFL.UP PT, R4, R0, 0x1, RZ ;  /* 0x0420000000047989 */ /* 0x0002e400000e00ff */
.L_x_188:
[----:B---3--:R-:W-:-:S04]  /*d420*/  SEL R4, R4, RZ, P0 ;  /* 0x000000ff04047207 */ /* 0x008fc80000000000 */
        /* <DEDUP_REMOVED lines=14> */
[----:B------:R1:W3:Y:S02]  /*d510*/  SHFL.IDX PT, R0, R4, 0x1f, 0x1f ;  /* 0x03e01f0004007f89 */ /* 0x0002e400000e0000 */
.L_x_189:
[----:B---3--:R-:W-:Y:S01]  /*d520*/  IMAD R0, R0, c[0x0][0x538], RZ ;  /* 0x00014e0000007a24 */ /* 0x008fe200078e02ff */
[----:B------:R-:W-:Y:S04]  /*d530*/  BSSY B1, `(.L_x_130) ;  /* 0x0000083000017945 */ /* 0x000fe80003800000 */
[----:B----4-:R-:W-:-:S04]  /*d540*/  IADD3 R8, R0, R8, RZ ;  /* 0x0000000800087210 */ /* 0x010fc80007ffe0ff */
[----:B--2---:R-:W-:-:S13]  /*d550*/  ISETP.GT.AND P6, PT, R8, R9, PT ;  /* 0x000000090800720c */ /* 0x004fda0003fc4270 */
[----:B------:R-:W-:Y:S05]  /*d560*/  @P6 BRA `(.L_x_131) ;  /* 0x0000025000006947 */ /* 0x000fea0003800000 */
.L_x_135:
[----:B------:R-:W2:Y:S02]  /*d570*/  LDL.LU R0, [R1+0xc] ;  /* 0x00000c0001007983 */ /* 0x000ea40000300800 */
[----:B--2---:R-:W-:-:S04]  /*d580*/  IADD3 R0, R0, 0x1f, RZ ;  /* 0x0000001f00007810 */ /* 0x004fc80007ffe0ff */
[----:B------:R-:W-:-:S13]  /*d590*/  ISETP.GE.AND P6, PT, R0, c[0x0][0x53c], PT ;  /* 0x00014f0000007a0c */ /* 0x000fda0003fc6270 */
[----:B------:R-:W-:Y:S05]  /*d5a0*/  @P6 BRA `(.L_x_132) ;  /* 0x0000076000006947 */ /* 0x000fea0003800000 */
[----:B------:R2:W-:Y:S01]  /*d5b0*/  STL [R1+0xc], R0 ;  /* 0x00000c0001007387 */ /* 0x0005e20000100800 */
[----:B------:R-:W-:Y:S01]  /*d5c0*/  CS2R R6, SRZ ;  /* 0x0000000000067805 */ /* 0x000fe2000001ff00 */
[----:B--2---:R-:W-:-:S04]  /*d5d0*/  IADD3 R0, R0, R13, RZ ;  /* 0x0000000d00007210 */ /* 0x004fc80007ffe0ff */
[----:B------:R-:W-:-:S13]  /*d5e0*/  ISETP.GE.OR P6, PT, R0, c[0x0][0x53c], !P5 ;  /* 0x00014f0000007a0c */ /* 0x000fda0006fc6670 */
[----:B------:R-:W-:Y:S02]  /*d5f0*/  @!P6 MOV R2, 0x4 ;  /* 0x000000040002e802 */ /* 0x000fe40000000f00 */
[----:B------:R-:W-:-:S03]  /*d600*/  @!P6 MOV R3, 0x4 ;  /* 0x000000040003e802 */ /* 0x000fc60000000f00 */
[----:B-1----:R-:W-:-:S04]  /*d610*/  @!P6 IMAD.WIDE R4, R0, R2, c[0x0][0x580] ;  /* 0x000160000004e625 */ /* 0x002fc800078e0202 */
[----:B------:R-:W-:Y:S01]  /*d620*/  @!P6 IMAD.WIDE R2, R0, R3, c[0x0][0x578] ;  /* 0x00015e000002e625 */ /* 0x000fe200078e0203 */
[----:B------:R-:W2:Y:S04]  /*d630*/  @!P6 LDG.E R6, [R4.64] ;  /* 0x000000060406e981 */ /* 0x000ea8000c1e1900 */
[----:B------:R-:W2:Y:S02]  /*d640*/  @!P6 LDG.E R7, [R2.64] ;  /* 0x000000060207e981 */ /* 0x000ea4000c1e1900 */
[----:B--2---:R-:W-:Y:S01]  /*d650*/  IMAD R0, R7, R6, RZ ;  /* 0x0000000607007224 */ /* 0x004fe200078e02ff */
[----:B------:R-:W-:Y:S05]  /*d660*/  BRA.DIV ~URZ, `(.L_x_133) ;  /* 0x000028827f007947 */ /* 0x000fea000b800000 */
[----:B------:R1:W2:Y:S02]  /*d670*/  SHFL.UP PT, R2, R0, 0x1, RZ ;  /* 0x0420000000027989 */ /* 0x0002a400000e00ff */
.L_x_190:
        /* <DEDUP_REMOVED lines=16> */
.L_x_191:
[----:B--2---:R-:W-:-:S05]  /*d780*/  IMAD R0, R0, c[0x0][0x538], RZ ;  /* 0x00014e0000007a24 */ /* 0x004fca00078e02ff */
[----:B------:R-:W-:-:S04]  /*d790*/  IADD3 R8, R0, R8, RZ ;  /* 0x0000000800087210 */ /* 0x000fc80007ffe0ff */
[----:B------:R-:W-:-:S13]  /*d7a0*/  ISETP.GT.AND P6, PT, R8, R9, PT ;  /* 0x000000090800720c */ /* 0x000fda0003fc4270 */
[----:B-1----:R-:W-:Y:S05]  /*d7b0*/  @!P6 BRA `(.L_x_135) ;  /* 0xfffffdb00000e947 */ /* 0x002fea000383ffff */
.L_x_131:
[----:B------:R-:W-:-:S05]  /*d7c0*/  IADD3 R10, -R0, R8, RZ ;  /* 0x00000008000a7210 */ /* 0x000fca0007ffe1ff */
[----:B------:R-:W-:-:S05]  /*d7d0*/  IMAD R0, R4, c[0x0][0x538], R10 ;  /* 0x00014e0004007a24 */ /* 0x000fca00078e020a */
[----:B------:R-:W-:Y:S01]  /*d7e0*/  ISETP.GT.AND P0, PT, R0, R9, PT ;  /* 0x000000090000720c */ /* 0x000fe20003f04270 */
[----:B------:R-:W-:-:S12]  /*d7f0*/  BRA.DIV ~URZ, `(.L_x_136) ;  /* 0x000028f27f007947 */ /* 0x000fd8000b800000 */
[----:B------:R-:W-:-:S04]  /*d800*/  VOTE.ANY R0, PT, !P0 ;  /* 0x0000000000007806 */ /* 0x000fc800040e0100 */
.L_x_192:
[----:B------:R2:W3:Y:S01]  /*d810*/  POPC R11, R0 ;  /* 0x00000000000b7309 */ /* 0x0004e20000000000 */
[----:B------:R-:W-:Y:S05]  /*d820*/  BRA.DIV ~URZ, `(.L_x_137) ;  /* 0x000029027f007947 */ /* 0x000fea000b800000 */
[----:B---3--:R3:W4:Y:S04]  /*d830*/  SHFL.IDX PT, R8, R6, R11, 0x1f ;  /* 0x00001f0b06087589 */ /* 0x00872800000e0000 */
[----:B------:R3:W1:Y:S02]  /*d840*/  SHFL.IDX PT, R7, R7, R11, 0x1f ;  /* 0x00001f0b07077589 */ /* 0x00066400000e0000 */
.L_x_193:
[----:B------:R-:W-:Y:S01]  /*d850*/  ISETP.NE.AND P0, PT, R0, RZ, PT ;  /* 0x000000ff0000720c */ /* 0x000fe20003f05270 */
[----:B------:R-:W-:-:S12]  /*d860*/  BSSY B0, `(.L_x_138) ;  /* 0x0000005000007945 */ /* 0x000fd80003800000 */
[----:B------:R-:W-:Y:S05]  /*d870*/  @!P0 BRA `(.L_x_139) ;  /* 0x0000003000008947 */ /* 0x000fea0003800000 */
[----:B--2---:R-:W-:Y:S01]  /*d880*/  IADD3 R0, R11, -0x1, RZ ;  /* 0xffffffff0b007810 */ /* 0x004fe20007ffe0ff */
[----:B------:R-:W-:Y:S05]  /*d890*/  BRA.DIV ~URZ, `(.L_x_140) ;  /* 0x000029627f007947 */ /* 0x000fea000b800000 */
[----:B------:R2:W3:Y:S02]  /*d8a0*/  SHFL.IDX PT, R12, R4, R0, 0x1f ;  /* 0x00001f00040c7589 */ /* 0x0004e400000e0000 */
.L_x_139:
[----:B------:R-:W-:Y:S05]  /*d8b0*/  BSYNC B0 ;  /* 0x0000000000007941 */ /* 0x000fea0003800000 */
.L_x_138:
[----:B---3--:R-:W-:Y:S01]  /*d8c0*/  IMAD R6, R12, c[0x0][0x538], R10 ;  /* 0x00014e000c067a24 */ /* 0x008fe200078e020a */
[----:B----4-:R-:W-:Y:S02]  /*d8d0*/  IABS R2, R8 ;  /* 0x0000000800027213 */ /* 0x010fe40000000000 */
[----:B-12---:R-:W-:Y:S01]  /*d8e0*/  IABS R0, R7 ;  /* 0x0000000700007213 */ /* 0x006fe20000000000 */
[----:B------:R-:W-:Y:S01]  /*d8f0*/  IMAD.IADD R10, R9, 0x1, -R6 ;  /* 0x00000001090a7824 */ /* 0x000fe200078e0a06 */
[----:B------:R1:W-:Y:S01]  /*d900*/  STL [R1], R6 ;  /* 0x0000000601007387 */ /* 0x0003e20000100800 */
[----:B------:R-:W2:Y:S03]  /*d910*/  I2F.RP R4, R2 ;  /* 0x0000000200047306 */ /* 0x000ea60000209400 */
[----:B------:R-:W3:Y:S05]  /*d920*/  LDL.LU R14, [R1+0xc] ;  /* 0x00000c00010e7983 */ /* 0x000eea0000300800 */
[----:B--2---:R-:W2:Y:S02]  /*d930*/  MUFU.RCP R4, R4 ;  /* 0x0000000400047308 */ /* 0x004ea40000001000 */
[----:B--2---:R-:W-:-:S06]  /*d940*/  IADD3 R4, R4, 0xffffffe, RZ ;  /* 0x0ffffffe04047810 */ /* 0x004fcc0007ffe0ff */
[----:B------:R-:W2:Y:S01]  /*d950*/  F2I.FTZ.U32.TRUNC.NTZ R5, R4 ;  /* 0x0000000400057305 */ /* 0x000ea2000021f000 */
[----:B-1----:R-:W-:Y:S01]  /*d960*/  IMAD.MOV.U32 R6, RZ, RZ, R0 ;  /* 0x000000ffff067224 */ /* 0x002fe200078e0000 */
[----:B------:R-:W-:Y:S02]  /*d970*/  IABS R0, R8 ;  /* 0x0000000800007213 */ /* 0x000fe40000000000 */
[----:B------:R-:W-:-:S04]  /*d980*/  IABS R9, R10 ;  /* 0x0000000a00097213 */ /* 0x000fc80000000000 */
[----:B------:R-:W1:Y:S01]  /*d990*/  I2F.RP R12, R6 ;  /* 0x00000006000c7306 */ /* 0x000e620000209400 */
[----:B--2---:R-:W-:Y:S01]  /*d9a0*/  IMAD.MOV R3, RZ, RZ, -R5 ;  /* 0x000000ffff037224 */ /* 0x004fe200078e0a05 */
[----:B------:R-:W-:-:S03]  /*d9b0*/  MOV R4, RZ ;  /* 0x000000ff00047202 */ /* 0x000fc60000000f00 */
[----:B------:R-:W-:Y:S02]  /*d9c0*/  IMAD R3, R3, R2, RZ ;  /* 0x0000000203037224 */ /* 0x000fe400078e02ff */
[----:B------:R-:W-:Y:S02]  /*d9d0*/  IMAD.MOV R0, RZ, RZ, -R0 ;  /* 0x000000ffff007224 */ /* 0x000fe400078e0a00 */
[----:B------:R-:W-:-:S04]  /*d9e0*/  IMAD.HI.U32 R5, R5, R3, R4 ;  /* 0x0000000305057227 */ /* 0x000fc800078e0004 */
[----:B------:R-:W-:Y:S02]  /*d9f0*/  IMAD.MOV.U32 R3, RZ, RZ, R9 ;  /* 0x000000ffff037224 */ /* 0x000fe400078e0009 */
[----:B------:R-:W-:Y:S02]  /*da00*/  IMAD.MOV.U32 R4, RZ, RZ, R0 ;  /* 0x000000ffff047224 */ /* 0x000fe400078e0000 */
[----:B------:R-:W-:-:S04]  /*da10*/  IMAD.HI.U32 R0, R5, R3, RZ ;  /* 0x0000000305007227 */ /* 0x000fc800078e00ff */
[----:B------:R-:W-:Y:S02]  /*da20*/  IMAD R3, R0, R4, R3 ;  /* 0x0000000400037224 */ /* 0x000fe400078e0203 */
[----:B-1----:R-:W1:Y:S03]  /*da30*/  MUFU.RCP R4, R12 ;  /* 0x0000000c00047308 */ /* 0x002e660000001000 */
[----:B------:R-:W-:-:S13]  /*da40*/  ISETP.GT.U32.AND P1, PT, R2, R3, PT ;  /* 0x000000030200720c */ /* 0x000fda0003f24070 */
[-C--:B------:R-:W-:Y:S02]  /*da50*/  @!P1 IADD3 R3, R3, -R2.reuse, RZ ;  /* 0x8000000203039210 */ /* 0x080fe40007ffe0ff */
[----:B-1----:R-:W-:Y:S02]  /*da60*/  IADD3 R4, R4, 0xffffffe, RZ ;  /* 0x0ffffffe04047810 */ /* 0x002fe40007ffe0ff */
[----:B------:R-:W-:Y:S02]  /*da70*/  ISETP.GE.U32.AND P2, PT, R3, R2, PT ;  /* 0x000000020300720c */ /* 0x000fe40003f46070 */
[----:B------:R-:W1:Y:S01]  /*da80*/  F2I.FTZ.U32.TRUNC.NTZ R3, R4 ;  /* 0x0000000400037305 */ /* 0x000e62000021f000 */
[----:B------:R-:W-:Y:S02]  /*da90*/  LOP3.LUT R2, R10, R8, RZ, 0x3c, !PT ;  /* 0x000000080a027212 */ /* 0x000fe400078e3cff */
[----:B------:R-:W-:Y:S02]  /*daa0*/  @!P1 IADD3 R0, R0, 0x1, RZ ;  /* 0x0000000100009810 */ /* 0x000fe40007ffe0ff */
[----:B------:R-:W-:-:S02]  /*dab0*/  ISETP.GE.AND P0, PT, R2, RZ, PT ;  /* 0x000000ff0200720c */ /* 0x000fc40003f06270 */
[----:B------:R-:W-:-:S04]  /*dac0*/  ISETP.NE.AND P1, PT, R8, RZ, PT ;  /* 0x000000ff0800720c */ /* 0x000fc80003f25270 */
[----:B------:R-:W-:Y:S01]  /*dad0*/  @P2 IADD3 R0, R0, 0x1, RZ ;  /* 0x0000000100002810 */ /* 0x000fe20007ffe0ff */
[----:B-1----:R-:W-:-:S06]  /*dae0*/  IMAD.MOV R2, RZ, RZ, -R3 ;  /* 0x000000ffff027224 */ /* 0x002fcc00078e0a03 */
[----:B------:R-:W-:Y:S02]  /*daf0*/  @!P0 IMAD.MOV R0, RZ, RZ, -R0 ;  /* 0x000000ffff008224 */ /* 0x000fe400078e0a00 */
[----:B------:R-:W-:Y:S01]  /*db00*/  IMAD.MOV.U32 R4, RZ, RZ, R2 ;  /* 0x000000ffff047224 */ /* 0x000fe200078e0002 */
[----:B------:R-:W-:Y:S02]  /*db10*/  IABS R2, R7 ;  /* 0x0000000700027213 */ /* 0x000fe40000000000 */
[----:B------:R-:W-:Y:S01]  /*db20*/  @!P1 LOP3.LUT R0, RZ, R8, RZ, 0x33, !PT ;  /* 0x00000008ff009212 */ /* 0x000fe200078e33ff */
[----:B------:R-:W-:Y:S01]  /*db30*/  IMAD R4, R4, R6, RZ ;  /* 0x0000000604047224 */ /* 0x000fe200078e02ff */
[----:B------:R-:W-:Y:S01]  /*db40*/  IADD3 R5, RZ, -R2, RZ ;  /* 0x80000002ff057210 */ /* 0x000fe20007ffe0ff */
[----:B------:R-:W-:Y:S01]  /*db50*/  IMAD.MOV.U32 R2, RZ, RZ, RZ ;  /* 0x000000ffff027224 */ /* 0x000fe200078e00ff */
[----:B------:R-:W-:-:S03]  /*db60*/  IABS R9, R0 ;  /* 0x0000000000097213 */ /* 0x000fc60000000000 */
[----:B------:R-:W-:Y:S01]  /*db70*/  IMAD.HI.U32 R2, R3, R4, R2 ;  /* 0x0000000403027227 */ /* 0x000fe200078e0002 */
[----:B------:R-:W-:-:S03]  /*db80*/  MOV R4, R5 ;  /* 0x0000000500047202 */ /* 0x000fc60000000f00 */
[----:B------:R-:W-:-:S04]  /*db90*/  IMAD.MOV.U32 R3, RZ, RZ, R9 ;  /* 0x000000ffff037224 */ /* 0x000fc800078e0009 */
[----:B------:R-:W-:-:S04]  /*dba0*/  IMAD.HI.U32 R2, R2, R3, RZ ;  /* 0x0000000302027227 */ /* 0x000fc800078e00ff */
[----:B------:R-:W-:-:S05]  /*dbb0*/  IMAD R3, R2, R4, R3 ;  /* 0x0000000402037224 */ /* 0x000fca00078e0203 */
[----:B------:R-:W-:-:S13]  /*dbc0*/  ISETP.GT.U32.AND P1, PT, R6, R3, PT ;  /* 0x000000030600720c */ /* 0x000fda0003f24070 */
[----:B------:R-:W-:-:S05]  /*dbd0*/  @!P1 IMAD.IADD R3, R3, 0x1, -R6 ;  /* 0x0000000103039824 */ /* 0x000fca00078e0a06 */
[----:B------:R-:W-:Y:S02]  /*dbe0*/  ISETP.GE.U32.AND P2, PT, R3, R6, PT ;  /* 0x000000060300720c */ /* 0x000fe40003f46070 */
[----:B------:R-:W-:Y:S02]  /*dbf0*/  LOP3.LUT R3, R0, R7, RZ, 0x3c, !PT ;  /* 0x0000000700037212 */ /* 0x000fe400078e3cff */
[----:B------:R-:W-:Y:S02]  /*dc00*/  @!P1 IADD3 R2, R2, 0x1, RZ ;  /* 0x0000000102029810 */ /* 0x000fe40007ffe0ff */
[----:B------:R-:W-:Y:S02]  /*dc10*/  ISETP.GE.AND P0, PT, R3, RZ, PT ;  /* 0x000000ff0300720c */ /* 0x000fe40003f06270 */
[----:B------:R-:W-:-:S05]  /*dc20*/  ISETP.NE.AND P1, PT, R7, RZ, PT ;  /* 0x000000ff0700720c */ /* 0x000fca0003f25270 */
[----:B------:R-:W-:-:S06]  /*dc30*/  @P2 IADD3 R2, R2, 0x1, RZ ;  /* 0x0000000102022810 */ /* 0x000fcc0007ffe0ff */
[----:B------:R-:W-:Y:S02]  /*dc40*/  @!P0 IMAD.MOV R2, RZ, RZ, -R2 ;  /* 0x000000ffff028224 */ /* 0x000fe400078e0a02 */
[----:B------:R-:W-:-:S04]  /*dc50*/  @!P1 LOP3.LUT R2, RZ, R7, RZ, 0x33, !PT ;  /* 0x00000007ff029212 */ /* 0x000fc800078e33ff */
[----:B------:R-:W-:Y:S01]  /*dc60*/  IADD3 R3, -R2, RZ, RZ ;  /* 0x000000ff02037210 */ /* 0x000fe20007ffe1ff */
[----:B------:R-:W-:Y:S02]  /*dc70*/  IMAD R4, R0, R8, RZ ;  /* 0x0000000800047224 */ /* 0x000fe400078e02ff */
[C---:B------:R-:W-:Y:S02]  /*dc80*/  IMAD R2, R7.reuse, 0x1000000, R2 ;  /* 0x0100000007027824 */ /* 0x040fe400078e0202 */
[----:B------:R-:W-:Y:S01]  /*dc90*/  IMAD R0, R7, R3, R0 ;  /* 0x0000000307007224 */ /* 0x000fe200078e0200 */
[----:B------:R-:W-:-:S03]  /*dca0*/  IADD3 R3, R10, -R4, RZ ;  /* 0x800000040a037210 */ /* 0x000fc60007ffe0ff */
[----:B------:R-:W-:-:S05]  /*dcb0*/  IMAD R0, R0, 0x10000, R2 ;  /* 0x0001000000007824 */ /* 0x000fca00078e0202 */
[----:B------:R1:W-:Y:S01]  /*dcc0*/  STL [R1+0x8], R0 ;  /* 0x0000080001007387 */ /* 0x0003e20000100800 */
[----:B---3--:R-:W-:-:S05]  /*dcd0*/  IMAD.IADD R14, R11, 0x1, R14 ;  /* 0x000000010b0e7824 */ /* 0x008fca00078e020e */
[----:B------:R1:W-:Y:S04]  /*dce0*/  STL [R1+0xc], R14 ;  /* 0x00000c0e01007387 */ /* 0x0003e80000100800 */
[----:B------:R1:W-:Y:S01]  /*dcf0*/  STL [R1+0x4], R3 ;  /* 0x0000040301007387 */ /* 0x0003e20000100800 */
[----:B------:R-:W-:Y:S05]  /*dd00*/  BRA `(.L_x_141) ;  /* 0x0000005000007947 */ /* 0x000fea0003800000 */
.L_x_132:
[----:B------:R-:W-:Y:S01]  /*dd10*/  MOV R0, c[0x0][0x53c] ;  /* 0x00014f0000007a02 */ /* 0x000fe20000000f00 */
[----:B------:R2:W-:Y:S04]  /*dd20*/  STL [R1], R9 ;  /* 0x0000000901007387 */ /* 0x0005e80000100800 */
[----:B------:R2:W-:Y:S04]  /*dd30*/  STL [R1+0x4], RZ ;  /* 0x000004ff01007387 */ /* 0x0005e80000100800 */
[----:B------:R2:W-:Y:S04]  /*dd40*/  STL [R1+0x8], RZ ;  /* 0x000008ff01007387 */ /* 0x0005e80000100800 */
[----:B------:R2:W-:Y:S02]  /*dd50*/  STL [R1+0xc], R0 ;  /* 0x00000c0001007387 */ /* 0x0005e40000100800 */
.L_x_141:
[----:B------:R-:W-:Y:S05]  /*dd60*/  BSYNC B1 ;  /* 0x0000000000017941 */ /* 0x000fea0003800000 */
.L_x_130:
[----:B-1----:R-:W3:Y:S04]  /*dd70*/  LDL R4, [R1] ;  /* 0x0000000001047983 */ /* 0x002ee80000100800 */
[----:B------:R-:W3:Y:S04]  /*dd80*/  LDL R5, [R1+0x4] ;  /* 0x0000040001057983 */ /* 0x000ee80000100800 */
[----:B------:R-:W3:Y:S04]  /*dd90*/  LDL R6, [R1+0x8] ;  /* 0x0000080001067983 */ /* 0x000ee80000100800 */
[----:B------:R-:W3:Y:S01]  /*dda0*/  LDL R7, [R1+0xc] ;  /* 0x00000c0001077983 */ /* 0x000ee20000100800 */
[----:B------:R-:W-:Y:S03]  /*ddb0*/  WARPSYNC 0xffffffff ;  /* 0xffffffff00007948 */ /* 0x000fe60003800000 */
[----:B------:R-:W-:Y:S01]  /*ddc0*/  BAR.SYNC.DEFER_BLOCKING 0x4, 0x80 ;  /* 0x0102000000007b1d */ /* 0x000fe20000010000 */
[----:B------:R-:W-:-:S13]  /*ddd0*/  ISETP.NE.AND P0, PT, R13, RZ, PT ;  /* 0x000000ff0d00720c */ /* 0x000fda0003f05270 */
[----:B---3--:R1:W-:Y:S04]  /*dde0*/  @!P0 STS.128 [0xc080], R4 ;  /* 0x00c08004ff008388 */ /* 0x0083e80000000c00 */
[----:B------:R-:W-:Y:S06]  /*ddf0*/  BAR.ARV 0x5, 0x80 ;  /* 0x0142000000007b1d */ /* 0x000fec0000002000 */
.L_x_125:
[----:B--2---:R-:W2:Y:S02]  /*de00*/  LDL R0, [R1+0xc] ;  /* 0x00000c0001007983 */ /* 0x004ea40000100800 */
[----:B--2---:R-:W-:-:S13]  /*de10*/  ISETP.GE.AND P0, PT, R0, c[0x0][0x53c], PT ;  /* 0x00014f0000007a0c */ /* 0x004fda0003f06270 */
[----:B-1----:R-:W-:Y:S01]  /*de20*/  @P0 CALL.REL.NOINC `(.L_x_142) ;  /* 0x0000001000000944 */ /* 0x002fe20003c00000 */
[----:B------:R-:W-:Y:S05]  /*de30*/  BRA `(.L_x_143) ;  /* 0xffff398000007947 */ /* 0x000fea000383ffff */
.L_x_142:
[----:B------:R-:W-:Y:S05]  /*de40*/  EXIT ;  /* 0x000000000000794d */ /* 0x000fea0003800000 */
.L_x_26:
[----:B------:R-:W-:Y:S01]  /*de50*/  IMAD.MOV.U32 R0, RZ, RZ, R5 ;  /* 0x000000ffff007224 */ /* 0x000fe200078e0005 */
[----:B------:R-:W-:Y:S02]  /*de60*/  MOV R2, 0x1 ;  /* 0x0000000100027802 */ /* 0x000fe40000000f00 */
[----:B------:R-:W-:Y:S02]  /*de70*/  MOV R3, 0xde90 ;  /* 0x0000de9000037802 */ /* 0x000fe40000000f00 */
[----:B------:R-:W-:Y:S05]  /*de80*/  CALL.REL.NOINC `($__internal_2_$__cuda_sm70_shflsync_up_p) ;  /* 0x0000249000007944 */ /* 0x000fea0003c00000 */
[----:B------:R-:W-:Y:S01]  /*de90*/  MOV R0, R4 ;  /* 0x0000000400007202 */ /* 0x000fe20000000f00 */
[----:B------:R-:W-:Y:S05]  /*dea0*/  BRA `(.L_x_144) ;  /* 0xffff25c000007947 */ /* 0x000fea000383ffff */
.L_x_27:
[----:B------:R-:W-:Y:S01]  /*deb0*/  IMAD.MOV.U32 R0, RZ, RZ, R5 ;  /* 0x000000ffff007224 */ /* 0x000fe200078e0005 */
[----:B------:R-:W-:Y:S02]  /*dec0*/  MOV R2, 0x2 ;  /* 0x0000000200027802 */ /* 0x000fe40000000f00 */
[----:B------:R-:W-:Y:S02]  /*ded0*/  MOV R3, 0xdef0 ;  /* 0x0000def000037802 */ /* 0x000fe40000000f00 */
[----:B------:R-:W-:Y:S05]  /*dee0*/  CALL.REL.NOINC `($__internal_2_$__cuda_sm70_shflsync_up_p) ;  /* 0x0000243000007944 */ /* 0x000fea0003c00000 */
[----:B------:R-:W-:Y:S01]  /*def0*/  SEL R0, R4, RZ, P4 ;  /* 0x000000ff04007207 */ /* 0x000fe20002000000 */
[----:B------:R-:W-:Y:S01]  /*df00*/  IMAD.MOV.U32 R2, RZ, RZ, 0x4 ;  /* 0x00000004ff027424 */ /* 0x000fe200078e00ff */
[----:B------:R-:W-:-:S03]  /*df10*/  MOV R3, 0xdf40 ;  /* 0x0000df4000037802 */ /* 0x000fc60000000f00 */
[----:B------:R-:W-:Y:S02]  /*df20*/  IMAD.IADD R0, R5, 0x1, R0 ;  /* 0x0000000105007824 */ /* 0x000fe400078e0200 */
        /* <DEDUP_REMOVED lines=13> */
[----:B------:R-:W-:Y:S02]  /*e000*/  MOV R3, 0x1f ;  /* 0x0000001f00037802 */ /* 0x000fe40000000f00 */
[----:B------:R-:W-:Y:S01]  /*e010*/  MOV R2, 0xe050 ;  /* 0x0000e05000027802 */ /* 0x000fe20000000f00 */
[----:B------:R-:W-:-:S04]  /*e020*/  IMAD.IADD R4, R0, 0x1, R4 ;  /* 0x0000000100047824 */ /* 0x000fc800078e0204 */
[----:B------:R-:W-:Y:S02]  /*e030*/  IMAD.MOV.U32 R30, RZ, RZ, R4 ;  /* 0x000000ffff1e7224 */ /* 0x000fe400078e0004 */
[----:B------:R-:W-:Y:S05]  /*e040*/  CALL.REL.NOINC `($__internal_1_$__cuda_sm70_shflsync_idx_p) ;  /* 0x0000228000007944 */ /* 0x000fea0003c00000 */
[----:B------:R-:W-:Y:S01]  /*e050*/  MOV R0, R29 ;  /* 0x0000001d00007202 */ /* 0x000fe20000000f00 */
[----:B------:R-:W-:Y:S05]  /*e060*/  BRA `(.L_x_145) ;  /* 0xffff250000007947 */ /* 0x000fea000383ffff */
.L_x_29:
[----:B------:R-:W-:Y:S02]  /*e070*/  SEL R0, RZ, 0x1, P0 ;  /* 0x00000001ff007807 */ /* 0x000fe40000000000 */
[----:B------:R-:W-:Y:S02]  /*e080*/  MOV R2, 0xe0a0 ;  /* 0x0000e0a000027802 */ /* 0x000fe40000000f00 */
[----:B------:R-:W-:Y:S05]  /*e090*/  CALL.REL.NOINC `($__internal_3_$__cuda_sm70_votesync_ballot) ;  /* 0x000022f000007944 */ /* 0x000fea0003c00000 */
[----:B------:R-:W-:Y:S05]  /*e0a0*/  BRA `(.L_x_146) ;  /* 0xffff255000007947 */ /* 0x000fea000383ffff */
.L_x_30:
[----:B------:R-:W-:Y:S01]  /*e0b0*/  IMAD.MOV.U32 R30, RZ, RZ, R8 ;  /* 0x000000ffff1e7224 */ /* 0x000fe200078e0008 */
[----:B--2---:R-:W-:Y:S01]  /*e0c0*/  MOV R29, R13 ;  /* 0x0000000d001d7202 */ /* 0x004fe20000000f00 */
[----:B------:R-:W-:Y:S01]  /*e0d0*/  IMAD.MOV.U32 R3, RZ, RZ, 0x1f ;  /* 0x0000001fff037424 */ /* 0x000fe200078e00ff */
[----:B------:R-:W-:Y:S02]  /*e0e0*/  MOV R2, 0xe100 ;  /* 0x0000e10000027802 */ /* 0x000fe40000000f00 */
[----:B-1----:R-:W-:Y:S05]  /*e0f0*/  CALL.REL.NOINC `($__internal_1_$__cuda_sm70_shflsync_idx_p) ;  /* 0x000021d000007944 */ /* 0x002fea0003c00000 */
[----:B------:R-:W-:Y:S01]  /*e100*/  IMAD.MOV.U32 R11, RZ, RZ, R29 ;  /* 0x000000ffff0b7224 */ /* 0x000fe200078e001d */
[----:B------:R-:W-:Y:S01]  /*e110*/  MOV R30, R7 ;  /* 0x00000007001e7202 */ /* 0x000fe20000000f00 */
[----:B------:R-:W-:Y:S01]  /*e120*/  IMAD.MOV.U32 R6, RZ, RZ, RZ ;  /* 0x000000ffff067224 */ /* 0x000fe200078e00ff */
[----:B------:R-:W-:Y:S01]  /*e130*/  MOV R29, R13 ;  /* 0x0000000d001d7202 */ /* 0x000fe20000000f00 */
[----:B------:R-:W-:Y:S01]  /*e140*/  IMAD.MOV.U32 R3, RZ, RZ, 0x1f ;  /* 0x0000001fff037424 */ /* 0x000fe200078e00ff */
[----:B------:R-:W-:-:S02]  /*e150*/  MOV R2, 0xe170 ;  /* 0x0000e17000027802 */ /* 0x000fc40000000f00 */
[----:B------:R-:W-:Y:S05]  /*e160*/  CALL.REL.NOINC `($__internal_1_$__cuda_sm70_shflsync_idx_p) ;  /* 0x0000216000007944 */ /* 0x000fea0003c00000 */
[----:B------:R-:W-:Y:S01]  /*e170*/  MOV R10, R29 ;  /* 0x0000001d000a7202 */ /* 0x000fe20000000f00 */
[----:B------:R-:W-:Y:S05]  /*e180*/  BRA `(.L_x_147) ;  /* 0xffff24c000007947 */ /* 0x000fea000383ffff */
.L_x_33:
[----:B------:R-:W-:Y:S01]  /*e190*/  IMAD.MOV.U32 R30, RZ, RZ, R4 ;  /* 0x000000ffff1e7224 */ /* 0x000fe200078e0004 */
[----:B------:R-:W-:-:S02]  /*e1a0*/  MOV R3, 0x1f ;  /* 0x0000001f00037802 */ /* 0x000fc40000000f00 */
[----:B------:R-:W-:Y:S02]  /*e1b0*/  MOV R2, 0xe1d0 ;  /* 0x0000e1d000027802 */ /* 0x000fe40000000f00 */
[----:B-1234-:R-:W-:Y:S05]  /*e1c0*/  CALL.REL.NOINC `($__internal_1_$__cuda_sm70_shflsync_idx_p) ;  /* 0x0000210000007944 */ /* 0x01efea0003c00000 */
[----:B------:R-:W-:Y:S01]  /*e1d0*/  MOV R6, R29 ;  /* 0x0000001d00067202 */ /* 0x000fe20000000f00 */
[----:B------:R-:W-:Y:S05]  /*e1e0*/  BRA `(.L_x_32) ;  /* 0xffff24c000007947 */ /* 0x000fea000383ffff */
.L_x_41:
[----:B------:R-:W-:Y:S01]  /*e1f0*/  IMAD.MOV.U32 R30, RZ, RZ, R5 ;  /* 0x000000ffff1e7224 */ /* 0x000fe200078e0005 */
[----:B------:R-:W-:Y:S01]  /*e200*/  MOV R29, RZ ;  /* 0x000000ff001d7202 */ /* 0x000fe20000000f00 */
[----:B------:R-:W-:Y:S01]  /*e210*/  IMAD.MOV.U32 R3, RZ, RZ, 0x1c1f ;  /* 0x00001c1fff037424 */ /* 0x000fe200078e00ff */
[----:B------:R-:W-:Y:S02]  /*e220*/  MOV R2, 0xe240 ;  /* 0x0000e24000027802 */ /* 0x000fe40000000f00 */
[----:B-----5:R-:W-:Y:S05]  /*e230*/  CALL.REL.NOINC `($__internal_1_$__cuda_sm70_shflsync_idx_p) ;  /* 0x0000209000007944 */ /* 0x020fea0003c00000 */
[----:B------:R-:W-:Y:S01]  /*e240*/  MOV R4, R29 ;  /* 0x0000001d00047202 */ /* 0x000fe20000000f00 */
[----:B------:R-:W-:Y:S05]  /*e250*/  BRA `(.L_x_148) ;  /* 0xffff421000007947 */ /* 0x000fea000383ffff */
.L_x_42:
[----:B------:R-:W-:Y:S01]  /*e260*/  IMAD.MOV.U32 R30, RZ, RZ, R12 ;  /* 0x000000ffff1e7224 */ /* 0x000fe200078e000c */
[----:B------:R-:W-:Y:S01]  /*e270*/  MOV R29, RZ ;  /* 0x000000ff001d7202 */ /* 0x000fe20000000f00 */
[----:B------:R-:W-:Y:S01]  /*e280*/  IMAD.MOV.U32 R3, RZ, RZ, 0x1c1f ;  /* 0x00001c1fff037424 */ /* 0x000fe200078e00ff */
[----:B------:R-:W-:Y:S02]  /*e290*/  MOV R2, 0xe2b0 ;  /* 0x0000e2b000027802 */ /* 0x000fe40000000f00 */
[----:B-12--5:R-:W-:Y:S05]  /*e2a0*/  CALL.REL.NOINC `($__internal_1_$__cuda_sm70_shflsync_idx_p) ;  /* 0x0000202000007944 */ /* 0x026fea0003c00000 */
[----:B------:R-:W-:Y:S01]  /*e2b0*/  MOV R0, R29 ;  /* 0x0000001d00007202 */ /* 0x000fe20000000f00 */
[----:B------:R-:W-:Y:S05]  /*e2c0*/  BRA `(.L_x_149) ;  /* 0xffff41c000007947 */ /* 0x000fea000383ffff */
.L_x_45:
[----:B------:R-:W-:Y:S01]  /*e2d0*/  IMAD.MOV.U32 R30, RZ, RZ, R5 ;  /* 0x000000ffff1e7224 */ /* 0x000fe200078e0005 */
[----:B------:R-:W-:Y:S01]  /*e2e0*/  MOV R29, 0x1 ;  /* 0x00000001001d7802 */ /* 0x000fe20000000f00 */
[----:B--2---:R-:W-:Y:S01]  /*e2f0*/  IMAD.MOV.U32 R3, RZ, RZ, 0x1c1f ;  /* 0x00001c1fff037424 */ /* 0x004fe200078e00ff */
[----:B------:R-:W-:-:S02]  /*e300*/  MOV R2, 0xe320 ;  /* 0x0000e32000027802 */ /* 0x000fc40000000f00 */
[----:B-1--45:R-:W-:Y:S05]  /*e310*/  CALL.REL.NOINC `($__internal_1_$__cuda_sm70_shflsync_idx_p) ;  /* 0x00001fb000007944 */ /* 0x032fea0003c00000 */
[----:B------:R-:W-:Y:S01]  /*e320*/  IMAD.MOV.U32 R4, RZ, RZ, R29 ;  /* 0x000000ffff047224 */ /* 0x000fe200078e001d */
[----:B------:R-:W-:Y:S01]  /*e330*/  MOV R29, 0x1 ;  /* 0x00000001001d7802 */ /* 0x000fe20000000f00 */
[----:B------:R-:W-:Y:S01]  /*e340*/  IMAD.MOV.U32 R30, RZ, RZ, R12 ;  /* 0x000000ffff1e7224 */ /* 0x000fe200078e000c */
[----:B------:R-:W-:-:S02]  /*e350*/  MOV R3, 0x1c1f ;  /* 0x00001c1f00037802 */ /* 0x000fc40000000f00 */
[----:B------:R-:W-:Y:S02]  /*e360*/  MOV R2, 0xe380 ;  /* 0x0000e38000027802 */ /* 0x000fe40000000f00 */
[----:B------:R-:W-:Y:S05]  /*e370*/  CALL.REL.NOINC `($__internal_1_$__cuda_sm70_shflsync_idx_p) ;  /* 0x00001f5000007944 */ /* 0x000fea0003c00000 */
[----:B------:R-:W-:Y:S01]  /*e380*/  MOV R0, R29 ;  /* 0x0000001d00007202 */ /* 0x000fe20000000f00 */
[----:B------:R-:W-:Y:S05]  /*e390*/  BRA `(.L_x_150) ;  /* 0xffff42a000007947 */ /* 0x000fea000383ffff */
.L_x_48:
[----:B------:R-:W-:Y:S01]  /*e3a0*/  IMAD.MOV.U32 R30, RZ, RZ, R5 ;  /* 0x000000ffff1e7224 */ /* 0x000fe200078e0005 */
[----:B------:R-:W-:Y:S01]  /*e3b0*/  MOV R29, 0x2 ;  /* 0x00000002001d7802 */ /* 0x000fe20000000f00 */
[----:B--2---:R-:W-:Y:S01]  /*e3c0*/  IMAD.MOV.U32 R3, RZ, RZ, 0x1c1f ;  /* 0x00001c1fff037424 */ /* 0x004fe200078e00ff */
[----:B------:R-:W-:Y:S02]  /*e3d0*/  MOV R2, 0xe3f0 ;  /* 0x0000e3f000027802 */ /* 0x000fe40000000f00 */
[----:B-1-345:R-:W-:Y:S05]  /*e3e0*/  CALL.REL.NOINC `($__internal_1_$__cuda_sm70_shflsync_idx_p) ;  /* 0x00001ee000007944 */ /* 0x03afea0003c00000 */
[----:B------:R-:W-:Y:S01]  /*e3f0*/  MOV R4, R29 ;  /* 0x0000001d00047202 */ /* 0x000fe20000000f00 */
[----:B------:R-:W-:Y:S05]  /*e400*/  BRA `(.L_x_151) ;  /* 0xffff43b000007947 */ /* 0x000fea000383ffff */
.L_x_49:
[----:B------:R-:W-:Y:S01]  /*e410*/  IMAD.MOV.U32 R30, RZ, RZ, R12 ;  /* 0x000000ffff1e7224 */ /* 0x000fe200078e000c */
[----:B------:R-:W-:Y:S01]  /*e420*/  MOV R29, 0x2 ;  /* 0x00000002001d7802 */ /* 0x000fe20000000f00 */
[----:B--2---:R-:W-:Y:S01]  /*e430*/  IMAD.MOV.U32 R3, RZ, RZ, 0x1c1f ;  /* 0x00001c1fff037424 */ /* 0x004fe200078e00ff */
[----:B------:R-:W-:Y:S02]  /*e440*/  MOV R2, 0xe460 ;  /* 0x0000e46000027802 */ /* 0x000fe40000000f00 */
[----:B-1-345:R-:W-:Y:S05]  /*e450*/  CALL.REL.NOINC `($__internal_1_$__cuda_sm70_shflsync_idx_p) ;  /* 0x00001e7000007944 */ /* 0x03afea0003c00000 */
[----:B------:R-:W-:Y:S01]  /*e460*/  MOV R0, R29 ;  /* 0x0000001d00007202 */ /* 0x000fe20000000f00 */
[----:B------:R-:W-:Y:S05]  /*e470*/  BRA `(.L_x_152) ;  /* 0xffff436000007947 */ /* 0x000fea000383ffff */
.L_x_52:
[----:B------:R-:W-:Y:S01]  /*e480*/  IMAD.MOV.U32 R30, RZ, RZ, R5 ;  /* 0x000000ffff1e7224 */ /* 0x000fe200078e0005 */
[----:B------:R-:W-:Y:S01]  /*e490*/  MOV R29, 0x3 ;  /* 0x00000003001d7802 */ /* 0x000fe20000000f00 */
[----:B-1----:R-:W-:Y:S01]  /*e4a0*/  IMAD.MOV.U32 R3, RZ, RZ, 0x1c1f ;  /* 0x00001c1fff037424 */ /* 0x002fe200078e00ff */
[----:B------:R-:W-:-:S02]  /*e4b0*/  MOV R2, 0xe4d0 ;  /* 0x0000e4d000027802 */ /* 0x000fc40000000f00 */
[----:B--2345:R-:W-:Y:S05]  /*e4c0*/  CALL.REL.NOINC `($__internal_1_$__cuda_sm70_shflsync_idx_p) ;  /* 0x00001e0000007944 */ /* 0x03cfea0003c00000 */
        /* <DEDUP_REMOVED lines=8> */
.L_x_55:
[----:B------:R-:W-:Y:S01]  /*e550*/  IMAD.MOV.U32 R30, RZ, RZ, R16 ;  /* 0x000000ffff1e7224 */ /* 0x000fe200078e0010 */
[----:B------:R-:W-:Y:S01]  /*e560*/  MOV R29, 0x1 ;  /* 0x00000001001d7802 */ /* 0x000fe20000000f00 */
[----:B--2---:R-:W-:Y:S01]  /*e570*/  IMAD.MOV.U32 R3, RZ, RZ, 0x1c1f ;  /* 0x00001c1fff037424 */ /* 0x004fe200078e00ff */
[----:B------:R-:W-:Y:S02]  /*e580*/  MOV R2, 0xe5a0 ;  /* 0x0000e5a000027802 */ /* 0x000fe40000000f00 */
[----:B------:R-:W-:Y:S05]  /*e590*/  CALL.REL.NOINC `($__internal_1_$__cuda_sm70_shflsync_idx_p) ;  /* 0x00001d3000007944 */ /* 0x000fea0003c00000 */
[----:B------:R-:W-:Y:S01]  /*e5a0*/  IMAD.MOV.U32 R12, RZ, RZ, R29 ;  /* 0x000000ffff0c7224 */ /* 0x000fe200078e001d */
[----:B------:R-:W-:Y:S01]  /*e5b0*/  MOV R29, 0x1 ;  /* 0x00000001001d7802 */ /* 0x000fe20000000f00 */
[----:B------:R-:W-:Y:S01]  /*e5c0*/  IMAD.MOV.U32 R30, RZ, RZ, R17 ;  /* 0x000000ffff1e7224 */ /* 0x000fe200078e0011 */
[----:B------:R-:W-:Y:S02]  /*e5d0*/  MOV R3, 0x1c1f ;  /* 0x00001c1f00037802 */ /* 0x000fe40000000f00 */
[----:B------:R-:W-:Y:S02]  /*e5e0*/  MOV R2, 0xe600 ;  /* 0x0000e60000027802 */ /* 0x000fe40000000f00 */
[----:B------:R-:W-:Y:S05]  /*e5f0*/  CALL.REL.NOINC `($__internal_1_$__cuda_sm70_shflsync_idx_p) ;  /* 0x00001cd000007944 */ /* 0x000fea0003c00000 */
[----:B------:R-:W-:Y:S01]  /*e600*/  MOV R2, R29 ;  /* 0x0000001d00027202 */ /* 0x000fe20000000f00 */
[----:B------:R-:W-:Y:S05]  /*e610*/  BRA `(.L_x_154) ;  /* 0xffff4c9000007947 */ /* 0x000fea000383ffff */
.L_x_58:
[----:B------:R-:W-:Y:S01]  /*e620*/  IMAD.MOV.U32 R30, RZ, RZ, R5 ;  /* 0x000000ffff1e7224 */ /* 0x000fe200078e0005 */
[----:B------:R-:W-:Y:S01]  /*e630*/  MOV R29, RZ ;  /* 0x000000ff001d7202 */ /* 0x000fe20000000f00 */
[----:B------:R-:W-:Y:S01]  /*e640*/  IMAD.MOV.U32 R3, RZ, RZ, 0x1c1f ;  /* 0x00001c1fff037424 */ /* 0x000fe200078e00ff */
[----:B------:R-:W-:-:S02]  /*e650*/  MOV R2, 0xe670 ;  /* 0x0000e67000027802 */ /* 0x000fc40000000f00 */
[----:B------:R-:W-:Y:S05]  /*e660*/  CALL.REL.NOINC `($__internal_1_$__cuda_sm70_shflsync_idx_p) ;  /* 0x00001c6000007944 */ /* 0x000fea0003c00000 */
[----:B------:R-:W-:Y:S01]  /*e670*/  MOV R4, R29 ;  /* 0x0000001d00047202 */ /* 0x000fe20000000f00 */
[----:B------:R-:W-:Y:S05]  /*e680*/  BRA `(.L_x_155) ;  /* 0xffff5bb000007947 */ /* 0x000fea000383ffff */
.L_x_59:
[----:B------:R-:W-:Y:S01]  /*e690*/  IMAD.MOV.U32 R30, RZ, RZ, R10 ;  /* 0x000000ffff1e7224 */ /* 0x000fe200078e000a */
[----:B------:R-:W-:Y:S01]  /*e6a0*/  MOV R29, RZ ;  /* 0x000000ff001d7202 */ /* 0x000fe20000000f00 */
[----:B------:R-:W-:Y:S01]  /*e6b0*/  IMAD.MOV.U32 R3, RZ, RZ, 0x1c1f ;  /* 0x00001c1fff037424 */ /* 0x000fe200078e00ff */
[----:B------:R-:W-:-:S02]  /*e6c0*/  MOV R2, 0xe6e0 ;  /* 0x0000e6e000027802 */ /* 0x000fc40000000f00 */
[----:B-12---:R-:W-:Y:S05]  /*e6d0*/  CALL.REL.NOINC `($__internal_1_$__cuda_sm70_shflsync_idx_p) ;  /* 0x00001bf000007944 */ /* 0x006fea0003c00000 */
[----:B------:R-:W-:Y:S01]  /*e6e0*/  MOV R0, R29 ;  /* 0x0000001d00007202 */ /* 0x000fe20000000f00 */
[----:B------:R-:W-:Y:S05]  /*e6f0*/  BRA `(.L_x_156) ;  /* 0xffff5b6000007947 */ /* 0x000fea000383ffff */
.L_x_62:
[----:B------:R-:W-:Y:S01]  /*e700*/  IMAD.MOV.U32 R30, RZ, RZ, R5 ;  /* 0x000000ffff1e7224 */ /* 0x000fe200078e0005 */
[----:B------:R-:W-:Y:S01]  /*e710*/  MOV R29, 0x1 ;  /* 0x00000001001d7802 */ /* 0x000fe20000000f00 */
[----:B--2---:R-:W-:Y:S01]  /*e720*/  IMAD.MOV.U32 R3, RZ, RZ, 0x1c1f ;  /* 0x00001c1fff037424 */ /* 0x004fe200078e00ff */
[----:B------:R-:W-:-:S03]  /*e730*/  MOV R2, 0xe750 ;  /* 0x0000e75000027802 */ /* 0x000fc60000000f00 */
[----:B-1-34-:R-:W-:Y:S05]  /*e740*/  CALL.REL.NOINC `($__internal_1_$__cuda_sm70_shflsync_idx_p) ;  /* 0x00001b8000007944 */ /* 0x01afea0003c00000 */
        /* <DEDUP_REMOVED lines=8> */
.L_x_63:
[----:B------:R-:W-:Y:S01]  /*e7d0*/  IMAD.MOV.U32 R4, RZ, RZ, R0 ;  /* 0x000000ffff047224 */ /* 0x000fe200078e0000 */
[----:B------:R-:W-:Y:S02]  /*e7e0*/  MOV R3, 0x2 ;  /* 0x0000000200037802 */ /* 0x000fe40000000f00 */
[----:B------:R-:W-:Y:S02]  /*e7f0*/  MOV R2, 0xe810 ;  /* 0x0000e81000027802 */ /* 0x000fe40000000f00 */
[----:B------:R-:W-:Y:S05]  /*e800*/  CALL.REL.NOINC `($__internal_0_$__cuda_sm70_shflsync_bfly_p) ;  /* 0x00001a6000007944 */ /* 0x000fea0003c00000 */
[----:B------:R-:W-:Y:S01]  /*e810*/  MOV R2, R9 ;  /* 0x0000000900027202 */ /* 0x000fe20000000f00 */
[----:B------:R-:W-:Y:S05]  /*e820*/  BRA `(.L_x_158) ;  /* 0xffff637000007947 */ /* 0x000fea000383ffff */
.L_x_64:
[----:B------:R-:W-:Y:S02]  /*e830*/  MOV R3, 0x1 ;  /* 0x0000000100037802 */ /* 0x000fe40000000f00 */
[----:B------:R-:W-:Y:S02]  /*e840*/  MOV R2, 0xe860 ;  /* 0x0000e86000027802 */ /* 0x000fe40000000f00 */
[----:B-1----:R-:W-:Y:S05]  /*e850*/  CALL.REL.NOINC `($__internal_0_$__cuda_sm70_shflsync_bfly_p) ;  /* 0x00001a1000007944 */ /* 0x002fea0003c00000 */
[----:B------:R-:W-:Y:S01]  /*e860*/  FMNMX.FTZ R104, R4, R9, !PT ;  /* 0x0000000904687209 */ /* 0x000fe20007810000 */
[----:B------:R-:W-:Y:S01]  /*e870*/  IMAD.MOV.U32 R4, RZ, RZ, R5 ;  /* 0x000000ffff047224 */ /* 0x000fe200078e0005 */
[----:B------:R-:W-:Y:S01]  /*e880*/  MOV R2, 0xe8b0 ;  /* 0x0000e8b000027802 */ /* 0x000fe20000000f00 */
[----:B------:R-:W-:-:S02]  /*e890*/  IMAD.MOV.U32 R3, RZ, RZ, 0x2 ;  /* 0x00000002ff037424 */ /* 0x000fc400078e00ff */
[----:B------:R-:W-:Y:S05]  /*e8a0*/  CALL.REL.NOINC `($__internal_0_$__cuda_sm70_shflsync_bfly_p) ;  /* 0x000019c000007944 */ /* 0x000fea0003c00000 */
[----:B------:R-:W-:Y:S01]  /*e8b0*/  FMNMX.FTZ R5, R5, R9, !PT ;  /* 0x0000000905057209 */ /* 0x000fe20007810000 */
[----:B------:R-:W-:Y:S01]  /*e8c0*/  IMAD.MOV.U32 R3, RZ, RZ, 0x1 ;  /* 0x00000001ff037424 */ /* 0x000fe200078e00ff */
[----:B------:R-:W-:-:S03]  /*e8d0*/  MOV R2, 0xe900 ;  /* 0x0000e90000027802 */ /* 0x000fc60000000f00 */
[----:B------:R-:W-:Y:S02]  /*e8e0*/  IMAD.MOV.U32 R4, RZ, RZ, R5 ;  /* 0x000000ffff047224 */ /* 0x000fe400078e0005 */
[----:B------:R-:W-:Y:S05]  /*e8f0*/  CALL.REL.NOINC `($__internal_0_$__cuda_sm70_shflsync_bfly_p) ;  /* 0x0000197000007944 */ /* 0x000fea0003c00000 */
[----:B------:R-:W-:Y:S01]  /*e900*/  FMNMX.FTZ R103, R5, R9, !PT ;  /* 0x0000000905677209 */ /* 0x000fe20007810000 */
[----:B------:R-:W-:Y:S01]  /*e910*/  IMAD.MOV.U32 R4, RZ, RZ, R6 ;  /* 0x000000ffff047224 */ /* 0x000fe200078e0006 */
[----:B------:R-:W-:Y:S01]  /*e920*/  MOV R2, 0xe950 ;  /* 0x0000e95000027802 */ /* 0x000fe20000000f00 */
[----:B------:R-:W-:Y:S02]  /*e930*/  IMAD.MOV.U32 R3, RZ, RZ, 0x2 ;  /* 0x00000002ff037424 */ /* 0x000fe400078e00ff */
        /* <DEDUP_REMOVED lines=16> */
[----:B------:R-:W-:Y:S05]  /*ea40*/  BRA `(.L_x_159) ;  /* 0xffff624000007947 */ /* 0x000fea000383ffff */
.L_x_66:
[----:B------:R-:W-:Y:S01]  /*ea50*/  MOV R29, RZ ;  /* 0x000000ff001d7202 */ /* 0x000fe20000000f00 */
[----:B------:R-:W-:Y:S01]  /*ea60*/  IMAD.MOV.U32 R30, RZ, RZ, R10 ;  /* 0x000000ffff1e7224 */ /* 0x000fe200078e000a */
[----:B------:R-:W-:Y:S01]  /*ea70*/  MOV R2, 0xeaa0 ;  /* 0x0000eaa000027802 */ /* 0x000fe20000000f00 */
[----:B------:R-:W-:Y:S02]  /*ea80*/  IMAD.MOV.U32 R3, RZ, RZ, 0x1c1f ;  /* 0x00001c1fff037424 */ /* 0x000fe400078e00ff */
[----:B-1234-:R-:W-:Y:S05]  /*ea90*/  CALL.REL.NOINC `($__internal_1_$__cuda_sm70_shflsync_idx_p) ;  /* 0x0000183000007944 */ /* 0x01efea0003c00000 */
[----:B------:R-:W-:Y:S01]  /*eaa0*/  MOV R2, R29 ;  /* 0x0000001d00027202 */ /* 0x000fe20000000f00 */
[----:B------:R-:W-:-:S05]  /*eab0*/  BRA `(.L_x_160) ;  /* 0xffff74e000007947 */ /* 0x000fca000383ffff */
.L_x_69:
[----:B------:R-:W-:Y:S01]  /*eac0*/  MOV R29, 0x1 ;  /* 0x00000001001d7802 */ /* 0x000fe20000000f00 */
[----:B------:R-:W-:Y:S01]  /*ead0*/  IMAD.MOV.U32 R30, RZ, RZ, R10 ;  /* 0x000000ffff1e7224 */ /* 0x000fe200078e000a */
[----:B------:R-:W-:Y:S01]  /*eae0*/  MOV R2, 0xeb10 ;  /* 0x0000eb1000027802 */ /* 0x000fe20000000f00 */
[----:B------:R-:W-:Y:S02]  /*eaf0*/  IMAD.MOV.U32 R3, RZ, RZ, 0x1c1f ;  /* 0x00001c1fff037424 */ /* 0x000fe400078e00ff */
[----:B-12-4-:R-:W-:Y:S05]  /*eb00*/  CALL.REL.NOINC `($__internal_1_$__cuda_sm70_shflsync_idx_p) ;  /* 0x000017c000007944 */ /* 0x016fea0003c00000 */
[----:B------:R-:W-:Y:S01]  /*eb10*/  MOV R3, 0x1c1f ;  /* 0x00001c1f00037802 */ /* 0x000fe20000000f00 */
[----:B------:R-:W-:Y:S01]  /*eb20*/  IMAD.MOV.U32 R4, RZ, RZ, R29 ;  /* 0x000000ffff047224 */ /* 0x000fe200078e001d */
[----:B------:R-:W-:Y:S01]  /*eb30*/  MOV R29, 0x1 ;  /* 0x00000001001d7802 */ /* 0x000fe20000000f00 */
[----:B------:R-:W-:Y:S01]  /*eb40*/  IMAD.MOV.U32 R30, RZ, RZ, R11 ;  /* 0x000000ffff1e7224 */ /* 0x000fe200078e000b */
[----:B------:R-:W-:Y:S02]  /*eb50*/  MOV R2, 0xeb70 ;  /* 0x0000eb7000027802 */ /* 0x000fe40000000f00 */
[----:B------:R-:W-:Y:S05]  /*eb60*/  CALL.REL.NOINC `($__internal_1_$__cuda_sm70_shflsync_idx_p) ;  /* 0x0000176000007944 */ /* 0x000fea0003c00000 */
[----:B------:R-:W-:Y:S01]  /*eb70*/  MOV R2, R29 ;  /* 0x0000001d00027202 */ /* 0x000fe20000000f00 */
[----:B------:R-:W-:-:S05]  /*eb80*/  BRA `(.L_x_161) ;  /* 0xffff758000007947 */ /* 0x000fca000383ffff */
.L_x_72:
[----:B------:R-:W-:Y:S01]  /*eb90*/  MOV R29, RZ ;  /* 0x000000ff001d7202 */ /* 0x000fe20000000f00 */
[----:B------:R-:W-:Y:S01]  /*eba0*/  IMAD.MOV.U32 R30, RZ, RZ, R10 ;  /* 0x000000ffff1e7224 */ /* 0x000fe200078e000a */
[----:B------:R-:W-:Y:S01]  /*ebb0*/  MOV R2, 0xebe0 ;  /* 0x0000ebe000027802 */ /* 0x000fe20000000f00 */
[----:B------:R-:W-:Y:S02]  /*ebc0*/  IMAD.MOV.U32 R3, RZ, RZ, 0x1c1f ;  /* 0x00001c1fff037424 */ /* 0x000fe400078e00ff */
[----:B------:R-:W-:Y:S05]  /*ebd0*/  CALL.REL.NOINC `($__internal_1_$__cuda_sm70_shflsync_idx_p) ;  /* 0x000016f000007944 */ /* 0x000fea0003c00000 */
[----:B------:R-:W-:Y:S01]  /*ebe0*/  MOV R4, R29 ;  /* 0x0000001d00047202 */ /* 0x000fe20000000f00 */
[----:B------:R-:W-:-:S05]  /*ebf0*/  BRA `(.L_x_162) ;  /* 0xffff847000007947 */ /* 0x000fca000383ffff */
.L_x_73:
[----:B------:R-:W-:Y:S01]  /*ec00*/  MOV R29, RZ ;  /* 0x000000ff001d7202 */ /* 0x000fe20000000f00 */
[----:B------:R-:W-:Y:S01]  /*ec10*/  IMAD.MOV.U32 R30, RZ, RZ, R11 ;  /* 0x000000ffff1e7224 */ /* 0x000fe200078e000b */
[----:B------:R-:W-:Y:S01]  /*ec20*/  MOV R2, 0xec50 ;  /* 0x0000ec5000027802 */ /* 0x000fe20000000f00 */
[----:B------:R-:W-:Y:S02]  /*ec30*/  IMAD.MOV.U32 R3, RZ, RZ, 0x1c1f ;  /* 0x00001c1fff037424 */ /* 0x000fe400078e00ff */
[----:B-12---:R-:W-:Y:S05]  /*ec40*/  CALL.REL.NOINC `($__internal_1_$__cuda_sm70_shflsync_idx_p) ;  /* 0x0000168000007944 */ /* 0x006fea0003c00000 */
[----:B------:R-:W-:Y:S01]  /*ec50*/  MOV R2, R29 ;  /* 0x0000001d00027202 */ /* 0x000fe20000000f00 */
[----:B------:R-:W-:-:S05]  /*ec60*/  BRA `(.L_x_163) ;  /* 0xffff842000007947 */ /* 0x000fca000383ffff */
.L_x_74:
[----:B------:R-:W-:Y:S01]  /*ec70*/  MOV R29, 0x1 ;  /* 0x00000001001d7802 */ /* 0x000fe20000000f00 */
[----:B------:R-:W-:Y:S01]  /*ec80*/  IMAD.MOV.U32 R30, RZ, RZ, R10 ;  /* 0x000000ffff1e7224 */ /* 0x000fe200078e000a */
[----:B--2---:R-:W-:Y:S01]  /*ec90*/  MOV R2, 0xecc0 ;  /* 0x0000ecc000027802 */ /* 0x004fe20000000f00 */
[----:B------:R-:W-:Y:S02]  /*eca0*/  IMAD.MOV.U32 R3, RZ, RZ, 0x1c1f ;  /* 0x00001c1fff037424 */ /* 0x000fe400078e00ff */
[----:B-1-3--:R-:W-:Y:S05]  /*ecb0*/  CALL.REL.NOINC `($__internal_1_$__cuda_sm70_shflsync_idx_p) ;  /* 0x0000161000007944 */ /* 0x00afea0003c00000 */
        /* <DEDUP_REMOVED lines=8> */
.L_x_75:
[----:B------:R-:W-:Y:S02]  /*ed40*/  MOV R3, 0x2 ;  /* 0x0000000200037802 */ /* 0x000fe40000000f00 */
[----:B------:R-:W-:Y:S02]  /*ed50*/  MOV R2, 0xed70 ;  /* 0x0000ed7000027802 */ /* 0x000fe40000000f00 */
[----:B------:R-:W-:Y:S05]  /*ed60*/  CALL.REL.NOINC `($__internal_0_$__cuda_sm70_shflsync_bfly_p) ;  /* 0x0000150000007944 */ /* 0x000fea0003c00000 */
[----:B------:R-:W-:Y:S01]  /*ed70*/  MOV R2, R9 ;  /* 0x0000000900027202 */ /* 0x000fe20000000f00 */
[----:B------:R-:W-:-:S05]  /*ed80*/  BRA `(.L_x_165) ;  /* 0xffff886000007947 */ /* 0x000fca000383ffff */
.L_x_76:
[----:B------:R-:W-:Y:S01]  /*ed90*/  MOV R3, 0x1 ;  /* 0x0000000100037802 */ /* 0x000fe20000000f00 */
[----:B-1----:R-:W-:Y:S01]  /*eda0*/  IMAD.MOV.U32 R4, RZ, RZ, R6 ;  /* 0x000000ffff047224 */ /* 0x002fe200078e0006 */
[----:B------:R-:W-:Y:S02]  /*edb0*/  MOV R2, 0xedd0 ;  /* 0x0000edd000027802 */ /* 0x000fe40000000f00 */
[----:B------:R-:W-:Y:S05]  /*edc0*/  CALL.REL.NOINC `($__internal_0_$__cuda_sm70_shflsync_bfly_p) ;  /* 0x000014a000007944 */ /* 0x000fea0003c00000 */
[----:B------:R-:W-:Y:S01]  /*edd0*/  IMAD.MOV.U32 R4, RZ, RZ, R5 ;  /* 0x000000ffff047224 */ /* 0x000fe200078e0005 */
[----:B------:R-:W-:Y:S01]  /*ede0*/  FMNMX.FTZ R104, R6, R9, !PT ;  /* 0x0000000906687209 */ /* 0x000fe20007810000 */
[----:B------:R-:W-:Y:S01]  /*edf0*/  IMAD.MOV.U32 R3, RZ, RZ, 0x2 ;  /* 0x00000002ff037424 */ /* 0x000fe200078e00ff */
[----:B------:R-:W-:Y:S02]  /*ee00*/  MOV R2, 0xee20 ;  /* 0x0000ee2000027802 */ /* 0x000fe40000000f00 */
[----:B------:R-:W-:Y:S05]  /*ee10*/  CALL.REL.NOINC `($__internal_0_$__cuda_sm70_shflsync_bfly_p) ;  /* 0x0000145000007944 */ /* 0x000fea0003c00000 */
[----:B------:R-:W-:Y:S01]  /*ee20*/  FMNMX.FTZ R4, R5, R9, !PT ;  /* 0x0000000905047209 */ /* 0x000fe20007810000 */
[----:B------:R-:W-:Y:S01]  /*ee30*/  IMAD.MOV.U32 R3, RZ, RZ, 0x1 ;  /* 0x00000001ff037424 */ /* 0x000fe200078e00ff */
[----:B------:R-:W-:Y:S02]  /*ee40*/  MOV R2, 0xee60 ;  /* 0x0000ee6000027802 */ /* 0x000fe40000000f00 */
[----:B------:R-:W-:Y:S05]  /*ee50*/  CALL.REL.NOINC `($__internal_0_$__cuda_sm70_shflsync_bfly_p) ;  /* 0x0000141000007944 */ /* 0x000fea0003c00000 */
[----:B------:R-:W-:Y:S01]  /*ee60*/  IMAD.MOV.U32 R3, RZ, RZ, 0x2 ;  /* 0x00000002ff037424 */ /* 0x000fe200078e00ff */
[----:B------:R-:W-:Y:S01]  /*ee70*/  FMNMX.FTZ R103, R4, R9, !PT ;  /* 0x0000000904677209 */ /* 0x000fe20007810000 */
[----:B------:R-:W-:Y:S01]  /*ee80*/  IMAD.MOV.U32 R4, RZ, RZ, R7 ;  /* 0x000000ffff047224 */ /* 0x000fe200078e0007 */
        /* <DEDUP_REMOVED lines=15> */
[----:B------:R-:W-:Y:S01]  /*ef80*/  MOV R2, R9 ;  /* 0x0000000900027202 */ /* 0x000fe20000000f00 */
[----:B------:R-:W-:-:S05]  /*ef90*/  BRA `(.L_x_166) ;  /* 0xffff874000007947 */ /* 0x000fca000383ffff */
.L_x_78:
[----:B------:R-:W-:Y:S01]  /*efa0*/  IMAD.MOV.U32 R4, RZ, RZ, R212 ;  /* 0x000000ffff047224 */ /* 0x000fe200078e00d4 */
[----:B------:R-:W-:-:S02]  /*efb0*/  MOV R3, 0x2 ;  /* 0x0000000200037802 */ /* 0x000fc40000000f00 */
[----:B------:R-:W-:Y:S02]  /*efc0*/  MOV R2, 0xefe0 ;  /* 0x0000efe000027802 */ /* 0x000fe40000000f00 */
[----:B------:R-:W-:Y:S05]  /*efd0*/  CALL.REL.NOINC `($__internal_0_$__cuda_sm70_shflsync_bfly_p) ;  /* 0x0000129000007944 */ /* 0x000fea0003c00000 */
[----:B------:R-:W-:Y:S01]  /*efe0*/  FADD.FTZ R4, R212, R9 ;  /* 0x00000009d4047221 */ /* 0x000fe20000010000 */
[----:B------:R-:W-:Y:S02]  /*eff0*/  MOV R3, 0x1 ;  /* 0x0000000100037802 */ /* 0x000fe40000000f00 */
[----:B------:R-:W-:Y:S02]  /*f000*/  MOV R2, 0xf020 ;  /* 0x0000f02000027802 */ /* 0x000fe40000000f00 */
[----:B------:R-:W-:Y:S05]  /*f010*/  CALL.REL.NOINC `($__internal_0_$__cuda_sm70_shflsync_bfly_p) ;  /* 0x0000125000007944 */ /* 0x000fea0003c00000 */
[----:B------:R-:W-:Y:S01]  /*f020*/  FADD.FTZ R7, R4, R9 ;  /* 0x0000000904077221 */ /* 0x000fe20000010000 */
[----:B------:R-:W-:Y:S02]  /*f030*/  MOV R4, R214 ;  /* 0x000000d600047202 */ /* 0x000fe40000000f00 */
[----:B------:R-:W-:Y:S02]  /*f040*/  MOV R3, 0x2 ;  /* 0x0000000200037802 */ /* 0x000fe40000000f00 */
[----:B------:R-:W-:Y:S02]  /*f050*/  MOV R2, 0xf070 ;  /* 0x0000f07000027802 */ /* 0x000fe40000000f00 */
[----:B------:R-:W-:Y:S05]  /*f060*/  CALL.REL.NOINC `($__internal_0_$__cuda_sm70_shflsync_bfly_p) ;  /* 0x0000120000007944 */ /* 0x000fea0003c00000 */
[----:B------:R-:W-:Y:S01]  /*f070*/  FADD.FTZ R6, R214, R9 ;  /* 0x00000009d6067221 */ /* 0x000fe20000010000 */
[----:B------:R-:W-:Y:S02]  /*f080*/  MOV R3, 0x1 ;  /* 0x0000000100037802 */ /* 0x000fe40000000f00 */
[----:B------:R-:W-:-:S02]  /*f090*/  MOV R2, 0xf0c0 ;  /* 0x0000f0c000027802 */ /* 0x000fc40000000f00 */
[----:B------:R-:W-:Y:S02]  /*f0a0*/  MOV R4, R6 ;  /* 0x0000000600047202 */ /* 0x000fe40000000f00 */
        /* <DEDUP_REMOVED lines=8> */
[----:B------:R-:W-:Y:S02]  /*f130*/  MOV R2, 0xf160 ;  /* 0x0000f16000027802 */ /* 0x000fe40000000f00 */
[----:B------:R-:W-:-:S02]  /*f140*/  MOV R4, R5 ;  /* 0x0000000500047202 */ /* 0x000fc40000000f00 */
[----:B------:R-:W-:Y:S05]  /*f150*/  CALL.REL.NOINC `($__internal_0_$__cuda_sm70_shflsync_bfly_p) ;  /* 0x0000111000007944 */ /* 0x000fea0003c00000 */
[----:B------:R-:W-:Y:S01]  /*f160*/  FADD.FTZ R5, R5, R9 ;  /* 0x0000000905057221 */ /* 0x000fe20000010000 */
[----:B------:R-:W-:-:S02]  /*f170*/  MOV R4, R234 ;  /* 0x000000ea00047202 */ /* 0x000fc40000000f00 */
[----:B------:R-:W-:Y:S02]  /*f180*/  MOV R3, 0x2 ;  /* 0x0000000200037802 */ /* 0x000fe40000000f00 */
[----:B------:R-:W-:Y:S02]  /*f190*/  MOV R2, 0xf1b0 ;  /* 0x0000f1b000027802 */ /* 0x000fe40000000f00 */
[----:B------:R-:W-:Y:S05]  /*f1a0*/  CALL.REL.NOINC `($__internal_0_$__cuda_sm70_shflsync_bfly_p) ;  /* 0x000010c000007944 */ /* 0x000fea0003c00000 */
[----:B------:R-:W-:Y:S01]  /*f1b0*/  FADD.FTZ R4, R234, R9 ;  /* 0x00000009ea047221 */ /* 0x000fe20000010000 */
[----:B------:R-:W-:Y:S02]  /*f1c0*/  MOV R3, 0x1 ;  /* 0x0000000100037802 */ /* 0x000fe40000000f00 */
[----:B------:R-:W-:Y:S02]  /*f1d0*/  MOV R2, 0xf1f0 ;  /* 0x0000f1f000027802 */ /* 0x000fe40000000f00 */
[----:B------:R-:W-:Y:S05]  /*f1e0*/  CALL.REL.NOINC `($__internal_0_$__cuda_sm70_shflsync_bfly_p) ;  /* 0x0000108000007944 */ /* 0x000fea0003c00000 */
[----:B------:R-:W-:Y:S05]  /*f1f0*/  BRA `(.L_x_167) ;  /* 0xffff9d7000007947 */ /* 0x000fea000383ffff */
.L_x_85:
[----:B-1234-:R-:W-:Y:S01]  /*f200*/  IMAD.MOV.U32 R30, RZ, RZ, R10 ;  /* 0x000000ffff1e7224 */ /* 0x01efe200078e000a */
[----:B------:R-:W-:Y:S01]  /*f210*/  MOV R29, RZ ;  /* 0x000000ff001d7202 */ /* 0x000fe20000000f00 */
[----:B------:R-:W-:Y:S01]  /*f220*/  IMAD.MOV.U32 R3, RZ, RZ, 0x1c1f ;  /* 0x00001c1fff037424 */ /* 0x000fe200078e00ff */
[----:B------:R-:W-:Y:S02]  /*f230*/  MOV R2, 0xf250 ;  /* 0x0000f25000027802 */ /* 0x000fe40000000f00 */
[----:B------:R-:W-:Y:S05]  /*f240*/  CALL.REL.NOINC `($__internal_1_$__cuda_sm70_shflsync_idx_p) ;  /* 0x0000108000007944 */ /* 0x000fea0003c00000 */
[----:B------:R-:W-:Y:S01]  /*f250*/  MOV R5, R29 ;  /* 0x0000001d00057202 */ /* 0x000fe20000000f00 */
[----:B------:R-:W-:Y:S05]  /*f260*/  BRA `(.L_x_168) ;  /* 0xffffb6e000007947 */ /* 0x000fea000383ffff */
.L_x_86:
[----:B------:R-:W-:Y:S01]  /*f270*/  IMAD.MOV.U32 R30, RZ, RZ, R12 ;  /* 0x000000ffff1e7224 */ /* 0x000fe200078e000c */
[----:B------:R-:W-:Y:S01]  /*f280*/  MOV R29, RZ ;  /* 0x000000ff001d7202 */ /* 0x000fe20000000f00 */
[----:B------:R-:W-:Y:S01]  /*f290*/  IMAD.MOV.U32 R3, RZ, RZ, 0x1c1f ;  /* 0x00001c1fff037424 */ /* 0x000fe200078e00ff */
[----:B------:R-:W-:-:S02]  /*f2a0*/  MOV R2, 0xf2c0 ;  /* 0x0000f2c000027802 */ /* 0x000fc40000000f00 */
[----:B-12---:R-:W-:Y:S05]  /*f2b0*/  CALL.REL.NOINC `($__internal_1_$__cuda_sm70_shflsync_idx_p) ;  /* 0x0000101000007944 */ /* 0x006fea0003c00000 */
[----:B------:R-:W-:Y:S01]  /*f2c0*/  MOV R0, R29 ;  /* 0x0000001d00007202 */ /* 0x000fe20000000f00 */
[----:B------:R-:W-:Y:S05]  /*f2d0*/  BRA `(.L_x_169) ;  /* 0xffffb69000007947 */ /* 0x000fea000383ffff */
.L_x_89:
[----:B------:R-:W-:Y:S01]  /*f2e0*/  IMAD.MOV.U32 R30, RZ, RZ, R10 ;  /* 0x000000ffff1e7224 */ /* 0x000fe200078e000a */
[----:B------:R-:W-:Y:S01]  /*f2f0*/  MOV R29, 0x1 ;  /* 0x00000001001d7802 */ /* 0x000fe20000000f00 */
[----:B--2---:R-:W-:Y:S01]  /*f300*/  IMAD.MOV.U32 R3, RZ, RZ, 0x1c1f ;  /* 0x00001c1fff037424 */ /* 0x004fe200078e00ff */
[----:B------:R-:W-:-:S02]  /*f310*/  MOV R2, 0xf330 ;  /* 0x0000f33000027802 */ /* 0x000fc40000000f00 */
        /* <DEDUP_REMOVED lines=9> */
.L_x_92:
[----:B------:R-:W-:Y:S01]  /*f3b0*/  IMAD.MOV.U32 R30, RZ, RZ, R10 ;  /* 0x000000ffff1e7224 */ /* 0x000fe200078e000a */
[----:B------:R-:W-:Y:S01]  /*f3c0*/  MOV R29, 0x2 ;  /* 0x00000002001d7802 */ /* 0x000fe20000000f00 */
[----:B-1----:R-:W-:Y:S01]  /*f3d0*/  IMAD.MOV.U32 R3, RZ, RZ, 0x1c1f ;  /* 0x00001c1fff037424 */ /* 0x002fe200078e00ff */
[----:B------:R-:W-:Y:S02]  /*f3e0*/  MOV R2, 0xf400 ;  /* 0x0000f40000027802 */ /* 0x000fe40000000f00 */
[----:B--234-:R-:W-:Y:S05]  /*f3f0*/  CALL.REL.NOINC `($__internal_1_$__cuda_sm70_shflsync_idx_p) ;  /* 0x00000ed000007944 */ /* 0x01cfea0003c00000 */
[----:B------:R-:W-:Y:S01]  /*f400*/  MOV R5, R29 ;  /* 0x0000001d00057202 */ /* 0x000fe20000000f00 */
[----:B------:R-:W-:Y:S05]  /*f410*/  BRA `(.L_x_171) ;  /* 0xffffb83000007947 */ /* 0x000fea000383ffff */
.L_x_93:
[----:B------:R-:W-:Y:S01]  /*f420*/  IMAD.MOV.U32 R30, RZ, RZ, R12 ;  /* 0x000000ffff1e7224 */ /* 0x000fe200078e000c */
[----:B------:R-:W-:Y:S01]  /*f430*/  MOV R29, 0x2 ;  /* 0x00000002001d7802 */ /* 0x000fe20000000f00 */
[----:B------:R-:W-:Y:S01]  /*f440*/  IMAD.MOV.U32 R3, RZ, RZ, 0x1c1f ;  /* 0x00001c1fff037424 */ /* 0x000fe200078e00ff */
[----:B------:R-:W-:Y:S02]  /*f450*/  MOV R2, 0xf470 ;  /* 0x0000f47000027802 */ /* 0x000fe40000000f00 */
[----:B-1234-:R-:W-:Y:S05]  /*f460*/  CALL.REL.NOINC `($__internal_1_$__cuda_sm70_shflsync_idx_p) ;  /* 0x00000e6000007944 */ /* 0x01efea0003c00000 */
[----:B------:R-:W-:Y:S01]  /*f470*/  MOV R0, R29 ;  /* 0x0000001d00007202 */ /* 0x000fe20000000f00 */
[----:B------:R-:W-:Y:S05]  /*f480*/  BRA `(.L_x_172) ;  /* 0xffffb7e000007947 */ /* 0x000fea000383ffff */
.L_x_96:
[----:B------:R-:W-:Y:S01]  /*f490*/  IMAD.MOV.U32 R30, RZ, RZ, R10 ;  /* 0x000000ffff1e7224 */ /* 0x000fe200078e000a */
[----:B------:R-:W-:Y:S01]  /*f4a0*/  MOV R29, 0x3 ;  /* 0x00000003001d7802 */ /* 0x000fe20000000f00 */
[----:B-1----:R-:W-:Y:S01]  /*f4b0*/  IMAD.MOV.U32 R3, RZ, RZ, 0x1c1f ;  /* 0x00001c1fff037424 */ /* 0x002fe200078e00ff */
[----:B------:R-:W-:-:S02]  /*f4c0*/  MOV R2, 0xf4e0 ;  /* 0x0000f4e000027802 */ /* 0x000fc40000000f00 */
[----:B--234-:R-:W-:Y:S05]  /*f4d0*/  CALL.REL.NOINC `($__internal_1_$__cuda_sm70_shflsync_idx_p) ;  /* 0x00000df000007944 */ /* 0x01cfea0003c00000 */
        /* <DEDUP_REMOVED lines=8> */
.L_x_98:
[----:B------:R-:W-:Y:S01]  /*f560*/  IMAD.MOV.U32 R30, RZ, RZ, R5 ;  /* 0x000000ffff1e7224 */ /* 0x000fe200078e0005 */
[----:B------:R-:W-:Y:S01]  /*f570*/  MOV R29, RZ ;  /* 0x000000ff001d7202 */ /* 0x000fe20000000f00 */
[----:B------:R-:W-:Y:S01]  /*f580*/  IMAD.MOV.U32 R3, RZ, RZ, 0x1c1f ;  /* 0x00001c1fff037424 */ /* 0x000fe200078e00ff */
[----:B------:R-:W-:Y:S02]  /*f590*/  MOV R2, 0xf5b0 ;  /* 0x0000f5b000027802 */ /* 0x000fe40000000f00 */
[----:B------:R-:W-:Y:S05]  /*f5a0*/  CALL.REL.NOINC `($__internal_1_$__cuda_sm70_shflsync_idx_p) ;  /* 0x00000d2000007944 */ /* 0x000fea0003c00000 */
[----:B------:R-:W-:Y:S01]  /*f5b0*/  MOV R4, R29 ;  /* 0x0000001d00047202 */ /* 0x000fe20000000f00 */
[----:B------:R-:W-:Y:S05]  /*f5c0*/  BRA `(.L_x_174) ;  /* 0xffffbb6000007947 */ /* 0x000fea000383ffff */
.L_x_99:
[----:B------:R-:W-:Y:S01]  /*f5d0*/  IMAD.MOV.U32 R30, RZ, RZ, R12 ;  /* 0x000000ffff1e7224 */ /* 0x000fe200078e000c */
[----:B------:R-:W-:Y:S01]  /*f5e0*/  MOV R29, RZ ;  /* 0x000000ff001d7202 */ /* 0x000fe20000000f00 */
[----:B------:R-:W-:Y:S01]  /*f5f0*/  IMAD.MOV.U32 R3, RZ, RZ, 0x1c1f ;  /* 0x00001c1fff037424 */ /* 0x000fe200078e00ff */
[----:B------:R-:W-:Y:S02]  /*f600*/  MOV R2, 0xf620 ;  /* 0x0000f62000027802 */ /* 0x000fe40000000f00 */
[----:B-12---:R-:W-:Y:S05]  /*f610*/  CALL.REL.NOINC `($__internal_1_$__cuda_sm70_shflsync_idx_p) ;  /* 0x00000cb000007944 */ /* 0x006fea0003c00000 */
[----:B------:R-:W-:Y:S01]  /*f620*/  MOV R0, R29 ;  /* 0x0000001d00007202 */ /* 0x000fe20000000f00 */
[----:B------:R-:W-:Y:S05]  /*f630*/  BRA `(.L_x_175) ;  /* 0xffffbb1000007947 */ /* 0x000fea000383ffff */
.L_x_102:
        /* <DEDUP_REMOVED lines=13> */
.L_x_105:
[----:B------:R-:W-:Y:S01]  /*f710*/  IMAD.MOV.U32 R30, RZ, RZ, R5 ;  /* 0x000000ffff1e7224 */ /* 0x000fe200078e0005 */
[----:B------:R-:W-:Y:S01]  /*f720*/  MOV R29, 0x2 ;  /* 0x00000002001d7802 */ /* 0x000fe20000000f00 */
[----:B-1----:R-:W-:Y:S01]  /*f730*/  IMAD.MOV.U32 R3, RZ, RZ, 0x1c1f ;  /* 0x00001c1fff037424 */ /* 0x002fe200078e00ff */
[----:B------:R-:W-:Y:S02]  /*f740*/  MOV R2, 0xf760 ;  /* 0x0000f76000027802 */ /* 0x000fe40000000f00 */
[----:B--234-:R-:W-:Y:S05]  /*f750*/  CALL.REL.NOINC `($__internal_1_$__cuda_sm70_shflsync_idx_p) ;  /* 0x00000b7000007944 */ /* 0x01cfea0003c00000 */
[----:B------:R-:W-:Y:S01]  /*f760*/  MOV R4, R29 ;  /* 0x0000001d00047202 */ /* 0x000fe20000000f00 */
[----:B------:R-:W-:Y:S05]  /*f770*/  BRA `(.L_x_177) ;  /* 0xffffc38000007947 */ /* 0x000fea000383ffff */
.L_x_106:
[----:B------:R-:W-:Y:S01]  /*f780*/  IMAD.MOV.U32 R30, RZ, RZ, R12 ;  /* 0x000000ffff1e7224 */ /* 0x000fe200078e000c */
[----:B------:R-:W-:Y:S01]  /*f790*/  MOV R29, 0x2 ;  /* 0x00000002001d7802 */ /* 0x000fe20000000f00 */
[----:B------:R-:W-:Y:S01]  /*f7a0*/  IMAD.MOV.U32 R3, RZ, RZ, 0x1c1f ;  /* 0x00001c1fff037424 */ /* 0x000fe200078e00ff */
[----:B------:R-:W-:Y:S02]  /*f7b0*/  MOV R2, 0xf7d0 ;  /* 0x0000f7d000027802 */ /* 0x000fe40000000f00 */
[----:B-1234-:R-:W-:Y:S05]  /*f7c0*/  CALL.REL.NOINC `($__internal_1_$__cuda_sm70_shflsync_idx_p) ;  /* 0x00000b0000007944 */ /* 0x01efea0003c00000 */
[----:B------:R-:W-:Y:S01]  /*f7d0*/  MOV R0, R29 ;  /* 0x0000001d00007202 */ /* 0x000fe20000000f00 */
[----:B------:R-:W-:Y:S05]  /*f7e0*/  BRA `(.L_x_178) ;  /* 0xffffc33000007947 */ /* 0x000fea000383ffff */
.L_x_109:
        /* <DEDUP_REMOVED lines=13> */
.L_x_113:
[----:B------:R-:W-:Y:S01]  /*f8c0*/  IMAD.MOV.U32 R30, RZ, RZ, R5 ;  /* 0x000000ffff1e7224 */ /* 0x000fe200078e0005 */
[----:B------:R-:W-:Y:S01]  /*f8d0*/  MOV R29, RZ ;  /* 0x000000ff001d7202 */ /* 0x000fe20000000f00 */
[----:B------:R-:W-:Y:S01]  /*f8e0*/  IMAD.MOV.U32 R3, RZ, RZ, 0x1c1f ;  /* 0x00001c1fff037424 */ /* 0x000fe200078e00ff */
[----:B------:R-:W-:Y:S02]  /*f8f0*/  MOV R2, 0xf910 ;  /* 0x0000f91000027802 */ /* 0x000fe40000000f00 */
[----:B------:R-:W-:Y:S05]  /*f900*/  CALL.REL.NOINC `($__internal_1_$__cuda_sm70_shflsync_idx_p) ;  /* 0x000009c000007944 */ /* 0x000fea0003c00000 */
[----:B------:R-:W-:Y:S01]  /*f910*/  MOV R4, R29 ;  /* 0x0000001d00047202 */ /* 0x000fe20000000f00 */
[----:B------:R-:W-:Y:S05]  /*f920*/  BRA `(.L_x_180) ;  /* 0xffffd2e000007947 */ /* 0x000fea000383ffff */
.L_x_114:
[----:B------:R-:W-:Y:S01]  /*f930*/  IMAD.MOV.U32 R30, RZ, RZ, R12 ;  /* 0x000000ffff1e7224 */ /* 0x000fe200078e000c */
[----:B------:R-:W-:Y:S01]  /*f940*/  MOV R29, RZ ;  /* 0x000000ff001d7202 */ /* 0x000fe20000000f00 */
[----:B------:R-:W-:Y:S01]  /*f950*/  IMAD.MOV.U32 R3, RZ, RZ, 0x1c1f ;  /* 0x00001c1fff037424 */ /* 0x000fe200078e00ff */
[----:B------:R-:W-:Y:S02]  /*f960*/  MOV R2, 0xf980 ;  /* 0x0000f98000027802 */ /* 0x000fe40000000f00 */
[----:B-12---:R-:W-:Y:S05]  /*f970*/  CALL.REL.NOINC `($__internal_1_$__cuda_sm70_shflsync_idx_p) ;  /* 0x0000095000007944 */ /* 0x006fea0003c00000 */
[----:B------:R-:W-:Y:S01]  /*f980*/  MOV R0, R29 ;  /* 0x0000001d00007202 */ /* 0x000fe20000000f00 */
[----:B------:R-:W-:Y:S05]  /*f990*/  BRA `(.L_x_181) ;  /* 0xffffd29000007947 */ /* 0x000fea000383ffff */
.L_x_117:
        /* <DEDUP_REMOVED lines=13> */
.L_x_120:
[----:B------:R-:W-:Y:S01]  /*fa70*/  IMAD.MOV.U32 R30, RZ, RZ, R5 ;  /* 0x000000ffff1e7224 */ /* 0x000fe200078e0005 */
[----:B------:R-:W-:Y:S01]  /*fa80*/  MOV R29, 0x2 ;  /* 0x00000002001d7802 */ /* 0x000fe20000000f00 */
[----:B-1----:R-:W-:Y:S01]  /*fa90*/  IMAD.MOV.U32 R3, RZ, RZ, 0x1c1f ;  /* 0x00001c1fff037424 */ /* 0x002fe200078e00ff */
[----:B------:R-:W-:Y:S02]  /*faa0*/  MOV R2, 0xfac0 ;  /* 0x0000fac000027802 */ /* 0x000fe40000000f00 */
[----:B--234-:R-:W-:Y:S05]  /*fab0*/  CALL.REL.NOINC `($__internal_1_$__cuda_sm70_shflsync_idx_p) ;  /* 0x0000081000007944 */ /* 0x01cfea0003c00000 */
[----:B------:R-:W-:Y:S01]  /*fac0*/  MOV R4, R29 ;  /* 0x0000001d00047202 */ /* 0x000fe20000000f00 */
[----:B------:R-:W-:Y:S05]  /*fad0*/  BRA `(.L_x_183) ;  /* 0xffffd44000007947 */ /* 0x000fea000383ffff */
.L_x_121:
[----:B------:R-:W-:Y:S01]  /*fae0*/  IMAD.MOV.U32 R30, RZ, RZ, R12 ;  /* 0x000000ffff1e7224 */ /* 0x000fe200078e000c */
[----:B------:R-:W-:Y:S01]  /*faf0*/  MOV R29, 0x2 ;  /* 0x00000002001d7802 */ /* 0x000fe20000000f00 */
[----:B------:R-:W-:Y:S01]  /*fb00*/  IMAD.MOV.U32 R3, RZ, RZ, 0x1c1f ;  /* 0x00001c1fff037424 */ /* 0x000fe200078e00ff */
[----:B------:R-:W-:Y:S02]  /*fb10*/  MOV R2, 0xfb30 ;  /* 0x0000fb3000027802 */ /* 0x000fe40000000f00 */
[----:B-1234-:R-:W-:Y:S05]  /*fb20*/  CALL.REL.NOINC `($__internal_1_$__cuda_sm70_shflsync_idx_p) ;  /* 0x000007a000007944 */ /* 0x01efea0003c00000 */
[----:B------:R-:W-:Y:S01]  /*fb30*/  MOV R0, R29 ;  /* 0x0000001d00007202 */ /* 0x000fe20000000f00 */
[----:B------:R-:W-:Y:S05]  /*fb40*/  BRA `(.L_x_184) ;  /* 0xffffd3f000007947 */ /* 0x000fea000383ffff */
.L_x_124:
        /* <DEDUP_REMOVED lines=13> */
.L_x_126:
[----:B------:R-:W-:Y:S01]  /*fc20*/  IMAD.MOV.U32 R30, RZ, RZ, R28 ;  /* 0x000000ffff1e7224 */ /* 0x000fe200078e001c */
[----:B------:R-:W-:Y:S01]  /*fc30*/  MOV R29, RZ ;  /* 0x000000ff001d7202 */ /* 0x000fe20000000f00 */
[----:B------:R-:W-:Y:S01]  /*fc40*/  IMAD.MOV.U32 R3, RZ, RZ, 0x1f ;  /* 0x0000001fff037424 */ /* 0x000fe200078e00ff */
[----:B------:R-:W-:Y:S02]  /*fc50*/  MOV R2, 0xfc70 ;  /* 0x0000fc7000027802 */ /* 0x000fe40000000f00 */
[----:B------:R-:W-:Y:S05]  /*fc60*/  CALL.REL.NOINC `($__internal_1_$__cuda_sm70_shflsync_idx_p) ;  /* 0x0000066000007944 */ /* 0x000fea0003c00000 */
[----:B------:R-:W-:Y:S01]  /*fc70*/  MOV R9, R29 ;  /* 0x0000001d00097202 */ /* 0x000fe20000000f00 */
[----:B------:R-:W-:Y:S05]  /*fc80*/  BRA `(.L_x_186) ;  /* 0xffffd64000007947 */ /* 0x000fea000383ffff */
.L_x_127:
[----:B------:R-:W-:Y:S01]  /*fc90*/  IMAD.MOV.U32 R30, RZ, RZ, R28 ;  /* 0x000000ffff1e7224 */ /* 0x000fe200078e001c */
[----:B------:R-:W-:Y:S01]  /*fca0*/  MOV R29, 0x1 ;  /* 0x00000001001d7802 */ /* 0x000fe20000000f00 */
[----:B------:R-:W-:Y:S01]  /*fcb0*/  IMAD.MOV.U32 R3, RZ, RZ, 0x1f ;  /* 0x0000001fff037424 */ /* 0x000fe200078e00ff */
[----:B------:R-:W-:Y:S02]  /*fcc0*/  MOV R2, 0xfce0 ;  /* 0x0000fce000027802 */ /* 0x000fe40000000f00 */
[----:B-12---:R-:W-:Y:S05]  /*fcd0*/  CALL.REL.NOINC `($__internal_1_$__cuda_sm70_shflsync_idx_p) ;  /* 0x000005f000007944 */ /* 0x006fea0003c00000 */
[----:B------:R-:W-:Y:S01]  /*fce0*/  MOV R8, R29 ;  /* 0x0000001d00087202 */ /* 0x000fe20000000f00 */
[----:B------:R-:W-:Y:S05]  /*fcf0*/  BRA `(.L_x_187) ;  /* 0xffffd5f000007947 */ /* 0x000fea000383ffff */
.L_x_128:
[----:B------:R-:W-:Y:S02]  /*fd00*/  MOV R2, 0x1 ;  /* 0x0000000100027802 */ /* 0x000fe40000000f00 */
[----:B------:R-:W-:-:S02]  /*fd10*/  MOV R3, 0xfd30 ;  /* 0x0000fd3000037802 */ /* 0x000fc40000000f00 */
[----:B-1234-:R-:W-:Y:S05]  /*fd20*/  CALL.REL.NOINC `($__internal_2_$__cuda_sm70_shflsync_up_p) ;  /* 0x000005f000007944 */ /* 0x01efea0003c00000 */
[----:B------:R-:W-:Y:S05]  /*fd30*/  BRA `(.L_x_188) ;  /* 0xffffd6e000007947 */ /* 0x000fea000383ffff */
.L_x_129:
[----:B------:R-:W-:Y:S02]  /*fd40*/  MOV R2, 0x2 ;  /* 0x0000000200027802 */ /* 0x000fe40000000f00 */
[----:B------:R-:W-:-:S02]  /*fd50*/  MOV R3, 0xfd70 ;  /* 0x0000fd7000037802 */ /* 0x000fc40000000f00 */
[----:B--2-4-:R-:W-:Y:S05]  /*fd60*/  CALL.REL.NOINC `($__internal_2_$__cuda_sm70_shflsync_up_p) ;  /* 0x000005b000007944 */ /* 0x014fea0003c00000 */
        /* <DEDUP_REMOVED lines=24> */
.L_x_133:
[----:B------:R-:W-:Y:S02]  /*fef0*/  MOV R2, 0x1 ;  /* 0x0000000100027802 */ /* 0x000fe40000000f00 */
[----:B------:R-:W-:Y:S02]  /*ff00*/  MOV R3, 0xff20 ;  /* 0x0000ff2000037802 */ /* 0x000fe40000000f00 */
[----:B------:R-:W-:Y:S05]  /*ff10*/  CALL.REL.NOINC `($__internal_2_$__cuda_sm70_shflsync_up_p) ;  /* 0x0000040000007944 */ /* 0x000fea0003c00000 */
[----:B------:R-:W-:Y:S01]  /*ff20*/  MOV R2, R4 ;  /* 0x0000000400027202 */ /* 0x000fe20000000f00 */
[----:B------:R-:W-:Y:S05]  /*ff30*/  BRA `(.L_x_190) ;  /* 0xffffd74000007947 */ /* 0x000fea000383ffff */
.L_x_134:
        /* <DEDUP_REMOVED lines=27> */
.L_x_136:
[----:B------:R-:W-:Y:S02]  /*100f0*/  SEL R0, RZ, 0x1, P0 ;  /* 0x00000001ff007807 */ /* 0x000fe40000000000 */
[----:B------:R-:W-:Y:S02]  /*10100*/  MOV R2, 0x10120 ;  /* 0x0001012000027802 */ /* 0x000fe40000000f00 */
[----:B-1----:R-:W-:Y:S05]  /*10110*/  CALL.REL.NOINC `($__internal_3_$__cuda_sm70_votesync_ballot) ;  /* 0x0000027000007944 */ /* 0x002fea0003c00000 */
[----:B------:R-:W-:Y:S05]  /*10120*/  BRA `(.L_x_192) ;  /* 0xffffd6e000007947 */ /* 0x000fea000383ffff */
.L_x_137:
[----:B------:R-:W-:Y:S01]  /*10130*/  IMAD.MOV.U32 R30, RZ, RZ, R6 ;  /* 0x000000ffff1e7224 */ /* 0x000fe200078e0006 */
[----:B---3--:R-:W-:Y:S01]  /*10140*/  MOV R29, R11 ;  /* 0x0000000b001d7202 */ /* 0x008fe20000000f00 */
[----:B------:R-:W-:Y:S01]  /*10150*/  IMAD.MOV.U32 R3, RZ, RZ, 0x1f ;  /* 0x0000001fff037424 */ /* 0x000fe200078e00ff */
[----:B------:R-:W-:Y:S02]  /*10160*/  MOV R2, 0x10180 ;  /* 0x0001018000027802 */ /* 0x000fe40000000f00 */
[----:B-12---:R-:W-:Y:S05]  /*10170*/  CALL.REL.NOINC `($__internal_1_$__cuda_sm70_shflsync_idx_p) ;  /* 0x0000015000007944 */ /* 0x006fea0003c00000 */
[----:B------:R-:W-:Y:S01]  /*10180*/  IMAD.MOV.U32 R8, RZ, RZ, R29 ;  /* 0x000000ffff087224 */ /* 0x000fe200078e001d */
[----:B------:R-:W-:Y:S01]  /*10190*/  MOV R29, R11 ;  /* 0x0000000b001d7202 */ /* 0x000fe20000000f00 */
[----:B------:R-:W-:Y:S01]  /*101a0*/  IMAD.MOV.U32 R30, RZ, RZ, R7 ;  /* 0x000000ffff1e7224 */ /* 0x000fe200078e0007 */
[----:B------:R-:W-:Y:S02]  /*101b0*/  MOV R3, 0x1f ;  /* 0x0000001f00037802 */ /* 0x000fe40000000f00 */
[----:B------:R-:W-:-:S02]  /*101c0*/  MOV R2, 0x101e0 ;  /* 0x000101e000027802 */ /* 0x000fc40000000f00 */
[----:B------:R-:W-:Y:S05]  /*101d0*/  CALL.REL.NOINC `($__internal_1_$__cuda_sm70_shflsync_idx_p) ;  /* 0x000000f000007944 */ /* 0x000fea0003c00000 */
[----:B------:R-:W-:Y:S01]  /*101e0*/  MOV R7, R29 ;  /* 0x0000001d00077202 */ /* 0x000fe20000000f00 */
[----:B------:R-:W-:Y:S05]  /*101f0*/  BRA `(.L_x_193) ;  /* 0xffffd65000007947 */ /* 0x000fea000383ffff */
.L_x_140:
[----:B------:R-:W-:Y:S01]  /*10200*/  IMAD.MOV.U32 R30, RZ, RZ, R4 ;  /* 0x000000ffff1e7224 */ /* 0x000fe200078e0004 */
[----:B------:R-:W-:Y:S01]  /*10210*/  MOV R29, R0 ;  /* 0x00000000001d7202 */ /* 0x000fe20000000f00 */
[----:B------:R-:W-:Y:S01]  /*10220*/  IMAD.MOV.U32 R3, RZ, RZ, 0x1f ;  /* 0x0000001fff037424 */ /* 0x000fe200078e00ff */
[----:B------:R-:W-:-:S02]  /*10230*/  MOV R2, 0x10250 ;  /* 0x0001025000027802 */ /* 0x000fc40000000f00 */
[----:B-1-34-:R-:W-:Y:S05]  /*10240*/  CALL.REL.NOINC `($__internal_1_$__cuda_sm70_shflsync_idx_p) ;  /* 0x0000008000007944 */ /* 0x01afea0003c00000 */
[----:B------:R-:W-:Y:S01]  /*10250*/  MOV R12, R29 ;  /* 0x0000001d000c7202 */ /* 0x000fe20000000f00 */
[----:B------:R-:W-:Y:S05]  /*10260*/  BRA `(.L_x_139) ;  /* 0xffffd64000007947 */ /* 0x000fea000383ffff */
        .weak           $__internal_0_$__cuda_sm70_shflsync_bfly_p
        .type           $__internal_0_$__cuda_sm70_shflsync_bfly_p,@function
        .size           $__internal_0_$__cuda_sm70_shflsync_bfly_p,($__internal_1_$__cuda_sm70_shflsync_idx_p - $__internal_0_$__cuda_sm70_shflsync_bfly_p)
$__internal_0_$__cuda_sm70_shflsync_bfly_p:
[----:B------:R-:W-:Y:S02]  /*10270*/  MOV R9, 0x1f ;  /* 0x0000001f00097802 */ /* 0x000fe40000000f00 */
[----:B------:R-:W-:-:S04]  /*10280*/  MOV R36, 0xffffffff ;  /* 0xffffffff00247802 */ /* 0x000fc80000000f00 */
[----:B------:R-:W-:Y:S04]  /*10290*/  WARPSYNC R36 ;  /* 0x0000002400007348 */ /* 0x000fe80003800000 */
[----:B------:R1:W2:Y:S02]  /*102a0*/  SHFL.BFLY PT, R9, R4, R3, R9 ;  /* 0x0c00000304097389 */ /* 0x0002a400000e0009 */
[----:B-1----:R-:W-:-:S04]  /*102b0*/  MOV R3, 0x0 ;  /* 0x0000000000037802 */ /* 0x002fc80000000f00 */
[----:B--2---:R-:W-:Y:S05]  /*102c0*/  RET.REL.NODEC R2 `(_ZN7cutlass13device_kernelIN5flash19enable_sm80_to_sm89INS1_16FlashAttnFwdSm80INS1_25CollectiveMainloopFwdSm80ILi4ELi1ELb0EN4cute5tupleIJNS5_1CILi128EEENS7_ILi48EEENS7_ILi96EEEEEELi96ENS_10bfloat16_tEfNS_4arch4Sm80ELb0ELb0ELb1ELb1ELb1ELb0ELb1ELb1EEENS1_21CollectiveEpilogueFwdINS6_IJS8_SA_S9_EEENS6_IJNS7_ILi1EEESI_SI_EEESC_SE_Li128ELb1ELb1ELb1ELb0EEENS1_36VarlenDynamicPersistentTileSchedulerILi128ELi48ELi128ELi128ELb1ELb1ELb0ELb0ELb1ELb1EEEEEEEEEvNT_6ParamsE) ;  /* 0xfffefd3002007950 */ /* 0x004fea0003c3ffff */
        .weak           $__internal_1_$__cuda_sm70_shflsync_idx_p
        .type           $__internal_1_$__cuda_sm70_shflsync_idx_p,@function
        .size           $__internal_1_$__cuda_sm70_shflsync_idx_p,($__internal_2_$__cuda_sm70_shflsync_up_p - $__internal_1_$__cuda_sm70_shflsync_idx_p)
$__internal_1_$__cuda_sm70_shflsync_idx_p:
[----:B------:R-:W-:-:S04]  /*102d0*/  MOV R31, 0xffffffff ;  /* 0xffffffff001f7802 */ /* 0x000fc80000000f00 */
[----:B------:R-:W-:Y:S04]  /*102e0*/  WARPSYNC R31 ;  /* 0x0000001f00007348 */ /* 0x000fe80003800000 */
[----:B------:R1:W2:Y:S02]  /*102f0*/  SHFL.IDX PT, R29, R30, R29, R3 ;  /* 0x0000001d1e1d7389 */ /* 0x0002a400000e0003 */
[----:B-1----:R-:W-:-:S04]  /*10300*/  MOV R3, 0x0 ;  /* 0x0000000000037802 */ /* 0x002fc80000000f00 */
[----:B--2---:R-:W-:Y:S05]  /*10310*/  RET.REL.NODEC R2 `(_ZN7cutlass13device_kernelIN5flash19enable_sm80_to_sm89INS1_16FlashAttnFwdSm80INS1_25CollectiveMainloopFwdSm80ILi4ELi1ELb0EN4cute5tupleIJNS5_1CILi128EEENS7_ILi48EEENS7_ILi96EEEEEELi96ENS_10bfloat16_tEfNS_4arch4Sm80ELb0ELb0ELb1ELb1ELb1ELb0ELb1ELb1EEENS1_21CollectiveEpilogueFwdINS6_IJS8_SA_S9_EEENS6_IJNS7_ILi1EEESI_SI_EEESC_SE_Li128ELb1ELb1ELb1ELb0EEENS1_36VarlenDynamicPersistentTileSchedulerILi128ELi48ELi128ELi128ELb1ELb1ELb0ELb0ELb1ELb1EEEEEEEEEvNT_6ParamsE) ;  /* 0xfffefce002007950 */ /* 0x004fea0003c3ffff */
        .weak           $__internal_2_$__cuda_sm70_shflsync_up_p
        .type           $__internal_2_$__cuda_sm70_shflsync_up_p,@function
        .size           $__internal_2_$__cuda_sm70_shflsync_up_p,($__internal_3_$__cuda_sm70_votesync_ballot - $__internal_2_$__cuda_sm70_shflsync_up_p)
$__internal_2_$__cuda_sm70_shflsync_up_p:
[----:B------:R-:W-:Y:S02]  /*10320*/  IMAD.MOV.U32 R4, RZ, RZ, RZ ;  /* 0x000000ffff047224 */ /* 0x000fe400078e00ff */
[----:B------:R-:W-:-:S04]  /*10330*/  IMAD.MOV.U32 R10, RZ, RZ, -0x1 ;  /* 0xffffffffff0a7424 */ /* 0x000fc800078e00ff */
[----:B------:R-:W-:Y:S04]  /*10340*/  WARPSYNC R10 ;  /* 0x0000000a00007348 */ /* 0x000fe80003800000 */
[----:B------:R1:W2:Y:S02]  /*10350*/  SHFL.UP PT, R4, R0, R2, R4 ;  /* 0x0400000200047389 */ /* 0x0002a400000e0004 */
[----:B-1----:R-:W-:Y:S02]  /*10360*/  MOV R2, R3 ;  /* 0x0000000300027202 */ /* 0x002fe40000000f00 */
[----:B------:R-:W-:-:S04]  /*10370*/  MOV R3, 0x0 ;  /* 0x0000000000037802 */ /* 0x000fc80000000f00 */
[----:B--2---:R-:W-:Y:S05]  /*10380*/  RET.REL.NODEC R2 `(_ZN7cutlass13device_kernelIN5flash19enable_sm80_to_sm89INS1_16FlashAttnFwdSm80INS1_25CollectiveMainloopFwdSm80ILi4ELi1ELb0EN4cute5tupleIJNS5_1CILi128EEENS7_ILi48EEENS7_ILi96EEEEEELi96ENS_10bfloat16_tEfNS_4arch4Sm80ELb0ELb0ELb1ELb1ELb1ELb0ELb1ELb1EEENS1_21CollectiveEpilogueFwdINS6_IJS8_SA_S9_EEENS6_IJNS7_ILi1EEESI_SI_EEESC_SE_Li128ELb1ELb1ELb1ELb0EEENS1_36VarlenDynamicPersistentTileSchedulerILi128ELi48ELi128ELi128ELb1ELb1ELb0ELb0ELb1ELb1EEEEEEEEEvNT_6ParamsE) ;  /* 0xfffefc7002007950 */ /* 0x004fea0003c3ffff */
        .weak           $__internal_3_$__cuda_sm70_votesync_ballot
        .type           $__internal_3_$__cuda_sm70_votesync_ballot,@function
        .size           $__internal_3_$__cuda_sm70_votesync_ballot,(.L_x_1815 - $__internal_3_$__cuda_sm70_votesync_ballot)
$__internal_3_$__cuda_sm70_votesync_ballot:
[----:B------:R-:W-:Y:S01]  /*10390*/  ISETP.NE.U32.AND P0, PT, R0, 0x1, PT ;  /* 0x000000010000780c */ /* 0x000fe20003f05070 */
[----:B------:R-:W-:-:S04]  /*103a0*/  IMAD.MOV.U32 R3, RZ, RZ, -0x1 ;  /* 0xffffffffff037424 */ /* 0x000fc800078e00ff */
[----:B------:R-:W-:Y:S08]  /*103b0*/  WARPSYNC R3 ;  /* 0x0000000300007348 */ /* 0x000ff00003800000 */
[----:B------:R-:W-:-:S04]  /*103c0*/  VOTE.ANY R0, PT, !P0 ;  /* 0x0000000000007806 */ /* 0x000fc800040e0100 */
[----:B------:R-:W-:Y:S01]  /*103d0*/  LOP3.LUT R0, R0, R3, RZ, 0xc0, !PT ;  /* 0x0000000300007212 */ /* 0x000fe200078ec0ff */
[----:B------:R-:W-:-:S04]  /*103e0*/  IMAD.MOV.U32 R3, RZ, RZ, 0x0 ;  /* 0x00000000ff037424 */ /* 0x000fc800078e00ff */
[----:B------:R-:W-:Y:S05]  /*103f0*/  RET.REL.NODEC R2 `(_ZN7cutlass13device_kernelIN5flash19enable_sm80_to_sm89INS1_16FlashAttnFwdSm80INS1_25CollectiveMainloopFwdSm80ILi4ELi1ELb0EN4cute5tupleIJNS5_1CILi128EEENS7_ILi48EEENS7_ILi96EEEEEELi96ENS_10bfloat16_tEfNS_4arch4Sm80ELb0ELb0ELb1ELb1ELb1ELb0ELb1ELb1EEENS1_21CollectiveEpilogueFwdINS6_IJS8_SA_S9_EEENS6_IJNS7_ILi1EEESI_SI_EEESC_SE_Li128ELb1ELb1ELb1ELb0EEENS1_36VarlenDynamicPersistentTileSchedulerILi128ELi48ELi128ELi128ELb1ELb1ELb0ELb0ELb1ELb1EEEEEEEEEvNT_6ParamsE) ;  /* 0xfffefc0002007950 */ /* 0x000fea0003c3ffff */
.L_x_194:
        /* <DEDUP_REMOVED lines=16> */
.L_x_1815:


//--------------------- .text._ZN7cutlass13device_kernelIN5flash19enable_sm80_to_sm89INS1_16FlashAttnFwdSm80INS1_25CollectiveMainloopFwdSm80ILi4ELi1ELb0EN4cute5tupleIJNS5_1CILi128EEENS7_ILi48EEENS7_ILi96EEEEEELi96ENS_10bfloat16_tEfNS_4arch4Sm80ELb0ELb0ELb1ELb1ELb1ELb1ELb1ELb1EEENS1_21CollectiveEpilogueFwdINS6_IJS8_SA_S9_EEENS6_IJNS7_ILi1EEESI_SI_EEESC_SE_Li128ELb1ELb1ELb1ELb0EEENS1_36VarlenDynamicPersistentTileSchedulerILi128ELi48ELi128ELi128ELb1ELb1ELb0ELb0ELb1ELb1EEEEEEEEEvNT_6ParamsE --------------------------
	.section	.text._ZN7cutlass13device_kernelIN5flash19enable_sm80_to_sm89INS1_16FlashAttnFwdSm80INS1_25CollectiveMainloopFwdSm80ILi4ELi1ELb0EN4cute5tupleIJNS5_1CILi128EEENS7_ILi48EEENS7_ILi96EEEEEELi96ENS_10bfloat16_tEfNS_4arch4Sm80ELb0ELb0ELb1ELb1ELb1ELb1ELb1ELb1EEENS1_21CollectiveEpilogueFwdINS6_IJS8_SA_S9_EEENS6_IJNS7_ILi1EEESI_SI_EEESC_SE_Li128ELb1ELb1ELb1ELb0EEENS1_36VarlenDynamicPersistentTileSchedulerILi128ELi48ELi128ELi128ELb1ELb1ELb0ELb0ELb1ELb1EEEEEEEEEvNT_6ParamsE,"ax",@progbits
	.sectioninfo	@"SHI_REGISTERS=255"
	.align	128
.text._ZN7cutlass13device_kernelIN5flash19enable_sm80_to_sm89INS1_16FlashAttnFwdSm80INS1_25CollectiveMainloopFwdSm80ILi4ELi1ELb0EN4cute5tupleIJNS5_1CILi128EEENS7_ILi48EEENS7_ILi96EEEEEELi96ENS_10bfloat16_tEfNS_4arch4Sm80ELb0ELb0ELb1ELb1ELb1ELb1ELb1ELb1EEENS1_21CollectiveEpilogueFwdINS6_IJS8_SA_S9_EEENS6_IJNS7_ILi1EEESI_SI_EEESC_SE_Li128ELb1ELb1ELb1ELb0EEENS1_36VarlenDynamicPersistentTileSchedulerILi128ELi48ELi128ELi128ELb1ELb1ELb0ELb0ELb1ELb1EEEEEEEEEvNT_6ParamsE:
        .type           _ZN7cutlass13device_kernelIN5flash19enable_sm80_to_sm89INS1_16FlashAttnFwdSm80INS1_25CollectiveMainloopFwdSm80ILi4ELi1ELb0EN4cute5tupleIJNS5_1CILi128EEENS7_ILi48EEENS7_ILi96EEEEEELi96ENS_10bfloat16_tEfNS_4arch4Sm80ELb0ELb0ELb1ELb1ELb1ELb1ELb1ELb1EEENS1_21CollectiveEpilogueFwdINS6_IJS8_SA_S9_EEENS6_IJNS7_ILi1EEESI_SI_EEESC_SE_Li128ELb1ELb1ELb1ELb0EEENS1_36VarlenDynamicPersistentTileSchedulerILi128ELi48ELi128ELi128ELb1ELb1ELb0ELb0ELb1ELb1EEEEEEEEEvNT_6ParamsE,@function
        .size           _ZN7cutlass13device_kernelIN5flash19enable_sm80_to_sm89INS1_16FlashAttnFwdSm80INS1_25CollectiveMainloopFwdSm80ILi4ELi1ELb0EN4cute5tupleIJNS5_1CILi128EEENS7_ILi48EEENS7_ILi96EEEEEELi96ENS_10bfloat16_tEfNS_4arch4Sm80ELb0ELb0ELb1ELb1ELb1ELb1ELb1ELb1EEENS1_21CollectiveEpilogueFwdINS6_IJS8_SA_S9_EEENS6_IJNS7_ILi1EEESI_SI_EEESC_SE_Li128ELb1ELb1ELb1ELb0EEENS1_36VarlenDynamicPersistentTileSchedulerILi128ELi48ELi128ELi128ELb1ELb1ELb0ELb0ELb1ELb1EEEEEEEEEvNT_6ParamsE,(.L_x_1820 - _ZN7cutlass13device_kernelIN5flash19enable_sm80_to_sm89INS1_16FlashAttnFwdSm80INS1_25CollectiveMainloopFwdSm80ILi4ELi1ELb0EN4cute5tupleIJNS5_1CILi128EEENS7_ILi48EEENS7_ILi96EEEEEELi96ENS_10bfloat16_tEfNS_4arch4Sm80ELb0ELb0ELb1ELb1ELb1ELb1ELb1ELb1EEENS1_21CollectiveEpilogueFwdINS6_IJS8_SA_S9_EEENS6_IJNS7_ILi1EEESI_SI_EEESC_SE_Li128ELb1ELb1ELb1ELb0EEENS1_36VarlenDynamicPersistentTileSchedulerILi128ELi48ELi128ELi128ELb1ELb1ELb0ELb0ELb1ELb1EEEEEEEEEvNT_6ParamsE)
        .other          _ZN7cutlass13device_kernelIN5flash19enable_sm80_to_sm89INS1_16FlashAttnFwdSm80INS1_25CollectiveMainloopFwdSm80ILi4ELi1ELb0EN4cute5tupleIJNS5_1CILi128EEENS7_ILi48EEENS7_ILi96EEEEEELi96ENS_10bfloat16_tEfNS_4arch4Sm80ELb0ELb0ELb1ELb1ELb1ELb1ELb1ELb1EEENS1_21CollectiveEpilogueFwdINS6_IJS8_SA_S9_EEENS6_IJNS7_ILi1EEESI_SI_EEESC_SE_Li128ELb1ELb1ELb1ELb0EEENS1_36VarlenDynamicPersistentTileSchedulerILi128ELi48ELi128ELi128ELb1ELb1ELb0ELb0ELb1ELb1EEEEEEEEEvNT_6ParamsE,@"STO_CUDA_ENTRY STV_DEFAULT"
_ZN7cutlass13device_kernelIN5flash19enable_sm80_to_sm89INS1_16FlashAttnFwdSm80INS1_25CollectiveMainloopFwdSm80ILi4ELi1ELb0EN4cute5tupleIJNS5_1CILi128EEENS7_ILi48EEENS7_ILi96EEEEEELi96ENS_10bfloat16_tEfNS_4arch4Sm80ELb0ELb0ELb1ELb1ELb1ELb1ELb1ELb1EEENS1_21CollectiveEpilogueFwdINS6_IJS8_SA_S9_EEENS6_IJNS7_ILi1EEESI_SI_EEESC_SE_Li128ELb1ELb1ELb1ELb0EEENS1_36VarlenDynamicPersistentTileSchedulerILi128ELi48ELi128ELi128ELb1ELb1ELb0ELb0ELb1ELb1EEEEEEEEEvNT_6ParamsE:
        /* <DEDUP_REMOVED lines=10> */
[----:B-1----:R1:W-:Y:S04]  /*00a0*/  @P0 STL.64 [R1+0x50], R4 ;  /* 0x0000500401000387 */ /* 0x0023e80000100a00 */
        /* <DEDUP_REMOVED lines=43> */
.L_x_200:
        /* <DEDUP_REMOVED lines=17> */
.L_x_386:
        /* <DEDUP_REMOVED lines=16> */
.L_x_387:
[----:B--2---:R-:W-:-:S05]  /*0570*/  IMAD R0, R0, c[0x0][0x538], RZ ;  /* 0x00014e0000007a24 */ /* 0x004fca00078e02ff */
[----:B------:R-:W-:-:S04]  /*0580*/  IADD3 R6, R0, R6, RZ ;  /* 0x0000000600067210 */ /* 0x000fc80007ffe0ff */
[----:B------:R-:W-:-:S13]  /*0590*/  ISETP.GT.AND P0, PT, R6, UR4, PT ;  /* 0x0000000406007c0c */ /* 0x000fda000bf04270 */
[----:B-1----:R-:W-:Y:S05]  /*05a0*/  @!P0 BRA `(.L_x_200) ;  /* 0xfffffdb000008947 */ /* 0x002fea000383ffff */
.L_x_196:
[----:B------:R-:W-:-:S05]  /*05b0*/  IADD3 R12, -R0, R6, RZ ;  /* 0x00000006000c7210 */ /* 0x000fca0007ffe1ff */
[----:B------:R-:W-:-:S05]  /*05c0*/  IMAD R0, R4, c[0x0][0x538], R12 ;  /* 0x00014e0004007a24 */ /* 0x000fca00078e020c */
[----:B------:R-:W-:Y:S01]  /*05d0*/  ISETP.GT.AND P0, PT, R0, UR4, PT ;  /* 0x0000000400007c0c */ /* 0x000fe2000bf04270 */
[----:B------:R-:W-:-:S12]  /*05e0*/  BRA.DIV ~URZ, `(.L_x_201) ;  /* 0x000192427f007947 */ /* 0x000fd8000b800000 */
[----:B------:R-:W-:-:S04]  /*05f0*/  VOTE.ANY R5, PT, !P0 ;  /* 0x0000000000057806 */ /* 0x000fc800040e0100 */
.L_x_388:
[----:B------:R1:W2:Y:S01]  /*0600*/  POPC R13, R5 ;  /* 0x00000005000d7309 */ /* 0x0002a20000000000 */
[----:B------:R-:W-:Y:S05]  /*0610*/  BRA.DIV ~URZ, `(.L_x_202) ;  /* 0x000192627f007947 */ /* 0x000fea000b800000 */
[----:B--2---:R2:W3:Y:S01]  /*0620*/  SHFL.IDX PT, R11, R8, R13, 0x1f ;  /* 0x00001f0d080b7589 */ /* 0x0044e200000e0000 */
[----:B------:R-:W-:-:S03]  /*0630*/  MOV R6, RZ ;  /* 0x000000ff00067202 */ /* 0x000fc60000000f00 */
[----:B------:R2:W4:Y:S04]  /*0640*/  SHFL.IDX PT, R10, R7, R13, 0x1f ;  /* 0x00001f0d070a7589 */ /* 0x00052800000e0000 */
.L_x_389:
[----:B------:R-:W-:Y:S01]  /*0650*/  ISETP.NE.AND P0, PT, R5, RZ, PT ;  /* 0x000000ff0500720c */ /* 0x000fe20003f05270 */
[----:B------:R-:W-:-:S12]  /*0660*/  BSSY B0, `(.L_x_203) ;  /* 0x0000005000007945 */ /* 0x000fd80003800000 */
[----:B------:R-:W-:Y:S05]  /*0670*/  @!P0 BRA `(.L_x_204) ;  /* 0x0000003000008947 */ /* 0x000fea0003800000 */
[----:B------:R-:W-:Y:S01]  /*0680*/  IADD3 R3, R13, -0x1, RZ ;  /* 0xffffffff0d037810 */ /* 0x000fe20007ffe0ff */
[----:B------:R-:W-:Y:S05]  /*0690*/  BRA.DIV ~URZ, `(.L_x_205) ;  /* 0x000192c27f007947 */ /* 0x000fea000b800000 */
[----:B------:R1:W2:Y:S02]  /*06a0*/  SHFL.IDX PT, R6, R4, R3, 0x1f ;  /* 0x00001f0304067589 */ /* 0x0002a400000e0000 */
.L_x_204:
[----:B------:R-:W-:Y:S05]  /*06b0*/  BSYNC B0 ;  /* 0x0000000000007941 */ /* 0x000fea0003800000 */
.L_x_203:
[----:B---3--:R-:W-:Y:S01]  /*06c0*/  IABS R0, R11 ;  /* 0x0000000b00007213 */ /* 0x008fe20000000000 */
[----:B-12---:R-:W-:-:S04]  /*06d0*/  IMAD R4, R6, c[0x0][0x538], R12 ;  /* 0x00014e0006047a24 */ /* 0x006fc800078e020c */
[----:B------:R-:W-:Y:S01]  /*06e0*/  IMAD.MOV.U32 R5, RZ, RZ, R0 ;  /* 0x000000ffff057224 */ /* 0x000fe200078e0000 */
[----:B----4-:R-:W-:Y:S01]  /*06f0*/  IABS R0, R10 ;  /* 0x0000000a00007213 */ /* 0x010fe20000000000 */
[----:B------:R1:W-:Y:S01]  /*0700*/  STL [R1+0x50], R4 ;  /* 0x0000500401007387 */ /* 0x0003e20000100800 */
        /* <DEDUP_REMOVED lines=18> */
[----:B------:R-:W-:Y:S02]  /*0830*/  ISETP.GT.U32.AND P0, PT, R5, R0, PT ;  /* 0x000000000500720c */ /* 0x000fe40003f04070 */
[----:B-1----:R-:W-:-:S11]  /*0840*/  IADD3 R3, R3, 0xffffffe, RZ ;  /* 0x0ffffffe03037810 */ /* 0x002fd60007ffe0ff */
[----:B------:R-:W-:Y:S01]  /*0850*/  @!P0 IMAD.IADD R0, R0, 0x1, -R5 ;  /* 0x0000000100008824 */ /* 0x000fe200078e0a05 */
[----:B------:R-:W-:Y:S02]  /*0860*/  @!P0 IADD3 R2, R2, 0x1, RZ ;  /* 0x0000000102028810 */ /* 0x000fe40007ffe0ff */
[----:B------:R-:W-:Y:S01]  /*0870*/  ISETP.NE.AND P0, PT, R11, RZ, PT ;  /* 0x000000ff0b00720c */ /* 0x000fe20003f05270 */
[----:B------:R-:W1:Y:S01]  /*0880*/  F2I.FTZ.U32.TRUNC.NTZ R3, R3 ;  /* 0x0000000300037305 */ /* 0x000e62000021f000 */
[----:B------:R-:W-:Y:S02]  /*0890*/  ISETP.GE.U32.AND P2, PT, R0, R5, PT ;  /* 0x000000050000720c */ /* 0x000fe40003f46070 */
[----:B------:R-:W-:-:S04]  /*08a0*/  LOP3.LUT R0, R12, R11, RZ, 0x3c, !PT ;  /* 0x0000000b0c007212 */ /* 0x000fc800078e3cff */
[----:B------:R-:W-:-:S07]  /*08b0*/  ISETP.GE.AND P1, PT, R0, RZ, PT ;  /* 0x000000ff0000720c */ /* 0x000fce0003f26270 */
[----:B------:R-:W-:Y:S02]  /*08c0*/  @P2 IADD3 R2, R2, 0x1, RZ ;  /* 0x0000000102022810 */ /* 0x000fe40007ffe0ff */
[----:B-1----:R-:W-:-:S03]  /*08d0*/  IADD3 R0, RZ, -R3, RZ ;  /* 0x80000003ff007210 */ /* 0x002fc60007ffe0ff */
[----:B------:R-:W-:Y:S02]  /*08e0*/  IMAD.MOV.U32 R4, RZ, RZ, R2 ;  /* 0x000000ffff047224 */ /* 0x000fe400078e0002 */
[----:B------:R-:W-:Y:S01]  /*08f0*/  IMAD.MOV.U32 R2, RZ, RZ, R0 ;  /* 0x000000ffff027224 */ /* 0x000fe200078e0000 */
[----:B------:R-:W-:Y:S01]  /*0900*/  IABS R0, R10 ;  /* 0x0000000a00007213 */ /* 0x000fe20000000000 */
[----:B------:R-:W-:Y:S01]  /*0910*/  @!P1 IMAD.MOV R4, RZ, RZ, -R4 ;  /* 0x000000ffff049224 */ /* 0x000fe200078e0a04 */
[----:B------:R-:W-:Y:S01]  /*0920*/  @!P0 LOP3.LUT R4, RZ, R11, RZ, 0x33, !PT ;  /* 0x0000000bff048212 */ /* 0x000fe200078e33ff */
[----:B------:R-:W-:Y:S01]  /*0930*/  IMAD R5, R2, R7, RZ ;  /* 0x0000000702057224 */ /* 0x000fe200078e02ff */
[----:B------:R-:W-:Y:S01]  /*0940*/  MOV R2, RZ ;  /* 0x000000ff00027202 */ /* 0x000fe20000000f00 */
[----:B------:R-:W-:Y:S01]  /*0950*/  IMAD.MOV R6, RZ, RZ, -R0 ;  /* 0x000000ffff067224 */ /* 0x000fe200078e0a00 */
[----:B------:R-:W-:-:S03]  /*0960*/  IABS R8, R4 ;  /* 0x0000000400087213 */ /* 0x000fc60000000000 */
        /* <DEDUP_REMOVED lines=26> */
.L_x_197:
[----:B------:R-:W-:Y:S01]  /*0b10*/  MOV R0, UR4 ;  /* 0x0000000400007c02 */ /* 0x000fe20008000f00 */
[----:B------:R-:W-:Y:S04]  /*0b20*/  STL [R1+0x54], RZ ;  /* 0x000054ff01007387 */ /* 0x000fe80000100800 */
[----:B------:R-:W-:Y:S04]  /*0b30*/  STL [R1+0x58], RZ ;  /* 0x000058ff01007387 */ /* 0x000fe80000100800 */
[----:B------:R1:W-:Y:S02]  /*0b40*/  STL [R1+0x50], R0 ;  /* 0x0000500001007387 */ /* 0x0003e40000100800 */
[----:B-1----:R-:W-:-:S05]  /*0b50*/  MOV R0, c[0x0][0x53c] ;  /* 0x00014f0000007a02 */ /* 0x002fca0000000f00 */
[----:B------:R1:W-:Y:S02]  /*0b60*/  STL [R1+0x5c], R0 ;  /* 0x00005c0001007387 */ /* 0x0003e40000100800 */
.L_x_206:
[----:B-1----:R-:W2:Y:S04]  /*0b70*/  LDL R4, [R1+0x50] ;  /* 0x0000500001047983 */ /* 0x002ea80000100800 */
[----:B------:R-:W2:Y:S04]  /*0b80*/  LDL R5, [R1+0x54] ;  /* 0x0000540001057983 */ /* 0x000ea80000100800 */
[----:B------:R-:W2:Y:S04]  /*0b90*/  LDL R6, [R1+0x58] ;  /* 0x0000580001067983 */ /* 0x000ea80000100800 */
[----:B------:R-:W2:Y:S01]  /*0ba0*/  LDL R7, [R1+0x5c] ;  /* 0x00005c0001077983 */ /* 0x000ea20000100800 */
[----:B------:R-:W-:Y:S01]  /*0bb0*/  ISETP.NE.AND P0, PT, R14, RZ, PT ;  /* 0x000000ff0e00720c */ /* 0x000fe20003f05270 */
[----:B------:R-:W-:-:S12]  /*0bc0*/  WARPSYNC 0xffffffff ;  /* 0xffffffff00007948 */ /* 0x000fd80003800000 */
[----:B--2---:R1:W-:Y:S04]  /*0bd0*/  @!P0 STS.128 [0xc080], R4 ;  /* 0x00c08004ff008388 */ /* 0x0043e80000000c00 */
[----:B------:R-:W-:Y:S06]  /*0be0*/  BAR.ARV 0x5, 0x80 ;  /* 0x0142000000007b1d */ /* 0x000fec0000002000 */
.L_x_195:
[----:B------:R-:W2:Y:S02]  /*0bf0*/  LDL R0, [R1+0x5c] ;  /* 0x00005c0001007983 */ /* 0x000ea40000100800 */
[----:B--2---:R-:W-:-:S13]  /*0c00*/  ISETP.GE.AND P0, PT, R0, c[0x0][0x53c], PT ;  /* 0x00014f0000007a0c */ /* 0x004fda0003f06270 */
[----:B------:R-:W-:Y:S05]  /*0c10*/  @P0 EXIT ;  /* 0x000000000000094d */ /* 0x000fea0003800000 */
[----:B------:R-:W2:Y:S01]  /*0c20*/  S2R R12, SR_TID.X ;  /* 0x00000000000c7919 */ /* 0x000ea20000002100 */
[----:B------:R-:W-:Y:S02]  /*0c30*/  ULDC UR4, c[0x0][0x2ac] ;  /* 0x0000ab0000047ab9 */ /* 0x000fe40000000800 */
[----:B------:R-:W-:Y:S02]  /*0c40*/  ULDC UR6, c[0x0][0x1d0] ;  /* 0x0000740000067ab9 */ /* 0x000fe40000000800 */
[----:B------:R-:W-:Y:S01]  /*0c50*/  UIMAD UR6, UR4, UR6, URZ ;  /* 0x00000006040672a4 */ /* 0x000fe2000f8e023f */
[----:B--2---:R-:W-:Y:S02]  /*0c60*/  SHF.R.S32.HI R8, RZ, 0x1f, R12 ;  /* 0x0000001fff087819 */ /* 0x004fe4000001140c */
[-C--:B------:R-:W-:Y:S02]  /*0c70*/  LEA.HI R11, R12, R12.reuse, RZ, 0x1 ;  /* 0x0000000c0c0b7211 */ /* 0x080fe400078f08ff */
[----:B------:R-:W-:-:S02]  /*0c80*/  LEA.HI R3, R8, R12, RZ, 0x4 ;  /* 0x0000000c08037211 */ /* 0x000fc400078f20ff */
[----:B------:R-:W-:Y:S02]  /*0c90*/  SHF.R.S32.HI R112, RZ, 0x1, R11 ;  /* 0x00000001ff707819 */ /* 0x000fe4000001140b */
[----:B------:R-:W-:Y:S02]  /*0ca0*/  SHF.R.S32.HI R0, RZ, 0x4, R3 ;  /* 0x00000004ff007819 */ /* 0x000fe40000011403 */
[C---:B------:R-:W-:Y:S02]  /*0cb0*/  LOP3.LUT R2, R3.reuse, 0xfffffff0, RZ, 0xc0, !PT ;  /* 0xfffffff003027812 */ /* 0x040fe400078ec0ff */
[----:B-1----:R-:W-:Y:S02]  /*0cc0*/  LEA.HI R4, R3, R0, RZ, 0x1 ;  /* 0x0000000003047211 */ /* 0x002fe400078f08ff */
[----:B------:R-:W-:Y:S01]  /*0cd0*/  LEA.HI R5, R11, R112, RZ, 0x1 ;  /* 0x000000700b057211 */ /* 0x000fe200078f08ff */
[----:B------:R-:W-:Y:S01]  /*0ce0*/  IMAD.IADD R2, R12, 0x1, -R2 ;  /* 0x000000010c027824 */ /* 0x000fe200078e0a02 */
[----:B------:R-:W-:-:S02]  /*0cf0*/  LOP3.LUT R4, R4, 0xfffffffe, RZ, 0xc0, !PT ;  /* 0xfffffffe04047812 */ /* 0x000fc400078ec0ff */
[----:B------:R-:W-:Y:S02]  /*0d00*/  LOP3.LUT R3, R5, 0x7fffffe, RZ, 0xc0, !PT ;  /* 0x07fffffe05037812 */ /* 0x000fe400078ec0ff */
[----:B------:R-:W-:Y:S01]  /*0d10*/  LEA.HI R9, R2, R2, RZ, 0x1 ;  /* 0x0000000202097211 */ /* 0x000fe200078f08ff */
[----:B------:R-:W-:Y:S01]  /*0d20*/  IMAD.IADD R19, R0, 0x1, -R4 ;  /* 0x0000000100137824 */ /* 0x000fe200078e0a04 */
[----:B------:R-:W-:Y:S01]  /*0d30*/  SHF.R.S32.HI R5, RZ, 0x1f, R2 ;  /* 0x0000001fff057819 */ /* 0x000fe20000011402 */
[----:B------:R-:W-:Y:S01]  /*0d40*/  IMAD.IADD R3, R112, 0x1, -R3 ;  /* 0x0000000170037824 */ /* 0x000fe200078e0a03 */
[----:B------:R-:W-:Y:S02]  /*0d50*/  LOP3.LUT R4, R9, 0x7fffffe, RZ, 0xc0, !PT ;  /* 0x07fffffe09047812 */ /* 0x000fe400078ec0ff */
[-C--:B------:R-:W-:Y:S01]  /*0d60*/  LEA.HI R22, R8, R12.reuse, RZ, 0x3 ;  /* 0x0000000c08167211 */ /* 0x080fe200078f18ff */
[----:B------:R-:W-:Y:S01]  /*0d70*/  IMAD R0, R0, 0x8, R3 ;  /* 0x0000000800007824 */ /* 0x000fe200078e0203 */
[----:B------:R-:W-:Y:S01]  /*0d80*/  LEA.HI R13, R8, R12, RZ, 0x2 ;  /* 0x0000000c080d7211 */ /* 0x000fe200078f10ff */
[----:B------:R-:W-:Y:S01]  /*0d90*/  IMAD.IADD R14, R2, 0x1, -R4 ;  /* 0x00000001020e7824 */ /* 0x000fe200078e0a04 */
[----:B------:R-:W-:-:S02]  /*0da0*/  LEA.HI R18, R5, R2, RZ, 0x3 ;  /* 0x0000000205127211 */ /* 0x000fc400078f18ff */
[----:B------:R-:W-:Y:S02]  /*0db0*/  LOP3.LUT R3, R22, 0xfffffff8, RZ, 0xc0, !PT ;  /* 0xfffffff816037812 */ /* 0x000fe400078ec0ff */
[----:B------:R-:W-:Y:S02]  /*0dc0*/  SHF.R.S32.HI R2, RZ, 0x3, R22 ;  /* 0x00000003ff027819 */ /* 0x000fe40000011416 */
[C---:B------:R-:W-:Y:S01]  /*0dd0*/  LOP3.LUT R4, R13.reuse, 0xfffffffc, RZ, 0xc0, !PT ;  /* 0xfffffffc0d047812 */ /* 0x040fe200078ec0ff */
[----:B------:R-:W-:Y:S01]  /*0de0*/  IMAD.IADD R3, R12, 0x1, -R3 ;  /* 0x000000010c037824 */ /* 0x000fe200078e0a03 */
[----:B------:R-:W-:Y:S01]  /*0df0*/  SHF.R.S32.HI R247, RZ, 0x2, R13 ;  /* 0x00000002fff77819 */ /* 0x000fe2000001140d */
[----:B------:R-:W-:Y:S01]  /*0e00*/  IMAD.SHL.U32 R2, R2, 0x40, RZ ;  /* 0x0000004002027824 */ /* 0x000fe200078e00ff */
[----:B------:R-:W-:Y:S01]  /*0e10*/  LEA.HI R8, R8, R12, RZ, 0x5 ;  /* 0x0000000c08087211 */ /* 0x000fe200078f28ff */
[----:B------:R-:W-:Y:S01]  /*0e20*/  IMAD.IADD R24, R12, 0x1, -R4 ;  /* 0x000000010c187824 */ /* 0x000fe200078e0a04 */
[----:B------:R-:W-:-:S02]  /*0e30*/  LEA.HI R4, R13, R247, RZ, 0x1 ;  /* 0x000000f70d047211 */ /* 0x000fc400078f08ff */
[----:B------:R-:W-:Y:S01]  /*0e40*/  LEA.HI R10, R3, R3, RZ, 0x1 ;  /* 0x00000003030a7211 */ /* 0x000fe200078f08ff */
[----:B------:R-:W-:Y:S01]  /*0e50*/  IMAD.SHL.U32 R228, R24, 0x8, RZ ;  /* 0x0000000818e47824 */ /* 0x000fe200078e00ff */
[----:B------:R-:W-:Y:S02]  /*0e60*/  LOP3.LUT R2, R2, 0xc0, RZ, 0xc0, !PT ;  /* 0x000000c002027812 */ /* 0x000fe400078ec0ff */
[----:B------:R-:W-:Y:S02]  /*0e70*/  LOP3.LUT R4, R4, 0x7fffffe, RZ, 0xc0, !PT ;  /* 0x07fffffe04047812 */ /* 0x000fe400078ec0ff */
[----:B------:R-:W-:Y:S02]  /*0e80*/  LOP3.LUT R6, R10, 0x3fffffe, RZ, 0xc0, !PT ;  /* 0x03fffffe0a067812 */ /* 0x000fe400078ec0ff */
[----:B------:R-:W-:Y:S01]  /*0e90*/  SHF.R.U32.HI R5, RZ, 0x3, R2 ;  /* 0x00000003ff057819 */ /* 0x000fe20000011602 */
[----:B------:R-:W-:Y:S01]  /*0ea0*/  IMAD.IADD R4, R247, 0x1, -R4 ;  /* 0x00000001f7047824 */ /* 0x000fe200078e0a04 */
[----:B------:R-:W-:Y:S01]  /*0eb0*/  LOP3.LUT R2, R2, 0x18, R228, 0xf8, !PT ;  /* 0x0000001802027812 */ /* 0x000fe200078ef8e4 */
[----:B------:R-:W-:Y:S01]  /*0ec0*/  IMAD.IADD R21, R3, 0x1, -R6 ;  /* 0x0000000103157824 */ /* 0x000fe200078e0a06 */
[----:B------:R-:W-:-:S02]  /*0ed0*/  SHF.R.S32.HI R7, RZ, 0x5, R8 ;  /* 0x00000005ff077819 */ /* 0x000fc40000011408 */
[----:B------:R-:W-:Y:S02]  /*0ee0*/  LOP3.LUT R6, R2, R5, RZ, 0x3c, !PT ;  /* 0x0000000502067212 */ /* 0x000fe400078e3cff */
[----:B------:R-:W-:Y:S01]  /*0ef0*/  LOP3.LUT R2, R11, 0xfffffffe, RZ, 0xc0, !PT ;  /* 0xfffffffe0b027812 */ /* 0x000fe200078ec0ff */
[----:B------:R-:W-:Y:S01]  /*0f00*/  IMAD R3, R7, 0x8, R4 ;  /* 0x0000000807037824 */ /* 0x000fe200078e0204 */
[----:B------:R-:W-:Y:S02]  /*0f10*/  SHF.R.S32.HI R5, RZ, 0x1f, R8 ;  /* 0x0000001fff057819 */ /* 0x000fe40000011408 */
[----:B------:R-:W-:Y:S01]  /*0f20*/  LOP3.LUT R4, R8, 0xffffffe0, RZ, 0xc0, !PT ;  /* 0xffffffe008047812 */ /* 0x000fe200078ec0ff */
[----:B------:R-:W-:Y:S01]  /*0f30*/  IMAD.IADD R168, R12, 0x1, -R2 ;  /* 0x000000010ca87824 */ /* 0x000fe200078e0a02 */
[----:B------:R-:W-:Y:S01]  /*0f40*/  LEA.HI R2, R24, R24, RZ, 0x1 ;  /* 0x0000001818027211 */ /* 0x000fe200078f08ff */
[----:B------:R-:W-:Y:S01]  /*0f50*/  IMAD.U32 R248, R3, 0x20, R6 ;  /* 0x0000002003f87824 */ /* 0x000fe200078e0006 */
[----:B------:R-:W-:Y:S01]  /*0f60*/  LEA.HI R3, R5, R7, RZ, 0x2 ;  /* 0x0000000705037211 */ /* 0x000fe200078f10ff */
[----:B------:R-:W-:Y:S01]  /*0f70*/  IMAD.SHL.U32 R114, R168, 0x4, RZ ;  /* 0x00000004a8727824 */ /* 0x000fe200078e00ff */
[----:B------:R-:W-:Y:S01]  /*0f80*/  IADD3 R8, R112, 0x40, RZ ;  /* 0x0000004070087810 */ /* 0x000fe20007ffe0ff */
[----:B------:R-:W-:Y:S01]  /*0f90*/  IMAD.IADD R31, R12, 0x1, -R4 ;  /* 0x000000010c1f7824 */ /* 0x000fe200078e0a04 */
[----:B------:R-:W-:Y:S01]  /*0fa0*/  LOP3.LUT R4, R3, 0xffffffc, RZ, 0xc0, !PT ;  /* 0x0ffffffc03047812 */ /* 0x000fe200078ec0ff */
[----:B------:R-:W-:Y:S01]  /*0fb0*/  IMAD.SHL.U32 R104, R168, 0x8, RZ ;  /* 0x00000008a8687824 */ /* 0x000fe200078e00ff */
[C---:B------:R-:W-:Y:S01]  /*0fc0*/  LOP3.LUT R3, R2.reuse, 0x1ffffffe, RZ, 0xc0, !PT ;  /* 0x1ffffffe02037812 */ /* 0x040fe200078ec0ff */
[----:B------:R-:W-:Y:S01]  /*0fd0*/  IMAD.SHL.U32 R2, R2, 0x20, RZ ;  /* 0x0000002002027824 */ /* 0x000fe200078e00ff */
[----:B------:R-:W-:Y:S01]  /*0fe0*/  IADD3 R164, R114, 0x10, RZ ;  /* 0x0000001072a47810 */ /* 0x000fe20007ffe0ff */
[----:B------:R-:W-:Y:S01]  /*0ff0*/  IMAD.IADD R6, R7, 0x1, -R4 ;  /* 0x0000000107067824 */ /* 0x000fe200078e0a04 */
[----:B------:R-:W-:Y:S01]  /*1000*/  SHF.R.S32.HI R5, RZ, 0x1f, R31 ;  /* 0x0000001fff057819 */ /* 0x000fe2000001141f */
[----:B------:R-:W-:Y:S01]  /*1010*/  IMAD.IADD R4, R24, 0x1, -R3 ;  /* 0x0000000118047824 */ /* 0x000fe200078e0a03 */
[----:B------:R-:W-:Y:S01]  /*1020*/  LOP3.LUT R3, R2, 0xffffffc0, RZ, 0xc0, !PT ;  /* 0xffffffc002037812 */ /* 0x000fe200078ec0ff */
[----:B------:R-:W-:Y:S01]  /*1030*/  IMAD.IADD R2, R114, 0x1, R164 ;  /* 0x0000000172027824 */ /* 0x000fe200078e02a4 */
[----:B------:R-:W-:-:S02]  /*1040*/  LEA.HI R20, R5, R31, RZ, 0x2 ;  /* 0x0000001f05147211 */ /* 0x000fc400078f10ff */
[----:B------:R-:W-:Y:S01]  /*1050*/  IADD3 R113, R114, 0x20, RZ ;  /* 0x0000002072717810 */ /* 0x000fe20007ffe0ff */
[----:B------:R-:W-:Y:S01]  /*1060*/  IMAD R23, R4, 0x8, R3 ;  /* 0x0000000804177824 */ /* 0x000fe200078e0203 */
[----:B------:R-:W-:Y:S02]  /*1070*/  SHF.R.S32.HI R4, RZ, 0x1f, R8 ;  /* 0x0000001fff047819 */ /* 0x000fe40000011408 */
[----:B------:R-:W-:Y:S02]  /*1080*/  SHF.R.S32.HI R3, RZ, 0x1f, R2 ;  /* 0x0000001fff037819 */ /* 0x000fe40000011402 */
[----:B------:R-:W-:Y:S02]  /*1090*/  SHF.R.S32.HI R5, RZ, 0x2, R20 ;  /* 0x00000002ff057819 */ /* 0x000fe40000011414 */
[----:B------:R-:W-:Y:S02]  /*10a0*/  LEA.HI R4, R4, R8, RZ, 0x3 ;  /* 0x0000000804047211 */ /* 0x000fe400078f18ff */
[CC--:B------:R-:W-:Y:S01]  /*10b0*/  LEA.HI R15, R3.reuse, R2.reuse, RZ, 0x3 ;  /* 0x00000002030f7211 */ /* 0x0c0fe200078f18ff */
[----:B------:R-:W-:Y:S01]  /*10c0*/  IMAD R29, R6, 0x10, R5 ;  /* 0x00000010061d7824 */ /* 0x000fe200078e0205 */
[----:B------:R-:W-:Y:S01]  /*10d0*/  LEA.HI R16, R3, R2, RZ, 0x5 ;  /* 0x0000000203107211 */ /* 0x000fe200078f28ff */
[----:B------:R-:W-:Y:S01]  /*10e0*/  IMAD.IADD R2, R114, 0x1, R113 ;  /* 0x0000000172027824 */ /* 0x000fe200078e0271 */
[----:B------:R-:W-:Y:S01]  /*10f0*/  LEA.HI R12, R8, R8, RZ, 0x1 ;  /* 0x00000008080c7211 */ /* 0x000fe200078f08ff */
[----:B------:R-:W-:Y:S01]  /*1100*/  IMAD.SHL.U32 R4, R4, 0x20, RZ ;  /* 0x0000002004047824 */ /* 0x000fe200078e00ff */
[----:B------:R-:W-:Y:S01]  /*1110*/  SHF.R.S32.HI R5, RZ, 0x1f, R13 ;  /* 0x0000001fff057819 */ /* 0x000fe2000001140d */
[----:B------:R-:W-:Y:S01]  /*1120*/  STL [R1+0x128], R29 ;  /* 0x0001281d01007387 */ /* 0x000fe20000100800 */
[----:B------:R-:W-:-:S02]  /*1130*/  LOP3.LUT R6, R12, 0x7fffffe, RZ, 0xc0, !PT ;  /* 0x07fffffe0c067812 */ /* 0x000fc400078ec0ff */
[----:B------:R-:W-:Y:S02]  /*1140*/  SHF.R.S32.HI R3, RZ, 0x1f, R2 ;  /* 0x0000001fff037819 */ /* 0x000fe40000011402 */
[----:B------:R-:W-:Y:S01]  /*1150*/  LEA.HI R11, R5, R247, RZ, 0x3 ;  /* 0x000000f7050b7211 */ /* 0x000fe200078f18ff */
[----:B------:R-:W-:Y:S01]  /*1160*/  IMAD.IADD R6, R8, 0x1, -R6 ;  /* 0x0000000108067824 */ /* 0x000fe200078e0a06 */
[----:B------:R-:W-:Y:S01]  /*1170*/  LOP3.LUT R4, R4, 0xffffff00, RZ, 0xc0, !PT ;  /* 0xffffff0004047812 */ /* 0x000fe200078ec0ff */
[----:B------:R-:W-:Y:S01]  /*1180*/  IMAD.SHL.U32 R8, R7, 0x200, RZ ;  /* 0x0000020007087824 */ /* 0x000fe200078e00ff */
[CC--:B------:R-:W-:Y:S02]  /*1190*/  LEA.HI R252, R3.reuse, R2.reuse, RZ, 0x3 ;  /* 0x0000000203fc7211 */ /* 0x0c0fe400078f18ff */
[----:B------:R-:W-:Y:S01]  /*11a0*/  LEA.HI R17, R3, R2, RZ, 0x5 ;  /* 0x0000000203117211 */ /* 0x000fe200078f28ff */
[----:B------:R-:W-:Y:S01]  /*11b0*/  IMAD R25, R6, 0x20, R4 ;  /* 0x0000002006197824 */ /* 0x000fe200078e0204 */
[----:B------:R-:W-:-:S02]  /*11c0*/  LOP3.LUT R3, R11, 0xfffffff8, RZ, 0xc0, !PT ;  /* 0xfffffff80b037812 */ /* 0x000fc400078ec0ff */
[----:B------:R-:W-:Y:S02]  /*11d0*/  SHF.R.S32.HI R2, RZ, 0x1, R10 ;  /* 0x00000001ff027819 */ /* 0x000fe4000001140a */
[----:B------:R-:W-:Y:S01]  /*11e0*/  SHF.R.S32.HI R7, RZ, 0x1, R9 ;  /* 0x00000001ff077819 */ /* 0x000fe20000011409 */
[----:B------:R-:W-:Y:S01]  /*11f0*/  IMAD.IADD R6, R247, 0x1, -R3 ;  /* 0x00000001f7067824 */ /* 0x000fe200078e0a03 */
[----:B------:R-:W-:Y:S01]  /*1200*/  SHF.R.S32.HI R4, RZ, 0x1f, R9 ;  /* 0x0000001fff047819 */ /* 0x000fe20000011409 */
[C---:B------:R-:W-:Y:S01]  /*1210*/  IMAD.SHL.U32 R3, R2.reuse, 0x40, RZ ;  /* 0x0000004002037824 */ /* 0x040fe200078e00ff */
[----:B------:R-:W-:Y:S01]  /*1220*/  LOP3.LUT P3, RZ, R2, 0x2, RZ, 0xc0, !PT ;  /* 0x0000000202ff7812 */ /* 0x000fe2000786c0ff */
[----:B------:R-:W-:Y:S01]  /*1230*/  STL [R1+0xe0], R25 ;  /* 0x0000e01901007387 */ /* 0x000fe20000100800 */
[----:B------:R-:W-:Y:S01]  /*1240*/  LEA.HI R9, R4, R7, RZ, 0x2 ;  /* 0x0000000704097211 */ /* 0x000fe200078f10ff */
[----:B------:R-:W-:Y:S01]  /*1250*/  IMAD.SHL.U32 R4, R18, 0x20, RZ ;  /* 0x0000002012047824 */ /* 0x000fe200078e00ff */
[----:B------:R-:W-:-:S02]  /*1260*/  LOP3.LUT R3, R3, 0xc0, RZ, 0xc0, !PT ;  /* 0x000000c003037812 */ /* 0x000fc400078ec0ff */
[----:B------:R-:W-:Y:S02]  /*1270*/  LEA.HI R2, R6, R6, RZ, 0x1 ;  /* 0x0000000606027211 */ /* 0x000fe400078f08ff */
[----:B------:R-:W-:Y:S02]  /*1280*/  LOP3.LUT R10, R3, 0x8, R22, 0xf8, !PT ;  /* 0x00000008030a7812 */ /* 0x000fe400078ef816 */
[----:B------:R-:W-:Y:S02]  /*1290*/  SHF.R.U32.HI R3, RZ, 0x3, R3 ;  /* 0x00000003ff037819 */ /* 0x000fe40000011603 */
[----:B------:R-:W-:Y:S02]  /*12a0*/  LOP3.LUT R11, R9, 0xfffffffc, RZ, 0xc0, !PT ;  /* 0xfffffffc090b7812 */ /* 0x000fe400078ec0ff */
[----:B------:R-:W-:Y:S02]  /*12b0*/  LOP3.LUT R10, R10, R3, RZ, 0x3c, !PT ;  /* 0x000000030a0a7212 */ /* 0x000fe400078e3cff */
[----:B------:R-:W-:Y:S01]  /*12c0*/  LEA.HI R3, R5, R247, RZ, 0x2 ;  /* 0x000000f705037211 */ /* 0x000fe200078f10ff */
[----:B------:R-:W-:Y:S01]  /*12d0*/  IMAD R5, R24, 0x2, R8 ;  /* 0x0000000218057824 */ /* 0x000fe200078e0208 */
[----:B------:R-:W-:Y:S01]  /*12e0*/  LOP3.LUT R9, R2, 0x3fffffe, RZ, 0xc0, !PT ;  /* 0x03fffffe02097812 */ /* 0x000fe200078ec0ff */
[----:B------:R-:W-:Y:S01]  /*12f0*/  IMAD.IADD R11, R7, 0x1, -R11 ;  /* 0x00000001070b7824 */ /* 0x000fe200078e0a0b */
[----:B------:R-:W-:Y:S01]  /*1300*/  LOP3.LUT R3, R3, 0xfffffffc, RZ, 0xc0, !PT ;  /* 0xfffffffc03037812 */ /* 0x000fe200078ec0ff */
[----:B------:R-:W-:Y:S01]  /*1310*/  IMAD.SHL.U32 R7, R0, 0x20, RZ ;  /* 0x0000002000077824 */ /* 0x000fe200078e00ff */
[----:B------:R-:W-:Y:S01]  /*1320*/  LOP3.LUT R4, R4, 0xffffff00, RZ, 0xc0, !PT ;  /* 0xffffff0004047812 */ /* 0x000fe200078ec0ff */
[----:B------:R-:W-:Y:S01]  /*1330*/  IMAD.IADD R9, R6, 0x1, -R9 ;  /* 0x0000000106097824 */ /* 0x000fe200078e0a09 */
[----:B------:R-:W-:Y:S01]  /*1340*/  SHF.R.S32.HI R2, RZ, 0x1, R2 ;  /* 0x00000001ff027819 */ /* 0x000fe20000011402 */
[----:B------:R-:W-:Y:S01]  /*1350*/  IMAD.IADD R3, R247, 0x1, -R3 ;  /* 0x00000001f7037824 */ /* 0x000fe200078e0a03 */
[----:B------:R-:W-:Y:S01]  /*1360*/  LOP3.LUT P4, RZ, R11, 0x2, RZ, 0xc0, !PT ;  /* 0x000000020bff7812 */ /* 0x000fe2000788c0ff */
[----:B------:R-:W-:Y:S01]  /*1370*/  IMAD.IADD R6, R4, 0x1, R8 ;  /* 0x0000000104067824 */ /* 0x000fe200078e0208 */
[----:B------:R-:W-:Y:S01]  /*1380*/  LOP3.LUT P1, RZ, R2, 0x2, RZ, 0xc0, !PT ;  /* 0x0000000202ff7812 */ /* 0x000fe2000782c0ff */
[C---:B------:R-:W-:Y:S01]  /*1390*/  IMAD R13, R14.reuse, 0x20, R4 ;  /* 0x000000200e0d7824 */ /* 0x040fe200078e0204 */
[----:B------:R-:W-:Y:S01]  /*13a0*/  SHF.R.S32.HI R4, RZ, 0x1, R12 ;  /* 0x00000001ff047819 */ /* 0x000fe2000001140c */
[----:B------:R-:W-:Y:S01]  /*13b0*/  IMAD R14, R14, 0x20, R6 ;  /* 0x000000200e0e7824 */ /* 0x000fe200078e0206 */
[C---:B------:R-:W-:Y:S01]  /*13c0*/  LOP3.LUT P0, RZ, R3.reuse, 0x2, RZ, 0xc0, !PT ;  /* 0x0000000203ff7812 */ /* 0x040fe2000780c0ff */
[----:B------:R-:W-:Y:S01]  /*13d0*/  IMAD.SHL.U32 R3, R3, 0x40, RZ ;  /* 0x0000004003037824 */ /* 0x000fe200078e00ff */
[----:B------:R-:W-:Y:S01]  /*13e0*/  LOP3.LUT R6, R2, 0x1, RZ, 0xc0, !PT ;  /* 0x0000000102067812 */ /* 0x000fe200078ec0ff */
[----:B------:R-:W-:Y:S01]  /*13f0*/  IMAD.SHL.U32 R4, R4, 0x40, RZ ;  /* 0x0000004004047824 */ /* 0x000fe200078e00ff */
[----:B------:R-:W-:Y:S01]  /*1400*/  IADD3 R246, R104, 0x30, RZ ;  /* 0x0000003068f67810 */ /* 0x000fe20007ffe0ff */
[----:B------:R-:W-:Y:S01]  /*1410*/  IMAD.SHL.U32 R0, R2, 0x40, RZ ;  /* 0x0000004002007824 */ /* 0x000fe200078e00ff */
[----:B------:R-:W-:Y:S01]  /*1420*/  LOP3.LUT R28, R3, 0xc0, RZ, 0xc0, !PT ;  /* 0x000000c0031c7812 */ /* 0x000fe200078ec0ff */
[----:B------:R-:W-:Y:S01]  /*1430*/  IMAD R9, R9, 0x20, R5 ;  /* 0x0000002009097824 */ /* 0x000fe200078e0205 */
[----:B------:R-:W-:Y:S01]  /*1440*/  LOP3.LUT R30, R4, 0xc0, RZ, 0xc0, !PT ;  /* 0x000000c0041e7812 */ /* 0x000fe200078ec0ff */
[----:B------:R-:W-:Y:S01]  /*1450*/  IMAD.SHL.U32 R2, R16, 0x80, RZ ;  /* 0x0000008010027824 */ /* 0x000fe200078e00ff */
[----:B------:R-:W-:Y:S01]  /*1460*/  SHF.R.U32.HI R26, RZ, 0x3, R28 ;  /* 0x00000003ff1a7819 */ /* 0x000fe2000001161c */
[----:B------:R-:W-:Y:S01]  /*1470*/  IMAD R8, R19, 0x8, R21 ;  /* 0x0000000813087824 */ /* 0x000fe200078e0215 */
[----:B------:R-:W-:Y:S01]  /*1480*/  LOP3.LUT R3, R28, 0x18, R15, 0xf8, !PT ;  /* 0x000000181c037812 */ /* 0x000fe200078ef80f */
[----:B------:R-:W-:Y:S01]  /*1490*/  STL [R1+0xd8], R30 ;  /* 0x0000d81e01007387 */ /* 0x000fe20000100800 */
[----:B------:R-:W-:-:S02]  /*14a0*/  SHF.R.U32.HI R27, RZ, 0x3, R30 ;  /* 0x00000003ff1b7819 */ /* 0x000fc4000001161e */
[----:B------:R-:W-:Y:S01]  /*14b0*/  LOP3.LUT R5, R30, 0x18, R15, 0xf8, !PT ;  /* 0x000000181e057812 */ /* 0x000fe200078ef80f */
[----:B------:R-:W-:Y:S01]  /*14c0*/  STL [R1+0x4], R28 ;  /* 0x0000041c01007387 */ /* 0x000fe20000100800 */
[----:B------:R-:W-:Y:S02]  /*14d0*/  LOP3.LUT R4, R3, R26, RZ, 0x3c, !PT ;  /* 0x0000001a03047212 */ /* 0x000fe400078e3cff */
[----:B------:R-:W-:Y:S01]  /*14e0*/  LOP3.LUT R2, R2, 0xfffff000, RZ, 0xc0, !PT ;  /* 0xfffff00002027812 */ /* 0x000fe200078ec0ff */
[----:B------:R-:W-:Y:S01]  /*14f0*/  STL [R1+0xdc], R27 ;  /* 0x0000dc1b01007387 */ /* 0x000fe20000100800 */
[----:B------:R-:W-:Y:S02]  /*1500*/  LOP3.LUT R3, R5, R27, RZ, 0x3c, !PT ;  /* 0x0000001b05037212 */ /* 0x000fe400078e3cff */
[----:B------:R-:W-:Y:S01]  /*1510*/  ISETP.NE.U32.AND P2, PT, R6, 0x1, PT ;  /* 0x000000010600780c */ /* 0x000fe20003f45070 */
[----:B------:R-:W-:Y:S01]  /*1520*/  STL [R1+0x8], R26 ;  /* 0x0000081a01007387 */ /* 0x000fe20000100800 */
[----:B------:R-:W-:Y:S01]  /*1530*/  LOP3.LUT R6, R0, 0xc0, RZ, 0xc0, !PT ;  /* 0x000000c000067812 */ /* 0x000fe200078ec0ff */
[----:B------:R-:W-:Y:S01]  /*1540*/  IMAD.U32 R0, R8, 0x20, R10 ;  /* 0x0000002008007824 */ /* 0x000fe200078e000a */
[----:B------:R-:W-:Y:S01]  /*1550*/  IADD3 R16, R3, R25, R2 ;  /* 0x0000001903107210 */ /* 0x000fe20007ffe002 */
[----:B------:R-:W-:Y:S01]  /*1560*/  IMAD.SHL.U32 R3, R11, 0x40, RZ ;  /* 0x000000400b037824 */ /* 0x000fe200078e00ff */
[----:B------:R-:W-:-:S02]  /*1570*/  LEA.HI R5, R6, R6, RZ, 0x1d ;  /* 0x0000000606057211 */ /* 0x000fc400078fe8ff */
[----:B------:R-:W-:Y:S01]  /*1580*/  IADD3 R18, R4, R2, R7 ;  /* 0x0000000204127210 */ /* 0x000fe20007ffe007 */
[----:B------:R-:W-:Y:S01]  /*1590*/  IMAD.SHL.U32 R4, R19, 0x8, RZ ;  /* 0x0000000813047824 */ /* 0x000fe200078e00ff */
[----:B------:R-:W-:Y:S01]  /*15a0*/  LOP3.LUT R3, R3, 0xc0, RZ, 0xc0, !PT ;  /* 0x000000c003037812 */ /* 0x000fe200078ec0ff */
[----:B------:R-:W-:Y:S01]  /*15b0*/  IMAD.SHL.U32 R2, R17, 0x80, RZ ;  /* 0x0000008011027824 */ /* 0x000fe200078e00ff */
[----:B------:R-:W-:Y:S01]  /*15c0*/  LOP3.LUT R8, R30, 0x18, R252, 0xf8, !PT ;  /* 0x000000181e087812 */ /* 0x000fe200078ef8fc */
[----:B------:R-:W-:Y:S01]  /*15d0*/  IMAD.IADD R9, R5, 0x1, R9 ;  /* 0x0000000105097824 */ /* 0x000fe200078e0209 */
[----:B------:R-:W-:Y:S02]  /*15e0*/  LOP3.LUT R6, R3, 0x8, R4, 0xf8, !PT ;  /* 0x0000000803067812 */ /* 0x000fe400078ef804 */
[----:B------:R-:W-:Y:S01]  /*15f0*/  LOP3.LUT R5, R28, 0x18, R252, 0xf8, !PT ;  /* 0x000000181c057812 */ /* 0x000fe200078ef8fc */
[----:B------:R-:W-:Y:S01]  /*1600*/  IMAD.SHL.U32 R24, R9, 0x2, RZ ;  /* 0x0000000209187824 */ /* 0x000fe200078e00ff */
[----:B------:R-:W-:-:S02]  /*1610*/  LOP3.LUT R2, R2, 0xfffff000, RZ, 0xc0, !PT ;  /* 0xfffff00002027812 */ /* 0x000fc400078ec0ff */
[----:B------:R-:W-:Y:S02]  /*1620*/  SHF.R.U32.HI R3, RZ, 0x3, R3 ;  /* 0x00000003ff037819 */ /* 0x000fe40000011603 */
[----:B------:R-:W-:Y:S01]  /*1630*/  LOP3.LUT R4, R8, R27, RZ, 0x3c, !PT ;  /* 0x0000001b08047212 */ /* 0x000fe200078e3cff */
[----:B------:R-:W-:Y:S01]  /*1640*/  STL [R1+0x60], R24 ;  /* 0x0000601801007387 */ /* 0x000fe20000100800 */
[----:B------:R-:W-:Y:S02]  /*1650*/  LOP3.LUT R5, R5, R26, RZ, 0x3c, !PT ;  /* 0x0000001a05057212 */ /* 0x000fe400078e3cff */
[----:B------:R-:W-:Y:S02]  /*1660*/  LOP3.LUT R3, R6, R3, RZ, 0x3c, !PT ;  /* 0x0000000306037212 */ /* 0x000fe400078e3cff */
[----:B------:R-:W-:Y:S02]  /*1670*/  IADD3 R11, R4, R25, R2 ;  /* 0x00000019040b7210 */ /* 0x000fe40007ffe002 */
[----:B------:R-:W-:-:S02]  /*1680*/  IADD3 R4, R24, 0x80, RZ ;  /* 0x0000008018047810 */ /* 0x000fc40007ffe0ff */
[----:B------:R-:W-:Y:S01]  /*1690*/  IADD3 R12, R5, R2, R7 ;  /* 0x00000002050c7210 */ /* 0x000fe20007ffe007 */
[C---:B------:R-:W-:Y:S01]  /*16a0*/  IMAD.IADD R2, R3.reuse, 0x1, R14 ;  /* 0x0000000103027824 */ /* 0x040fe200078e020e */
[----:B------:R-:W-:Y:S01]  /*16b0*/  IADD3 R22, R24, 0x70, RZ ;  /* 0x0000007018167810 */ /* 0x000fe20007ffe0ff */
[----:B------:R-:W-:Y:S01]  /*16c0*/  IMAD.IADD R3, R3, 0x1, R13 ;  /* 0x0000000103037824 */ /* 0x000fe200078e020d */
[----:B------:R-:W-:Y:S01]  /*16d0*/  @P2 IADD3 R22, R4, 0x10, RZ ;  /* 0x0000001004162810 */ /* 0x000fe20007ffe0ff */
[----:B------:R-:W-:Y:S01]  /*16e0*/  IMAD.MOV.U32 R13, RZ, RZ, 0x20 ;  /* 0x00000020ff0d7424 */ /* 0x000fe200078e00ff */
[----:B------:R-:W-:Y:S02]  /*16f0*/  IADD3 R245, R104, 0x40, RZ ;  /* 0x0000004068f57810 */ /* 0x000fe40007ffe0ff */
[----:B------:R-:W-:Y:S01]  /*1700*/  SHF.R.S32.HI R14, RZ, 0x1f, R246 ;  /* 0x0000001fff0e7819 */ /* 0x000fe200000114f6 */
[----:B------:R-:W-:Y:S01]  /*1710*/  STL [R1+0x64], R22 ;  /* 0x0000641601007387 */ /* 0x000fe20000100800 */
[----:B------:R-:W-:-:S02]  /*1720*/  IADD3 R167, R114, 0x8, RZ ;  /* 0x0000000872a77810 */ /* 0x000fc40007ffe0ff */
[----:B------:R-:W-:Y:S01]  /*1730*/  IADD3 R244, R104, 0x50, RZ ;  /* 0x0000005068f47810 */ /* 0x000fe20007ffe0ff */
[----:B------:R1:W-:Y:S01]  /*1740*/  STL [R1+0x14], R14 ;  /* 0x0000140e01007387 */ /* 0x0003e20000100800 */
[----:B------:R-:W-:Y:S02]  /*1750*/  SHF.R.S32.HI R17, RZ, 0x1f, R245 ;  /* 0x0000001fff117819 */ /* 0x000fe400000114f5 */
[----:B------:R-:W-:Y:S02]  /*1760*/  SHF.R.S32.HI R10, RZ, 0x1f, R244 ;  /* 0x0000001fff0a7819 */ /* 0x000fe400000114f4 */
[C---:B------:R-:W-:Y:S01]  /*1770*/  IADD3 R166, R114.reuse, 0x18, RZ ;  /* 0x0000001872a67810 */ /* 0x040fe20007ffe0ff */
[----:B------:R2:W-:Y:S01]  /*1780*/  STL [R1+0x10], R17 ;  /* 0x0000101101007387 */ /* 0x0005e20000100800 */
[----:B------:R-:W-:Y:S02]  /*1790*/  IADD3 R165, R114, 0x28, RZ ;  /* 0x0000002872a57810 */ /* 0x000fe40007ffe0ff */
[----:B------:R-:W-:Y:S01]  /*17a0*/  SHF.R.S32.HI R9, RZ, 0x1f, R167 ;  /* 0x0000001fff097819 */ /* 0x000fe200000114a7 */
[----:B------:R3:W-:Y:S01]  /*17b0*/  STL [R1+0xc], R10 ;  /* 0x00000c0a01007387 */ /* 0x0007e20000100800 */
[----:B------:R-:W-:-:S02]  /*17c0*/  SHF.R.S32.HI R8, RZ, 0x1f, R164 ;  /* 0x0000001fff087819 */ /* 0x000fc400000114a4 */
[----:B------:R-:W-:Y:S02]  /*17d0*/  SHF.R.S32.HI R6, RZ, 0x1f, R166 ;  /* 0x0000001fff067819 */ /* 0x000fe400000114a6 */
[----:B------:R-:W-:Y:S02]  /*17e0*/  SHF.R.S32.HI R5, RZ, 0x1f, R113 ;  /* 0x0000001fff057819 */ /* 0x000fe40000011471 */
[----:B------:R-:W-:Y:S02]  /*17f0*/  SHF.R.S32.HI R4, RZ, 0x1f, R165 ;  /* 0x0000001fff047819 */ /* 0x000fe400000114a5 */
[----:B------:R-:W-:Y:S02]  /*1800*/  LEA R169, R0, 0x3c80, 0x1 ;  /* 0x00003c8000a97811 */ /* 0x000fe400078e08ff */
[----:B------:R-:W-:Y:S02]  /*1810*/  LEA R0, R18, 0x6080, 0x1 ;  /* 0x0000608012007811 */ /* 0x000fe400078e08ff */
[----:B------:R-:W-:Y:S01]  /*1820*/  IADD3 R198, R169, 0x20, RZ ;  /* 0x00000020a9c67810 */ /* 0x000fe20007ffe0ff */
[----:B-1----:R-:W-:Y:S01]  /*1830*/  IMAD.SHL.U32 R14, R167, 0x2, RZ ;  /* 0x00000002a70e7824 */ /* 0x002fe200078e00ff */
[----:B------:R-:W-:-:S02]  /*1840*/  LEA R196, R2, 0x6080, 0x1 ;  /* 0x0000608002c47811 */ /* 0x000fc400078e08ff */
[----:B------:R-:W-:Y:S02]  /*1850*/  LEA R170, R3, 0x1880, 0x1 ;  /* 0x0000188003aa7811 */ /* 0x000fe400078e08ff */
[----:B------:R1:W-:Y:S01]  /*1860*/  STL [R1+0x110], R14 ;  /* 0x0001100e01007387 */ /* 0x0003e20000100800 */
[----:B--2---:R-:W-:Y:S01]  /*1870*/  IMAD.SHL.U32 R17, R164, 0x2, RZ ;  /* 0x00000002a4117824 */ /* 0x004fe200078e00ff */
[C---:B------:R-:W-:Y:S02]  /*1880*/  IADD3 R238, R228.reuse, 0x20, RZ ;  /* 0x00000020e4ee7810 */ /* 0x040fe40007ffe0ff */
[----:B------:R-:W-:Y:S01]  /*1890*/  IADD3 R230, R228, 0x40, RZ ;  /* 0x00000040e4e67810 */ /* 0x000fe20007ffe0ff */
[----:B---3--:R-:W-:Y:S01]  /*18a0*/  IMAD.SHL.U32 R10, R166, 0x2, RZ ;  /* 0x00000002a60a7824 */ /* 0x008fe200078e00ff */
[----:B------:R2:W-:Y:S01]  /*18b0*/  STL [R1+0x114], R17 ;  /* 0x0001141101007387 */ /* 0x0005e20000100800 */
[----:B------:R-:W-:Y:S02]  /*18c0*/  @P3 IADD3 R198, R169, -0x20, RZ ;  /* 0xffffffe0a9c63810 */ /* 0x000fe40007ffe0ff */
[----:B------:R-:W-:Y:S01]  /*18d0*/  SHF.R.S32.HI R105, RZ, 0x1f, R104 ;  /* 0x0000001fff697819 */ /* 0x000fe20000011468 */
[----:B------:R3:W-:Y:S01]  /*18e0*/  STL [R1+0x118], R10 ;  /* 0x0001180a01007387 */ /* 0x0007e20000100800 */
[----:B------:R-:W-:-:S02]  /*18f0*/  SHF.R.S32.HI R229, RZ, 0x1f, R228 ;  /* 0x0000001fffe57819 */ /* 0x000fc400000114e4 */
[----:B------:R-:W-:Y:S02]  /*1900*/  SHF.R.S32.HI R250, RZ, 0x1f, R238 ;  /* 0x0000001ffffa7819 */ /* 0x000fe400000114ee */
[----:B------:R-:W-:Y:S02]  /*1910*/  SHF.R.S32.HI R249, RZ, 0x1f, R230 ;  /* 0x0000001ffff97819 */ /* 0x000fe400000114e6 */
[----:B------:R-:W-:Y:S02]  /*1920*/  SHF.R.S32.HI R252, RZ, 0x3, R252 ;  /* 0x00000003fffc7819 */ /* 0x000fe400000114fc */
[C---:B------:R-:W-:Y:S02]  /*1930*/  IADD3 R206, R198.reuse, 0x400, RZ ;  /* 0x00000400c6ce7810 */ /* 0x040fe40007ffe0ff */
[C---:B------:R-:W-:Y:S02]  /*1940*/  IADD3 R205, R198.reuse, 0x800, RZ ;  /* 0x00000800c6cd7810 */ /* 0x040fe40007ffe0ff */
[C---:B------:R-:W-:Y:S01]  /*1950*/  IADD3 R204, R198.reuse, 0xc00, RZ ;  /* 0x00000c00c6cc7810 */ /* 0x040fe20007ffe0ff */
[----:B-1----:R-:W-:Y:S01]  /*1960*/  IMAD.SHL.U32 R14, R113, 0x2, RZ ;  /* 0x00000002710e7824 */ /* 0x002fe200078e00ff */
[----:B------:R-:W-:-:S02]  /*1970*/  IADD3 R203, R198, 0x1000, RZ ;  /* 0x00001000c6cb7810 */ /* 0x000fc40007ffe0ff */
[C---:B------:R-:W-:Y:S02]  /*1980*/  IADD3 R202, R198.reuse, 0x1400, RZ ;  /* 0x00001400c6ca7810 */ /* 0x040fe40007ffe0ff */
[----:B------:R1:W-:Y:S01]  /*1990*/  STL [R1+0x11c], R14 ;  /* 0x00011c0e01007387 */ /* 0x0003e20000100800 */
[----:B--2---:R-:W-:Y:S01]  /*19a0*/  IMAD.SHL.U32 R17, R165, 0x2, RZ ;  /* 0x00000002a5117824 */ /* 0x004fe200078e00ff */
[C---:B------:R-:W-:Y:S02]  /*19b0*/  IADD3 R201, R198.reuse, 0x1800, RZ ;  /* 0x00001800c6c97810 */ /* 0x040fe40007ffe0ff */
[----:B------:R-:W-:Y:S02]  /*19c0*/  IADD3 R200, R198, 0x1c00, RZ ;  /* 0x00001c00c6c87810 */ /* 0x000fe40007ffe0ff */
[----:B---3--:R-:W-:Y:S01]  /*19d0*/  LOP3.LUT R10, R20, 0x7ffffffc, RZ, 0xc0, !PT ;  /* 0x7ffffffc140a7812 */ /* 0x008fe200078ec0ff */
[----:B------:R2:W-:Y:S01]  /*19e0*/  STL [R1+0x120], R17 ;  /* 0x0001201101007387 */ /* 0x0005e20000100800 */
[----:B------:R-:W-:-:S02]  /*19f0*/  IADD3 R199, R198, 0x2000, RZ ;  /* 0x00002000c6c77810 */ /* 0x000fc40007ffe0ff */
[----:B-1----:R-:W-:Y:S02]  /*1a00*/  SHF.L.U64.HI R14, R167, 0x1, R9 ;  /* 0x00000001a70e7819 */ /* 0x002fe40000010209 */
[----:B------:R-:W-:Y:S02]  /*1a10*/  SHF.L.U64.HI R9, R164, 0x1, R8 ;  /* 0x00000001a4097819 */ /* 0x000fe40000010208 */
[----:B------:R-:W-:Y:S01]  /*1a20*/  SHF.L.U64.HI R8, R166, 0x1, R6 ;  /* 0x00000001a6087819 */ /* 0x000fe20000010206 */
[----:B------:R1:W-:Y:S01]  /*1a30*/  STL [R1+0x10c], R14 ;  /* 0x00010c0e01007387 */ /* 0x0003e20000100800 */
[----:B------:R-:W-:Y:S02]  /*1a40*/  SHF.L.U64.HI R6, R113, 0x1, R5 ;  /* 0x0000000171067819 */ /* 0x000fe40000010205 */
[----:B------:R-:W-:Y:S01]  /*1a50*/  SHF.L.U64.HI R5, R165, 0x1, R4 ;  /* 0x00000001a5057819 */ /* 0x000fe20000010204 */
[----:B------:R-:W-:Y:S01]  /*1a60*/  STL [R1+0x108], R9 ;  /* 0x0001080901007387 */ /* 0x000fe20000100800 */
[----:B------:R-:W-:-:S03]  /*1a70*/  IMAD.IADD R4, R31, 0x1, -R10 ;  /* 0x000000011f047824 */ /* 0x000fc600078e0a0a */
[----:B------:R3:W-:Y:S01]  /*1a80*/  STL [R1+0x104], R8 ;  /* 0x0001040801007387 */ /* 0x0007e20000100800 */
[----:B------:R-:W-:Y:S01]  /*1a90*/  IMAD.SHL.U32 R10, R4, 0x2, RZ ;  /* 0x00000002040a7824 */ /* 0x000fe200078e00ff */
[----:B------:R-:W-:Y:S02]  /*1aa0*/  SHF.R.S32.HI R4, RZ, 0x3, R15 ;  /* 0x00000003ff047819 */ /* 0x000fe4000001140f */
[----:B------:R4:W-:Y:S02]  /*1ab0*/  STL [R1+0x100], R6 ;  /* 0x0001000601007387 */ /* 0x0009e40000100800 */
[C---:B------:R-:W-:Y:S02]  /*1ac0*/  IADD3 R21, R10.reuse, 0x28, RZ ;  /* 0x000000280a157810 */ /* 0x040fe40007ffe0ff */
[----:B------:R5:W-:Y:S01]  /*1ad0*/  STL [R1+0xfc], R5 ;  /* 0x0000fc0501007387 */ /* 0x000be20000100800 */
[C---:B------:R-:W-:Y:S02]  /*1ae0*/  IADD3 R20, R10.reuse, 0x30, RZ ;  /* 0x000000300a147810 */ /* 0x040fe40007ffe0ff */
[----:B------:R-:W-:-:S02]  /*1af0*/  IADD3 R19, R10, 0x38, RZ ;  /* 0x000000380a137810 */ /* 0x000fc40007ffe0ff */
[C---:B--2---:R-:W-:Y:S02]  /*1b00*/  IADD3 R17, R10.reuse, 0x40, RZ ;  /* 0x000000400a117810 */ /* 0x044fe40007ffe0ff */
[C---:B------:R-:W-:Y:S02]  /*1b10*/  IADD3 R15, R10.reuse, 0x48, RZ ;  /* 0x000000480a0f7810 */ /* 0x040fe40007ffe0ff */
[----:B-1----:R-:W-:Y:S02]  /*1b20*/  IADD3 R14, R10, 0x50, RZ ;  /* 0x000000500a0e7810 */ /* 0x002fe40007ffe0ff */
[----:B---3--:R-:W-:Y:S01]  /*1b30*/  LOP3.LUT R8, R28, 0x8, R104, 0xf8, !PT ;  /* 0x000000081c087812 */ /* 0x008fe200078ef868 */
[----:B----4-:R-:W-:-:S03]  /*1b40*/  IMAD.IADD R6, R29, 0x1, R23 ;  /* 0x000000011d067824 */ /* 0x010fc600078e0217 */
[----:B------:R-:W-:Y:S02]  /*1b50*/  LOP3.LUT R8, R8, R26, RZ, 0x3c, !PT ;  /* 0x0000001a08087212 */ /* 0x000fe400078e3cff */
[----:B------:R-:W-:Y:S02]  /*1b60*/  IADD3 R23, R10, 0x20, RZ ;  /* 0x000000200a177810 */ /* 0x000fe40007ffe0ff */
[----:B-----5:R-:W-:Y:S01]  /*1b70*/  LOP3.LUT R5, R30, 0x18, R104, 0xf8, !PT ;  /* 0x000000181e057812 */ /* 0x020fe200078ef868 */
[----:B------:R1:W-:Y:S01]  /*1b80*/  STL [R1+0x12c], R6 ;  /* 0x00012c0601007387 */ /* 0x0003e20000100800 */
[----:B------:R-:W-:-:S03]  /*1b90*/  IMAD.IADD R242, R7, 0x1, R8 ;  /* 0x0000000107f27824 */ /* 0x000fc600078e0208 */
[----:B------:R-:W-:Y:S02]  /*1ba0*/  STL [R1+0x9c], R10 ;  /* 0x00009c0a01007387 */ /* 0x000fe40000100800 */
[----:B------:R-:W-:Y:S02]  /*1bb0*/  LEA R242, R242, 0x1880, 0x1 ;  /* 0x00001880f2f27811 */ /* 0x000fe400078e08ff */
[----:B------:R2:W-:Y:S02]  /*1bc0*/  STL [R1], R4 ;  /* 0x0000000401007387 */ /* 0x0005e40000100800 */
[C---:B------:R-:W-:Y:S02]  /*1bd0*/  IADD3 R243, R242.reuse, 0x20, RZ ;  /* 0x00000020f2f37810 */ /* 0x040fe40007ffe0ff */
[----:B------:R-:W-:Y:S02]  /*1be0*/  @P0 IADD3 R243, R242, -0x20, RZ ;  /* 0xffffffe0f2f30810 */ /* 0x000fe40007ffe0ff */
[----:B-1----:R-:W-:-:S04]  /*1bf0*/  LOP3.LUT R6, R28, 0x18, R104, 0xf8, !PT ;  /* 0x000000181c067812 */ /* 0x002fc800078ef868 */
[----:B------:R-:W-:Y:S02]  /*1c00*/  LOP3.LUT R9, R6, R26, RZ, 0x3c, !PT ;  /* 0x0000001a06097212 */ /* 0x000fe400078e3cff */
[C---:B------:R-:W-:Y:S02]  /*1c10*/  IADD3 R26, R10.reuse, 0x10, RZ ;  /* 0x000000100a1a7810 */ /* 0x040fe40007ffe0ff */
[----:B--2---:R-:W-:Y:S01]  /*1c20*/  LOP3.LUT R4, R5, R27, RZ, 0x3c, !PT ;  /* 0x0000001b05047212 */ /* 0x004fe200078e3cff */
[----:B------:R-:W-:Y:S01]  /*1c30*/  IMAD.IADD R9, R7, 0x1, R9 ;  /* 0x0000000107097824 */ /* 0x000fe200078e0209 */
[C---:B------:R-:W-:Y:S02]  /*1c40*/  IADD3 R27, R10.reuse, 0x8, RZ ;  /* 0x000000080a1b7810 */ /* 0x040fe40007ffe0ff */
[----:B------:R-:W-:Y:S01]  /*1c50*/  SEL R5, R13, 0xffffffe0, !P1 ;  /* 0xffffffe00d057807 */ /* 0x000fe20004800000 */
[----:B------:R-:W-:Y:S01]  /*1c60*/  IMAD.IADD R6, R25, 0x1, R4 ;  /* 0x0000000119067824 */ /* 0x000fe200078e0204 */
[C---:B------:R-:W-:Y:S01]  /*1c70*/  IADD3 R25, R10.reuse, 0x18, RZ ;  /* 0x000000180a197810 */ /* 0x040fe20007ffe0ff */
[----:B------:R-:W-:Y:S01]  /*1c80*/  STL [R1+0x90], R27 ;  /* 0x0000901b01007387 */ /* 0x000fe20000100800 */
[----:B------:R-:W-:-:S02]  /*1c90*/  IADD3 R10, R10, 0x58, RZ ;  /* 0x000000580a0a7810 */ /* 0x000fc40007ffe0ff */
[----:B------:R-:W-:Y:S01]  /*1ca0*/  SEL R4, R13, 0xffffffe0, !P4 ;  /* 0xffffffe00d047807 */ /* 0x000fe20006000000 */
[----:B------:R-:W-:Y:S01]  /*1cb0*/  STL [R1+0x8c], R26 ;  /* 0x00008c1a01007387 */ /* 0x000fe20000100800 */
[----:B------:R-:W-:Y:S02]  /*1cc0*/  LEA R13, R6, 0x6080, 0x1 ;  /* 0x00006080060d7811 */ /* 0x000fe400078e08ff */
[----:B------:R-:W-:Y:S01]  /*1cd0*/  SHF.R.S32.HI R8, RZ, 0x1f, R27 ;  /* 0x0000001fff087819 */ /* 0x000fe2000001141b */
[----:B------:R-:W-:Y:S01]  /*1ce0*/  STL [R1+0x88], R25 ;  /* 0x0000881901007387 */ /* 0x000fe20000100800 */
[----:B------:R-:W-:Y:S01]  /*1cf0*/  SHF.R.S32.HI R6, RZ, 0x1f, R26 ;  /* 0x0000001fff067819 */ /* 0x000fe2000001141a */
[----:B------:R-:W-:Y:S02]  /*1d00*/  IMAD.IADD R197, R196, 0x1, R4 ;  /* 0x00000001c4c57824 */ /* 0x000fe400078e0204 */
[----:B------:R-:W-:Y:S01]  /*1d10*/  STL [R1+0x84], R23 ;  /* 0x0000841701007387 */ /* 0x000fe20000100800 */
[----:B------:R-:W-:-:S03]  /*1d20*/  IMAD.IADD R171, R4, 0x1, R170 ;  /* 0x0000000104ab7824 */ /* 0x000fc600078e02aa */
[----:B------:R-:W-:Y:S04]  /*1d30*/  STL [R1+0x80], R21 ;  /* 0x0000801501007387 */ /* 0x000fe80000100800 */
[----:B------:R-:W-:Y:S04]  /*1d40*/  STL [R1+0x7c], R20 ;  /* 0x00007c1401007387 */ /* 0x000fe80000100800 */
[----:B------:R-:W-:Y:S04]  /*1d50*/  STL [R1+0x78], R19 ;  /* 0x0000781301007387 */ /* 0x000fe80000100800 */
[----:B------:R-:W-:Y:S04]  /*1d60*/  STL [R1+0x74], R17 ;  /* 0x0000741101007387 */ /* 0x000fe80000100800 */
[----:B------:R-:W-:Y:S04]  /*1d70*/  STL [R1+0x70], R15 ;  /* 0x0000700f01007387 */ /* 0x000fe80000100800 */
[----:B------:R-:W-:Y:S04]  /*1d80*/  STL [R1+0x6c], R14 ;  /* 0x00006c0e01007387 */ /* 0x000fe80000100800 */
[----:B------:R-:W-:Y:S04]  /*1d90*/  STL [R1+0x68], R10 ;  /* 0x0000680a01007387 */ /* 0x000fe80000100800 */
[----:B------:R1:W-:Y:S04]  /*1da0*/  STL [R1+0xf8], R13 ;  /* 0x0000f80d01007387 */ /* 0x0003e80000100800 */
[----:B------:R2:W-:Y:S04]  /*1db0*/  STL [R1+0xd4], R8 ;  /* 0x0000d40801007387 */ /* 0x0005e80000100800 */
[----:B------:R3:W-:Y:S01]  /*1dc0*/  STL [R1+0xd0], R6 ;  /* 0x0000d00601007387 */ /* 0x0007e20000100800 */
[----:B-1----:R-:W-:-:S02]  /*1dd0*/  SHF.R.S32.HI R13, RZ, 0x1f, R25 ;  /* 0x0000001fff0d7819 */ /* 0x002fc40000011419 */
[----:B--2---:R-:W-:-:S03]  /*1de0*/  SHF.R.S32.HI R8, RZ, 0x1f, R23 ;  /* 0x0000001fff087819 */ /* 0x004fc60000011417 */
[----:B------:R1:W-:Y:S01]  /*1df0*/  STL [R1+0xcc], R13 ;  /* 0x0000cc0d01007387 */ /* 0x0003e20000100800 */
[----:B---3--:R-:W-:-:S03]  /*1e00*/  SHF.R.S32.HI R6, RZ, 0x1f, R21 ;  /* 0x0000001fff067819 */ /* 0x008fc60000011415 */
[----:B------:R2:W-:Y:S04]  /*1e10*/  STL [R1+0xc8], R8 ;  /* 0x0000c80801007387 */ /* 0x0005e80000100800 */
[----:B------:R3:W-:Y:S01]  /*1e20*/  STL [R1+0xc4], R6 ;  /* 0x0000c40601007387 */ /* 0x0007e20000100800 */
[----:B-1----:R-:W-:Y:S02]  /*1e30*/  SHF.R.S32.HI R13, RZ, 0x1f, R20 ;  /* 0x0000001fff0d7819 */ /* 0x002fe40000011414 */
[----:B--2---:R-:W-:-:S03]  /*1e40*/  SHF.R.S32.HI R8, RZ, 0x1f, R19 ;  /* 0x0000001fff087819 */ /* 0x004fc60000011413 */
[----:B------:R1:W-:Y:S01]  /*1e50*/  STL [R1+0xc0], R13 ;  /* 0x0000c00d01007387 */ /* 0x0003e20000100800 */
[----:B---3--:R-:W-:-:S03]  /*1e60*/  SHF.R.S32.HI R6, RZ, 0x1f, R17 ;  /* 0x0000001fff067819 */ /* 0x008fc60000011411 */
[----:B------:R2:W-:Y:S04]  /*1e70*/  STL [R1+0xbc], R8 ;  /* 0x0000bc0801007387 */ /* 0x0005e80000100800 */
[----:B------:R3:W-:Y:S01]  /*1e80*/  STL [R1+0xb8], R6 ;  /* 0x0000b80601007387 */ /* 0x0007e20000100800 */
[----:B-1----:R-:W-:Y:S02]  /*1e90*/  SHF.R.S32.HI R13, RZ, 0x1f, R15 ;  /* 0x0000001fff0d7819 */ /* 0x002fe4000001140f */
[----:B--2---:R-:W-:-:S03]  /*1ea0*/  SHF.R.S32.HI R8, RZ, 0x1f, R14 ;  /* 0x0000001fff087819 */ /* 0x004fc6000001140e */
[----:B------:R-:W-:Y:S01]  /*1eb0*/  STL [R1+0xb4], R13 ;  /* 0x0000b40d01007387 */ /* 0x000fe20000100800 */
[----:B---3--:R-:W-:-:S03]  /*1ec0*/  SHF.R.S32.HI R6, RZ, 0x1f, R10 ;  /* 0x0000001fff067819 */ /* 0x008fc6000001140a */
[----:B------:R-:W-:Y:S04]  /*1ed0*/  STL [R1+0xb0], R8 ;  /* 0x0000b00801007387 */ /* 0x000fe80000100800 */
[----:B------:R1:W-:Y:S04]  /*1ee0*/  STL [R1+0xac], R6 ;  /* 0x0000ac0601007387 */ /* 0x0003e80000100800 */
[----:B------:R2:W-:Y:S01]  /*1ef0*/  STL [R1+0xf4], R0 ;  /* 0x0000f40001007387 */ /* 0x0005e20000100800 */
[----:B-1----:R-:W-:Y:S02]  /*1f00*/  LEA R6, R16, 0x6080, 0x1 ;  /* 0x0000608010067811 */ /* 0x002fe400078e08ff */
[----:B--2---:R-:W-:-:S03]  /*1f10*/  LEA R0, R12, 0x6080, 0x1 ;  /* 0x000060800c007811 */ /* 0x004fc600078e08ff */
[----:B------:R1:W-:Y:S04]  /*1f20*/  STL [R1+0xf0], R6 ;  /* 0x0000f00601007387 */ /* 0x0003e80000100800 */
[----:B------:R2:W-:Y:S01]  /*1f30*/  STL [R1+0xec], R0 ;  /* 0x0000ec0001007387 */ /* 0x0005e20000100800 */
[----:B-1----:R-:W-:Y:S02]  /*1f40*/  LEA R6, R11, 0x6080, 0x1 ;  /* 0x000060800b067811 */ /* 0x002fe400078e08ff */
[----:B--2---:R-:W-:-:S03]  /*1f50*/  LEA R0, R9, 0x6080, 0x1 ;  /* 0x0000608009007811 */ /* 0x004fc600078e08ff */
[----:B------:R-:W-:Y:S04]  /*1f60*/  STL [R1+0xe8], R6 ;  /* 0x0000e80601007387 */ /* 0x000fe80000100800 */
[----:B------:R1:W-:Y:S02]  /*1f70*/  STL [R1+0xe4], R0 ;  /* 0x0000e40001007387 */ /* 0x0003e40000100800 */
[----:B-1----:R-:W-:-:S05]  /*1f80*/  IMAD.IADD R0, R24, 0x1, R5 ;  /* 0x0000000118007824 */ /* 0x002fca00078e0205 */
[----:B------:R1:W-:Y:S02]  /*1f90*/  STL [R1+0x98], R0 ;  /* 0x0000980001007387 */ /* 0x0003e40000100800 */
[----:B-1----:R-:W-:-:S05]  /*1fa0*/  IMAD.IADD R0, R5, 0x1, R22 ;  /* 0x0000000105007824 */ /* 0x002fca00078e0216 */
[----:B------:R1:W-:Y:S02]  /*1fb0*/  STL [R1+0x94], R0 ;  /* 0x0000940001007387 */ /* 0x0003e40000100800 */
.L_x_385:
[----:B-1----:R-:W2:Y:S01]  /*1fc0*/  LDL R0, [R1+0x5c] ;  /* 0x00005c0001007983 */ /* 0x002ea20000100800 */
[----:B------:R-:W-:Y:S01]  /*1fd0*/  IMAD.MOV.U32 R2, RZ, RZ, 0x4 ;  /* 0x00000004ff027424 */ /* 0x000fe200078e00ff */
[----:B------:R-:W-:-:S04]  /*1fe0*/  ISETP.NE.U32.AND P0, PT, RZ, c[0x0][0x370], PT ;  /* 0x0000dc00ff007a0c */ /* 0x000fc80003f05070 */
[----:B------:R-:W-:Y:S01]  /*1ff0*/  ISETP.NE.AND.EX P1, PT, RZ, c[0x0][0x374], PT, P0 ;  /* 0x0000dd00ff007a0c */ /* 0x000fe20003f25300 */
[----:B--2---:R-:W-:-:S05]  /*2000*/  IMAD.WIDE R2, R0, R2, c[0x0][0x588] ;  /* 0x0001620000027625 */ /* 0x004fca00078e0202 */
[----:B------:R-:W2:Y:S01]  /*2010*/  LDG.E R17, [R2.64] ;  /* 0x0000000802117981 */ /* 0x000ea2000c1e1900 */
[----:B------:R-:W-:Y:S01]  /*2020*/  ISETP.NE.U32.AND P4, PT, RZ, c[0x0][0x360], PT ;  /* 0x0000d800ff007a0c */ /* 0x000fe20003f85070 */
[----:B------:R-:W-:Y:S01]  /*2030*/  IMAD.MOV.U32 R10, RZ, RZ, RZ ;  /* 0x000000ffff0a7224 */ /* 0x000fe200078e00ff */
[----:B------:R-:W-:Y:S02]  /*2040*/  ISETP.NE.U32.AND P3, PT, RZ, c[0x0][0x348], PT ;  /* 0x0000d200ff007a0c */ /* 0x000fe40003f65070 */
[----:B------:R-:W-:Y:S02]  /*2050*/  ISETP.NE.AND.EX P4, PT, RZ, c[0x0][0x364], PT, P4 ;  /* 0x0000d900ff007a0c */ /* 0x000fe40003f85340 */
[----:B------:R-:W-:Y:S02]  /*2060*/  ISETP.NE.U32.AND P5, PT, RZ, c[0x0][0x350], PT ;  /* 0x0000d400ff007a0c */ /* 0x000fe40003fa5070 */
[----:B------:R-:W-:Y:S02]  /*2070*/  ISETP.NE.U32.AND P6, PT, RZ, c[0x0][0x358], PT ;  /* 0x0000d600ff007a0c */ /* 0x000fe40003fc5070 */
[----:B------:R-:W-:-:S02]  /*2080*/  ISETP.NE.AND.EX P3, PT, RZ, c[0x0][0x34c], PT, P3 ;  /* 0x0000d300ff007a0c */ /* 0x000fc40003f65330 */
[----:B------:R-:W-:Y:S02]  /*2090*/  ISETP.NE.AND.EX P5, PT, RZ, c[0x0][0x354], PT, P5 ;  /* 0x0000d500ff007a0c */ /* 0x000fe40003fa5350 */
[----:B------:R-:W-:Y:S01]  /*20a0*/  ISETP.NE.AND.EX P6, PT, RZ, c[0x0][0x35c], PT, P6 ;  /* 0x0000d700ff007a0c */ /* 0x000fe20003fc5360 */
[----:B------:R-:W-:Y:S02]  /*20b0*/  IMAD.MOV.U32 R138, RZ, RZ, RZ ;  /* 0x000000ffff8a7224 */ /* 0x000fe400078e00ff */
[----:B------:R-:W-:Y:S02]  /*20c0*/  IMAD.MOV.U32 R15, RZ, RZ, RZ ;  /* 0x000000ffff0f7224 */ /* 0x000fe400078e00ff */
[----:B------:R-:W-:Y:S01]  /*20d0*/  IMAD.MOV.U32 R13, RZ, RZ, RZ ;  /* 0x000000ffff0d7224 */ /* 0x000fe200078e00ff */
[----:B--2---:R-:W-:Y:S01]  /*20e0*/  SHF.R.S32.HI R16, RZ, 0x1f, R17 ;  /* 0x0000001fff107819 */ /* 0x004fe20000011411 */
[C---:B------:R-:W-:Y:S01]  /*20f0*/  IMAD.SHL.U32 R19, R17.reuse, 0x4, RZ ;  /* 0x0000000411137824 */ /* 0x040fe200078e00ff */
[C---:B------:R-:W-:Y:S01]  /*2100*/  @P1 LEA R4, P0, R17.reuse, c[0x0][0x370], 0x2 ;  /* 0x0000dc0011041a11 */ /* 0x040fe200078010ff */
[----:B------:R1:W-:Y:S01]  /*2110*/  STL [R1+0x4c], R17 ;  /* 0x00004c1101007387 */ /* 0x0003e20000100800 */
[----:B------:R-:W-:-:S02]  /*2120*/  SHF.L.U64.HI R18, R17, 0x2, R16 ;  /* 0x0000000211127819 */ /* 0x000fc40000010210 */
[----:B------:R-:W-:Y:S01]  /*2130*/  @P1 LEA.HI.X R5, R17, c[0x0][0x374], R16, 0x2, P0 ;  /* 0x0000dd0011051a11 */ /* 0x000fe200000f1410 */
[----:B------:R1:W-:Y:S01]  /*2140*/  STL [R1+0xa0], R16 ;  /* 0x0000a01001007387 */ /* 0x0003e20000100800 */
[----:B------:R-:W-:-:S03]  /*2150*/  @P4 IADD3 R2, P0, R19, c[0x0][0x360], RZ ;  /* 0x0000d80013024a10 */ /* 0x000fc60007f1e0ff */
[----:B------:R2:W3:Y:S01]  /*2160*/  @P1 LDG.E R10, [R4.64] ;  /* 0x00000008040a1981 */ /* 0x0004e2000c1e1900 */
[C---:B------:R-:W-:Y:S02]  /*2170*/  @P4 IADD3.X R3, R18.reuse, c[0x0][0x364], RZ, P0, !PT ;  /* 0x0000d90012034a10 */ /* 0x040fe400007fe4ff */
[----:B------:R-:W-:Y:S01]  /*2180*/  IADD3 R8, P2, R19, c[0x0][0x348], RZ ;  /* 0x0000d20013087a10 */ /* 0x000fe20007f5e0ff */
[----:B------:R1:W-:Y:S04]  /*2190*/  STL [R1+0x44], R19 ;  /* 0x0000441301007387 */ /* 0x0003e80000100800 */
[----:B------:R4:W5:Y:S01]  /*21a0*/  @P4 LDG.E R139, [R2.64] ;  /* 0x00000008028b4981 */ /* 0x000962000c1e1900 */
[----:B------:R-:W-:-:S03]  /*21b0*/  IADD3.X R9, R18, c[0x0][0x34c], RZ, P2, !PT ;  /* 0x0000d30012097a10 */ /* 0x000fc600017fe4ff */
[----:B------:R1:W-:Y:S04]  /*21c0*/  STL [R1+0x48], R18 ;  /* 0x0000481201007387 */ /* 0x0003e80000100800 */
[----:B------:R1:W5:Y:S01]  /*21d0*/  @P3 LDG.E R138, [R8.64] ;  /* 0x00000008088a3981 */ /* 0x000362000c1e1900 */
[----:B--2---:R-:W-:-:S04]  /*21e0*/  IADD3 R4, P1, R19, c[0x0][0x350], RZ ;  /* 0x0000d40013047a10 */ /* 0x004fc80007f3e0ff */
[----:B------:R-:W-:Y:S02]  /*21f0*/  IADD3.X R5, R18, c[0x0][0x354], RZ, P1, !PT ;  /* 0x0000d50012057a10 */ /* 0x000fe40000ffe4ff */
[----:B----4-:R-:W-:-:S03]  /*2200*/  IADD3 R2, P0, R19, c[0x0][0x358], RZ ;  /* 0x0000d60013027a10 */ /* 0x010fc60007f1e0ff */
[----:B------:R1:W5:Y:S01]  /*2210*/  @P5 LDG.E R15, [R4.64] ;  /* 0x00000008040f5981 */ /* 0x000362000c1e1900 */
[----:B------:R-:W-:-:S05]  /*2220*/  IADD3.X R3, R18, c[0x0][0x35c], RZ, P0, !PT ;  /* 0x0000d70012037a10 */ /* 0x000fca00007fe4ff */
[----:B------:R1:W5:Y:S01]  /*2230*/  @P6 LDG.E R13, [R2.64] ;  /* 0x00000008020d6981 */ /* 0x000362000c1e1900 */
[----:B------:R-:W-:Y:S03]  /*2240*/  YIELD ;  /* 0x0000000000007946 */ /* 0x000fe60003800000 */
[----:B---3--:R1:W-:Y:S01]  /*2250*/  STL [R1+0x40], R10 ;  /* 0x0000400a01007387 */ /* 0x0083e20000100800 */
[----:B------:R-:W-:Y:S05]  /*2260*/  @P4 BRA `(.L_x_207) ;  /* 0x0000005000004947 */ /* 0x000fea0003800000 */
[----:B-----5:R-:W-:Y:S01]  /*2270*/  MOV R139, c[0x0][0x168] ;  /* 0x00005a00008b7a02 */ /* 0x020fe20000000f00 */
[----:B------:R-:W-:Y:S05]  /*2280*/  @!P3 BRA `(.L_x_207) ;  /* 0x000000300000b947 */ /* 0x000fea0003800000 */
[----:B------:R-:W2:Y:S04]  /*2290*/  LDG.E R6, [R8.64] ;  /* 0x0000000808067981 */ /* 0x000ea8000c1e1900 */
[----:B------:R-:W2:Y:S02]  /*22a0*/  LDG.E R0, [R8.64+0x4] ;  /* 0x0000040808007981 */ /* 0x000ea4000c1e1900 */
[----:B--2---:R-:W-:-:S02]  /*22b0*/  IADD3 R139, -R6, R0, RZ ;  /* 0x00000000068b7210 */ /* 0x004fc40007ffe1ff */
.L_x_207:
[----:B------:R-:W-:-:S04]  /*22c0*/  ISETP.NE.U32.AND P0, PT, RZ, c[0x0][0x368], PT ;  /* 0x0000da00ff007a0c */ /* 0x000fc80003f05070 */
[----:B------:R-:W-:-:S13]  /*22d0*/  ISETP.NE.AND.EX P0, PT, RZ, c[0x0][0x36c], PT, P0 ;  /* 0x0000db00ff007a0c */ /* 0x000fda0003f05300 */
[----:B------:R-:W-:Y:S05]  /*22e0*/  @!P0 BRA `(.L_x_208) ;  /* 0x0000004000008947 */ /* 0x000fea0003800000 */
[----:B-1----:R-:W-:-:S04]  /*22f0*/  IADD3 R4, P0, R19, c[0x0][0x368], RZ ;  /* 0x0000da0013047a10 */ /* 0x002fc80007f1e0ff */
[----:B------:R-:W-:-:S05]  /*2300*/  IADD3.X R5, R18, c[0x0][0x36c], RZ, P0, !PT ;  /* 0x0000db0012057a10 */ /* 0x000fca00007fe4ff */
[----:B------:R1:W5:Y:S01]  /*2310*/  LDG.E R12, [R4.64] ;  /* 0x00000008040c7981 */ /* 0x000362000c1e1900 */
[----:B------:R-:W-:Y:S05]  /*2320*/  BRA `(.L_x_209) ;  /* 0x0000005000007947 */ /* 0x000fea0003800000 */
.L_x_208:
[----:B------:R-:W-:Y:S01]  /*2330*/  MOV R12, UR6 ;  /* 0x00000006000c7c02 */ /* 0x000fe20008000f00 */
[----:B------:R-:W-:Y:S05]  /*2340*/  @!P5 BRA `(.L_x_209) ;  /* 0x000000300000d947 */ /* 0x000fea0003800000 */
[----:B------:R-:W2:Y:S04]  /*2350*/  LDG.E R6, [R4.64] ;  /* 0x0000000804067981 */ /* 0x000ea8000c1e1900 */
[----:B------:R-:W2:Y:S02]  /*2360*/  LDG.E R0, [R4.64+0x4] ;  /* 0x0000040804007981 */ /* 0x000ea4000c1e1900 */
[----:B--2---:R-:W-:Y:S02]  /*2370*/  IADD3 R12, -R6, R0, RZ ;  /* 0x00000000060c7210 */ /* 0x004fe40007ffe1ff */
.L_x_209:
[----:B------:R-:W2:Y:S04]  /*2380*/  LDL R14, [R1+0x58] ;  /* 0x00005800010e7983 */ /* 0x000ea80000100800 */
[----:B-1----:R1:W3:Y:S04]  /*2390*/  @P6 LDG.E R4, [R2.64] ;  /* 0x0000000802046981 */ /* 0x0022e8000c1e1900 */
[----:B------:R1:W3:Y:S01]  /*23a0*/  @P6 LDG.E R0, [R2.64+0x4] ;  /* 0x0000040802006981 */ /* 0x0002e2000c1e1900 */
[----:B------:R-:W-:Y:S01]  /*23b0*/  ISETP.NE.U32.AND P0, PT, RZ, c[0x0][0x378], PT ;  /* 0x0000de00ff007a0c */ /* 0x000fe20003f05070 */
[----:B-----5:R-:W-:-:S03]  /*23c0*/  IMAD.MOV.U32 R129, RZ, RZ, R12 ;  /* 0x000000ffff817224 */ /* 0x020fc600078e000c */
[----:B------:R-:W-:-:S13]  /*23d0*/  ISETP.NE.AND.EX P1, PT, RZ, c[0x0][0x37c], PT, P0 ;  /* 0x0000df00ff007a0c */ /* 0x000fda0003f25300 */
[----:B-1----:R-:W-:-:S04]  /*23e0*/  @P1 IADD3 R2, P0, R19, c[0x0][0x378], RZ ;  /* 0x0000de0013021a10 */ /* 0x002fc80007f1e0ff */
[----:B------:R-:W-:-:S05]  /*23f0*/  @P1 IADD3.X R3, R18, c[0x0][0x37c], RZ, P0, !PT ;  /* 0x0000df0012031a10 */ /* 0x000fca00007fe4ff */
[----:B------:R1:W5:Y:S01]  /*2400*/  @P1 LDG.E R129, [R2.64] ;  /* 0x0000000802811981 */ /* 0x000362000c1e1900 */
[----:B------:R-:W-:Y:S01]  /*2410*/  IMAD.IADD R6, R12, 0x1, -R10 ;  /* 0x000000010c067824 */ /* 0x000fe200078e0a0a */
[----:B------:R-:W-:Y:S01]  /*2420*/  BSSY B0, `(.L_x_210) ;  /* 0x0000031000007945 */ /* 0x000fe20003800000 */
[----:B-1----:R-:W-:Y:S01]  /*2430*/  IMAD.MOV.U32 R2, RZ, RZ, c[0x0][0x228] ;  /* 0x00008a00ff027624 */ /* 0x002fe200078e00ff */
[----:B--2---:R-:W-:-:S04]  /*2440*/  LOP3.LUT R3, R14, 0xff000000, RZ, 0xc0, !PT ;  /* 0xff0000000e037812 */ /* 0x004fc800078ec0ff */
[----:B------:R-:W-:Y:S01]  /*2450*/  SHF.R.U32.HI R3, RZ, 0x8, R3 ;  /* 0x00000008ff037819 */ /* 0x000fe20000011603 */
[----:B---3--:R-:W-:Y:S01]  /*2460*/  @P6 IMAD.IADD R2, R0, 0x1, -R4 ;  /* 0x0000000100026824 */ /* 0x008fe200078e0a04 */
[----:B------:R-:W-:-:S03]  /*2470*/  LOP3.LUT R4, R14, 0xff0000, RZ, 0xc0, !PT ;  /* 0x00ff00000e047812 */ /* 0x000fc600078ec0ff */
[----:B------:R-:W-:Y:S01]  /*2480*/  IMAD.IADD R136, R6, 0x1, R2 ;  /* 0x0000000106887824 */ /* 0x000fe200078e0202 */
[----:B------:R-:W-:-:S04]  /*2490*/  LEA.HI R3, R4, R3, RZ, 0x10 ;  /* 0x0000000304037211 */ /* 0x000fc800078f80ff */
[----:B------:R-:W-:Y:S02]  /*24a0*/  SHF.R.U32.HI R5, RZ, 0x10, R3 ;  /* 0x00000010ff057819 */ /* 0x000fe40000011603 */
[----:B------:R-:W-:Y:S02]  /*24b0*/  LOP3.LUT R20, R3, 0xff, RZ, 0xc0, !PT ;  /* 0x000000ff03147812 */ /* 0x000fe400078ec0ff */
[C---:B------:R-:W-:Y:S01]  /*24c0*/  IADD3 R0, R136.reuse, 0x2f, RZ ;  /* 0x0000002f88007810 */ /* 0x040fe20007ffe0ff */
[----:B------:R1:W-:Y:S01]  /*24d0*/  STL [R1+0xa4], R5 ;  /* 0x0000a40501007387 */ /* 0x0003e20000100800 */
[----:B------:R-:W-:Y:S02]  /*24e0*/  ISETP.GE.AND P0, PT, R136, 0x1, PT ;  /* 0x000000018800780c */ /* 0x000fe40003f06270 */
[----:B------:R-:W-:Y:S01]  /*24f0*/  ISETP.NE.AND P1, PT, R5, RZ, PT ;  /* 0x000000ff0500720c */ /* 0x000fe20003f25270 */
[----:B------:R1:W-:Y:S01]  /*2500*/  STL [R1+0xa8], R20 ;  /* 0x0000a81401007387 */ /* 0x0003e20000100800 */
[----:B------:R-:W-:-:S02]  /*2510*/  IMAD.HI R0, R0, 0x2aaaaaab, RZ ;  /* 0x2aaaaaab00007827 */ /* 0x000fc400078e02ff */
[----:B------:R-:W-:-:S03]  /*2520*/  SEL R128, R5, c[0x0][0x338], P1 ;  /* 0x0000ce0005807a07 */ /* 0x000fc60000800000 */
[----:B------:R-:W-:-:S04]  /*2530*/  SHF.R.U32.HI R4, RZ, 0x1f, R0 ;  /* 0x0000001fff047819 */ /* 0x000fc80000011600 */
[----:B------:R-:W-:Y:S01]  /*2540*/  LEA.HI.SX32 R137, R0, R4, 0x1d ;  /* 0x0000000400897211 */ /* 0x000fe200078feaff */
[----:B------:R-:W-:Y:S01]  /*2550*/  IMAD.MOV.U32 R0, RZ, RZ, RZ ;  /* 0x000000ffff007224 */ /* 0x000fe200078e00ff */
[----:B------:R-:W-:Y:S05]  /*2560*/  @!P0 BRA `(.L_x_211) ;  /* 0x000001c000008947 */ /* 0x000fea0003800000 */
        /* <DEDUP_REMOVED lines=11> */
[----:B------:R-:W-:Y:S02]  /*2620*/  IMAD.MOV.U32 R4, RZ, RZ, RZ ;  /* 0x000000ffff047224 */ /* 0x000fe400078e00ff */
        /* <DEDUP_REMOVED lines=16> */
.L_x_211:
[----:B------:R-:W-:Y:S05]  /*2730*/  BSYNC B0 ;  /* 0x0000000000007941 */ /* 0x000fea0003800000 */
.L_x_210:
[----:B------:R-:W-:-:S04]  /*2740*/  IMAD R3, R20, R0, RZ ;  /* 0x0000000014037224 */ /* 0x000fc800078e02ff */
[C---:B------:R-:W-:Y:S02]  /*2750*/  IMAD.IADD R0, R3.reuse, 0x1, R0 ;  /* 0x0000000103007824 */ /* 0x040fe400078e0200 */
[----:B------:R-:W-:-:S03]  /*2760*/  IMAD R3, R3, 0x30, -R6 ;  /* 0x0000003003037824 */ /* 0x000fc600078e0a06 */
[----:B------:R-:W-:Y:S02]  /*2770*/  IMNMX R0, R137, R0, PT ;  /* 0x0000000089007217 */ /* 0x000fe40003800200 */
[----:B------:R-:W-:-:S03]  /*2780*/  IMNMX R3, RZ, R3, !PT ;  /* 0x00000003ff037217 */ /* 0x000fc60007800200 */
[----:B------:R-:W-:Y:S02]  /*2790*/  IMAD R0, R0, 0x30, -R6 ;  /* 0x0000003000007824 */ /* 0x000fe400078e0a06 */
[----:B-1----:R-:W-:-:S03]  /*27a0*/  IMAD.WIDE.U32 R4, R3, -0x55555555, RZ ;  /* 0xaaaaaaab03047825 */ /* 0x002fc600078e00ff */
[----:B------:R-:W-:Y:S02]  /*27b0*/  IMNMX R0, R0, R2, PT ;  /* 0x0000000200007217 */ /* 0x000fe40003800200 */
[----:B------:R-:W-:Y:S02]  /*27c0*/  SHF.R.U32.HI R87, RZ, 0x5, R5 ;  /* 0x00000005ff577819 */ /* 0x000fe40000011605 */
[----:B------:R-:W-:-:S13]  /*27d0*/  ISETP.GT.AND P0, PT, R0, R3, PT ;  /* 0x000000030000720c */ /* 0x000fda0003f04270 */
[----:B------:R-:W-:Y:S01]  /*27e0*/  @P0 IADD3 R3, R0, 0x2f, RZ ;  /* 0x0000002f00030810 */ /* 0x000fe20007ffe0ff */
[----:B------:R-:W-:-:S04]  /*27f0*/  IMAD.MOV.U32 R0, RZ, RZ, R87 ;  /* 0x000000ffff007224 */ /* 0x000fc800078e0057 */
[----:B------:R-:W-:-:S05]  /*2800*/  @P0 IMAD.HI R3, R3, 0x2aaaaaab, RZ ;  /* 0x2aaaaaab03030827 */ /* 0x000fca00078e02ff */
[----:B------:R-:W-:-:S04]  /*2810*/  @P0 SHF.R.U32.HI R4, RZ, 0x1f, R3 ;  /* 0x0000001fff040819 */ /* 0x000fc80000011603 */
[----:B------:R-:W-:-:S04]  /*2820*/  @P0 LEA.HI.SX32 R0, R3, R4, 0x1d ;  /* 0x0000000403000211 */ /* 0x000fc800078feaff */
[----:B------:R-:W-:-:S13]  /*2830*/  ISETP.GT.AND P0, PT, R0, R87, PT ;  /* 0x000000570000720c */ /* 0x000fda0003f04270 */
[----:B------:R-:W-:Y:S05]  /*2840*/  @!P0 BRA `(.L_x_212) ;  /* 0x0000538000008947 */ /* 0x000fea0003800000 */
[----:B------:R-:W-:Y:S01]  /*2850*/  SHF.R.S32.HI R3, RZ, 0x1f, R13 ;  /* 0x0000001fff037819 */ /* 0x000fe2000001140d */
[----:B------:R-:W-:Y:S01]  /*2860*/  IMAD.MOV.U32 R130, RZ, RZ, 0x30 ;  /* 0x00000030ff827424 */ /* 0x000fe200078e00ff */
[C---:B------:R-:W-:Y:S01]  /*2870*/  IADD3 R88, P0, R247.reuse, R13, RZ ;  /* 0x0000000df7587210 */ /* 0x040fe20007f1e0ff */
[----:B------:R-:W-:Y:S01]  /*2880*/  IMAD.MOV.U32 R142, RZ, RZ, c[0x0][0x238] ;  /* 0x00008e00ff8e7624 */ /* 0x000fe200078e00ff */
[----:B------:R-:W-:Y:S01]  /*2890*/  IADD3 R33, R0, -0x1, RZ ;  /* 0xffffffff00217810 */ /* 0x000fe20007ffe0ff */
[----:B------:R-:W-:Y:S01]  /*28a0*/  IMAD R143, R130, c[0x0][0x23c], RZ ;  /* 0x00008f00828f7a24 */ /* 0x000fe200078e02ff */
[----:B------:R-:W-:Y:S01]  /*28b0*/  LEA.HI.X.SX32 R89, R247, R3, 0x1, P0 ;  /* 0x00000003f7597211 */ /* 0x000fe200000f0eff */
[----:B------:R-:W-:Y:S01]  /*28c0*/  IMAD.WIDE.U32 R4, R88, c[0x0][0x238], R228 ;  /* 0x00008e0058047a25 */ /* 0x000fe200078e00e4 */
[----:B------:R-:W-:Y:S02]  /*28d0*/  SEL R13, R16, RZ, !P6 ;  /* 0x000000ff100d7207 */ /* 0x000fe40007000000 */
[----:B------:R-:W-:Y:S01]  /*28e0*/  LOP3.LUT R26, R14, 0xffff, RZ, 0xc0, !PT ;  /* 0x0000ffff0e1a7812 */ /* 0x000fe200078ec0ff */
[----:B------:R-:W-:Y:S01]  /*28f0*/  IMAD R3, R89, c[0x0][0x238], RZ ;  /* 0x00008e0059037a24 */ /* 0x000fe200078e02ff */
[----:B------:R-:W-:Y:S01]  /*2900*/  SEL R14, R17, RZ, !P6 ;  /* 0x000000ff110e7207 */ /* 0x000fe20007000000 */
[----:B------:R-:W-:Y:S01]  /*2910*/  IMAD R0, R13, c[0x0][0x248], RZ ;  /* 0x000092000d007a24 */ /* 0x000fe200078e02ff */
[----:B------:R-:W-:Y:S01]  /*2920*/  ISETP.NE.U32.AND P4, PT, RZ, c[0x0][0x340], PT ;  /* 0x0000d000ff007a0c */ /* 0x000fe20003f85070 */
[----:B------:R-:W-:Y:S01]  /*2930*/  IMAD R3, R88, c[0x0][0x23c], R3 ;  /* 0x00008f0058037a24 */ /* 0x000fe200078e0203 */
[----:B------:R-:W-:Y:S01]  /*2940*/  LOP3.LUT R241, R241, 0xfffffffb, RZ, 0xc0, !PT ;  /* 0xfffffffbf1f17812 */ /* 0x000fe200078ec0ff */
[----:B------:R-:W-:Y:S01]  /*2950*/  IMAD R6, R14, c[0x0][0x24c], R0 ;  /* 0x000093000e067a24 */ /* 0x000fe200078e0200 */
[----:B------:R-:W-:Y:S01]  /*2960*/  ISETP.NE.AND.EX P4, PT, RZ, c[0x0][0x344], PT, P4 ;  /* 0x0000d100ff007a0c */ /* 0x000fe20003f85340 */
[----:B------:R-:W-:Y:S01]  /*2970*/  IMAD.IADD R5, R5, 0x1, R3 ;  /* 0x0000000105057824 */ /* 0x000fe200078e0203 */
[----:B------:R-:W-:Y:S01]  /*2980*/  ISETP.GE.AND P6, PT, R238, c[0x0][0x1d4], PT ;  /* 0x00007500ee007a0c */ /* 0x000fe20003fc6270 */
[----:B------:R-:W-:Y:S01]  /*2990*/  IMAD R3, R33, -0x30, R2 ;  /* 0xffffffd021037824 */ /* 0x000fe200078e0202 */
[----:B------:R-:W-:Y:S01]  /*29a0*/  ISETP.GE.AND P5, PT, R230, c[0x0][0x1d4], PT ;  /* 0x00007500e6007a0c */ /* 0x000fe20003fa6270 */
[----:B------:R-:W-:-:S03]  /*29b0*/  IMAD.WIDE.U32 R4, R26, c[0x0][0x240], R4 ;  /* 0x000090001a047a25 */ /* 0x000fc600078e0004 */
[----:B------:R-:W-:Y:S01]  /*29c0*/  IMNMX R3, R3, 0x30, PT ;  /* 0x0000003003037817 */ /* 0x000fe20003800200 */
[----:B------:R-:W-:-:S04]  /*29d0*/  IMAD.WIDE.U32 R134, R130, c[0x0][0x238], RZ ;  /* 0x00008e0082867a25 */ /* 0x000fc800078e00ff */
[----:B------:R-:W-:Y:S02]  /*29e0*/  IMAD.IADD R0, R3, 0x1, -R247 ;  /* 0x0000000103007824 */ /* 0x000fe400078e0af7 */
[----:B------:R-:W-:Y:S02]  /*29f0*/  IMAD R5, R26, c[0x0][0x244], R5 ;  /* 0x000091001a057a24 */ /* 0x000fe400078e0205 */
[----:B------:R-:W-:Y:S01]  /*2a00*/  IMAD.IADD R143, R135, 0x1, R143 ;  /* 0x00000001878f7824 */ /* 0x000fe200078e028f */
[----:B------:R-:W-:Y:S01]  /*2a10*/  ISETP.GE.AND P1, PT, R0, 0x1, PT ;  /* 0x000000010000780c */ /* 0x000fe20003f26270 */
[----:B------:R-:W-:Y:S01]  /*2a20*/  IMAD.WIDE.U32 R92, R14, c[0x0][0x248], R4 ;  /* 0x000092000e5c7a25 */ /* 0x000fe200078e0004 */
[----:B------:R-:W-:Y:S02]  /*2a30*/  SHF.R.S32.HI R4, RZ, 0x1f, R33 ;  /* 0x0000001fff047819 */ /* 0x000fe40000011421 */
[----:B------:R-:W-:Y:S01]  /*2a40*/  ISETP.GT.AND P0, PT, R0, 0x20, PT ;  /* 0x000000200000780c */ /* 0x000fe20003f04270 */
[----:B------:R-:W-:-:S02]  /*2a50*/  IMAD R3, R143, R33, RZ ;  /* 0x000000218f037224 */ /* 0x000fc400078e02ff */
[----:B------:R-:W-:Y:S02]  /*2a60*/  IMAD.IADD R91, R93, 0x1, R6 ;  /* 0x000000015d5b7824 */ /* 0x000fe400078e0206 */
[----:B------:R-:W-:Y:S02]  /*2a70*/  IMAD.MOV.U32 R90, RZ, RZ, R92 ;  /* 0x000000ffff5a7224 */ /* 0x000fe400078e005c */
[-C--:B------:R-:W-:Y:S02]  /*2a80*/  IMAD R3, R4, R134.reuse, R3 ;  /* 0x0000008604037224 */ /* 0x080fe400078e0203 */
[----:B------:R-:W-:-:S04]  /*2a90*/  IMAD.WIDE.U32 R4, R33, R134, R90 ;  /* 0x0000008621047225 */ /* 0x000fc800078e005a */
[----:B------:R-:W-:Y:S01]  /*2aa0*/  IMAD.IADD R0, R5, 0x1, R3 ;  /* 0x0000000105007824 */ /* 0x000fe200078e0203 */
[----:B------:R-:W-:Y:S01]  /*2ab0*/  @P1 LEA R8, P2, R4, c[0x0][0x220], 0x1 ;  /* 0x0000880004081a11 */ /* 0x000fe200078408ff */
[----:B------:R-:W-:Y:S02]  /*2ac0*/  IMAD.MOV.U32 R6, RZ, RZ, 0x5 ;  /* 0x00000005ff067424 */ /* 0x000fe400078e00ff */
[----:B------:R-:W-:Y:S01]  /*2ad0*/  IMAD.SHL.U32 R144, R142, 0x20, RZ ;  /* 0x000000208e907824 */ /* 0x000fe200078e00ff */
[----:B------:R-:W-:Y:S02]  /*2ae0*/  @P1 LEA.HI.X R9, R4, c[0x0][0x224], R0, 0x1, P2 ;  /* 0x0000890004091a11 */ /* 0x000fe400010f0c00 */
[----:B------:R-:W-:Y:S02]  /*2af0*/  ISETP.GE.AND P2, PT, R228, c[0x0][0x1d4], PT ;  /* 0x00007500e4007a0c */ /* 0x000fe40003f46270 */
[----:B------:R-:W-:Y:S02]  /*2b00*/  SHF.L.U64.HI R142, R142, R6, c[0x0][0x23c] ;  /* 0x00008f008e8e7619 */ /* 0x000fe40000010206 */
[----:B------:R-:W-:-:S05]  /*2b10*/  @P0 IADD3 R3, P3, R144, R4, RZ ;  /* 0x0000000490030210 */ /* 0x000fca0007f7e0ff */
[----:B------:R-:W-:-:S04]  /*2b20*/  @P0 IMAD.X R0, R0, 0x1, R142, P3 ;  /* 0x0000000100000824 */ /* 0x000fc800018e068e */
[----:B------:R-:W-:Y:S02]  /*2b30*/  @P2 LOP3.LUT R241, R241, 0x4, RZ, 0xfc, !PT ;  /* 0x00000004f1f12812 */ /* 0x000fe400078efcff */
[----:B------:R-:W-:Y:S02]  /*2b40*/  @P0 LEA R4, P2, R3, c[0x0][0x220], 0x1 ;  /* 0x0000880003040a11 */ /* 0x000fe400078408ff */
[----:B------:R-:W-:Y:S02]  /*2b50*/  LOP3.LUT P3, RZ, R241, 0x4, RZ, 0xc0, !PT ;  /* 0x00000004f1ff7812 */ /* 0x000fe4000786c0ff */
[----:B------:R-:W-:Y:S01]  /*2b60*/  @P0 LEA.HI.X R5, R3, c[0x0][0x224], R0, 0x1, P2 ;  /* 0x0000890003050a11 */ /* 0x000fe200010f0c00 */
[C---:B------:R-:W-:Y:S01]  /*2b70*/  @P1 IMAD.SHL.U32 R3, R248.reuse, 0x2, RZ ;  /* 0x00000002f8031824 */ /* 0x040fe200078e00ff */
[----:B------:R-:W-:Y:S01]  /*2b80*/  @P4 IADD3 R10, P2, R19, c[0x0][0x340], RZ ;  /* 0x0000d000130a4a10 */ /* 0x000fe20007f5e0ff */
[----:B------:R-:W-:Y:S01]  /*2b90*/  @P0 IMAD.SHL.U32 R0, R248, 0x2, RZ ;  /* 0x00000002f8000824 */ /* 0x000fe200078e00ff */
[----:B------:R-:W-:-:S02]  /*2ba0*/  LOP3.LUT R241, R241, 0xfffffffd, RZ, 0xc0, !PT ;  /* 0xfffffffdf1f17812 */ /* 0x000fc400078ec0ff */
[----:B------:R-:W-:Y:S02]  /*2bb0*/  @P4 IADD3.X R11, R18, c[0x0][0x344], RZ, P2, !PT ;  /* 0x0000d100120b4a10 */ /* 0x000fe400017fe4ff */
[----:B------:R-:W-:-:S03]  /*2bc0*/  @P6 LOP3.LUT R241, R241, 0x2, RZ, 0xfc, !PT ;  /* 0x00000002f1f16812 */ /* 0x000fc600078efcff */
[----:B------:R-:W2:Y:S01]  /*2bd0*/  @P4 LDG.E R6, [R10.64] ;  /* 0x000000080a064981 */ /* 0x000ea2000c1e1900 */
[----:B------:R-:W-:-:S03]  /*2be0*/  LOP3.LUT R241, R241, 0xfffffffe, RZ, 0xc0, !PT ;  /* 0xfffffffef1f17812 */ /* 0x000fc600078ec0ff */
[----:B------:R-:W-:Y:S01]  /*2bf0*/  @!PT LDS RZ, [RZ] ;  /* 0x00000000fffff984 */ /* 0x000fe20000000800 */
[----:B------:R-:W-:Y:S01]  /*2c00*/  @!PT LDS RZ, [RZ] ;  /* 0x00000000fffff984 */ /* 0x000fe20000000800 */
[----:B------:R-:W-:Y:S01]  /*2c10*/  @!PT LDS RZ, [RZ] ;  /* 0x00000000fffff984 */ /* 0x000fe20000000800 */
[----:B------:R1:W-:Y:S01]  /*2c20*/  @P1 LDGSTS.E.BYPASS.LTC128B.128 [R3+0x3c80], [R8.64], !P3 ;  /* 0x03c8000008031fae */ /* 0x0003e2000d901d48 */
[C---:B------:R-:W-:Y:S02]  /*2c30*/  IADD3 R28, R104.reuse, 0x20, RZ ;  /* 0x00000020681c7810 */ /* 0x040fe40007ffe0ff */
[----:B------:R-:W-:Y:S01]  /*2c40*/  IADD3 R29, R104, 0x10, RZ ;  /* 0x00000010681d7810 */ /* 0x000fe20007ffe0ff */
[----:B------:R1:W-:Y:S01]  /*2c50*/  @P1 LDGSTS.E.BYPASS.LTC128B.128 [R3+0x4880], [R8.64+0x40], !P6 ;  /* 0x0488004008031fae */ /* 0x0003e2000f101d48 */
[----:B------:R-:W-:-:S03]  /*2c60*/  @P5 LOP3.LUT R241, R241, 0x1, RZ, 0xfc, !PT ;  /* 0x00000001f1f15812 */ /* 0x000fc600078efcff */
[----:B------:R1:W-:Y:S04]  /*2c70*/  @P1 LDGSTS.E.BYPASS.LTC128B.128 [R3+0x5480], [R8.64+0x80], !P5 ;  /* 0x0548008008031fae */ /* 0x0003e8000e901d48 */
[----:B------:R3:W-:Y:S04]  /*2c80*/  @P0 LDGSTS.E.BYPASS.LTC128B.128 [R0+0x4480], [R4.64], !P3 ;  /* 0x0448000004000fae */ /* 0x0007e8000d901d48 */
[----:B------:R3:W-:Y:S04]  /*2c90*/  @P0 LDGSTS.E.BYPASS.LTC128B.128 [R0+0x5080], [R4.64+0x40], !P6 ;  /* 0x0508004004000fae */ /* 0x0007e8000f101d48 */
[----:B------:R3:W-:Y:S01]  /*2ca0*/  @P0 LDGSTS.E.BYPASS.LTC128B.128 [R0+0x5c80], [R4.64+0x80], !P5 ;  /* 0x05c8008004000fae */ /* 0x0007e2000e901d48 */
[----:B------:R-:W-:-:S03]  /*2cb0*/  ISETP.GE.AND P1, PT, R104, c[0x0][0x27c], PT ;  /* 0x00009f0068007a0c */ /* 0x000fc60003f26270 */
[----:B------:R-:W0:Y:S01]  /*2cc0*/  LDGDEPBAR ;  /* 0x00000000000079af */ /* 0x000e220000000000 */
[----:B------:R-:W-:Y:S01]  /*2cd0*/  WARPSYNC 0xffffffff ;  /* 0xffffffff00007948 */ /* 0x000fe20003800000 */
[----:B------:R-:W-:Y:S02]  /*2ce0*/  SHF.R.S32.HI R115, RZ, 0x1f, R114 ;  /* 0x0000001fff737819 */ /* 0x000fe40000011472 */
[----:B------:R-:W-:Y:S02]  /*2cf0*/  ISETP.GE.AND P3, PT, R28, c[0x0][0x27c], PT ;  /* 0x00009f001c007a0c */ /* 0x000fe40003f66270 */
[----:B------:R-:W-:Y:S02]  /*2d00*/  ISETP.GE.AND P2, PT, R29, c[0x0][0x27c], PT ;  /* 0x00009f001d007a0c */ /* 0x000fe40003f46270 */
[----:B-----5:R-:W-:Y:S02]  /*2d10*/  SHF.R.S32.HI R20, RZ, 0x1f, R129 ;  /* 0x0000001fff147819 */ /* 0x020fe40000011481 */
[----:B-1----:R-:W-:Y:S01]  /*2d20*/  SHF.R.S32.HI R3, RZ, 0x1f, R112 ;  /* 0x0000001fff037819 */ /* 0x002fe20000011470 */
[----:B---3--:R-:W-:-:S04]  /*2d30*/  IMAD.MOV.U32 R0, RZ, RZ, c[0x0][0x27c] ;  /* 0x00009f00ff007624 */ /* 0x008fc800078e00ff */
[----:B------:R-:W-:Y:S01]  /*2d40*/  IMAD.SHL.U32 R64, R0, 0x2, RZ ;  /* 0x0000000200407824 */ /* 0x000fe200078e00ff */
[----:B--2---:R-:W-:Y:S01]  /*2d50*/  @P4 SHF.R.S32.HI R19, RZ, 0x1f, R6 ;  /* 0x0000001fff134819 */ /* 0x004fe20000011406 */
[----:B------:R-:W-:Y:S02]  /*2d60*/  @!P4 IMAD.MOV.U32 R6, RZ, RZ, R17 ;  /* 0x000000ffff06c224 */ /* 0x000fe400078e0011 */
[----:B------:R-:W-:Y:S02]  /*2d70*/  @!P4 IMAD.MOV.U32 R19, RZ, RZ, R16 ;  /* 0x000000ffff13c224 */ /* 0x000fe400078e0010 */
[----:B------:R-:W2:Y:S04]  /*2d80*/  LDL R23, [R1+0x4] ;  /* 0x0000040001177983 */ /* 0x000ea80000100800 */
[----:B------:R-:W3:Y:S01]  /*2d90*/  LDL R27, [R1+0x8] ;  /* 0x00000800011b7983 */ /* 0x000ee20000100800 */
[----:B------:R-:W-:Y:S01]  /*2da0*/  IMAD.WIDE.U32 R4, R26, c[0x0][0x260], R228 ;  /* 0x000098001a047a25 */ /* 0x000fe200078e00e4 */
[----:B------:R-:W-:Y:S01]  /*2db0*/  MOV R146, c[0x0][0x2b8] ;  /* 0x0000ae0000927a02 */ /* 0x000fe20000000f00 */
[----:B------:R-:W-:Y:S01]  /*2dc0*/  ULDC.U8 UR5, c[0x0][0x298] ;  /* 0x0000a60000057ab9 */ /* 0x000fe20000000000 */
[----:B------:R-:W-:Y:S01]  /*2dd0*/  MOV R145, c[0x0][0x27c] ;  /* 0x00009f0000917a02 */ /* 0x000fe20000000f00 */
[----:B------:R-:W-:Y:S01]  /*2de0*/  IMAD R8, R3, c[0x0][0x280], RZ ;  /* 0x0000a00003087a24 */ /* 0x000fe200078e02ff */
[----:B------:R-:W-:Y:S01]  /*2df0*/  ISETP.NE.AND P4, PT, R146, 0x1, PT ;  /* 0x000000019200780c */ /* 0x000fe20003f85270 */
[----:B------:R-:W-:Y:S01]  /*2e00*/  IMAD R5, R26, c[0x0][0x264], R5 ;  /* 0x000099001a057a24 */ /* 0x000fe200078e0205 */
[----:B------:R-:W-:Y:S01]  /*2e10*/  ISETP.GE.AND P0, PT, R145, 0x1, PT ;  /* 0x000000019100780c */ /* 0x000fe20003f06270 */
[----:B------:R-:W-:Y:S01]  /*2e20*/  IMAD R0, R13, c[0x0][0x268], RZ ;  /* 0x00009a000d007a24 */ /* 0x000fe200078e02ff */
[----:B------:R-:W-:Y:S01]  /*2e30*/  LOP3.LUT R241, R241, 0xffffffef, RZ, 0xc0, !PT ;  /* 0xffffffeff1f17812 */ /* 0x000fe200078ec0ff */
[----:B------:R-:W-:-:S02]  /*2e40*/  IMAD R10, R3, c[0x0][0x290], RZ ;  /* 0x0000a400030a7a24 */ /* 0x000fc400078e02ff */
[C---:B------:R-:W-:Y:S01]  /*2e50*/  IMAD R3, R112.reuse, c[0x0][0x284], R8 ;  /* 0x0000a10070037a24 */ /* 0x040fe200078e0208 */
[----:B------:R-:W-:Y:S01]  /*2e60*/  LOP3.LUT R241, R241, 0xfffffff7, RZ, 0xc0, !PT ;  /* 0xfffffff7f1f17812 */ /* 0x000fe200078ec0ff */
[----:B------:R-:W-:-:S04]  /*2e70*/  IMAD.WIDE.U32 R8, R112, c[0x0][0x280], R114 ;  /* 0x0000a00070087a25 */ /* 0x000fc800078e0072 */
[----:B------:R-:W-:Y:S01]  /*2e80*/  IMAD.WIDE.U32 R82, R14, c[0x0][0x268], R4 ;  /* 0x00009a000e527a25 */ /* 0x000fe200078e0004 */
[----:B------:R-:W-:-:S03]  /*2e90*/  @P4 LOP3.LUT R241, R241, 0x8, RZ, 0xfc, !PT ;  /* 0x00000008f1f14812 */ /* 0x000fc600078efcff */
[----:B------:R-:W-:Y:S01]  /*2ea0*/  IMAD R25, R14, c[0x0][0x26c], R0 ;  /* 0x00009b000e197a24 */ /* 0x000fe200078e0200 */
[----:B------:R-:W-:Y:S01]  /*2eb0*/  SEL R0, RZ, c[0x0][0x27c], !P1 ;  /* 0x00009f00ff007a07 */ /* 0x000fe20004800000 */
[----:B------:R-:W-:Y:S01]  /*2ec0*/  IMAD.WIDE.U32 R4, R112, c[0x0][0x290], R114 ;  /* 0x0000a40070047a25 */ /* 0x000fe200078e0072 */
[----:B------:R-:W-:Y:S02]  /*2ed0*/  @P0 LOP3.LUT R241, R241, 0x10, RZ, 0xfc, !PT ;  /* 0x00000010f1f10812 */ /* 0x000fe400078efcff */
[----:B------:R-:W-:Y:S01]  /*2ee0*/  IADD3 R0, R104, R0, RZ ;  /* 0x0000000068007210 */ /* 0x000fe20007ffe0ff */
[C---:B------:R-:W-:Y:S01]  /*2ef0*/  IMAD R18, R112.reuse, c[0x0][0x294], R10 ;  /* 0x0000a50070127a24 */ /* 0x040fe200078e020a */
[----:B------:R-:W-:Y:S01]  /*2f00*/  IADD3 R81, R83, R25, RZ ;  /* 0x0000001953517210 */ /* 0x000fe20007ffe0ff */
[----:B------:R-:W-:Y:S01]  /*2f10*/  IMAD.MOV.U32 R14, RZ, RZ, R8 ;  /* 0x000000ffff0e7224 */ /* 0x000fe200078e0008 */
[----:B------:R-:W-:Y:S01]  /*2f20*/  SEL R8, RZ, c[0x0][0x27c], !P2 ;  /* 0x00009f00ff087a07 */ /* 0x000fe20005000000 */
[----:B------:R-:W-:Y:S01]  /*2f30*/  IMAD.WIDE.U32 R10, R112, c[0x0][0x280], R104 ;  /* 0x0000a000700a7a25 */ /* 0x000fe200078e0068 */
[----:B------:R-:W-:-:S02]  /*2f40*/  IADD3 R13, R5, R18, RZ ;  /* 0x00000012050d7210 */ /* 0x000fc40007ffe0ff */
[----:B------:R-:W-:Y:S01]  /*2f50*/  SEL R5, RZ, c[0x0][0x27c], !P3 ;  /* 0x00009f00ff057a07 */ /* 0x000fe20005800000 */
[----:B------:R-:W-:Y:S01]  /*2f60*/  IMAD.IADD R127, R12, 0x1, R15 ;  /* 0x000000010c7f7824 */ /* 0x000fe200078e020f */
[----:B------:R-:W-:Y:S01]  /*2f70*/  MOV R12, R4 ;  /* 0x00000004000c7202 */ /* 0x000fe20000000f00 */
[----:B------:R-:W-:Y:S01]  /*2f80*/  IMAD.IADD R15, R9, 0x1, R3 ;  /* 0x00000001090f7824 */ /* 0x000fe200078e0203 */
[----:B------:R-:W-:Y:S01]  /*2f90*/  SHF.R.S32.HI R4, RZ, 0x1f, R0 ;  /* 0x0000001fff047819 */ /* 0x000fe20000011400 */
[----:B------:R-:W-:Y:S02]  /*2fa0*/  IMAD.IADD R11, R3, 0x1, R11 ;  /* 0x00000001030b7824 */ /* 0x000fe400078e020b */
[----:B------:R-:W-:Y:S01]  /*2fb0*/  IMAD.IADD R3, R29, 0x1, R8 ;  /* 0x000000011d037824 */ /* 0x000fe200078e0208 */
[----:B------:R-:W-:Y:S01]  /*2fc0*/  IADD3 R8, R28, R5, RZ ;  /* 0x000000051c087210 */ /* 0x000fe20007ffe0ff */
[----:B------:R-:W-:Y:S01]  /*2fd0*/  IMAD.WIDE.U32 R16, R112, c[0x0][0x290], R104 ;  /* 0x0000a40070107a25 */ /* 0x000fe200078e0068 */
[----:B------:R-:W-:-:S02]  /*2fe0*/  LEA.HI R5, R4, R0, RZ, 0x3 ;  /* 0x0000000004057211 */ /* 0x000fc400078f18ff */
[----:B------:R-:W-:Y:S01]  /*2ff0*/  SHF.R.S32.HI R9, RZ, 0x1f, R3 ;  /* 0x0000001fff097819 */ /* 0x000fe20000011403 */
[----:B------:R-:W-:Y:S01]  /*3000*/  IMAD R140, R130, c[0x0][0x284], RZ ;  /* 0x0000a100828c7a24 */ /* 0x000fe200078e02ff */
[----:B------:R-:W-:Y:S01]  /*3010*/  LEA.HI R22, R4, R0, RZ, 0x5 ;  /* 0x0000000004167211 */ /* 0x000fe200078f28ff */
[C---:B------:R-:W-:Y:S01]  /*3020*/  IMAD R141, R130.reuse, c[0x0][0x294], RZ ;  /* 0x0000a500828d7a24 */ /* 0x040fe200078e02ff */
[----:B------:R-:W-:Y:S01]  /*3030*/  SHF.R.S32.HI R0, RZ, 0x1f, R8 ;  /* 0x0000001fff007819 */ /* 0x000fe20000011408 */
[----:B------:R-:W-:Y:S01]  /*3040*/  IMAD.WIDE.U32 R132, R130, c[0x0][0x280], RZ ;  /* 0x0000a00082847a25 */ /* 0x000fe200078e00ff */
[CC--:B------:R-:W-:Y:S02]  /*3050*/  LEA.HI R4, R9.reuse, R3.reuse, RZ, 0x3 ;  /* 0x0000000309047211 */ /* 0x0c0fe400078f18ff */
[----:B------:R-:W-:Y:S01]  /*3060*/  LEA.HI R21, R9, R3, RZ, 0x5 ;  /* 0x0000000309157211 */ /* 0x000fe200078f28ff */
[----:B------:R-:W-:Y:S01]  /*3070*/  IMAD.IADD R9, R18, 0x1, R17 ;  /* 0x0000000112097824 */ /* 0x000fe200078e0211 */
[-C--:B------:R-:W-:Y:S01]  /*3080*/  LEA.HI R3, R0, R8.reuse, RZ, 0x3 ;  /* 0x0000000800037211 */ /* 0x080fe200078f18ff */
[----:B------:R-:W-:Y:S01]  /*3090*/  IMAD.WIDE.U32 R108, R6, c[0x0][0x2b0], RZ ;  /* 0x0000ac00066c7a25 */ /* 0x000fe200078e00ff */
[----:B------:R-:W-:-:S02]  /*30a0*/  LEA.HI R0, R0, R8, RZ, 0x5 ;  /* 0x0000000800007211 */ /* 0x000fc400078f28ff */
[----:B------:R-:W-:Y:S01]  /*30b0*/  SHF.R.S32.HI R22, RZ, 0x5, R22 ;  /* 0x00000005ff167819 */ /* 0x000fe20000011416 */
[----:B------:R-:W-:Y:S01]  /*30c0*/  IMAD.WIDE.U32 R130, R130, c[0x0][0x290], RZ ;  /* 0x0000a40082827a25 */ /* 0x000fe200078e00ff */
[----:B------:R-:W-:Y:S02]  /*30d0*/  SHF.R.S32.HI R18, RZ, 0x5, R21 ;  /* 0x00000005ff127819 */ /* 0x000fe40000011415 */
[----:B------:R-:W-:Y:S01]  /*30e0*/  SHF.R.S32.HI R0, RZ, 0x5, R0 ;  /* 0x00000005ff007819 */ /* 0x000fe20000011400 */
[--C-:B------:R-:W-:Y:S01]  /*30f0*/  IMAD R24, R22, 0x600, R7.reuse ;  /* 0x0000060016187824 */ /* 0x100fe200078e0207 */
[----:B------:R-:W-:Y:S01]  /*3100*/  LOP3.LUT R86, R5, 0xfffffff8, RZ, 0xc0, !PT ;  /* 0xfffffff805567812 */ /* 0x000fe200078ec0ff */
[----:B------:R-:W-:Y:S01]  /*3110*/  IMAD R21, R18, 0x600, R7 ;  /* 0x0000060012157824 */ /* 0x000fe200078e0207 */
[----:B------:R-:W-:Y:S01]  /*3120*/  LOP3.LUT R85, R4, 0xfffffff8, RZ, 0xc0, !PT ;  /* 0xfffffff804557812 */ /* 0x000fe200078ec0ff */
[----:B------:R-:W-:Y:S01]  /*3130*/  IMAD.WIDE.U32 R96, R129, c[0x0][0x280], R10 ;  /* 0x0000a00081607a25 */ /* 0x000fe200078e000a */
[----:B------:R-:W-:-:S02]  /*3140*/  LOP3.LUT R84, R3, 0xfffffff8, RZ, 0xc0, !PT ;  /* 0xfffffff803547812 */ /* 0x000fc400078ec0ff */
[----:B------:R-:W-:Y:S01]  /*3150*/  IADD3 R141, R131, R141, RZ ;  /* 0x0000008d838d7210 */ /* 0x000fe20007ffe0ff */
[C---:B------:R-:W-:Y:S01]  /*3160*/  IMAD.WIDE.U32 R106, R26.reuse, c[0x0][0x1e8], RZ ;  /* 0x00007a001a6a7a25 */ /* 0x040fe200078e00ff */
[----:B------:R-:W-:Y:S02]  /*3170*/  SHF.R.S32.HI R62, RZ, 0x3, R5 ;  /* 0x00000003ff3e7819 */ /* 0x000fe40000011405 */
[----:B------:R-:W-:Y:S01]  /*3180*/  SHF.R.S32.HI R61, RZ, 0x3, R4 ;  /* 0x00000003ff3d7819 */ /* 0x000fe20000011404 */
[----:B------:R-:W-:Y:S01]  /*3190*/  IMAD.WIDE.U32 R102, R26, c[0x0][0x210], RZ ;  /* 0x000084001a667a25 */ /* 0x000fe200078e00ff */
[----:B------:R-:W-:Y:S02]  /*31a0*/  SHF.R.S32.HI R60, RZ, 0x3, R3 ;  /* 0x00000003ff3c7819 */ /* 0x000fe40000011403 */
[----:B------:R-:W-:Y:S01]  /*31b0*/  SHF.R.S32.HI R120, RZ, 0x1f, R86 ;  /* 0x0000001fff787819 */ /* 0x000fe20000011456 */
[----:B------:R-:W-:Y:S01]  /*31c0*/  IMAD.WIDE.U32 R100, R129, c[0x0][0x280], R14 ;  /* 0x0000a00081647a25 */ /* 0x000fe200078e000e */
[----:B------:R-:W-:-:S02]  /*31d0*/  SHF.R.S32.HI R119, RZ, 0x1f, R85 ;  /* 0x0000001fff777819 */ /* 0x000fc40000011455 */
[----:B------:R-:W-:Y:S01]  /*31e0*/  SHF.R.S32.HI R118, RZ, 0x1f, R84 ;  /* 0x0000001fff767819 */ /* 0x000fe20000011454 */
[----:B------:R-:W-:-:S04]  /*31f0*/  IMAD.WIDE.U32 R98, R129, c[0x0][0x290], R12 ;  /* 0x0000a40081627a25 */ /* 0x000fc800078e000c */
[----:B------:R-:W-:Y:S02]  /*3200*/  IMAD.IADD R140, R133, 0x1, R140 ;  /* 0x00000001858c7824 */ /* 0x000fe400078e028c */
[C---:B------:R-:W-:Y:S02]  /*3210*/  IMAD R126, R26.reuse, c[0x0][0x1ec], R107 ;  /* 0x00007b001a7e7a24 */ /* 0x040fe400078e026b */
[----:B------:R-:W-:Y:S01]  /*3220*/  IMAD R125, R26, c[0x0][0x214], R103 ;  /* 0x000085001a7d7a24 */ /* 0x000fe200078e0267 */
[C---:B--2---:R-:W-:Y:S02]  /*3230*/  LOP3.LUT R17, R23.reuse, 0x18, R5, 0xf8, !PT ;  /* 0x0000001817117812 */ /* 0x044fe400078ef805 */
[C---:B------:R-:W-:Y:S02]  /*3240*/  LOP3.LUT R8, R23.reuse, 0x18, R4, 0xf8, !PT ;  /* 0x0000001817087812 */ /* 0x040fe400078ef804 */
[----:B------:R-:W-:Y:S02]  /*3250*/  LOP3.LUT R23, R23, 0x18, R3, 0xf8, !PT ;  /* 0x0000001817177812 */ /* 0x000fe400078ef803 */
[-C--:B---3--:R-:W-:Y:S01]  /*3260*/  LOP3.LUT R22, R17, R27.reuse, RZ, 0x3c, !PT ;  /* 0x0000001b11167212 */ /* 0x088fe200078e3cff */
[----:B------:R-:W-:Y:S01]  /*3270*/  IMAD R17, R0, 0x600, R7 ;  /* 0x0000060000117824 */ /* 0x000fe200078e0207 */
[----:B------:R-:W-:-:S02]  /*3280*/  LOP3.LUT R18, R8, R27, RZ, 0x3c, !PT ;  /* 0x0000001b08127212 */ /* 0x000fc400078e3cff */
[----:B------:R-:W-:Y:S01]  /*3290*/  LOP3.LUT R0, R23, R27, RZ, 0x3c, !PT ;  /* 0x0000001b17007212 */ /* 0x000fe200078e3cff */
[----:B------:R-:W-:Y:S01]  /*32a0*/  IMAD.IADD R23, R24, 0x1, R22 ;  /* 0x0000000118177824 */ /* 0x000fe200078e0216 */
[----:B------:R-:W-:Y:S01]  /*32b0*/  IADD3 R22, R21, R18, RZ ;  /* 0x0000001215167210 */ /* 0x000fe20007ffe0ff */
[----:B------:R-:W-:Y:S01]  /*32c0*/  IMAD R18, R20, c[0x0][0x290], RZ ;  /* 0x0000a40014127a24 */ /* 0x000fe200078e02ff */
[----:B------:R-:W-:Y:S01]  /*32d0*/  MOV R8, R16 ;  /* 0x0000001000087202 */ /* 0x000fe20000000f00 */
[----:B------:R-:W-:Y:S01]  /*32e0*/  IMAD.IADD R21, R17, 0x1, R0 ;  /* 0x0000000111157824 */ /* 0x000fe200078e0200 */
[----:B------:R-:W-:Y:S01]  /*32f0*/  SHF.L.U32 R111, R22, 0x1, RZ ;  /* 0x00000001166f7819 */ /* 0x000fe200000006ff */
[----:B------:R-:W-:Y:S02]  /*3300*/  IMAD R0, R19, c[0x0][0x2b0], RZ ;  /* 0x0000ac0013007a24 */ /* 0x000fe400078e02ff */
[----:B------:R-:W-:Y:S02]  /*3310*/  IMAD R16, R20, c[0x0][0x280], RZ ;  /* 0x0000a00014107a24 */ /* 0x000fe400078e02ff */
[----:B------:R-:W-:Y:S01]  /*3320*/  IMAD R17, R6, c[0x0][0x2b4], R0 ;  /* 0x0000ad0006117a24 */ /* 0x000fe200078e0200 */
[----:B------:R-:W-:Y:S01]  /*3330*/  LEA R0, R168, R112, 0x6 ;  /* 0x00000070a8007211 */ /* 0x000fe200078e30ff */
[----:B------:R-:W-:-:S02]  /*3340*/  IMAD R16, R129, c[0x0][0x284], R16 ;  /* 0x0000a10081107a24 */ /* 0x000fc400078e0210 */
[C---:B------:R-:W-:Y:S02]  /*3350*/  IMAD R6, R129.reuse, c[0x0][0x294], R18 ;  /* 0x0000a50081067a24 */ /* 0x040fe400078e0212 */
[----:B------:R-:W-:Y:S01]  /*3360*/  IMAD.WIDE.U32 R94, R129, c[0x0][0x290], R8 ;  /* 0x0000a400815e7a25 */ /* 0x000fe200078e0008 */
[----:B------:R-:W-:-:S03]  /*3370*/  IADD3 R121, R16, R97, RZ ;  /* 0x0000006110797210 */ /* 0x000fc60007ffe0ff */
[----:B------:R-:W-:Y:S01]  /*3380*/  IMAD.IADD R124, R109, 0x1, R17 ;  /* 0x000000016d7c7824 */ /* 0x000fe200078e0211 */
[----:B------:R-:W-:Y:S01]  /*3390*/  IADD3 R117, R6, R95, RZ ;  /* 0x0000005f06757210 */ /* 0x000fe20007ffe0ff */
[----:B------:R-:W-:Y:S02]  /*33a0*/  IMAD.IADD R123, R101, 0x1, R16 ;  /* 0x00000001657b7824 */ /* 0x000fe400078e0210 */
[----:B------:R-:W-:Y:S02]  /*33b0*/  IMAD.IADD R122, R99, 0x1, R6 ;  /* 0x00000001637a7824 */ /* 0x000fe400078e0206 */
[----:B------:R-:W-:Y:S02]  /*33c0*/  IMAD.SHL.U32 R116, R23, 0x2, RZ ;  /* 0x0000000217747824 */ /* 0x000fe400078e00ff */
[----:B------:R-:W-:Y:S01]  /*33d0*/  IMAD.SHL.U32 R110, R21, 0x2, RZ ;  /* 0x00000002156e7824 */ /* 0x000fe200078e00ff */
[----:B------:R-:W-:Y:S06]  /*33e0*/  BAR.SYNC.DEFER_BLOCKING 0x0 ;  /* 0x0000000000007b1d */ /* 0x000fec0000010000 */
.L_x_239:
[----:B-1----:R-:W-:Y:S01]  /*33f0*/  IMAD R3, R33, 0x30, R0 ;  /* 0x0000003021037824 */ /* 0x002fe200078e0200 */
[----:B------:R-:W-:Y:S01]  /*3400*/  ISETP.NE.AND P4, PT, R146, 0x1, PT ;  /* 0x000000019200780c */ /* 0x000fe20003f85270 */
[----:B------:R-:W-:Y:S01]  /*3410*/  IMAD.MOV.U32 R77, RZ, RZ, RZ ;  /* 0x000000ffff4d7224 */ /* 0x000fe200078e00ff */
[----:B------:R-:W-:Y:S04]  /*3420*/  DEPBAR.LE SB0, 0x0 ;  /* 0x000080000000791a */ /* 0x000fe80000000000 */
[----:B--2---:R-:W-:Y:S01]  /*3430*/  IMAD.IADD R4, R127, 0x1, R3 ;  /* 0x000000017f047824 */ /* 0x004fe200078e0203 */
[----:B------:R-:W-:Y:S01]  /*3440*/  ISETP.GE.AND P0, PT, R3, R2, PT ;  /* 0x000000020300720c */ /* 0x000fe20003f06270 */
[----:B------:R-:W-:Y:S01]  /*3450*/  WARPSYNC 0xffffffff ;  /* 0xffffffff00007948 */ /* 0x000fe20003800000 */
[----:B------:R-:W-:Y:S01]  /*3460*/  ISETP.GE.AND P5, PT, R145, 0x1, PT ;  /* 0x000000019100780c */ /* 0x000fe20003fa6270 */
[--C-:B------:R-:W-:Y:S01]  /*3470*/  IMAD.MOV.U32 R3, RZ, RZ, R4.reuse ;  /* 0x000000ffff037224 */ /* 0x100fe200078e0004 */
[----:B------:R-:W-:Y:S01]  /*3480*/  ISETP.GT.OR P0, PT, R0, 0x2f, P0 ;  /* 0x0000002f0000780c */ /* 0x000fe20000704670 */
[----:B------:R-:W-:Y:S01]  /*3490*/  BSSY B1, `(.L_x_213) ;  /* 0x00003e1000017945 */ /* 0x000fe20003800000 */
[----:B---3--:R-:W-:Y:S05]  /*34a0*/  @P4 IMAD.HI.U32 R5, R4, c[0x0][0x2bc], RZ ;  /* 0x0000af0004054a27 */ /* 0x008fea00078e00ff */
[----:B------:R-:W-:Y:S06]  /*34b0*/  @P4 SHF.R.U32.HI R3, RZ, c[0x0][0x2c0], R5 ;  /* 0x0000b000ff034a19 */ /* 0x000fec0000011605 */
[C---:B------:R-:W-:Y:S04]  /*34c0*/  @!P0 IADD3 R5, P4, R3.reuse, R108, RZ ;  /* 0x0000006c03058210 */ /* 0x040fe80007f9e0ff */
[----:B------:R-:W-:Y:S01]  /*34d0*/  @!P0 LEA.HI.X.SX32 R6, R3, R124, 0x1, P4 ;  /* 0x0000007c03068211 */ /* 0x000fe200020f0eff */
[----:B------:R-:W-:Y:S01]  /*34e0*/  IMAD.MOV R3, RZ, RZ, -R3 ;  /* 0x000000ffff037224 */ /* 0x000fe200078e0a03 */
[----:B------:R-:W-:Y:S03]  /*34f0*/  @!P0 LEA R8, P4, R5, c[0x0][0x2a0], 0x2 ;  /* 0x0000a80005088a11 */ /* 0x000fe600078810ff */
[----:B------:R-:W-:Y:S01]  /*3500*/  IMAD R78, R3, c[0x0][0x2b8], R4 ;  /* 0x0000ae00034e7a24 */ /* 0x000fe200078e0204 */
[----:B------:R-:W-:Y:S03]  /*3510*/  @!P0 LEA.HI.X R9, R5, c[0x0][0x2a4], R6, 0x2, P4 ;  /* 0x0000a90005098a11 */ /* 0x000fe600020f1406 */
[C---:B------:R-:W-:Y:S01]  /*3520*/  IMAD.WIDE.U32 R4, R78.reuse, c[0x0][0x1e0], RZ ;  /* 0x000078004e047a25 */ /* 0x040fe200078e00ff */
[----:B------:R-:W-:Y:S01]  /*3530*/  SHF.R.S32.HI R79, RZ, 0x1f, R78 ;  /* 0x0000001fff4f7819 */ /* 0x000fe2000001144e */
[----:B------:R-:W2:Y:S04]  /*3540*/  @!P0 LDG.E R77, [R8.64] ;  /* 0x00000008084d8981 */ /* 0x000ea8000c1e1900 */
[----:B------:R-:W-:Y:S01]  /*3550*/  IMAD R3, R79, c[0x0][0x1e0], RZ ;  /* 0x000078004f037a24 */ /* 0x000fe200078e02ff */
[----:B------:R-:W-:Y:S03]  /*3560*/  BAR.SYNC.DEFER_BLOCKING 0x0 ;  /* 0x0000000000007b1d */ /* 0x000fe60000010000 */
[----:B------:R-:W-:Y:S04]  /*3570*/  IMAD R3, R78, c[0x0][0x1e4], R3 ;  /* 0x000079004e037a24 */ /* 0x000fe800078e0203 */
        /* <DEDUP_REMOVED lines=8> */
[----:B------:R-:W-:Y:S01]  /*3600*/  LEA.HI.X R32, R3, c[0x0][0x1cc], R4, 0x1, P0 ;  /* 0x0000730003207a11 */ /* 0x000fe200000f0c04 */
[----:B----4-:R-:W-:-:S05]  /*3610*/  @!P5 BRA `(.L_x_214) ;  /* 0x000039e00000d947 */ /* 0x010fca0003800000 */
[-C--:B------:R-:W-:Y:S01]  /*3620*/  IMAD R6, R140, R33.reuse, RZ ;  /* 0x000000218c067224 */ /* 0x080fe200078e02ff */
[----:B------:R-:W-:Y:S01]  /*3630*/  ISETP.NE.AND P0, PT, RZ, UR5, PT ;  /* 0x00000005ff007c0c */ /* 0x000fe2000bf05270 */
[-C--:B------:R-:W-:Y:S01]  /*3640*/  IMAD R5, R141, R33.reuse, RZ ;  /* 0x000000218d057224 */ /* 0x080fe200078e02ff */
[----:B------:R-:W-:Y:S01]  /*3650*/  SHF.R.S32.HI R4, RZ, 0x1f, R33 ;  /* 0x0000001fff047819 */ /* 0x000fe20000011421 */
[----:B------:R-:W-:Y:S02]  /*3660*/  IMAD R3, R33, -0x30, R2 ;  /* 0xffffffd021037824 */ /* 0x000fe400078e0202 */
[-C--:B------:R-:W-:Y:S03]  /*3670*/  IMAD.WIDE.U32 R30, R132, R33.reuse, RZ ;  /* 0x00000021841e7225 */ /* 0x080fe600078e00ff */
[----:B------:R-:W-:Y:S01]  /*3680*/  IMNMX R76, R3, 0x30, PT ;  /* 0x00000030034c7817 */ /* 0x000fe20003800200 */
[C---:B------:R-:W-:Y:S02]  /*3690*/  IMAD R6, R4.reuse, R132, R6 ;  /* 0x0000008404067224 */ /* 0x040fe400078e0206 */
[----:B------:R-:W-:Y:S02]  /*36a0*/  IMAD R5, R4, R130, R5 ;  /* 0x0000008204057224 */ /* 0x000fe400078e0205 */
[----:B------:R-:W-:Y:S01]  /*36b0*/  IMAD.WIDE.U32 R34, R130, R33, RZ ;  /* 0x0000002182227225 */ /* 0x000fe200078e00ff */
[----:B------:R-:W-:Y:S04]  /*36c0*/  IADD3 R6, R31, R6, RZ ;  /* 0x000000061f067210 */ /* 0x000fe80007ffe0ff */
[----:B------:R-:W-:Y:S01]  /*36d0*/  IADD3 R57, R35, R5, RZ ;  /* 0x0000000523397210 */ /* 0x000fe20007ffe0ff */
[----:B------:R-:W-:-:S05]  /*36e0*/  @!P0 BRA `(.L_x_215) ;  /* 0x00001c9000008947 */ /* 0x000fca0003800000 */
[----:B------:R-:W-:Y:S01]  /*36f0*/  ISETP.GE.AND P4, PT, R112, R76, PT ;  /* 0x0000004c7000720c */ /* 0x000fe20003f86270 */
[----:B------:R-:W-:Y:S01]  /*3700*/  BSSY B0, `(.L_x_216) ;  /* 0x000003a000007945 */ /* 0x000fe20003800000 */
        /* <DEDUP_REMOVED lines=12> */
[----:B------:R-:W-:-:S05]  /*37d0*/  @P4 BRA `(.L_x_217) ;  /* 0x000002c000004947 */ /* 0x000fca0003800000 */
[----:B------:R-:W-:Y:S01]  /*37e0*/  IADD3 R3, P0, R100, R30, RZ ;  /* 0x0000001e64037210 */ /* 0x000fe20007f1e0ff */
[----:B------:R-:W-:Y:S01]  /*37f0*/  CS2R R18, SRZ ;  /* 0x0000000000127805 */ /* 0x000fe2000001ff00 */
[----:B------:R-:W-:Y:S01]  /*3800*/  CS2R R12, SRZ ;  /* 0x00000000000c7805 */ /* 0x000fe2000001ff00 */
[----:B------:R-:W-:Y:S01]  /*3810*/  CS2R R38, SRZ ;  /* 0x0000000000267805 */ /* 0x000fe2000001ff00 */
[----:B------:R-:W-:Y:S01]  /*3820*/  CS2R R14, SRZ ;  /* 0x00000000000e7805 */ /* 0x000fe2000001ff00 */
[----:B------:R-:W-:Y:S01]  /*3830*/  IMAD.X R5, R6, 0x1, R123, P0 ;  /* 0x0000000106057824 */ /* 0x000fe200000e067b */
[----:B------:R-:W-:Y:S01]  /*3840*/  IADD3 R4, P0, R98, R34, RZ ;  /* 0x0000002262047210 */ /* 0x000fe20007f1e0ff */
[----:B------:R-:W-:Y:S01]  /*3850*/  CS2R R40, SRZ ;  /* 0x0000000000287805 */ /* 0x000fe2000001ff00 */
[----:B------:R-:W-:Y:S01]  /*3860*/  CS2R R16, SRZ ;  /* 0x0000000000107805 */ /* 0x000fe2000001ff00 */
[----:B------:R-:W-:Y:S01]  /*3870*/  CS2R R42, SRZ ;  /* 0x00000000002a7805 */ /* 0x000fe2000001ff00 */
[----:B------:R-:W-:Y:S01]  /*3880*/  CS2R R20, SRZ ;  /* 0x0000000000147805 */ /* 0x000fe2000001ff00 */
[----:B------:R-:W-:Y:S01]  /*3890*/  IMAD.X R6, R57, 0x1, R122, P0 ;  /* 0x0000000139067824 */ /* 0x000fe200000e067a */
[C---:B------:R-:W-:Y:S01]  /*38a0*/  LEA R10, P0, R3.reuse, c[0x0][0x270], 0x1 ;  /* 0x00009c00030a7a11 */ /* 0x040fe200078008ff */
[----:B------:R-:W-:Y:S01]  /*38b0*/  CS2R R44, SRZ ;  /* 0x00000000002c7805 */ /* 0x000fe2000001ff00 */
[----:B------:R-:W-:Y:S01]  /*38c0*/  CS2R R22, SRZ ;  /* 0x0000000000167805 */ /* 0x000fe2000001ff00 */
[----:B------:R-:W-:Y:S01]  /*38d0*/  CS2R R46, SRZ ;  /* 0x00000000002e7805 */ /* 0x000fe2000001ff00 */
[----:B------:R-:W-:Y:S02]  /*38e0*/  LEA.HI.X R11, R3, c[0x0][0x274], R5, 0x1, P0 ;  /* 0x00009d00030b7a11 */ /* 0x000fe400000f0c05 */
[C---:B------:R-:W-:Y:S04]  /*38f0*/  LEA R8, P0, R4.reuse, c[0x0][0x288], 0x1 ;  /* 0x0000a20004087a11 */ /* 0x040fe800078008ff */
[----:B------:R-:W-:Y:S02]  /*3900*/  LEA.HI.X R9, R4, c[0x0][0x28c], R6, 0x1, P0 ;  /* 0x0000a30004097a11 */ /* 0x000fe400000f0c06 */
[----:B------:R-:W-:Y:S01]  /*3910*/  ISETP.GE.AND P0, PT, R114, c[0x0][0x27c], PT ;  /* 0x00009f0072007a0c */ /* 0x000fe20003f06270 */
[----:B------:R-:W-:Y:S11]  /*3920*/  CS2R R4, SRZ ;  /* 0x0000000000047805 */ /* 0x000ff6000001ff00 */
[----:B------:R-:W-:Y:S01]  /*3930*/  @!UPT UIADD3 URZ, URZ, URZ, URZ ;  /* 0x0000003f3f3ff290 */ /* 0x000fe2000fffe03f */
[----:B------:R1:W5:Y:S04]  /*3940*/  @!P0 LDG.E.64 R4, [R10.64] ;  /* 0x000000080a048981 */ /* 0x000368000c1e1b00 */
[----:B------:R1:W5:Y:S01]  /*3950*/  @!P0 LDG.E.64 R18, [R8.64] ;  /* 0x0000000808128981 */ /* 0x000362000c1e1b00 */
[----:B------:R-:W-:Y:S11]  /*3960*/  ISETP.GE.AND P0, PT, R167, c[0x0][0x27c], PT ;  /* 0x00009f00a7007a0c */ /* 0x000ff60003f06270 */
[----:B------:R-:W-:Y:S02]  /*3970*/  @!UPT UIADD3 URZ, URZ, URZ, URZ ;  /* 0x0000003f3f3ff290 */ /* 0x000fe4000fffe03f */
[----:B------:R1:W5:Y:S04]  /*3980*/  @!P0 LDG.E.64 R12, [R10.64+0x10] ;  /* 0x000010080a0c8981 */ /* 0x000368000c1e1b00 */
[----:B------:R1:W5:Y:S01]  /*3990*/  @!P0 LDG.E.64 R38, [R8.64+0x10] ;  /* 0x0000100808268981 */ /* 0x000362000c1e1b00 */
        /* <DEDUP_REMOVED lines=15> */
[----:B------:R1:W5:Y:S02]  /*3a90*/  @!P0 LDG.E.64 R46, [R8.64+0x50] ;  /* 0x00005008082e8981 */ /* 0x000364000c1e1b00 */
.L_x_217:
[----:B------:R-:W-:Y:S05]  /*3aa0*/  BSYNC B0 ;  /* 0x0000000000007941 */ /* 0x000fea0003800000 */
.L_x_216:
[----:B------:R2:W3:Y:S04]  /*3ab0*/  SHFL.IDX PT, R55, R32, RZ, 0x1e1f ;  /* 0x001e1fff20377589 */ /* 0x0004e800000e0000 */
[----:B------:R2:W4:Y:S01]  /*3ac0*/  SHFL.IDX PT, R54, R56, RZ, 0x1e1f ;  /* 0x001e1fff38367589 */ /* 0x00052200000e0000 */
[----:B------:R-:W-:-:S05]  /*3ad0*/  @P4 BRA `(.L_x_218) ;  /* 0x000037c000004947 */ /* 0x000fca0003800000 */
[----:B-----5:R-:W-:Y:S01]  /*3ae0*/  MOV R3, R21 ;  /* 0x0000001500037202 */ /* 0x020fe20000000f00 */
[----:B-1----:R-:W-:Y:S01]  /*3af0*/  IMAD.MOV.U32 R9, RZ, RZ, R22 ;  /* 0x000000ffff097224 */ /* 0x002fe200078e0016 */
[----:B------:R-:W-:Y:S01]  /*3b00*/  ISETP.GE.AND P0, PT, R104, c[0x0][0x1d4], PT ;  /* 0x0000750068007a0c */ /* 0x000fe20003f06270 */
[----:B------:R-:W-:Y:S01]  /*3b10*/  IMAD.MOV.U32 R8, RZ, RZ, R23 ;  /* 0x000000ffff087224 */ /* 0x000fe200078e0017 */
[----:B------:R-:W-:Y:S01]  /*3b20*/  BSSY B0, `(.L_x_219) ;  /* 0x0000057000007945 */ /* 0x000fe20003800000 */
[----:B------:R-:W-:Y:S03]  /*3b30*/  IMAD.MOV.U32 R6, RZ, RZ, R20 ;  /* 0x000000ffff067224 */ /* 0x000fe600078e0014 */
[----:B------:R-:W-:Y:S01]  /*3b40*/  PRMT R30, R8, 0x5410, R9 ;  /* 0x00005410081e7816 */ /* 0x000fe20000000009 */
[----:B------:R-:W-:Y:S01]  /*3b50*/  IMAD.MOV.U32 R9, RZ, RZ, R16 ;  /* 0x000000ffff097224 */ /* 0x000fe200078e0010 */
[----:B------:R-:W-:Y:S01]  /*3b60*/  PRMT R27, R3, 0x5410, R6 ;  /* 0x00005410031b7816 */ /* 0x000fe20000000006 */
[----:B------:R-:W-:Y:S01]  /*3b70*/  IMAD.MOV.U32 R8, RZ, RZ, R17 ;  /* 0x000000ffff087224 */ /* 0x000fe200078e0011 */
[----:B------:R-:W-:Y:S01]  /*3b80*/  MOV R6, R14 ;  /* 0x0000000e00067202 */ /* 0x000fe20000000f00 */
        /* <DEDUP_REMOVED lines=11> */
[----:B------:R-:W-:Y:S02]  /*3c40*/  MOV R9, R44 ;  /* 0x0000002c00097202 */ /* 0x000fe40000000f00 */
[----:B------:R-:W-:Y:S02]  /*3c50*/  MOV R3, R43 ;  /* 0x0000002b00037202 */ /* 0x000fe40000000f00 */
[----:B------:R-:W-:Y:S01]  /*3c60*/  PRMT R51, R9, 0x5410, R8 ;  /* 0x0000541009337816 */ /* 0x000fe20000000008 */
[----:B------:R-:W-:Y:S01]  /*3c70*/  IMAD.MOV.U32 R9, RZ, RZ, R40 ;  /* 0x000000ffff097224 */ /* 0x000fe200078e0028 */
[----:B------:R-:W-:Y:S01]  /*3c80*/  PRMT R50, R6, 0x5410, R3 ;  /* 0x0000541006327816 */ /* 0x000fe20000000003 */
[----:B------:R-:W-:Y:S01]  /*3c90*/  IMAD.MOV.U32 R8, RZ, RZ, R41 ;  /* 0x000000ffff087224 */ /* 0x000fe200078e0029 */
[----:B------:R-:W-:Y:S01]  /*3ca0*/  MOV R6, R38 ;  /* 0x0000002600067202 */ /* 0x000fe20000000f00 */
[----:B------:R-:W-:Y:S03]  /*3cb0*/  IMAD.MOV.U32 R3, RZ, RZ, R39 ;  /* 0x000000ffff037224 */ /* 0x000fe600078e0027 */
[----:B------:R-:W-:Y:S02]  /*3cc0*/  PRMT R49, R9, 0x5410, R8 ;  /* 0x0000541009317816 */ /* 0x000fe40000000008 */
[----:B------:R-:W-:Y:S01]  /*3cd0*/  PRMT R48, R6, 0x5410, R3 ;  /* 0x0000541006307816 */ /* 0x000fe20000000003 */
[----:B------:R-:W-:-:S05]  /*3ce0*/  @P0 BRA `(.L_x_220) ;  /* 0x000003a000000947 */ /* 0x000fca0003800000 */
[C---:B--2-4-:R-:W-:Y:S01]  /*3cf0*/  LEA R56, P0, R104.reuse, R54, 0x1 ;  /* 0x0000003668387211 */ /* 0x054fe200078008ff */
[----:B------:R-:W1:Y:S01]  /*3d00*/  LDS.128 R8, [R242+0x2400] ;  /* 0x00240000f2087984 */ /* 0x000e620000000c00 */
[----:B------:R-:W-:Y:S01]  /*3d10*/  MOV R6, R4 ;  /* 0x0000000400067202 */ /* 0x000fe20000000f00 */
[----:B------:R-:W-:Y:S01]  /*3d20*/  IMAD.MOV.U32 R31, RZ, RZ, R18 ;  /* 0x000000ffff1f7224 */ /* 0x000fe200078e0012 */
[----:B---3--:R-:W-:Y:S01]  /*3d30*/  LEA.HI.X R57, R104, R55, R105, 0x1, P0 ;  /* 0x0000003768397211 */ /* 0x008fe200000f0c69 */
[--C-:B------:R-:W-:Y:S01]  /*3d40*/  IMAD.MOV.U32 R34, RZ, RZ, R19.reuse ;  /* 0x000000ffff227224 */ /* 0x100fe200078e0013 */
[----:B------:R-:W-:Y:S11]  /*3d50*/  ISETP.GE.AND P0, PT, R114, c[0x0][0x27c], PT ;  /* 0x00009f0072007a0c */ /* 0x000ff60003f06270 */
[----:B------:R-:W-:Y:S02]  /*3d60*/  @!UPT UIADD3 URZ, URZ, URZ, URZ ;  /* 0x0000003f3f3ff290 */ /* 0x000fe4000fffe03f */
[----:B------:R-:W-:Y:S02]  /*3d70*/  @!P0 SHF.R.U64 R32, R18, 0x10, R19 ;  /* 0x0000001012208819 */ /* 0x000fe40000001213 */
[--C-:B------:R-:W-:Y:S01]  /*3d80*/  @!P0 SHF.R.U64 R18, R4, 0x10, R5.reuse ;  /* 0x0000001004128819 */ /* 0x100fe20000001205 */
[----:B------:R-:W-:Y:S01]  /*3d90*/  IMAD.MOV.U32 R4, RZ, RZ, R5 ;  /* 0x000000ffff047224 */ /* 0x000fe200078e0005 */
[----:B------:R-:W-:Y:S02]  /*3da0*/  @!P0 SHF.R.U32.HI R19, RZ, 0x10, R19 ;  /* 0x00000010ff138819 */ /* 0x000fe40000011613 */
[----:B------:R-:W-:Y:S02]  /*3db0*/  @!P0 SHF.R.U32.HI R3, RZ, 0x10, R5 ;  /* 0x00000010ff038819 */ /* 0x000fe40000011605 */
[----:B------:R-:W-:Y:S02]  /*3dc0*/  @!P0 PRMT R32, R31, 0x5410, R32 ;  /* 0x000054101f208816 */ /* 0x000fe40000000020 */
[----:B------:R-:W-:Y:S02]  /*3dd0*/  @!P0 PRMT R6, R6, 0x5410, R18 ;  /* 0x0000541006068816 */ /* 0x000fe40000000012 */
[----:B------:R-:W-:Y:S01]  /*3de0*/  @!P0 PRMT R36, R34, 0x5410, R19 ;  /* 0x0000541022248816 */ /* 0x000fe20000000013 */
[----:B------:R-:W-:Y:S01]  /*3df0*/  @!P0 IMAD.U32 R18, R32, 0x10000, RZ ;  /* 0x0001000020128824 */ /* 0x000fe200078e00ff */
[----:B------:R-:W-:Y:S02]  /*3e00*/  @!P0 PRMT R19, R4, 0x5410, R3 ;  /* 0x0000541004138816 */ /* 0x000fe40000000003 */
[----:B------:R-:W-:Y:S02]  /*3e10*/  @!P0 SHF.L.U32 R5, R6, 0x10, RZ ;  /* 0x0000001006058819 */ /* 0x000fe400000006ff */
[----:B------:R-:W-:Y:S02]  /*3e20*/  @!P0 LOP3.LUT R32, R32, 0xffff0000, RZ, 0xc0, !PT ;  /* 0xffff000020208812 */ /* 0x000fe400078ec0ff */
[----:B------:R-:W-:Y:S01]  /*3e30*/  @!P0 LOP3.LUT R6, R6, 0xffff0000, RZ, 0xc0, !PT ;  /* 0xffff000006068812 */ /* 0x000fe200078ec0ff */
[C---:B-1----:R-:W-:Y:S01]  /*3e40*/  @!P0 IMAD.U32 R31, R8.reuse, 0x10000, RZ ;  /* 0x00010000081f8824 */ /* 0x042fe200078e00ff */
[----:B------:R-:W-:Y:S01]  /*3e50*/  @!P0 LOP3.LUT R3, R8, 0xffff0000, RZ, 0xc0, !PT ;  /* 0xffff000008038812 */ /* 0x000fe200078ec0ff */
[C---:B------:R-:W-:Y:S01]  /*3e60*/  @!P0 IMAD.U32 R34, R9.reuse, 0x10000, RZ ;  /* 0x0001000009228824 */ /* 0x040fe200078e00ff */
[----:B------:R-:W-:Y:S03]  /*3e70*/  @!P0 LOP3.LUT R4, R9, 0xffff0000, RZ, 0xc0, !PT ;  /* 0xffff000009048812 */ /* 0x000fe600078ec0ff */
[C---:B------:R-:W-:Y:S02]  /*3e80*/  @!P0 FMUL.FTZ R35, R3.reuse, R18 ;  /* 0x0000001203238220 */ /* 0x040fe40000410000 */
[-C--:B------:R-:W-:Y:S02]  /*3e90*/  @!P0 FMUL.FTZ R3, R3, R5.reuse ;  /* 0x0000000503038220 */ /* 0x080fe40000410000 */
[----:B------:R-:W-:Y:S02]  /*3ea0*/  @!P0 FMUL.FTZ R37, R4, R32 ;  /* 0x0000002004258220 */ /* 0x000fe40000410000 */
[----:B------:R-:W-:Y:S01]  /*3eb0*/  @!P0 FFMA.FTZ R63, R31, R5, -R35 ;  /* 0x000000051f3f8223 */ /* 0x000fe20000010823 */
[----:B------:R-:W-:Y:S01]  /*3ec0*/  @!P0 LOP3.LUT R5, R10, 0xffff0000, RZ, 0xc0, !PT ;  /* 0xffff00000a058812 */ /* 0x000fe200078ec0ff */
[----:B------:R-:W-:Y:S01]  /*3ed0*/  @!P0 FFMA.FTZ R3, R18, R31, R3 ;  /* 0x0000001f12038223 */ /* 0x000fe20000010003 */
[C---:B------:R-:W-:Y:S01]  /*3ee0*/  @!P0 SHF.L.U32 R31, R36.reuse, 0x10, RZ ;  /* 0x00000010241f8819 */ /* 0x040fe200000006ff */
[C---:B------:R-:W-:Y:S01]  /*3ef0*/  @!P0 IMAD.U32 R18, R19.reuse, 0x10000, RZ ;  /* 0x0001000013128824 */ /* 0x040fe200078e00ff */
[----:B------:R-:W-:Y:S01]  /*3f00*/  @!P0 LOP3.LUT R36, R36, 0xffff0000, RZ, 0xc0, !PT ;  /* 0xffff000024248812 */ /* 0x000fe200078ec0ff */
[-C--:B------:R-:W-:Y:S01]  /*3f10*/  @!P0 FMUL.FTZ R4, R4, R6.reuse ;  /* 0x0000000604048220 */ /* 0x080fe20000410000 */
[----:B------:R-:W-:Y:S01]  /*3f20*/  @!P0 LOP3.LUT R19, R19, 0xffff0000, RZ, 0xc0, !PT ;  /* 0xffff000013138812 */ /* 0x000fe200078ec0ff */
[----:B------:R-:W-:Y:S01]  /*3f30*/  @!P0 FFMA.FTZ R59, R34, R6, -R37 ;  /* 0x00000006223b8223 */ /* 0x000fe20000010825 */
[C---:B------:R-:W-:Y:S01]  /*3f40*/  @!P0 LOP3.LUT R6, R11.reuse, 0xffff0000, RZ, 0xc0, !PT ;  /* 0xffff00000b068812 */ /* 0x040fe200078ec0ff */
[----:B------:R-:W-:Y:S01]  /*3f50*/  @!P0 IMAD.U32 R35, R10, 0x10000, RZ ;  /* 0x000100000a238824 */ /* 0x000fe200078e00ff */
[----:B------:R-:W-:Y:S01]  /*3f60*/  @!P0 SHF.L.U32 R37, R11, 0x10, RZ ;  /* 0x000000100b258819 */ /* 0x000fe200000006ff */
[C---:B------:R-:W-:Y:S02]  /*3f70*/  @!P0 FMUL.FTZ R53, R5.reuse, R31 ;  /* 0x0000001f05358220 */ /* 0x040fe40000410000 */
[----:B------:R-:W-:Y:S02]  /*3f80*/  @!P0 FMUL.FTZ R5, R5, R18 ;  /* 0x0000001205058220 */ /* 0x000fe40000410000 */
[C---:B------:R-:W-:Y:S02]  /*3f90*/  @!P0 FMUL.FTZ R58, R6.reuse, R36 ;  /* 0x00000024063a8220 */ /* 0x040fe40000410000 */
[----:B------:R-:W-:Y:S02]  /*3fa0*/  @!P0 FMUL.FTZ R6, R6, R19 ;  /* 0x0000001306068220 */ /* 0x000fe40000410000 */
[----:B------:R-:W-:Y:S02]  /*3fb0*/  @!P0 FFMA.FTZ R4, R32, R34, R4 ;  /* 0x0000002220048223 */ /* 0x000fe40000010004 */
[----:B------:R-:W-:Y:S02]  /*3fc0*/  @!P0 FFMA.FTZ R5, R31, R35, R5 ;  /* 0x000000231f058223 */ /* 0x000fe40000010005 */
[----:B------:R-:W-:Y:S01]  /*3fd0*/  @!P0 FFMA.FTZ R53, R35, R18, -R53 ;  /* 0x0000001223358223 */ /* 0x000fe20000010835 */
[----:B------:R-:W-:Y:S01]  /*3fe0*/  @!P0 F2FP.BF16.PACK_AB R18, R3, R63 ;  /* 0x0000003f0312823e */ /* 0x000fe200000010ff */
[----:B------:R-:W-:Y:S01]  /*3ff0*/  @!P0 FFMA.FTZ R58, R37, R19, -R58 ;  /* 0x00000013253a8223 */ /* 0x000fe2000001083a */
[----:B------:R-:W-:Y:S01]  /*4000*/  @!P0 F2FP.BF16.PACK_AB R4, R4, R59 ;  /* 0x0000003b0404823e */ /* 0x000fe200000010ff */
[----:B------:R-:W-:Y:S01]  /*4010*/  @!P0 FFMA.FTZ R6, R36, R37, R6 ;  /* 0x0000002524068223 */ /* 0x000fe20000010006 */
[----:B------:R-:W-:Y:S01]  /*4020*/  @!P0 F2FP.BF16.PACK_AB R5, R5, R53 ;  /* 0x000000350505823e */ /* 0x000fe200000010ff */
[----:B------:R-:W-:Y:S01]  /*4030*/  @!P0 IMAD.MOV.U32 R8, RZ, RZ, R18 ;  /* 0x000000ffff088224 */ /* 0x000fe200078e0012 */
[----:B------:R-:W-:Y:S02]  /*4040*/  @!P0 MOV R9, R4 ;  /* 0x0000000400098202 */ /* 0x000fe40000000f00 */
[----:B------:R-:W-:Y:S01]  /*4050*/  @!P0 F2FP.BF16.PACK_AB R3, R6, R58 ;  /* 0x0000003a0603823e */ /* 0x000fe200000010ff */
[----:B------:R-:W-:Y:S03]  /*4060*/  @!P0 IMAD.MOV.U32 R10, RZ, RZ, R5 ;  /* 0x000000ffff0a8224 */ /* 0x000fe600078e0005 */
[----:B------:R-:W-:Y:S05]  /*4070*/  @!P0 MOV R11, R3 ;  /* 0x00000003000b8202 */ /* 0x000fea0000000f00 */
[----:B------:R1:W-:Y:S02]  /*4080*/  ST.E.128 [R56.64], R8 ;  /* 0x0000000838007985 */ /* 0x0003e4000c101d08 */
.L_x_220:
[----:B------:R-:W-:Y:S05]  /*4090*/  BSYNC B0 ;  /* 0x0000000000007941 */ /* 0x000fea0003800000 */
.L_x_219:
[----:B------:R-:W-:Y:S01]  /*40a0*/  ISETP.GE.AND P0, PT, R29, c[0x0][0x1d4], PT ;  /* 0x000075001d007a0c */ /* 0x000fe20003f06270 */
[----:B------:R-:W-:Y:S01]  /*40b0*/  @!UPT UIADD3 URZ, URZ, URZ, URZ ;  /* 0x0000003f3f3ff290 */ /* 0x000fe2000fffe03f */
[----:B------:R-:W-:Y:S11]  /*40c0*/  BSSY B0, `(.L_x_221) ;  /* 0x000003a000007945 */ /* 0x000ff60003800000 */
[----:B------:R-:W-:-:S05]  /*40d0*/  @P0 BRA `(.L_x_222) ;  /* 0x0000038000000947 */ /* 0x000fca0003800000 */
[----:B------:R-:W5:Y:S04]  /*40e0*/  LDL R3, [R1] ;  /* 0x0000000001037983 */ /* 0x000f680000100800 */
[----:B-1----:R-:W1:Y:S01]  /*40f0*/  LDS.128 R8, [R243+0x2400] ;  /* 0x00240000f3087984 */ /* 0x002e620000000c00 */
[----:B-----5:R-:W-:Y:S05]  /*4100*/  IMAD.SHL.U32 R3, R3, 0x8, RZ ;  /* 0x0000000803037824 */ /* 0x020fea00078e00ff */
[C---:B----4-:R-:W-:Y:S04]  /*4110*/  LEA R36, P0, R3.reuse, R54, 0x1 ;  /* 0x0000003603247211 */ /* 0x050fe800078008ff */
[----:B---3--:R-:W-:Y:S02]  /*4120*/  LEA.HI.X.SX32 R37, R3, R55, 0x1, P0 ;  /* 0x0000003703257211 */ /* 0x008fe400000f0eff */
[----:B------:R-:W-:Y:S11]  /*4130*/  ISETP.GE.AND P0, PT, R167, c[0x0][0x27c], PT ;  /* 0x00009f00a7007a0c */ /* 0x000ff60003f06270 */
[----:B------:R-:W-:Y:S02]  /*4140*/  @!UPT UIADD3 URZ, URZ, URZ, URZ ;  /* 0x0000003f3f3ff290 */ /* 0x000fe4000fffe03f */
[----:B------:R-:W-:Y:S01]  /*4150*/  @!P0 SHF.R.U64 R6, R38, 0x10, R39 ;  /* 0x0000001026068819 */ /* 0x000fe20000001227 */
[----:B-1----:R-:W-:Y:S01]  /*4160*/  @!P0 IMAD.U32 R31, R9, 0x10000, RZ ;  /* 0x00010000091f8824 */ /* 0x002fe200078e00ff */
[--C-:B------:R-:W-:Y:S02]  /*4170*/  @!P0 SHF.R.U64 R3, R12, 0x10, R13.reuse ;  /* 0x000000100c038819 */ /* 0x100fe4000000120d */
[----:B------:R-:W-:Y:S02]  /*4180*/  @!P0 SHF.R.U32.HI R4, RZ, 0x10, R13 ;  /* 0x00000010ff048819 */ /* 0x000fe4000001160d */
[----:B------:R-:W-:Y:S02]  /*4190*/  @!P0 PRMT R6, R48, 0x5410, R6 ;  /* 0x0000541030068816 */ /* 0x000fe40000000006 */
[----:B------:R-:W-:Y:S02]  /*41a0*/  @!P0 PRMT R3, R24, 0x5432, R3 ;  /* 0x0000543218038816 */ /* 0x000fe40000000003 */
[----:B------:R-:W-:Y:S01]  /*41b0*/  @!P0 SHF.R.U32.HI R5, RZ, 0x10, R39 ;  /* 0x00000010ff058819 */ /* 0x000fe20000011627 */
[----:B------:R-:W-:Y:S01]  /*41c0*/  @!P0 IMAD.U32 R18, R6, 0x10000, RZ ;  /* 0x0001000006128824 */ /* 0x000fe200078e00ff */
[----:B------:R-:W-:Y:S01]  /*41d0*/  @!P0 PRMT R12, R24, 0x5410, R4 ;  /* 0x00005410180c8816 */ /* 0x000fe20000000004 */
[----:B------:R-:W-:Y:S01]  /*41e0*/  @!P0 IMAD.U32 R13, R3, 0x10000, RZ ;  /* 0x00010000030d8824 */ /* 0x000fe200078e00ff */
[----:B------:R-:W-:Y:S02]  /*41f0*/  @!P0 LOP3.LUT R4, R8, 0xffff0000, RZ, 0xc0, !PT ;  /* 0xffff000008048812 */ /* 0x000fe400078ec0ff */
[----:B--2---:R-:W-:Y:S02]  /*4200*/  @!P0 PRMT R32, R48, 0x5432, R5 ;  /* 0x0000543230208816 */ /* 0x004fe40000000005 */
[----:B------:R-:W-:Y:S01]  /*4210*/  @!P0 LOP3.LUT R5, R9, 0xffff0000, RZ, 0xc0, !PT ;  /* 0xffff000009058812 */ /* 0x000fe200078ec0ff */
[----:B------:R-:W-:Y:S01]  /*4220*/  @!P0 FMUL.FTZ R34, R4, R18 ;  /* 0x0000001204228220 */ /* 0x000fe20000410000 */
[----:B------:R-:W-:Y:S02]  /*4230*/  @!P0 LOP3.LUT R24, R6, 0xffff0000, RZ, 0xc0, !PT ;  /* 0xffff000006188812 */ /* 0x000fe400078ec0ff */
[----:B------:R-:W-:Y:S01]  /*4240*/  @!P0 LOP3.LUT R6, R3, 0xffff0000, RZ, 0xc0, !PT ;  /* 0xffff000003068812 */ /* 0x000fe200078ec0ff */
[-C--:B------:R-:W-:Y:S01]  /*4250*/  @!P0 FMUL.FTZ R3, R4, R13.reuse ;  /* 0x0000000d04038220 */ /* 0x080fe20000410000 */
[----:B------:R-:W-:Y:S01]  /*4260*/  @!P0 SHF.L.U32 R19, R8, 0x10, RZ ;  /* 0x0000001008138819 */ /* 0x000fe200000006ff */
[C---:B------:R-:W-:Y:S02]  /*4270*/  @!P0 FMUL.FTZ R35, R5.reuse, R24 ;  /* 0x0000001805238220 */ /* 0x040fe40000410000 */
[-C--:B------:R-:W-:Y:S01]  /*4280*/  @!P0 FMUL.FTZ R4, R5, R6.reuse ;  /* 0x0000000605048220 */ /* 0x080fe20000410000 */
[----:B------:R-:W-:Y:S01]  /*4290*/  @!P0 LOP3.LUT R5, R10, 0xffff0000, RZ, 0xc0, !PT ;  /* 0xffff00000a058812 */ /* 0x000fe200078ec0ff */
[----:B------:R-:W-:Y:S02]  /*42a0*/  @!P0 FFMA.FTZ R48, R19, R13, -R34 ;  /* 0x0000000d13308223 */ /* 0x000fe40000010822 */
[----:B------:R-:W-:Y:S01]  /*42b0*/  @!P0 FFMA.FTZ R3, R18, R19, R3 ;  /* 0x0000001312038223 */ /* 0x000fe20000010003 */
[----:B------:R-:W-:Y:S01]  /*42c0*/  @!P0 SHF.L.U32 R19, R10, 0x10, RZ ;  /* 0x000000100a138819 */ /* 0x000fe200000006ff */
[C---:B------:R-:W-:Y:S01]  /*42d0*/  @!P0 IMAD.U32 R18, R32.reuse, 0x10000, RZ ;  /* 0x0001000020128824 */ /* 0x040fe200078e00ff */
[----:B------:R-:W-:Y:S01]  /*42e0*/  @!P0 LOP3.LUT R32, R32, 0xffff0000, RZ, 0xc0, !PT ;  /* 0xffff000020208812 */ /* 0x000fe200078ec0ff */
[C---:B------:R-:W-:Y:S01]  /*42f0*/  @!P0 IMAD.U32 R13, R12.reuse, 0x10000, RZ ;  /* 0x000100000c0d8824 */ /* 0x040fe200078e00ff */
[----:B------:R-:W-:Y:S01]  /*4300*/  @!P0 LOP3.LUT R12, R12, 0xffff0000, RZ, 0xc0, !PT ;  /* 0xffff00000c0c8812 */ /* 0x000fe200078ec0ff */
[----:B------:R-:W-:Y:S01]  /*4310*/  @!P0 FFMA.FTZ R39, R31, R6, -R35 ;  /* 0x000000061f278223 */ /* 0x000fe20000010823 */
[----:B------:R-:W-:Y:S01]  /*4320*/  @!P0 LOP3.LUT R6, R11, 0xffff0000, RZ, 0xc0, !PT ;  /* 0xffff00000b068812 */ /* 0x000fe200078ec0ff */
[C---:B------:R-:W-:Y:S02]  /*4330*/  @!P0 FMUL.FTZ R35, R5.reuse, R18 ;  /* 0x0000001205238220 */ /* 0x040fe40000410000 */
[----:B------:R-:W-:Y:S02]  /*4340*/  @!P0 FMUL.FTZ R5, R5, R13 ;  /* 0x0000000d05058220 */ /* 0x000fe40000410000 */
[----:B------:R-:W-:Y:S02]  /*4350*/  @!P0 IMAD.U32 R34, R11, 0x10000, RZ ;  /* 0x000100000b228824 */ /* 0x000fe400078e00ff */
[C---:B------:R-:W-:Y:S02]  /*4360*/  @!P0 FMUL.FTZ R38, R6.reuse, R32 ;  /* 0x0000002006268220 */ /* 0x040fe40000410000 */
[-C--:B------:R-:W-:Y:S02]  /*4370*/  @!P0 FMUL.FTZ R6, R6, R12.reuse ;  /* 0x0000000c06068220 */ /* 0x080fe40000410000 */
        /* <DEDUP_REMOVED lines=14> */
.L_x_222:
[----:B------:R-:W-:Y:S05]  /*4460*/  BSYNC B0 ;  /* 0x0000000000007941 */ /* 0x000fea0003800000 */
.L_x_221:
[----:B------:R-:W-:Y:S01]  /*4470*/  ISETP.GE.AND P0, PT, R28, c[0x0][0x1d4], PT ;  /* 0x000075001c007a0c */ /* 0x000fe20003f06270 */
[----:B------:R-:W-:Y:S01]  /*4480*/  @!UPT UIADD3 URZ, URZ, URZ, URZ ;  /* 0x0000003f3f3ff290 */ /* 0x000fe2000fffe03f */
[----:B------:R-:W-:Y:S11]  /*4490*/  BSSY B0, `(.L_x_223) ;  /* 0x000003b000007945 */ /* 0x000ff60003800000 */
[----:B------:R-:W-:-:S05]  /*44a0*/  @P0 BRA `(.L_x_224) ;  /* 0x0000039000000947 */ /* 0x000fca0003800000 */
[----:B-1----:R-:W1:Y:S01]  /*44b0*/  LDS.128 R8, [R242+0x3000] ;  /* 0x00300000f2087984 */ /* 0x002e620000000c00 */
[----:B------:R-:W-:Y:S02]  /*44c0*/  IMAD.SHL.U32 R3, R252, 0x8, RZ ;  /* 0x00000008fc037824 */ /* 0x000fe400078e00ff */
[----:B----4-:R-:W-:Y:S02]  /*44d0*/  IMAD.MOV.U32 R4, RZ, RZ, R54 ;  /* 0x000000ffff047224 */ /* 0x010fe400078e0036 */
[----:B---3--:R-:W-:Y:S03]  /*44e0*/  IMAD.MOV.U32 R5, RZ, RZ, R55 ;  /* 0x000000ffff057224 */ /* 0x008fe600078e0037 */
[C---:B------:R-:W-:Y:S04]  /*44f0*/  LEA R34, P0, R3.reuse, R4, 0x1 ;  /* 0x0000000403227211 */ /* 0x040fe800078008ff */
[----:B------:R-:W-:Y:S02]  /*4500*/  LEA.HI.X.SX32 R35, R3, R5, 0x1, P0 ;  /* 0x0000000503237211 */ /* 0x000fe400000f0eff */
[----:B------:R-:W-:Y:S11]  /*4510*/  ISETP.GE.AND P0, PT, R164, c[0x0][0x27c], PT ;  /* 0x00009f00a4007a0c */ /* 0x000ff60003f06270 */
[----:B------:R-:W-:Y:S02]  /*4520*/  @!UPT UIADD3 URZ, URZ, URZ, URZ ;  /* 0x0000003f3f3ff290 */ /* 0x000fe4000fffe03f */
[----:B------:R-:W-:Y:S02]  /*4530*/  @!P0 SHF.R.U64 R6, R40, 0x10, R41 ;  /* 0x0000001028068819 */ /* 0x000fe40000001229 */
[--C-:B------:R-:W-:Y:S02]  /*4540*/  @!P0 SHF.R.U64 R3, R14, 0x10, R15.reuse ;  /* 0x000000100e038819 */ /* 0x100fe4000000120f */
[----:B------:R-:W-:Y:S02]  /*4550*/  @!P0 SHF.R.U32.HI R4, RZ, 0x10, R15 ;  /* 0x00000010ff048819 */ /* 0x000fe4000001160f */
[----:B------:R-:W-:Y:S02]  /*4560*/  @!P0 PRMT R6, R49, 0x5410, R6 ;  /* 0x0000541031068816 */ /* 0x000fe40000000006 */
[C---:B------:R-:W-:Y:S02]  /*4570*/  @!P0 PRMT R3, R25.reuse, 0x5432, R3 ;  /* 0x0000543219038816 */ /* 0x040fe40000000003 */
[----:B------:R-:W-:Y:S02]  /*4580*/  @!P0 SHF.R.U32.HI R5, RZ, 0x10, R41 ;  /* 0x00000010ff058819 */ /* 0x000fe40000011629 */
[----:B------:R-:W-:Y:S01]  /*4590*/  @!P0 PRMT R12, R25, 0x5410, R4 ;  /* 0x00005410190c8816 */ /* 0x000fe20000000004 */
[----:B------:R-:W-:Y:S01]  /*45a0*/  @!P0 IMAD.U32 R13, R3, 0x10000, RZ ;  /* 0x00010000030d8824 */ /* 0x000fe200078e00ff */
[C---:B-1----:R-:W-:Y:S01]  /*45b0*/  @!P0 LOP3.LUT R4, R8.reuse, 0xffff0000, RZ, 0xc0, !PT ;  /* 0xffff000008048812 */ /* 0x042fe200078ec0ff */
[----:B------:R-:W-:Y:S01]  /*45c0*/  @!P0 IMAD.U32 R15, R8, 0x10000, RZ ;  /* 0x00010000080f8824 */ /* 0x000fe200078e00ff */
[----:B------:R-:W-:Y:S02]  /*45d0*/  @!P0 SHF.L.U32 R14, R6, 0x10, RZ ;  /* 0x00000010060e8819 */ /* 0x000fe400000006ff */
[----:B------:R-:W-:Y:S02]  /*45e0*/  @!P0 PRMT R24, R49, 0x5432, R5 ;  /* 0x0000543231188816 */ /* 0x000fe40000000005 */
[----:B------:R-:W-:Y:S01]  /*45f0*/  @!P0 LOP3.LUT R5, R9, 0xffff0000, RZ, 0xc0, !PT ;  /* 0xffff000009058812 */ /* 0x000fe200078ec0ff */
[----:B------:R-:W-:Y:S01]  /*4600*/  @!P0 FMUL.FTZ R25, R4, R14 ;  /* 0x0000000e04198220 */ /* 0x000fe20000410000 */
[----:B------:R-:W-:Y:S02]  /*4610*/  @!P0 LOP3.LUT R18, R6, 0xffff0000, RZ, 0xc0, !PT ;  /* 0xffff000006128812 */ /* 0x000fe400078ec0ff */
[----:B------:R-:W-:Y:S01]  /*4620*/  @!P0 LOP3.LUT R6, R3, 0xffff0000, RZ, 0xc0, !PT ;  /* 0xffff000003068812 */ /* 0x000fe200078ec0ff */
[-C--:B------:R-:W-:Y:S01]  /*4630*/  @!P0 FMUL.FTZ R3, R4, R13.reuse ;  /* 0x0000000d04038220 */ /* 0x080fe20000410000 */
[----:B------:R-:W-:Y:S01]  /*4640*/  @!P0 SHF.L.U32 R19, R9, 0x10, RZ ;  /* 0x0000001009138819 */ /* 0x000fe200000006ff */
[----:B------:R-:W-:Y:S02]  /*4650*/  @!P0 FMUL.FTZ R31, R5, R18 ;  /* 0x00000012051f8220 */ /* 0x000fe40000410000 */
[----:B------:R-:W-:Y:S01]  /*4660*/  @!P0 FFMA.FTZ R37, R15, R13, -R25 ;  /* 0x0000000d0f258223 */ /* 0x000fe20000010819 */
[----:B------:R-:W-:Y:S01]  /*4670*/  @!P0 SHF.L.U32 R13, R12, 0x10, RZ ;  /* 0x000000100c0d8819 */ /* 0x000fe200000006ff */
[-C--:B------:R-:W-:Y:S01]  /*4680*/  @!P0 FMUL.FTZ R4, R5, R6.reuse ;  /* 0x0000000605048220 */ /* 0x080fe20000410000 */
[----:B------:R-:W-:Y:S01]  /*4690*/  @!P0 LOP3.LUT R5, R10, 0xffff0000, RZ, 0xc0, !PT ;  /* 0xffff00000a058812 */ /* 0x000fe200078ec0ff */
[----:B------:R-:W-:Y:S01]  /*46a0*/  @!P0 FFMA.FTZ R3, R14, R15, R3 ;  /* 0x0000000f0e038223 */ /* 0x000fe20000010003 */
[----:B------:R-:W-:Y:S01]  /*46b0*/  @!P0 LOP3.LUT R12, R12, 0xffff0000, RZ, 0xc0, !PT ;  /* 0xffff00000c0c8812 */ /* 0x000fe200078ec0ff */
[C---:B------:R-:W-:Y:S01]  /*46c0*/  @!P0 IMAD.U32 R14, R24.reuse, 0x10000, RZ ;  /* 0x00010000180e8824 */ /* 0x040fe200078e00ff */
[----:B------:R-:W-:Y:S01]  /*46d0*/  @!P0 LOP3.LUT R24, R24, 0xffff0000, RZ, 0xc0, !PT ;  /* 0xffff000018188812 */ /* 0x000fe200078ec0ff */
[----:B------:R-:W-:Y:S01]  /*46e0*/  @!P0 FFMA.FTZ R36, R19, R6, -R31 ;  /* 0x0000000613248223 */ /* 0x000fe2000001081f */
[----:B------:R-:W-:Y:S01]  /*46f0*/  @!P0 LOP3.LUT R6, R11, 0xffff0000, RZ, 0xc0, !PT ;  /* 0xffff00000b068812 */ /* 0x000fe200078ec0ff */
[----:B------:R-:W-:Y:S02]  /*4700*/  @!P0 IMAD.U32 R15, R10, 0x10000, RZ ;  /* 0x000100000a0f8824 */ /* 0x000fe400078e00ff */
[C---:B------:R-:W-:Y:S02]  /*4710*/  @!P0 FMUL.FTZ R31, R5.reuse, R14 ;  /* 0x0000000e051f8220 */ /* 0x040fe40000410000 */
[----:B------:R-:W-:Y:S02]  /*4720*/  @!P0 FMUL.FTZ R5, R5, R13 ;  /* 0x0000000d05058220 */ /* 0x000fe40000410000 */
[----:B------:R-:W-:Y:S02]  /*4730*/  @!P0 IMAD.U32 R25, R11, 0x10000, RZ ;  /* 0x000100000b198824 */ /* 0x000fe400078e00ff */
[C---:B--2---:R-:W-:Y:S02]  /*4740*/  @!P0 FMUL.FTZ R32, R6.reuse, R24 ;  /* 0x0000001806208220 */ /* 0x044fe40000410000 */
        /* <DEDUP_REMOVED lines=8> */
[----:B------:R-:W-:Y:S02]  /*47d0*/  @!P0 F2FP.BF16.PACK_AB R5, R5, R31 ;  /* 0x0000001f0505823e */ /* 0x000fe400000010ff */
[----:B------:R-:W-:Y:S01]  /*47e0*/  @!P0 MOV R9, R4 ;  /* 0x0000000400098202 */ /* 0x000fe20000000f00 */
[----:B------:R-:W-:Y:S01]  /*47f0*/  @!P0 IMAD.MOV.U32 R8, RZ, RZ, R12 ;  /* 0x000000ffff088224 */ /* 0x000fe200078e000c */
[----:B------:R-:W-:Y:S01]  /*4800*/  @!P0 F2FP.BF16.PACK_AB R3, R6, R32 ;  /* 0x000000200603823e */ /* 0x000fe200000010ff */
[----:B------:R-:W-:Y:S03]  /*4810*/  @!P0 IMAD.MOV.U32 R10, RZ, RZ, R5 ;  /* 0x000000ffff0a8224 */ /* 0x000fe600078e0005 */
[----:B------:R-:W-:Y:S05]  /*4820*/  @!P0 MOV R11, R3 ;  /* 0x00000003000b8202 */ /* 0x000fea0000000f00 */
[----:B------:R1:W-:Y:S02]  /*4830*/  ST.E.128 [R34.64], R8 ;  /* 0x0000000822007985 */ /* 0x0003e4000c101d08 */
.L_x_224:
[----:B------:R-:W-:Y:S05]  /*4840*/  BSYNC B0 ;  /* 0x0000000000007941 */ /* 0x000fea0003800000 */
.L_x_223:
[----:B------:R-:W-:Y:S01]  /*4850*/  ISETP.GE.AND P0, PT, R246, c[0x0][0x1d4], PT ;  /* 0x00007500f6007a0c */ /* 0x000fe20003f06270 */
[----:B------:R-:W-:Y:S01]  /*4860*/  @!UPT UIADD3 URZ, URZ, URZ, URZ ;  /* 0x0000003f3f3ff290 */ /* 0x000fe2000fffe03f */
[----:B------:R-:W-:Y:S11]  /*4870*/  BSSY B0, `(.L_x_225) ;  /* 0x0000039000007945 */ /* 0x000ff60003800000 */
[----:B------:R-:W-:-:S05]  /*4880*/  @P0 BRA `(.L_x_226) ;  /* 0x0000037000000947 */ /* 0x000fca0003800000 */
[C---:B----4-:R-:W-:Y:S01]  /*4890*/  LEA R24, P0, R246.reuse, R54, 0x1 ;  /* 0x00000036f6187211 */ /* 0x050fe200078008ff */
[----:B------:R-:W4:Y:S04]  /*48a0*/  LDL R3, [R1+0x14] ;  /* 0x0000140001037983 */ /* 0x000f280000100800 */
[----:B-1----:R-:W1:Y:S01]  /*48b0*/  LDS.128 R8, [R243+0x3000] ;  /* 0x00300000f3087984 */ /* 0x002e620000000c00 */
[----:B---34-:R-:W-:Y:S02]  /*48c0*/  LEA.HI.X R25, R246, R55, R3, 0x1, P0 ;  /* 0x00000037f6197211 */ /* 0x018fe400000f0c03 */
        /* <DEDUP_REMOVED lines=29> */
[----:B--2---:R-:W-:Y:S01]  /*4aa0*/  @!P0 FFMA.FTZ R32, R17, R6, -R26 ;  /* 0x0000000611208223 */ /* 0x004fe2000001081a */
[----:B------:R-:W-:Y:S01]  /*4ab0*/  @!P0 LOP3.LUT R6, R11, 0xffff0000, RZ, 0xc0, !PT ;  /* 0xffff00000b068812 */ /* 0x000fe200078ec0ff */
[----:B------:R-:W-:Y:S02]  /*4ac0*/  @!P0 IMAD.U32 R15, R10, 0x10000, RZ ;  /* 0x000100000a0f8824 */ /* 0x000fe400078e00ff */
[C---:B------:R-:W-:Y:S02]  /*4ad0*/  @!P0 FMUL.FTZ R26, R5.reuse, R14 ;  /* 0x0000000e051a8220 */ /* 0x040fe40000410000 */
[----:B------:R-:W-:Y:S02]  /*4ae0*/  @!P0 FMUL.FTZ R5, R5, R13 ;  /* 0x0000000d05058220 */ /* 0x000fe40000410000 */
[----:B------:R-:W-:Y:S02]  /*4af0*/  @!P0 IMAD.U32 R19, R11, 0x10000, RZ ;  /* 0x000100000b138824 */ /* 0x000fe400078e00ff */
        /* <DEDUP_REMOVED lines=16> */
.L_x_226:
[----:B------:R-:W-:Y:S05]  /*4c00*/  BSYNC B0 ;  /* 0x0000000000007941 */ /* 0x000fea0003800000 */
.L_x_225:
[----:B------:R-:W-:Y:S01]  /*4c10*/  ISETP.GE.AND P0, PT, R245, c[0x0][0x1d4], PT ;  /* 0x00007500f5007a0c */ /* 0x000fe20003f06270 */
[----:B------:R-:W-:Y:S01]  /*4c20*/  @!UPT UIADD3 URZ, URZ, URZ, URZ ;  /* 0x0000003f3f3ff290 */ /* 0x000fe2000fffe03f */
[----:B------:R-:W-:Y:S11]  /*4c30*/  BSSY B0, `(.L_x_227) ;  /* 0x0000039000007945 */ /* 0x000ff60003800000 */
[----:B------:R-:W-:-:S05]  /*4c40*/  @P0 BRA `(.L_x_228) ;  /* 0x0000037000000947 */ /* 0x000fca0003800000 */
[C---:B-1--4-:R-:W-:Y:S01]  /*4c50*/  LEA R24, P0, R245.reuse, R54, 0x1 ;  /* 0x00000036f5187211 */ /* 0x052fe200078008ff */
[----:B------:R-:W4:Y:S04]  /*4c60*/  LDL R3, [R1+0x10] ;  /* 0x0000100001037983 */ /* 0x000f280000100800 */
[----:B------:R-:W1:Y:S01]  /*4c70*/  LDS.128 R8, [R242+0x3c00] ;  /* 0x003c0000f2087984 */ /* 0x000e620000000c00 */
        /* <DEDUP_REMOVED lines=8> */
[C---:B------:R-:W-:Y:S02]  /*4d00*/  @!P0 PRMT R3, R27.reuse, 0x5432, R3 ;  /* 0x000054321b038816 */ /* 0x040fe40000000003 */
        /* <DEDUP_REMOVED lines=43> */
.L_x_228:
[----:B------:R-:W-:Y:S05]  /*4fc0*/  BSYNC B0 ;  /* 0x0000000000007941 */ /* 0x000fea0003800000 */
.L_x_227:
[----:B------:R-:W-:Y:S11]  /*4fd0*/  ISETP.GE.AND P0, PT, R244, c[0x0][0x1d4], PT ;  /* 0x00007500f4007a0c */ /* 0x000ff60003f06270 */
[----:B------:R-:W-:Y:S02]  /*4fe0*/  @!UPT UIADD3 URZ, URZ, URZ, URZ ;  /* 0x0000003f3f3ff290 */ /* 0x000fe4000fffe03f */
        /* <DEDUP_REMOVED lines=55> */
[----:B------:R1:W-:Y:S01]  /*5360*/  ST.E.128 [R20.64], R8 ;  /* 0x0000000814007985 */ /* 0x0003e2000c101d08 */
[----:B------:R-:W-:-:S05]  /*5370*/  BRA `(.L_x_218) ;  /* 0x00001f2000007947 */ /* 0x000fca0003800000 */
.L_x_215:
        /* <DEDUP_REMOVED lines=31> */
[----:B------:R-:W-:Y:S01]  /*5570*/  LEA.HI.X R13, R3, c[0x0][0x274], R4, 0x1, P0 ;  /* 0x00009d00030d7a11 */ /* 0x000fe200000f0c04 */
[----:B------:R-:W-:Y:S01]  /*5580*/  CS2R R52, SRZ ;  /* 0x0000000000347805 */ /* 0x000fe2000001ff00 */
[C---:B------:R-:W-:Y:S04]  /*5590*/  LEA R4, P0, R5.reuse, c[0x0][0x288], 0x1 ;  /* 0x0000a20005047a11 */ /* 0x040fe800078008ff */
[----:B------:R-:W-:Y:S02]  /*55a0*/  LEA.HI.X R5, R5, c[0x0][0x28c], R6, 0x1, P0 ;  /* 0x0000a30005057a11 */ /* 0x000fe400000f0c06 */
[----:B------:R-:W-:Y:S11]  /*55b0*/  ISETP.GE.AND P0, PT, R104, c[0x0][0x27c], PT ;  /* 0x00009f0068007a0c */ /* 0x000ff60003f06270 */
[----:B------:R-:W-:Y:S02]  /*55c0*/  @!UPT UIADD3 URZ, URZ, URZ, URZ ;  /* 0x0000003f3f3ff290 */ /* 0x000fe4000fffe03f */
[----:B------:R1:W5:Y:S04]  /*55d0*/  @!P0 LDG.E.128 R8, [R12.64] ;  /* 0x000000080c088981 */ /* 0x000368000c1e1d00 */
[----:B------:R1:W5:Y:S01]  /*55e0*/  @!P0 LDG.E.128 R36, [R4.64] ;  /* 0x0000000804248981 */ /* 0x000362000c1e1d00 */
[----:B------:R-:W-:Y:S11]  /*55f0*/  ISETP.GE.AND P0, PT, R29, c[0x0][0x27c], PT ;  /* 0x00009f001d007a0c */ /* 0x000ff60003f06270 */
[----:B------:R-:W-:Y:S02]  /*5600*/  @!UPT UIADD3 URZ, URZ, URZ, URZ ;  /* 0x0000003f3f3ff290 */ /* 0x000fe4000fffe03f */
[----:B------:R1:W5:Y:S04]  /*5610*/  @!P0 LDG.E.128 R16, [R12.64+0x20] ;  /* 0x000020080c108981 */ /* 0x000368000c1e1d00 */
[----:B------:R1:W5:Y:S01]  /*5620*/  @!P0 LDG.E.128 R48, [R4.64+0x20] ;  /* 0x0000200804308981 */ /* 0x000362000c1e1d00 */
[----:B------:R-:W-:Y:S11]  /*5630*/  ISETP.GE.AND P0, PT, R28, c[0x0][0x27c], PT ;  /* 0x00009f001c007a0c */ /* 0x000ff60003f06270 */
[----:B------:R-:W-:Y:S02]  /*5640*/  @!UPT UIADD3 URZ, URZ, URZ, URZ ;  /* 0x0000003f3f3ff290 */ /* 0x000fe4000fffe03f */
[----:B------:R1:W5:Y:S04]  /*5650*/  @!P0 LDG.E.128 R24, [R12.64+0x40] ;  /* 0x000040080c188981 */ /* 0x000368000c1e1d00 */
[----:B------:R1:W5:Y:S02]  /*5660*/  @!P0 LDG.E.128 R52, [R4.64+0x40] ;  /* 0x0000400804348981 */ /* 0x000364000c1e1d00 */
.L_x_230:
[----:B------:R-:W-:Y:S05]  /*5670*/  BSYNC B0 ;  /* 0x0000000000007941 */ /* 0x000fea0003800000 */
.L_x_229:
[----:B------:R2:W3:Y:S04]  /*5680*/  SHFL.IDX PT, R67, R32, RZ, 0x1e1f ;  /* 0x001e1fff20437589 */ /* 0x0004e800000e0000 */
[----:B------:R2:W4:Y:S01]  /*5690*/  SHFL.IDX PT, R66, R56, RZ, 0x1e1f ;  /* 0x001e1fff38427589 */ /* 0x00052200000e0000 */
[----:B------:R-:W-:-:S05]  /*56a0*/  @P4 BRA `(.L_x_218) ;  /* 0x00001bf000004947 */ /* 0x000fca0003800000 */
[----:B------:R-:W-:Y:S01]  /*56b0*/  ISETP.GE.AND P0, PT, R104, c[0x0][0x1d4], PT ;  /* 0x0000750068007a0c */ /* 0x000fe20003f06270 */
[----:B------:R1:W5:Y:S01]  /*56c0*/  LDL R148, [R1+0x4] ;  /* 0x0000040001947983 */ /* 0x0003620000100800 */
[----:B------:R-:W-:Y:S01]  /*56d0*/  IADD3 R63, -R64, c[0x0][0x1d4], RZ ;  /* 0x00007500403f7a10 */ /* 0x000fe20007ffe1ff */
[----:B-----5:R-:W-:Y:S01]  /*56e0*/  IMAD.MOV.U32 R6, RZ, RZ, R26 ;  /* 0x000000ffff067224 */ /* 0x020fe200078e001a */
[----:B------:R-:W-:Y:S01]  /*56f0*/  BSSY B0, `(.L_x_231) ;  /* 0x0000098000007945 */ /* 0x000fe20003800000 */
[----:B------:R1:W5:Y:S02]  /*5700*/  LDL R147, [R1+0x8] ;  /* 0x0000080001937983 */ /* 0x0003640000100800 */
[----:B-1----:R-:W-:Y:S02]  /*5710*/  IMAD.MOV.U32 R5, RZ, RZ, R27 ;  /* 0x000000ffff057224 */ /* 0x002fe400078e001b */
[----:B------:R-:W-:Y:S02]  /*5720*/  IMAD.MOV.U32 R4, RZ, RZ, R24 ;  /* 0x000000ffff047224 */ /* 0x000fe400078e0018 */
[----:B------:R-:W-:Y:S01]  /*5730*/  IMAD.MOV.U32 R3, RZ, RZ, R25 ;  /* 0x000000ffff037224 */ /* 0x000fe200078e0019 */
[----:B--2---:R-:W-:Y:S01]  /*5740*/  PRMT R32, R5, 0x5410, R6 ;  /* 0x0000541005207816 */ /* 0x004fe20000000006 */
[----:B------:R-:W-:Y:S01]  /*5750*/  IMAD.MOV.U32 R5, RZ, RZ, R19 ;  /* 0x000000ffff057224 */ /* 0x000fe200078e0013 */
[----:B------:R-:W-:Y:S02]  /*5760*/  MOV R6, R18 ;  /* 0x0000001200067202 */ /* 0x000fe40000000f00 */
        /* <DEDUP_REMOVED lines=18> */
[----:B------:R-:W-:Y:S01]  /*5890*/  SEL R3, R64, R63, !P1 ;  /* 0x0000003f40037207 */ /* 0x000fe20004800000 */
[----:B------:R-:W1:Y:S01]  /*58a0*/  LDS.128 R44, [R116+0x3c80] ;  /* 0x003c8000742c7984 */ /* 0x000e620000000c00 */
[----:B------:R-:W-:Y:S01]  /*58b0*/  ISETP.GE.AND P0, PT, R104, c[0x0][0x27c], PT ;  /* 0x00009f0068007a0c */ /* 0x000fe20003f06270 */
[----:B------:R-:W-:Y:S01]  /*58c0*/  IMAD.MOV.U32 R21, RZ, RZ, R8 ;  /* 0x000000ffff157224 */ /* 0x000fe200078e0008 */
[----:B------:R-:W-:Y:S01]  /*58d0*/  SHF.R.S32.HI R4, RZ, 0x1f, R3 ;  /* 0x0000001fff047819 */ /* 0x000fe20000011403 */
[----:B------:R-:W-:Y:S01]  /*58e0*/  IMAD.MOV.U32 R20, RZ, RZ, R9 ;  /* 0x000000ffff147224 */ /* 0x000fe200078e0009 */
[----:B------:R-:W-:Y:S01]  /*58f0*/  MOV R40, R36 ;  /* 0x0000002400287202 */ /* 0x000fe20000000f00 */
[----:B------:R-:W-:Y:S01]  /*5900*/  IMAD.MOV.U32 R42, RZ, RZ, R37 ;  /* 0x000000ffff2a7224 */ /* 0x000fe200078e0025 */
[----:B------:R-:W-:Y:S01]  /*5910*/  LEA.HI R3, R4, R3, RZ, 0x4 ;  /* 0x0000000304037211 */ /* 0x000fe200078f20ff */
[----:B------:R-:W-:Y:S01]  /*5920*/  IMAD.MOV.U32 R43, RZ, RZ, R39 ;  /* 0x000000ffff2b7224 */ /* 0x000fe200078e0027 */
[----:B------:R-:W-:Y:S02]  /*5930*/  MOV R34, R38 ;  /* 0x0000002600227202 */ /* 0x000fe40000000f00 */
[----:B------:R-:W-:Y:S03]  /*5940*/  LEA.HI.SX32 R3, R3, R62, 0x1c ;  /* 0x0000003e03037211 */ /* 0x000fe600078fe2ff */
[----:B------:R-:W-:Y:S02]  /*5950*/  @!P0 SHF.R.U64 R41, R36, 0x10, R37 ;  /* 0x0000001024298819 */ /* 0x000fe40000001225 */
[----:B------:R-:W-:Y:S01]  /*5960*/  IMAD.SHL.U32 R70, R3, 0x8, RZ ;  /* 0x0000000803467824 */ /* 0x000fe200078e00ff */
[----:B------:R-:W-:Y:S02]  /*5970*/  SHF.R.S32.HI R4, RZ, 0x1f, R3 ;  /* 0x0000001fff047819 */ /* 0x000fe40000011403 */
[----:B------:R-:W-:Y:S01]  /*5980*/  @!P0 SHF.R.U64 R22, R8, 0x10, R9 ;  /* 0x0000001008168819 */ /* 0x000fe20000001209 */
[----:B------:R-:W-:Y:S01]  /*5990*/  IMAD.MOV.U32 R8, RZ, RZ, R11 ;  /* 0x000000ffff087224 */ /* 0x000fe200078e000b */
[----:B------:R-:W-:Y:S02]  /*59a0*/  LEA.HI R4, R4, R3, RZ, 0x2 ;  /* 0x0000000304047211 */ /* 0x000fe400078f10ff */
[----:B------:R-:W-:Y:S02]  /*59b0*/  @!P0 SHF.R.U64 R35, R38, 0x10, R39 ;  /* 0x0000001026238819 */ /* 0x000fe40000001227 */
[----:B------:R-:W-:Y:S02]  /*59c0*/  SHF.R.S32.HI R3, RZ, 0x2, R4 ;  /* 0x00000002ff037819 */ /* 0x000fe40000011404 */
[----:B------:R-:W-:Y:S02]  /*59d0*/  LOP3.LUT R4, R148, 0x18, R70, 0xf8, !PT ;  /* 0x0000001894047812 */ /* 0x000fe400078ef846 */
[----:B------:R-:W-:Y:S01]  /*59e0*/  @!P0 PRMT R38, R40, 0x5410, R41 ;  /* 0x0000541028268816 */ /* 0x000fe20000000029 */
[----:B------:R-:W-:Y:S01]  /*59f0*/  IMAD R3, R3, 0x600, R7 ;  /* 0x0000060003037824 */ /* 0x000fe200078e0207 */
[----:B-----5:R-:W-:Y:S02]  /*5a00*/  LOP3.LUT R4, R4, R147, RZ, 0x3c, !PT ;  /* 0x0000009304047212 */ /* 0x020fe400078e3cff */
[----:B------:R-:W-:Y:S02]  /*5a10*/  @!P0 SHF.R.U64 R5, R10, 0x10, R11 ;  /* 0x000000100a058819 */ /* 0x000fe4000000120b */
[----:B------:R-:W-:Y:S01]  /*5a20*/  @!P0 SHF.R.U32.HI R36, RZ, 0x10, R37 ;  /* 0x00000010ff248819 */ /* 0x000fe20000011625 */
[----:B------:R-:W-:Y:S01]  /*5a30*/  IMAD.IADD R3, R3, 0x1, R4 ;  /* 0x0000000103037824 */ /* 0x000fe200078e0204 */
[----:B------:R-:W-:Y:S02]  /*5a40*/  @!P0 SHF.R.U32.HI R4, RZ, 0x10, R9 ;  /* 0x00000010ff048819 */ /* 0x000fe40000011609 */
[----:B------:R-:W-:Y:S01]  /*5a50*/  @!P0 PRMT R9, R21, 0x5410, R22 ;  /* 0x0000541015098816 */ /* 0x000fe20000000016 */
[----:B------:R-:W-:Y:S01]  /*5a60*/  IMAD.SHL.U32 R3, R3, 0x2, RZ ;  /* 0x0000000203037824 */ /* 0x000fe200078e00ff */
[----:B------:R-:W-:Y:S02]  /*5a70*/  @!P0 SHF.L.U32 R21, R38, 0x10, RZ ;  /* 0x0000001026158819 */ /* 0x000fe400000006ff */
[----:B------:R-:W-:Y:S02]  /*5a80*/  @!P0 SHF.R.U32.HI R6, RZ, 0x10, R11 ;  /* 0x00000010ff068819 */ /* 0x000fe4000001160b */
[----:B------:R2:W4:Y:S01]  /*5a90*/  LDS.128 R12, [R3+0x3c80] ;  /* 0x003c8000030c7984 */ /* 0x0005220000000c00 */
[----:B------:R-:W-:Y:S02]  /*5aa0*/  @!P0 PRMT R36, R42, 0x5410, R36 ;  /* 0x000054102a248816 */ /* 0x000fe40000000024 */
[----:B------:R-:W-:Y:S02]  /*5ab0*/  @!P0 LOP3.LUT R22, R38, 0xffff0000, RZ, 0xc0, !PT ;  /* 0xffff000026168812 */ /* 0x000fe400078ec0ff */
[----:B------:R-:W-:Y:S01]  /*5ac0*/  @!P0 PRMT R40, R34, 0x5410, R35 ;  /* 0x0000541022288816 */ /* 0x000fe20000000023 */
[----:B-1----:R-:W-:Y:S01]  /*5ad0*/  @!P0 IMAD.U32 R35, R45, 0x10000, RZ ;  /* 0x000100002d238824 */ /* 0x002fe200078e00ff */
[----:B------:R-:W-:Y:S02]  /*5ae0*/  @!P0 SHF.L.U32 R34, R36, 0x10, RZ ;  /* 0x0000001024228819 */ /* 0x000fe400000006ff */
[----:B------:R-:W-:Y:S01]  /*5af0*/  @!P0 SHF.R.U32.HI R37, RZ, 0x10, R39 ;  /* 0x00000010ff258819 */ /* 0x000fe20000011627 */
[----:B------:R-:W-:Y:S01]  /*5b00*/  @!P0 IMAD.U32 R39, R46, 0x10000, RZ ;  /* 0x000100002e278824 */ /* 0x000fe200078e00ff */
[----:B------:R-:W-:Y:S02]  /*5b10*/  @!P0 LOP3.LUT R36, R36, 0xffff0000, RZ, 0xc0, !PT ;  /* 0xffff000024248812 */ /* 0x000fe400078ec0ff */
[----:B------:R-:W-:Y:S02]  /*5b20*/  @!P0 PRMT R43, R43, 0x5410, R37 ;  /* 0x000054102b2b8816 */ /* 0x000fe40000000025 */
[----:B------:R-:W-:Y:S02]  /*5b30*/  @!P0 LOP3.LUT R37, R45, 0xffff0000, RZ, 0xc0, !PT ;  /* 0xffff00002d258812 */ /* 0x000fe400078ec0ff */
[C---:B------:R-:W-:Y:S02]  /*5b40*/  @!P0 SHF.L.U32 R38, R40.reuse, 0x10, RZ ;  /* 0x0000001028268819 */ /* 0x040fe400000006ff */
[----:B------:R-:W-:Y:S02]  /*5b50*/  @!P0 LOP3.LUT R40, R40, 0xffff0000, RZ, 0xc0, !PT ;  /* 0xffff000028288812 */ /* 0x000fe400078ec0ff */
[----:B------:R-:W-:Y:S01]  /*5b60*/  @!P0 SHF.L.U32 R42, R43, 0x10, RZ ;  /* 0x000000102b2a8819 */ /* 0x000fe200000006ff */
[----:B--2---:R-:W-:Y:S01]  /*5b70*/  IMAD.MOV.U32 R3, RZ, RZ, R10 ;  /* 0x000000ffff037224 */ /* 0x004fe200078e000a */
[----:B------:R-:W-:Y:S02]  /*5b80*/  @!P0 PRMT R10, R20, 0x5410, R4 ;  /* 0x00005410140a8816 */ /* 0x000fe40000000004 */
[----:B------:R-:W-:Y:S01]  /*5b90*/  @!P0 PRMT R20, R8, 0x5410, R6 ;  /* 0x0000541008148816 */ /* 0x000fe20000000006 */
[----:B------:R-:W-:Y:S01]  /*5ba0*/  @!P0 IMAD.U32 R6, R44, 0x10000, RZ ;  /* 0x000100002c068824 */ /* 0x000fe200078e00ff */
[----:B------:R-:W-:Y:S01]  /*5bb0*/  @!P0 PRMT R11, R3, 0x5410, R5 ;  /* 0x00005410030b8816 */ /* 0x000fe20000000005 */
[----:B------:R-:W-:Y:S02]  /*5bc0*/  @!P0 IMAD.U32 R5, R9, 0x10000, RZ ;  /* 0x0001000009058824 */ /* 0x000fe400078e00ff */
[C---:B----4-:R-:W-:Y:S01]  /*5bd0*/  @!P0 IMAD.U32 R3, R12.reuse, 0x10000, RZ ;  /* 0x000100000c038824 */ /* 0x050fe200078e00ff */
[----:B------:R-:W-:Y:S03]  /*5be0*/  @!P0 LOP3.LUT R4, R12, 0xffff0000, RZ, 0xc0, !PT ;  /* 0xffff00000c048812 */ /* 0x000fe600078ec0ff */
[C---:B------:R-:W-:Y:S02]  /*5bf0*/  @!P0 FMUL.FTZ R8, R3.reuse, R21 ;  /* 0x0000001503088220 */ /* 0x040fe40000410000 */
[-C--:B------:R-:W-:Y:S02]  /*5c00*/  @!P0 FMUL.FTZ R3, R3, R5.reuse ;  /* 0x0000000503038220 */ /* 0x080fe40000410000 */
[----:B------:R-:W-:Y:S02]  /*5c10*/  @!P0 FFMA.FTZ R71, R6, R5, -R8 ;  /* 0x0000000506478223 */ /* 0x000fe40000010808 */
[----:B------:R-:W-:Y:S01]  /*5c20*/  @!P0 FFMA.FTZ R3, R21, R6, R3 ;  /* 0x0000000615038223 */ /* 0x000fe20000010003 */
[----:B------:R-:W-:Y:S01]  /*5c30*/  @!P0 LOP3.LUT R6, R9, 0xffff0000, RZ, 0xc0, !PT ;  /* 0xffff000009068812 */ /* 0x000fe200078ec0ff */
[----:B------:R-:W-:Y:S01]  /*5c40*/  @!P0 FMUL.FTZ R8, R4, R22 ;  /* 0x0000001604088220 */ /* 0x000fe20000410000 */
[----:B------:R-:W-:Y:S01]  /*5c50*/  @!P0 LOP3.LUT R21, R44, 0xffff0000, RZ, 0xc0, !PT ;  /* 0xffff00002c158812 */ /* 0x000fe200078ec0ff */
[----:B------:R-:W-:Y:S02]  /*5c60*/  @!P0 IMAD.U32 R5, R13, 0x10000, RZ ;  /* 0x000100000d058824 */ /* 0x000fe400078e00ff */
[-C--:B------:R-:W-:Y:S02]  /*5c70*/  @!P0 FMUL.FTZ R4, R4, R6.reuse ;  /* 0x0000000604048220 */ /* 0x080fe40000410000 */
[----:B------:R-:W-:Y:S01]  /*5c80*/  @!P0 FFMA.FTZ R69, R21, R6, -R8 ;  /* 0x0000000615458223 */ /* 0x000fe20000010808 */
[----:B------:R-:W-:Y:S01]  /*5c90*/  @!P0 LOP3.LUT R6, R13, 0xffff0000, RZ, 0xc0, !PT ;  /* 0xffff00000d068812 */ /* 0x000fe200078ec0ff */
[C---:B------:R-:W-:Y:S02]  /*5ca0*/  @!P0 IMAD.U32 R8, R10.reuse, 0x10000, RZ ;  /* 0x000100000a088824 */ /* 0x040fe400078e00ff */
[----:B------:R-:W-:Y:S01]  /*5cb0*/  @!P0 FMUL.FTZ R9, R5, R34 ;  /* 0x0000002205098220 */ /* 0x000fe20000410000 */
[----:B------:R-:W-:Y:S01]  /*5cc0*/  @!P0 F2FP.BF16.PACK_AB R69, R69, R71 ;  /* 0x000000474545823e */ /* 0x000fe200000010ff */
[-C--:B------:R-:W-:Y:S02]  /*5cd0*/  @!P0 FMUL.FTZ R5, R5, R8.reuse ;  /* 0x0000000805058220 */ /* 0x080fe40000410000 */
[----:B------:R-:W-:Y:S01]  /*5ce0*/  @!P0 FFMA.FTZ R75, R35, R8, -R9 ;  /* 0x00000008234b8223 */ /* 0x000fe20000010809 */
[----:B------:R-:W-:Y:S01]  /*5cf0*/  @!P0 LOP3.LUT R9, R10, 0xffff0000, RZ, 0xc0, !PT ;  /* 0xffff00000a098812 */ /* 0x000fe200078ec0ff */
[----:B------:R-:W-:Y:S01]  /*5d00*/  @!P0 FMUL.FTZ R10, R6, R36 ;  /* 0x00000024060a8220 */ /* 0x000fe20000410000 */
[----:B------:R-:W-:Y:S01]  /*5d10*/  @!P0 MOV R44, R69 ;  /* 0x00000045002c8202 */ /* 0x000fe20000000f00 */
[----:B------:R-:W-:Y:S02]  /*5d20*/  @!P0 IMAD.U32 R8, R14, 0x10000, RZ ;  /* 0x000100000e088824 */ /* 0x000fe400078e00ff */
[-C--:B------:R-:W-:Y:S02]  /*5d30*/  @!P0 FMUL.FTZ R6, R6, R9.reuse ;  /* 0x0000000906068220 */ /* 0x080fe40000410000 */
[----:B------:R-:W-:Y:S01]  /*5d40*/  @!P0 FFMA.FTZ R68, R37, R9, -R10 ;  /* 0x0000000925448223 */ /* 0x000fe2000001080a */
[----:B------:R-:W-:Y:S01]  /*5d50*/  @!P0 LOP3.LUT R9, R14, 0xffff0000, RZ, 0xc0, !PT ;  /* 0xffff00000e098812 */ /* 0x000fe200078ec0ff */
[C---:B------:R-:W-:Y:S01]  /*5d60*/  @!P0 IMAD.U32 R10, R11.reuse, 0x10000, RZ ;  /* 0x000100000b0a8824 */ /* 0x040fe200078e00ff */
[----:B------:R-:W-:Y:S01]  /*5d70*/  @!P0 LOP3.LUT R11, R11, 0xffff0000, RZ, 0xc0, !PT ;  /* 0xffff00000b0b8812 */ /* 0x000fe200078ec0ff */
[----:B------:R-:W-:Y:S01]  /*5d80*/  @!P0 FMUL.FTZ R41, R8, R38 ;  /* 0x0000002608298220 */ /* 0x000fe20000410000 */
[----:B------:R-:W-:Y:S01]  /*5d90*/  @!P0 F2FP.BF16.PACK_AB R68, R68, R75 ;  /* 0x0000004b4444823e */ /* 0x000fe200000010ff */
[-C--:B------:R-:W-:Y:S02]  /*5da0*/  @!P0 FMUL.FTZ R8, R8, R10.reuse ;  /* 0x0000000a08088220 */ /* 0x080fe40000410000 */
[----:B------:R-:W-:Y:S01]  /*5db0*/  @!P0 FFMA.FTZ R74, R39, R10, -R41 ;  /* 0x0000000a274a8223 */ /* 0x000fe20000010829 */
[----:B------:R-:W-:Y:S01]  /*5dc0*/  @!P0 LOP3.LUT R41, R46, 0xffff0000, RZ, 0xc0, !PT ;  /* 0xffff00002e298812 */ /* 0x000fe200078ec0ff */
[----:B------:R-:W-:Y:S02]  /*5dd0*/  @!P0 FMUL.FTZ R65, R9, R40 ;  /* 0x0000002809418220 */ /* 0x000fe40000410000 */
[----:B------:R-:W-:Y:S02]  /*5de0*/  @!P0 IMAD.U32 R10, R15, 0x10000, RZ ;  /* 0x000100000f0a8824 */ /* 0x000fe400078e00ff */
[-C--:B------:R-:W-:Y:S02]  /*5df0*/  @!P0 FMUL.FTZ R9, R9, R11.reuse ;  /* 0x0000000b09098220 */ /* 0x080fe40000410000 */
[----:B------:R-:W-:Y:S02]  /*5e00*/  @!P0 FFMA.FTZ R72, R41, R11, -R65 ;  /* 0x0000000b29488223 */ /* 0x000fe40000010841 */
[----:B------:R-:W-:Y:S02]  /*5e10*/  @!P0 FFMA.FTZ R4, R22, R21, R4 ;  /* 0x0000001516048223 */ /* 0x000fe40000010004 */
[C---:B------:R-:W-:Y:S01]  /*5e20*/  @!P0 IMAD.U32 R11, R20.reuse, 0x10000, RZ ;  /* 0x00010000140b8824 */ /* 0x040fe200078e00ff */
[----:B------:R-:W-:Y:S01]  /*5e30*/  @!P0 LOP3.LUT R20, R20, 0xffff0000, RZ, 0xc0, !PT ;  /* 0xffff000014148812 */ /* 0x000fe200078ec0ff */
[----:B------:R-:W-:Y:S02]  /*5e40*/  @!P0 IMAD.U32 R21, R47, 0x10000, RZ ;  /* 0x000100002f158824 */ /* 0x000fe400078e00ff */
[----:B------:R-:W-:Y:S02]  /*5e50*/  @!P0 FMUL.FTZ R22, R10, R42 ;  /* 0x0000002a0a168220 */ /* 0x000fe40000410000 */
[----:B------:R-:W-:Y:S02]  /*5e60*/  @!P0 FFMA.FTZ R5, R34, R35, R5 ;  /* 0x0000002322058223 */ /* 0x000fe40000010005 */
[-C--:B------:R-:W-:Y:S02]  /*5e70*/  @!P0 FMUL.FTZ R10, R10, R11.reuse ;  /* 0x0000000b0a0a8220 */ /* 0x080fe40000410000 */
[----:B------:R-:W-:Y:S01]  /*5e80*/  @!P0 FFMA.FTZ R73, R21, R11, -R22 ;  /* 0x0000000b15498223 */ /* 0x000fe20000010816 */
[----:B------:R-:W-:Y:S01]  /*5e90*/  @!P0 LOP3.LUT R22, R43, 0xffff0000, RZ, 0xc0, !PT ;  /* 0xffff00002b168812 */ /* 0x000fe200078ec0ff */
[----:B------:R-:W-:Y:S01]  /*5ea0*/  @!P0 FFMA.FTZ R6, R36, R37, R6 ;  /* 0x0000002524068223 */ /* 0x000fe20000010006 */
[----:B------:R-:W-:Y:S01]  /*5eb0*/  @!P0 LOP3.LUT R11, R15, 0xffff0000, RZ, 0xc0, !PT ;  /* 0xffff00000f0b8812 */ /* 0x000fe200078ec0ff */
[----:B------:R-:W-:Y:S01]  /*5ec0*/  @!P0 FFMA.FTZ R8, R38, R39, R8 ;  /* 0x0000002726088223 */ /* 0x000fe20000010008 */
[----:B------:R-:W-:Y:S01]  /*5ed0*/  @!P0 LOP3.LUT R43, R47, 0xffff0000, RZ, 0xc0, !PT ;  /* 0xffff00002f2b8812 */ /* 0x000fe200078ec0ff */
[----:B------:R-:W-:Y:S01]  /*5ee0*/  @!P0 FFMA.FTZ R9, R40, R41, R9 ;  /* 0x0000002928098223 */ /* 0x000fe20000010009 */
[----:B------:R-:W-:Y:S01]  /*5ef0*/  @!P0 F2FP.BF16.PACK_AB R5, R6, R5 ;  /* 0x000000050605823e */ /* 0x000fe200000010ff */
[C---:B------:R-:W-:Y:S02]  /*5f00*/  @!P0 FMUL.FTZ R65, R11.reuse, R22 ;  /* 0x000000160b418220 */ /* 0x040fe40000410000 */
[-C--:B------:R-:W-:Y:S02]  /*5f10*/  @!P0 FMUL.FTZ R11, R11, R20.reuse ;  /* 0x000000140b0b8220 */ /* 0x080fe40000410000 */
[----:B------:R-:W-:Y:S02]  /*5f20*/  @!P0 FFMA.FTZ R10, R42, R21, R10 ;  /* 0x000000152a0a8223 */ /* 0x000fe4000001000a */
[----:B------:R-:W-:Y:S02]  /*5f30*/  @!P0 FFMA.FTZ R11, R22, R43, R11 ;  /* 0x0000002b160b8223 */ /* 0x000fe4000001000b */
[----:B------:R-:W-:Y:S01]  /*5f40*/  @!P0 FFMA.FTZ R71, R43, R20, -R65 ;  /* 0x000000142b478223 */ /* 0x000fe20000010841 */
[----:B------:R-:W-:Y:S01]  /*5f50*/  @!P0 F2FP.BF16.PACK_AB R65, R72, R74 ;  /* 0x0000004a4841823e */ /* 0x000fe200000010ff */
[----:B------:R-:W-:Y:S01]  /*5f60*/  @!P0 IMAD.MOV.U32 R45, RZ, RZ, R68 ;  /* 0x000000ffff2d8224 */ /* 0x000fe200078e0044 */
        /* <DEDUP_REMOVED lines=8> */
[----:B------:R-:W-:Y:S02]  /*5ff0*/  @!P0 MOV R47, R21 ;  /* 0x00000015002f8202 */ /* 0x000fe40000000f00 */
[----:B------:R-:W-:Y:S02]  /*6000*/  @!P0 MOV R14, R4 ;  /* 0x00000004000e8202 */ /* 0x000fe40000000f00 */
[C---:B------:R-:W-:Y:S04]  /*6010*/  LEA R4, P0, R86.reuse, R66, 0x1 ;  /* 0x0000004256047211 */ /* 0x040fe800078008ff */
[----:B---3--:R-:W-:Y:S02]  /*6020*/  LEA.HI.X R5, R86, R67, R120, 0x1, P0 ;  /* 0x0000004356057211 */ /* 0x008fe400000f0c78 */
[C---:B------:R-:W-:Y:S03]  /*6030*/  ISETP.GE.AND P0, PT, R70.reuse, c[0x0][0x1d4], PT ;  /* 0x0000750046007a0c */ /* 0x040fe60003f06270 */
[----:B------:R1:W-:Y:S10]  /*6040*/  ST.E.128 [R4.64], R44 ;  /* 0x0000002c04007985 */ /* 0x0003f4000c101d08 */
[----:B------:R-:W-:Y:S05]  /*6050*/  @!P0 IMAD.WIDE R8, R70, 0x2, R66 ;  /* 0x0000000246088825 */ /* 0x000fea00078e0242 */
[----:B------:R1:W-:Y:S02]  /*6060*/  @!P0 ST.E.128 [R8.64], R12 ;  /* 0x0000000c08008985 */ /* 0x0003e4000c101d08 */
.L_x_232:
[----:B------:R-:W-:Y:S05]  /*6070*/  BSYNC B0 ;  /* 0x0000000000007941 */ /* 0x000fea0003800000 */
.L_x_231:
[----:B------:R-:W-:Y:S01]  /*6080*/  ISETP.GE.AND P0, PT, R29, c[0x0][0x1d4], PT ;  /* 0x000075001d007a0c */ /* 0x000fe20003f06270 */
[----:B------:R-:W-:Y:S01]  /*6090*/  @!UPT UIADD3 URZ, URZ, URZ, URZ ;  /* 0x0000003f3f3ff290 */ /* 0x000fe2000fffe03f */
[----:B------:R-:W-:Y:S11]  /*60a0*/  BSSY B0, `(.L_x_233) ;  /* 0x0000078000007945 */ /* 0x000ff60003800000 */
[----:B------:R-:W-:-:S05]  /*60b0*/  @P0 BRA `(.L_x_234) ;  /* 0x0000076000000947 */ /* 0x000fca0003800000 */
[----:B------:R-:W-:Y:S01]  /*60c0*/  SEL R3, R64, R63, !P2 ;  /* 0x0000003f40037207 */ /* 0x000fe20005000000 */
[----:B-1----:R-:W1:Y:S01]  /*60d0*/  LDS.128 R44, [R111+0x3c80] ;  /* 0x003c80006f2c7984 */ /* 0x002e620000000c00 */
[----:B------:R-:W-:Y:S02]  /*60e0*/  ISETP.GE.AND P0, PT, R29, c[0x0][0x27c], PT ;  /* 0x00009f001d007a0c */ /* 0x000fe40003f06270 */
[----:B------:R-:W-:Y:S04]  /*60f0*/  SHF.R.S32.HI R4, RZ, 0x1f, R3 ;  /* 0x0000001fff047819 */ /* 0x000fe80000011403 */
[----:B------:R-:W-:Y:S04]  /*6100*/  LEA.HI R3, R4, R3, RZ, 0x4 ;  /* 0x0000000304037211 */ /* 0x000fe800078f20ff */
[----:B------:R-:W-:Y:S03]  /*6110*/  LEA.HI.SX32 R3, R3, R61, 0x1c ;  /* 0x0000003d03037211 */ /* 0x000fe600078fe2ff */
[----:B------:R-:W-:Y:S02]  /*6120*/  @!P0 SHF.R.U64 R8, R48, 0x10, R49 ;  /* 0x0000001030088819 */ /* 0x000fe40000001231 */
[----:B------:R-:W-:Y:S01]  /*6130*/  IMAD.SHL.U32 R42, R3, 0x8, RZ ;  /* 0x00000008032a7824 */ /* 0x000fe200078e00ff */
[----:B------:R-:W-:Y:S02]  /*6140*/  SHF.R.S32.HI R4, RZ, 0x1f, R3 ;  /* 0x0000001fff047819 */ /* 0x000fe40000011403 */
[----:B------:R-:W-:Y:S02]  /*6150*/  @!P0 SHF.R.U32.HI R10, RZ, 0x10, R49 ;  /* 0x00000010ff0a8819 */ /* 0x000fe40000011631 */
[----:B------:R-:W-:Y:S02]  /*6160*/  LEA.HI R4, R4, R3, RZ, 0x2 ;  /* 0x0000000304047211 */ /* 0x000fe400078f10ff */
[----:B------:R-:W-:Y:S02]  /*6170*/  @!P0 SHF.R.U64 R5, R16, 0x10, R17 ;  /* 0x0000001010058819 */ /* 0x000fe40000001211 */
[----:B------:R-:W-:Y:S02]  /*6180*/  SHF.R.S32.HI R3, RZ, 0x2, R4 ;  /* 0x00000002ff037819 */ /* 0x000fe40000011404 */
[----:B------:R-:W-:Y:S02]  /*6190*/  LOP3.LUT R4, R148, 0x18, R42, 0xf8, !PT ;  /* 0x0000001894047812 */ /* 0x000fe400078ef82a */
[----:B------:R-:W-:Y:S01]  /*61a0*/  @!P0 SHF.R.U32.HI R6, RZ, 0x10, R19 ;  /* 0x00000010ff068819 */ /* 0x000fe20000011613 */
[----:B------:R-:W-:Y:S01]  /*61b0*/  IMAD R3, R3, 0x600, R7 ;  /* 0x0000060003037824 */ /* 0x000fe200078e0207 */
[----:B-----5:R-:W-:Y:S02]  /*61c0*/  LOP3.LUT R4, R4, R147, RZ, 0x3c, !PT ;  /* 0x0000009304047212 */ /* 0x020fe400078e3cff */
[----:B------:R-:W-:Y:S02]  /*61d0*/  @!P0 PRMT R9, R23, 0x5432, R5 ;  /* 0x0000543217098816 */ /* 0x000fe40000000005 */
[----:B------:R-:W-:Y:S01]  /*61e0*/  @!P0 SHF.R.U64 R11, R50, 0x10, R51 ;  /* 0x00000010320b8819 */ /* 0x000fe20000001233 */
[----:B------:R-:W-:Y:S01]  /*61f0*/  IMAD.IADD R3, R3, 0x1, R4 ;  /* 0x0000000103037824 */ /* 0x000fe200078e0204 */
[----:B------:R-:W-:Y:S02]  /*6200*/  @!P0 SHF.R.U32.HI R4, RZ, 0x10, R17 ;  /* 0x00000010ff048819 */ /* 0x000fe40000011611 */
[----:B------:R-:W-:Y:S01]  /*6210*/  @!P0 SHF.R.U32.HI R16, RZ, 0x10, R51 ;  /* 0x00000010ff108819 */ /* 0x000fe20000011633 */
[----:B------:R-:W-:Y:S01]  /*6220*/  IMAD.SHL.U32 R3, R3, 0x2, RZ ;  /* 0x0000000203037824 */ /* 0x000fe200078e00ff */
[----:B------:R-:W-:Y:S01]  /*6230*/  @!P0 PRMT R35, R57, 0x5432, R11 ;  /* 0x0000543239238816 */ /* 0x000fe2000000000b */
[----:B-1----:R-:W-:Y:S01]  /*6240*/  @!P0 IMAD.U32 R11, R44, 0x10000, RZ ;  /* 0x000100002c0b8824 */ /* 0x002fe200078e00ff */
[----:B------:R-:W-:Y:S01]  /*6250*/  @!P0 SHF.L.U32 R21, R45, 0x10, RZ ;  /* 0x000000102d158819 */ /* 0x000fe200000006ff */
[----:B------:R-:W-:Y:S01]  /*6260*/  @!P0 IMAD.U32 R38, R47, 0x10000, RZ ;  /* 0x000100002f268824 */ /* 0x000fe200078e00ff */
[----:B------:R1:W2:Y:S01]  /*6270*/  LDS.128 R12, [R3+0x3c80] ;  /* 0x003c8000030c7984 */ /* 0x0002a20000000c00 */
[----:B------:R-:W-:Y:S02]  /*6280*/  @!P0 PRMT R34, R57, 0x5410, R16 ;  /* 0x0000541039228816 */ /* 0x000fe40000000010 */
[----:B------:R-:W-:Y:S02]  /*6290*/  @!P0 PRMT R16, R30, 0x5410, R6 ;  /* 0x000054101e108816 */ /* 0x000fe40000000006 */
[C---:B------:R-:W-:Y:S01]  /*62a0*/  @!P0 LOP3.LUT R39, R34.reuse, 0xffff0000, RZ, 0xc0, !PT ;  /* 0xffff000022278812 */ /* 0x040fe200078ec0ff */
[----:B------:R-:W-:Y:S01]  /*62b0*/  @!P0 IMAD.U32 R37, R34, 0x10000, RZ ;  /* 0x0001000022258824 */ /* 0x000fe200078e00ff */
[----:B------:R-:W-:Y:S02]  /*62c0*/  @!P0 LOP3.LUT R40, R47, 0xffff0000, RZ, 0xc0, !PT ;  /* 0xffff00002f288812 */ /* 0x000fe400078ec0ff */
[C---:B------:R-:W-:Y:S02]  /*62d0*/  @!P0 SHF.L.U32 R34, R46.reuse, 0x10, RZ ;  /* 0x000000102e228819 */ /* 0x040fe400000006ff */
[----:B------:R-:W-:Y:S02]  /*62e0*/  @!P0 LOP3.LUT R36, R46, 0xffff0000, RZ, 0xc0, !PT ;  /* 0xffff00002e248812 */ /* 0x000fe400078ec0ff */
[----:B-1----:R-:W-:Y:S02]  /*62f0*/  @!P0 SHF.R.U64 R3, R18, 0x10, R19 ;  /* 0x0000001012038819 */ /* 0x002fe40000001213 */
[C---:B------:R-:W-:Y:S02]  /*6300*/  @!P0 PRMT R19, R56.reuse, 0x5410, R8 ;  /* 0x0000541038138816 */ /* 0x040fe40000000008 */
[----:B------:R-:W-:Y:S02]  /*6310*/  @!P0 PRMT R18, R56, 0x5432, R10 ;  /* 0x0000543238128816 */ /* 0x000fe4000000000a */
[----:B------:R-:W-:Y:S01]  /*6320*/  @!P0 PRMT R17, R30, 0x5432, R3 ;  /* 0x000054321e118816 */ /* 0x000fe20000000003 */
[----:B------:R-:W-:Y:S01]  /*6330*/  @!P0 IMAD.U32 R10, R19, 0x10000, RZ ;  /* 0x00010000130a8824 */ /* 0x000fe200078e00ff */
[----:B------:R-:W-:Y:S01]  /*6340*/  @!P0 PRMT R8, R23, 0x5410, R4 ;  /* 0x0000541017088816 */ /* 0x000fe20000000004 */
[----:B------:R-:W-:Y:S02]  /*6350*/  @!P0 IMAD.U32 R20, R18, 0x10000, RZ ;  /* 0x0001000012148824 */ /* 0x000fe400078e00ff */
[C---:B------:R-:W-:Y:S01]  /*6360*/  @!P0 IMAD.U32 R4, R9.reuse, 0x10000, RZ ;  /* 0x0001000009048824 */ /* 0x040fe200078e00ff */
[----:B------:R-:W-:Y:S01]  /*6370*/  @!P0 LOP3.LUT R9, R9, 0xffff0000, RZ, 0xc0, !PT ;  /* 0xffff000009098812 */ /* 0x000fe200078ec0ff */
[C---:B------:R-:W-:Y:S01]  /*6380*/  @!P0 IMAD.U32 R6, R8.reuse, 0x10000, RZ ;  /* 0x0001000008068824 */ /* 0x040fe200078e00ff */
[----:B------:R-:W-:Y:S01]  /*6390*/  @!P0 LOP3.LUT R8, R8, 0xffff0000, RZ, 0xc0, !PT ;  /* 0xffff000008088812 */ /* 0x000fe200078ec0ff */
[----:B--2---:R-:W-:Y:S01]  /*63a0*/  @!P0 IMAD.U32 R5, R13, 0x10000, RZ ;  /* 0x000100000d058824 */ /* 0x004fe200078e00ff */
[----:B------:R-:W-:Y:S03]  /*63b0*/  @!P0 SHF.L.U32 R3, R12, 0x10, RZ ;  /* 0x000000100c038819 */ /* 0x000fe600000006ff */
[----:B------:R-:W-:Y:S02]  /*63c0*/  @!P0 FMUL.FTZ R23, R5, R20 ;  /* 0x0000001405178220 */ /* 0x000fe40000410000 */
[C---:B------:R-:W-:Y:S02]  /*63d0*/  @!P0 FMUL.FTZ R22, R3.reuse, R10 ;  /* 0x0000000a03168220 */ /* 0x040fe40000410000 */
[-C--:B------:R-:W-:Y:S02]  /*63e0*/  @!P0 FMUL.FTZ R3, R3, R4.reuse ;  /* 0x0000000403038220 */ /* 0x080fe40000410000 */
[----:B------:R-:W-:Y:S01]  /*63f0*/  @!P0 FFMA.FTZ R57, R11, R4, -R22 ;  /* 0x000000040b398223 */ /* 0x000fe20000010816 */
[----:B------:R-:W-:Y:S01]  /*6400*/  @!P0 LOP3.LUT R22, R18, 0xffff0000, RZ, 0xc0, !PT ;  /* 0xffff000012168812 */ /* 0x000fe200078ec0ff */
[-C--:B------:R-:W-:Y:S01]  /*6410*/  @!P0 FMUL.FTZ R5, R5, R6.reuse ;  /* 0x0000000605058220 */ /* 0x080fe20000410000 */
[----:B------:R-:W-:Y:S01]  /*6420*/  @!P0 LOP3.LUT R18, R19, 0xffff0000, RZ, 0xc0, !PT ;  /* 0xffff000013128812 */ /* 0x000fe200078ec0ff */
[----:B------:R-:W-:Y:S01]  /*6430*/  @!P0 FFMA.FTZ R56, R21, R6, -R23 ;  /* 0x0000000615388223 */ /* 0x000fe20000010817 */
[----:B------:R-:W-:Y:S01]  /*6440*/  @!P0 LOP3.LUT R4, R12, 0xffff0000, RZ, 0xc0, !PT ;  /* 0xffff00000c048812 */ /* 0x000fe200078ec0ff */
[----:B------:R-:W-:Y:S01]  /*6450*/  @!P0 FFMA.FTZ R3, R10, R11, R3 ;  /* 0x0000000b0a038223 */ /* 0x000fe20000010003 */
[----:B------:R-:W-:Y:S02]  /*6460*/  @!P0 LOP3.LUT R6, R13, 0xffff0000, RZ, 0xc0, !PT ;  /* 0xffff00000d068812 */ /* 0x000fe400078ec0ff */
[----:B------:R-:W-:Y:S01]  /*6470*/  @!P0 LOP3.LUT R19, R44, 0xffff0000, RZ, 0xc0, !PT ;  /* 0xffff00002c138812 */ /* 0x000fe200078ec0ff */
[----:B------:R-:W-:Y:S01]  /*6480*/  @!P0 FMUL.FTZ R11, R4, R18 ;  /* 0x00000012040b8220 */ /* 0x000fe20000410000 */
[----:B------:R-:W-:Y:S01]  /*6490*/  @!P0 LOP3.LUT R23, R45, 0xffff0000, RZ, 0xc0, !PT ;  /* 0xffff00002d178812 */ /* 0x000fe200078ec0ff */
[C---:B------:R-:W-:Y:S02]  /*64a0*/  @!P0 FMUL.FTZ R10, R6.reuse, R22 ;  /* 0x00000016060a8220 */ /* 0x040fe40000410000 */
[-C--:B------:R-:W-:Y:S01]  /*64b0*/  @!P0 FFMA.FTZ R50, R19, R9.reuse, -R11 ;  /* 0x0000000913328223 */ /* 0x080fe2000001080b */
[----:B------:R-:W-:Y:S01]  /*64c0*/  @!P0 LOP3.LUT R11, R15, 0xffff0000, RZ, 0xc0, !PT ;  /* 0xffff00000f0b8812 */ /* 0x000fe200078ec0ff */
[-C--:B------:R-:W-:Y:S02]  /*64d0*/  @!P0 FFMA.FTZ R51, R23, R8.reuse, -R10 ;  /* 0x0000000817338223 */ /* 0x080fe4000001080a */
[----:B------:R-:W-:Y:S02]  /*64e0*/  @!P0 IMAD.U32 R10, R15, 0x10000, RZ ;  /* 0x000100000f0a8824 */ /* 0x000fe400078e00ff */
[----:B------:R-:W-:Y:S01]  /*64f0*/  @!P0 FMUL.FTZ R6, R6, R8 ;  /* 0x0000000806068220 */ /* 0x000fe20000410000 */
[----:B------:R-:W-:Y:S01]  /*6500*/  @!P0 LOP3.LUT R8, R16, 0xffff0000, RZ, 0xc0, !PT ;  /* 0xffff000010088812 */ /* 0x000fe200078ec0ff */
[----:B------:R-:W-:Y:S02]  /*6510*/  @!P0 FMUL.FTZ R4, R4, R9 ;  /* 0x0000000904048220 */ /* 0x000fe40000410000 */
[----:B------:R-:W-:Y:S02]  /*6520*/  @!P0 IMAD.U32 R9, R16, 0x10000, RZ ;  /* 0x0001000010098824 */ /* 0x000fe400078e00ff */
[----:B------:R-:W-:Y:S02]  /*6530*/  @!P0 FMUL.FTZ R16, R10, R37 ;  /* 0x000000250a108220 */ /* 0x000fe40000410000 */
[C---:B------:R-:W-:Y:S02]  /*6540*/  @!P0 FMUL.FTZ R30, R11.reuse, R39 ;  /* 0x000000270b1e8220 */ /* 0x040fe40000410000 */
[-C--:B------:R-:W-:Y:S02]  /*6550*/  @!P0 FFMA.FTZ R49, R38, R9.reuse, -R16 ;  /* 0x0000000926318223 */ /* 0x080fe40000010810 */
[-C--:B------:R-:W-:Y:S02]  /*6560*/  @!P0 FMUL.FTZ R11, R11, R8.reuse ;  /* 0x000000080b0b8220 */ /* 0x080fe40000410000 */
[----:B------:R-:W-:Y:S02]  /*6570*/  @!P0 FFMA.FTZ R48, R40, R8, -R30 ;  /* 0x0000000828308223 */ /* 0x000fe4000001081e */
[C---:B------:R-:W-:Y:S01]  /*6580*/  @!P0 IMAD.U32 R30, R35.reuse, 0x10000, RZ ;  /* 0x00010000231e8824 */ /* 0x040fe200078e00ff */
[----:B------:R-:W-:Y:S01]  /*6590*/  @!P0 LOP3.LUT R35, R35, 0xffff0000, RZ, 0xc0, !PT ;  /* 0xffff000023238812 */ /* 0x000fe200078ec0ff */
[----:B------:R-:W-:Y:S02]  /*65a0*/  @!P0 IMAD.U32 R8, R14, 0x10000, RZ ;  /* 0x000100000e088824 */ /* 0x000fe400078e00ff */
[C---:B------:R-:W-:Y:S01]  /*65b0*/  @!P0 IMAD.U32 R16, R17.reuse, 0x10000, RZ ;  /* 0x0001000011108824 */ /* 0x040fe200078e00ff */
[----:B------:R-:W-:Y:S01]  /*65c0*/  @!P0 LOP3.LUT R17, R17, 0xffff0000, RZ, 0xc0, !PT ;  /* 0xffff000011118812 */ /* 0x000fe200078ec0ff */
[----:B------:R-:W-:Y:S01]  /*65d0*/  @!P0 FMUL.FTZ R10, R10, R9 ;  /* 0x000000090a0a8220 */ /* 0x000fe20000410000 */
[----:B------:R-:W-:Y:S01]  /*65e0*/  @!P0 LOP3.LUT R9, R14, 0xffff0000, RZ, 0xc0, !PT ;  /* 0xffff00000e098812 */ /* 0x000fe200078ec0ff */
[----:B------:R-:W-:Y:S01]  /*65f0*/  @!P0 FFMA.FTZ R4, R18, R19, R4 ;  /* 0x0000001312048223 */ /* 0x000fe20000010004 */
[----:B------:R-:W-:Y:S01]  /*6600*/  @!P0 F2FP.BF16.PACK_AB R19, R50, R57 ;  /* 0x000000393213823e */ /* 0x000fe200000010ff */
[----:B------:R-:W-:Y:S01]  /*6610*/  @!P0 FMUL.FTZ R41, R8, R30 ;  /* 0x0000001e08298220 */ /* 0x000fe20000410000 */
[----:B------:R-:W-:Y:S01]  /*6620*/  @!P0 F2FP.BF16.PACK_AB R18, R48, R49 ;  /* 0x000000313012823e */ /* 0x000fe200000010ff */
[----:B------:R-:W-:Y:S02]  /*6630*/  @!P0 FMUL.FTZ R8, R8, R16 ;  /* 0x0000001008088220 */ /* 0x000fe40000410000 */
[----:B------:R-:W-:Y:S02]  /*6640*/  @!P0 FFMA.FTZ R5, R20, R21, R5 ;  /* 0x0000001514058223 */ /* 0x000fe40000010005 */
[C---:B------:R-:W-:Y:S02]  /*6650*/  @!P0 FMUL.FTZ R43, R9.reuse, R35 ;  /* 0x00000023092b8220 */ /* 0x040fe40000410000 */
[----:B------:R-:W-:Y:S02]  /*6660*/  @!P0 FMUL.FTZ R9, R9, R17 ;  /* 0x0000001109098220 */ /* 0x000fe40000410000 */
[----:B------:R-:W-:Y:S02]  /*6670*/  @!P0 FFMA.FTZ R6, R22, R23, R6 ;  /* 0x0000001716068223 */ /* 0x000fe40000010006 */
[----:B------:R-:W-:Y:S02]  /*6680*/  @!P0 FFMA.FTZ R8, R30, R34, R8 ;  /* 0x000000221e088223 */ /* 0x000fe40000010008 */
[----:B------:R-:W-:Y:S01]  /*6690*/  @!P0 FFMA.FTZ R9, R35, R36, R9 ;  /* 0x0000002423098223 */ /* 0x000fe20000010009 */
[----:B------:R-:W-:Y:S01]  /*66a0*/  @!P0 F2FP.BF16.PACK_AB R5, R6, R5 ;  /* 0x000000050605823e */ /* 0x000fe200000010ff */
[----:B------:R-:W-:Y:S02]  /*66b0*/  @!P0 FFMA.FTZ R10, R37, R38, R10 ;  /* 0x00000026250a8223 */ /* 0x000fe4000001000a */
[----:B------:R-:W-:Y:S01]  /*66c0*/  @!P0 FFMA.FTZ R16, R34, R16, -R41 ;  /* 0x0000001022108223 */ /* 0x000fe20000010829 */
[----:B------:R-:W-:Y:S01]  /*66d0*/  @!P0 F2FP.BF16.PACK_AB R41, R51, R56 ;  /* 0x000000383329823e */ /* 0x000fe200000010ff */
[----:B------:R-:W-:Y:S01]  /*66e0*/  @!P0 FFMA.FTZ R43, R36, R17, -R43 ;  /* 0x00000011242b8223 */ /* 0x000fe2000001082b */
[----:B------:R-:W-:Y:S01]  /*66f0*/  @!P0 MOV R13, R5 ;  /* 0x00000005000d8202 */ /* 0x000fe20000000f00 */
[----:B------:R-:W-:Y:S01]  /*6700*/  @!P0 FFMA.FTZ R11, R39, R40, R11 ;  /* 0x00000028270b8223 */ /* 0x000fe2000001000b */
[----:B------:R-:W-:Y:S01]  /*6710*/  @!P0 MOV R45, R41 ;  /* 0x00000029002d8202 */ /* 0x000fe20000000f00 */
[----:B------:R-:W-:Y:S01]  /*6720*/  @!P0 IMAD.MOV.U32 R44, RZ, RZ, R19 ;  /* 0x000000ffff2c8224 */ /* 0x000fe200078e0013 */
[----:B------:R-:W-:Y:S01]  /*6730*/  @!P0 F2FP.BF16.PACK_AB R17, R43, R16 ;  /* 0x000000102b11823e */ /* 0x000fe200000010ff */
[----:B------:R-:W-:Y:S01]  /*6740*/  @!P0 IMAD.MOV.U32 R47, RZ, RZ, R18 ;  /* 0x000000ffff2f8224 */ /* 0x000fe200078e0012 */
[----:B------:R-:W-:Y:S02]  /*6750*/  @!P0 F2FP.BF16.PACK_AB R16, R4, R3 ;  /* 0x000000030410823e */ /* 0x000fe400000010ff */
[----:B------:R-:W-:Y:S01]  /*6760*/  @!P0 F2FP.BF16.PACK_AB R4, R9, R8 ;  /* 0x000000080904823e */ /* 0x000fe200000010ff */
[----:B------:R-:W-:Y:S01]  /*6770*/  @!P0 IMAD.MOV.U32 R46, RZ, RZ, R17 ;  /* 0x000000ffff2e8224 */ /* 0x000fe200078e0011 */
[----:B------:R-:W-:Y:S01]  /*6780*/  @!P0 F2FP.BF16.PACK_AB R3, R11, R10 ;  /* 0x0000000a0b03823e */ /* 0x000fe200000010ff */
[----:B------:R-:W-:Y:S02]  /*6790*/  @!P0 IMAD.MOV.U32 R12, RZ, RZ, R16 ;  /* 0x000000ffff0c8224 */ /* 0x000fe400078e0010 */
[----:B------:R-:W-:Y:S02]  /*67a0*/  @!P0 IMAD.MOV.U32 R14, RZ, RZ, R4 ;  /* 0x000000ffff0e8224 */ /* 0x000fe400078e0004 */
[----:B------:R-:W-:Y:S01]  /*67b0*/  @!P0 IMAD.MOV.U32 R15, RZ, RZ, R3 ;  /* 0x000000ffff0f8224 */ /* 0x000fe200078e0003 */
[C---:B----4-:R-:W-:Y:S04]  /*67c0*/  LEA R4, P0, R85.reuse, R66, 0x1 ;  /* 0x0000004255047211 */ /* 0x050fe800078008ff */
[----:B---3--:R-:W-:Y:S02]  /*67d0*/  LEA.HI.X R5, R85, R67, R119, 0x1, P0 ;  /* 0x0000004355057211 */ /* 0x008fe400000f0c77 */
[C---:B------:R-:W-:Y:S03]  /*67e0*/  ISETP.GE.AND P0, PT, R42.reuse, c[0x0][0x1d4], PT ;  /* 0x000075002a007a0c */ /* 0x040fe60003f06270 */
[----:B------:R1:W-:Y:S10]  /*67f0*/  ST.E.128 [R4.64], R44 ;  /* 0x0000002c04007985 */ /* 0x0003f4000c101d08 */
[----:B------:R-:W-:Y:S05]  /*6800*/  @!P0 IMAD.WIDE R8, R42, 0x2, R66 ;  /* 0x000000022a088825 */ /* 0x000fea00078e0242 */
[----:B------:R1:W-:Y:S02]  /*6810*/  @!P0 ST.E.128 [R8.64], R12 ;  /* 0x0000000c08008985 */ /* 0x0003e4000c101d08 */
.L_x_234:
[----:B------:R-:W-:Y:S05]  /*6820*/  BSYNC B0 ;  /* 0x0000000000007941 */ /* 0x000fea0003800000 */
.L_x_233:
[----:B------:R-:W-:Y:S11]  /*6830*/  ISETP.GE.AND P0, PT, R28, c[0x0][0x1d4], PT ;  /* 0x000075001c007a0c */ /* 0x000ff60003f06270 */
[----:B------:R-:W-:Y:S02]  /*6840*/  @!UPT UIADD3 URZ, URZ, URZ, URZ ;  /* 0x0000003f3f3ff290 */ /* 0x000fe4000fffe03f */
[----:B------:R-:W-:-:S05]  /*6850*/  @P0 BRA `(.L_x_218) ;  /* 0x00000a4000000947 */ /* 0x000fca0003800000 */
[----:B------:R-:W-:Y:S01]  /*6860*/  SEL R3, R64, R63, !P3 ;  /* 0x0000003f40037207 */ /* 0x000fe20005800000 */
[----:B------:R-:W2:Y:S01]  /*6870*/  LDS.128 R36, [R110+0x3c80] ;  /* 0x003c80006e247984 */ /* 0x000ea20000000c00 */
[C---:B-1--4-:R-:W-:Y:S02]  /*6880*/  LEA R46, P0, R84.reuse, R66, 0x1 ;  /* 0x00000042542e7211 */ /* 0x052fe400078008ff */
[----:B------:R-:W-:Y:S02]  /*6890*/  SHF.R.S32.HI R4, RZ, 0x1f, R3 ;  /* 0x0000001fff047819 */ /* 0x000fe40000011403 */
[----:B---3--:R-:W-:Y:S02]  /*68a0*/  LEA.HI.X R47, R84, R67, R118, 0x1, P0 ;  /* 0x00000043542f7211 */ /* 0x008fe400000f0c76 */
[----:B------:R-:W-:Y:S02]  /*68b0*/  LEA.HI R3, R4, R3, RZ, 0x4 ;  /* 0x0000000304037211 */ /* 0x000fe400078f20ff */
[----:B------:R-:W-:Y:S02]  /*68c0*/  ISETP.GE.AND P0, PT, R28, c[0x0][0x27c], PT ;  /* 0x00009f001c007a0c */ /* 0x000fe40003f06270 */
[----:B------:R-:W-:Y:S04]  /*68d0*/  LEA.HI.SX32 R3, R3, R60, 0x1c ;  /* 0x0000003c03037211 */ /* 0x000fe800078fe2ff */
[----:B------:R-:W-:Y:S01]  /*68e0*/  SHF.R.S32.HI R4, RZ, 0x1f, R3 ;  /* 0x0000001fff047819 */ /* 0x000fe20000011403 */
[----:B------:R-:W-:Y:S03]  /*68f0*/  IMAD.SHL.U32 R40, R3, 0x8, RZ ;  /* 0x0000000803287824 */ /* 0x000fe600078e00ff */
[----:B------:R-:W-:Y:S03]  /*6900*/  LEA.HI R4, R4, R3, RZ, 0x2 ;  /* 0x0000000304047211 */ /* 0x000fe600078f10ff */
[----:B------:R-:W-:Y:S02]  /*6910*/  @!P0 SHF.R.U64 R5, R26, 0x10, R27 ;  /* 0x000000101a058819 */ /* 0x000fe4000000121b */
[----:B------:R-:W-:Y:S02]  /*6920*/  SHF.R.S32.HI R3, RZ, 0x2, R4 ;  /* 0x00000002ff037819 */ /* 0x000fe40000011404 */
[----:B------:R-:W-:Y:S02]  /*6930*/  LOP3.LUT R4, R148, 0x18, R40, 0xf8, !PT ;  /* 0x0000001894047812 */ /* 0x000fe400078ef828 */
[----:B------:R-:W-:Y:S01]  /*6940*/  @!P0 SHF.R.U32.HI R11, RZ, 0x10, R55 ;  /* 0x00000010ff0b8819 */ /* 0x000fe20000011637 */
[----:B------:R-:W-:Y:S01]  /*6950*/  IMAD R3, R3, 0x600, R7 ;  /* 0x0000060003037824 */ /* 0x000fe200078e0207 */
[----:B-----5:R-:W-:Y:S02]  /*6960*/  LOP3.LUT R4, R4, R147, RZ, 0x3c, !PT ;  /* 0x0000009304047212 */ /* 0x020fe400078e3cff */
[----:B------:R-:W-:Y:S02]  /*6970*/  @!P0 SHF.R.U32.HI R6, RZ, 0x10, R27 ;  /* 0x00000010ff068819 */ /* 0x000fe4000001161b */
[----:B------:R-:W-:Y:S01]  /*6980*/  @!P0 SHF.R.U64 R8, R52, 0x10, R53 ;  /* 0x0000001034088819 */ /* 0x000fe20000001235 */
[----:B------:R-:W-:Y:S01]  /*6990*/  IMAD.IADD R3, R3, 0x1, R4 ;  /* 0x0000000103037824 */ /* 0x000fe200078e0204 */
[----:B------:R-:W-:Y:S02]  /*69a0*/  @!P0 SHF.R.U32.HI R4, RZ, 0x10, R25 ;  /* 0x00000010ff048819 */ /* 0x000fe40000011619 */
[----:B------:R-:W-:Y:S01]  /*69b0*/  @!P0 PRMT R19, R58, 0x5410, R8 ;  /* 0x000054103a138816 */ /* 0x000fe20000000008 */
[----:B------:R-:W-:Y:S01]  /*69c0*/  IMAD.SHL.U32 R3, R3, 0x2, RZ ;  /* 0x0000000203037824 */ /* 0x000fe200078e00ff */
[----:B--2---:R-:W-:Y:S02]  /*69d0*/  @!P0 SHF.L.U32 R21, R37, 0x10, RZ ;  /* 0x0000001025158819 */ /* 0x004fe400000006ff */
[----:B------:R-:W-:Y:S02]  /*69e0*/  @!P0 LOP3.LUT R34, R39, 0xffff0000, RZ, 0xc0, !PT ;  /* 0xffff000027228812 */ /* 0x000fe400078ec0ff */
[----:B------:R1:W2:Y:S01]  /*69f0*/  LDS.128 R12, [R3+0x3c80] ;  /* 0x003c8000030c7984 */ /* 0x0002a20000000c00 */
[----:B------:R-:W-:Y:S02]  /*6a00*/  @!P0 LOP3.LUT R27, R38, 0xffff0000, RZ, 0xc0, !PT ;  /* 0xffff0000261b8812 */ /* 0x000fe400078ec0ff */
[----:B------:R-:W-:Y:S02]  /*6a10*/  @!P0 PRMT R8, R31, 0x5410, R4 ;  /* 0x000054101f088816 */ /* 0x000fe40000000004 */
[----:B------:R-:W-:Y:S02]  /*6a20*/  @!P0 SHF.R.U32.HI R10, RZ, 0x10, R53 ;  /* 0x00000010ff0a8819 */ /* 0x000fe40000011635 */
[----:B------:R-:W-:Y:S02]  /*6a30*/  @!P0 SHF.R.U64 R17, R54, 0x10, R55 ;  /* 0x0000001036118819 */ /* 0x000fe40000001237 */
[----:B------:R-:W-:Y:S01]  /*6a40*/  @!P0 PRMT R18, R58, 0x5432, R10 ;  /* 0x000054323a128816 */ /* 0x000fe2000000000a */
[----:B------:R-:W-:Y:S01]  /*6a50*/  @!P0 IMAD.U32 R10, R19, 0x10000, RZ ;  /* 0x00010000130a8824 */ /* 0x000fe200078e00ff */
[----:B------:R-:W-:Y:S02]  /*6a60*/  @!P0 PRMT R26, R59, 0x5432, R17 ;  /* 0x000054323b1a8816 */ /* 0x000fe40000000011 */
[----:B------:R-:W-:Y:S01]  /*6a70*/  @!P0 PRMT R17, R32, 0x5432, R5 ;  /* 0x0000543220118816 */ /* 0x000fe20000000005 */
[----:B------:R-:W-:Y:S01]  /*6a80*/  @!P0 IMAD.U32 R20, R18, 0x10000, RZ ;  /* 0x0001000012148824 */ /* 0x000fe200078e00ff */
[----:B------:R-:W-:Y:S01]  /*6a90*/  @!P0 PRMT R16, R32, 0x5410, R6 ;  /* 0x0000541020108816 */ /* 0x000fe20000000006 */
[C---:B------:R-:W-:Y:S01]  /*6aa0*/  @!P0 IMAD.U32 R6, R8.reuse, 0x10000, RZ ;  /* 0x0001000008068824 */ /* 0x040fe200078e00ff */
[----:B------:R-:W-:Y:S02]  /*6ab0*/  @!P0 LOP3.LUT R8, R8, 0xffff0000, RZ, 0xc0, !PT ;  /* 0xffff000008088812 */ /* 0x000fe400078ec0ff */
[----:B-1----:R-:W-:Y:S02]  /*6ac0*/  @!P0 SHF.R.U64 R3, R24, 0x10, R25 ;  /* 0x0000001018038819 */ /* 0x002fe40000001219 */
[----:B------:R-:W-:Y:S02]  /*6ad0*/  @!P0 SHF.L.U32 R25, R38, 0x10, RZ ;  /* 0x0000001026198819 */ /* 0x000fe400000006ff */
        /* <DEDUP_REMOVED lines=21> */
[----:B------:R-:W-:Y:S02]  /*6c30*/  @!P0 LOP3.LUT R4, R12, 0xffff0000, RZ, 0xc0, !PT ;  /* 0xffff00000c048812 */ /* 0x000fe400078ec0ff */
[----:B------:R-:W-:Y:S03]  /*6c40*/  @!P0 LOP3.LUT R6, R13, 0xffff0000, RZ, 0xc0, !PT ;  /* 0xffff00000d068812 */ /* 0x000fe600078ec0ff */
[----:B------:R-:W-:Y:S02]  /*6c50*/  @!P0 FMUL.FTZ R11, R4, R18 ;  /* 0x00000012040b8220 */ /* 0x000fe40000410000 */
        /* <DEDUP_REMOVED lines=9> */
[C---:B------:R-:W-:Y:S02]  /*6cf0*/  @!P0 FMUL.FTZ R16, R10.reuse, R30 ;  /* 0x0000001e0a108220 */ /* 0x040fe40000410000 */
[----:B------:R-:W-:Y:S02]  /*6d00*/  @!P0 FMUL.FTZ R24, R11, R32 ;  /* 0x000000200b188220 */ /* 0x000fe40000410000 */
[-C--:B------:R-:W-:Y:S02]  /*6d10*/  @!P0 FMUL.FTZ R10, R10, R9.reuse ;  /* 0x000000090a0a8220 */ /* 0x080fe40000410000 */
[----:B------:R-:W-:Y:S01]  /*6d20*/  @!P0 FFMA.FTZ R43, R31, R9, -R16 ;  /* 0x000000091f2b8223 */ /* 0x000fe20000010810 */
[----:B------:R-:W-:Y:S01]  /*6d30*/  @!P0 LOP3.LUT R9, R14, 0xffff0000, RZ, 0xc0, !PT ;  /* 0xffff00000e098812 */ /* 0x000fe200078ec0ff */
[-C--:B------:R-:W-:Y:S02]  /*6d40*/  @!P0 FFMA.FTZ R42, R34, R8.reuse, -R24 ;  /* 0x00000008222a8223 */ /* 0x080fe40000010818 */
[C---:B------:R-:W-:Y:S01]  /*6d50*/  @!P0 IMAD.U32 R24, R26.reuse, 0x10000, RZ ;  /* 0x000100001a188824 */ /* 0x040fe200078e00ff */
[----:B------:R-:W-:Y:S01]  /*6d60*/  @!P0 LOP3.LUT R26, R26, 0xffff0000, RZ, 0xc0, !PT ;  /* 0xffff00001a1a8812 */ /* 0x000fe200078ec0ff */
[----:B------:R-:W-:Y:S02]  /*6d70*/  @!P0 FMUL.FTZ R11, R11, R8 ;  /* 0x000000080b0b8220 */ /* 0x000fe40000410000 */
[----:B------:R-:W-:Y:S02]  /*6d80*/  @!P0 IMAD.U32 R8, R14, 0x10000, RZ ;  /* 0x000100000e088824 */ /* 0x000fe400078e00ff */
[C---:B------:R-:W-:Y:S01]  /*6d90*/  @!P0 IMAD.U32 R16, R17.reuse, 0x10000, RZ ;  /* 0x0001000011108824 */ /* 0x040fe200078e00ff */
[----:B------:R-:W-:Y:S01]  /*6da0*/  @!P0 LOP3.LUT R17, R17, 0xffff0000, RZ, 0xc0, !PT ;  /* 0xffff000011118812 */ /* 0x000fe200078ec0ff */
[----:B------:R-:W-:Y:S02]  /*6db0*/  @!P0 FMUL.FTZ R35, R8, R24 ;  /* 0x0000001808238220 */ /* 0x000fe40000410000 */
[----:B------:R-:W-:Y:S02]  /*6dc0*/  @!P0 FMUL.FTZ R41, R9, R26 ;  /* 0x0000001a09298220 */ /* 0x000fe40000410000 */
[----:B------:R-:W-:Y:S01]  /*6dd0*/  @!P0 FFMA.FTZ R4, R18, R19, R4 ;  /* 0x0000001312048223 */ /* 0x000fe20000010004 */
[----:B------:R-:W-:Y:S01]  /*6de0*/  @!P0 F2FP.BF16.PACK_AB R19, R44, R49 ;  /* 0x000000312c13823e */ /* 0x000fe200000010ff */
[-C--:B------:R-:W-:Y:S01]  /*6df0*/  @!P0 FMUL.FTZ R8, R8, R16.reuse ;  /* 0x0000001008088220 */ /* 0x080fe20000410000 */
[----:B------:R-:W-:Y:S01]  /*6e00*/  @!P0 F2FP.BF16.PACK_AB R18, R42, R43 ;  /* 0x0000002b2a12823e */ /* 0x000fe200000010ff */
[----:B------:R-:W-:Y:S01]  /*6e10*/  @!P0 FFMA.FTZ R16, R25, R16, -R35 ;  /* 0x0000001019108223 */ /* 0x000fe20000010823 */
[----:B------:R-:W-:Y:S01]  /*6e20*/  @!P0 F2FP.BF16.PACK_AB R35, R45, R48 ;  /* 0x000000302d23823e */ /* 0x000fe200000010ff */
[----:B------:R-:W-:Y:S02]  /*6e30*/  @!P0 FFMA.FTZ R41, R27, R17, -R41 ;  /* 0x000000111b298223 */ /* 0x000fe40000010829 */
[----:B------:R-:W-:Y:S01]  /*6e40*/  @!P0 FFMA.FTZ R5, R20, R21, R5 ;  /* 0x0000001514058223 */ /* 0x000fe20000010005 */
[----:B------:R-:W-:Y:S01]  /*6e50*/  @!P0 MOV R37, R35 ;  /* 0x0000002300258202 */ /* 0x000fe20000000f00 */
[----:B------:R-:W-:Y:S01]  /*6e60*/  @!P0 FMUL.FTZ R9, R9, R17 ;  /* 0x0000001109098220 */ /* 0x000fe20000410000 */
[----:B------:R-:W-:Y:S01]  /*6e70*/  @!P0 F2FP.BF16.PACK_AB R17, R41, R16 ;  /* 0x000000102911823e */ /* 0x000fe200000010ff */
[----:B------:R-:W-:Y:S01]  /*6e80*/  @!P0 FFMA.FTZ R6, R22, R23, R6 ;  /* 0x0000001716068223 */ /* 0x000fe20000010006 */
[----:B------:R-:W-:Y:S01]  /*6e90*/  @!P0 F2FP.BF16.PACK_AB R16, R4, R3 ;  /* 0x000000030410823e */ /* 0x000fe200000010ff */
[----:B------:R-:W-:Y:S02]  /*6ea0*/  @!P0 FFMA.FTZ R8, R24, R25, R8 ;  /* 0x0000001918088223 */ /* 0x000fe40000010008 */
[----:B------:R-:W-:Y:S01]  /*6eb0*/  @!P0 FFMA.FTZ R9, R26, R27, R9 ;  /* 0x0000001b1a098223 */ /* 0x000fe20000010009 */
[----:B------:R-:W-:Y:S01]  /*6ec0*/  @!P0 F2FP.BF16.PACK_AB R5, R6, R5 ;  /* 0x000000050605823e */ /* 0x000fe200000010ff */
[----:B------:R-:W-:Y:S02]  /*6ed0*/  @!P0 FFMA.FTZ R10, R30, R31, R10 ;  /* 0x0000001f1e0a8223 */ /* 0x000fe4000001000a */
[----:B------:R-:W-:Y:S01]  /*6ee0*/  @!P0 FFMA.FTZ R11, R32, R34, R11 ;  /* 0x00000022200b8223 */ /* 0x000fe2000001000b */
[----:B------:R-:W-:Y:S01]  /*6ef0*/  @!P0 F2FP.BF16.PACK_AB R4, R9, R8 ;  /* 0x000000080904823e */ /* 0x000fe200000010ff */
[----:B------:R-:W-:Y:S01]  /*6f00*/  @!P0 IMAD.MOV.U32 R36, RZ, RZ, R19 ;  /* 0x000000ffff248224 */ /* 0x000fe200078e0013 */
[----:B------:R-:W-:Y:S01]  /*6f10*/  @!P0 MOV R13, R5 ;  /* 0x00000005000d8202 */ /* 0x000fe20000000f00 */
[----:B------:R-:W-:Y:S01]  /*6f20*/  @!P0 IMAD.MOV.U32 R38, RZ, RZ, R17 ;  /* 0x000000ffff268224 */ /* 0x000fe200078e0011 */
[----:B------:R-:W-:Y:S01]  /*6f30*/  @!P0 F2FP.BF16.PACK_AB R3, R11, R10 ;  /* 0x0000000a0b03823e */ /* 0x000fe200000010ff */
[----:B------:R-:W-:Y:S02]  /*6f40*/  @!P0 IMAD.MOV.U32 R39, RZ, RZ, R18 ;  /* 0x000000ffff278224 */ /* 0x000fe400078e0012 */
[----:B------:R-:W-:Y:S02]  /*6f50*/  @!P0 IMAD.MOV.U32 R12, RZ, RZ, R16 ;  /* 0x000000ffff0c8224 */ /* 0x000fe400078e0010 */
[----:B------:R-:W-:Y:S01]  /*6f60*/  @!P0 IMAD.MOV.U32 R14, RZ, RZ, R4 ;  /* 0x000000ffff0e8224 */ /* 0x000fe200078e0004 */
[----:B------:R1:W-:Y:S01]  /*6f70*/  ST.E.128 [R46.64], R36 ;  /* 0x000000242e007985 */ /* 0x0003e2000c101d08 */
[----:B------:R-:W-:Y:S01]  /*6f80*/  @!P0 IMAD.MOV.U32 R15, RZ, RZ, R3 ;  /* 0x000000ffff0f8224 */ /* 0x000fe200078e0003 */
[----:B------:R-:W-:Y:S11]  /*6f90*/  ISETP.GE.AND P0, PT, R40, c[0x0][0x1d4], PT ;  /* 0x0000750028007a0c */ /* 0x000ff60003f06270 */
[----:B------:R-:W-:Y:S02]  /*6fa0*/  @!UPT UIADD3 URZ, URZ, URZ, URZ ;  /* 0x0000003f3f3ff290 */ /* 0x000fe4000fffe03f */
[----:B------:R-:W-:-:S05]  /*6fb0*/  @P0 BRA `(.L_x_218) ;  /* 0x000002e000000947 */ /* 0x000fca0003800000 */
[C---:B------:R-:W-:Y:S04]  /*6fc0*/  LEA R4, P0, R40.reuse, R66, 0x1 ;  /* 0x0000004228047211 */ /* 0x040fe800078008ff */
[----:B------:R-:W-:Y:S05]  /*6fd0*/  LEA.HI.X.SX32 R5, R40, R67, 0x1, P0 ;  /* 0x0000004328057211 */ /* 0x000fea00000f0eff */
[----:B------:R2:W-:Y:S01]  /*6fe0*/  ST.E.128 [R4.64], R12 ;  /* 0x0000000c04007985 */ /* 0x0005e2000c101d08 */
[----:B------:R-:W-:-:S05]  /*6ff0*/  BRA `(.L_x_218) ;  /* 0x000002a000007947 */ /* 0x000fca0003800000 */
.L_x_214:
[----:B------:R1:W2:Y:S01]  /*7000*/  SHFL.IDX PT, R5, R32, RZ, 0x1e1f ;  /* 0x001e1fff20057589 */ /* 0x0002a200000e0000 */
[----:B------:R-:W-:Y:S03]  /*7010*/  IMAD R3, R33, -0x30, R2 ;  /* 0xffffffd021037824 */ /* 0x000fe600078e0202 */
[----:B------:R1:W3:Y:S02]  /*7020*/  SHFL.IDX PT, R4, R56, RZ, 0x1e1f ;  /* 0x001e1fff38047589 */ /* 0x0002e400000e0000 */
[----:B------:R-:W-:Y:S04]  /*7030*/  IMNMX R76, R3, 0x30, PT ;  /* 0x00000030034c7817 */ /* 0x000fe80003800200 */
[----:B------:R-:W-:Y:S11]  /*7040*/  ISETP.GT.AND P0, PT, R76, R112, PT ;  /* 0x000000704c00720c */ /* 0x000ff60003f04270 */
[----:B------:R-:W-:Y:S02]  /*7050*/  @!UPT UIADD3 URZ, URZ, URZ, URZ ;  /* 0x0000003f3f3ff290 */ /* 0x000fe4000fffe03f */
[----:B------:R-:W-:-:S05]  /*7060*/  @!P0 BRA `(.L_x_218) ;  /* 0x0000023000008947 */ /* 0x000fca0003800000 */
[----:B------:R-:W4:Y:S01]  /*7070*/  LDL R14, [R1] ;  /* 0x00000000010e7983 */ /* 0x000f220000100800 */
[----:B------:R-:W-:Y:S02]  /*7080*/  ISETP.GE.AND P0, PT, R104, c[0x0][0x1d4], PT ;  /* 0x0000750068007a0c */ /* 0x000fe40003f06270 */
[----:B------:R-:W-:Y:S01]  /*7090*/  ISETP.GE.AND P5, PT, R246, c[0x0][0x1d4], PT ;  /* 0x00007500f6007a0c */ /* 0x000fe20003fa6270 */
[----:B------:R-:W5:Y:S04]  /*70a0*/  LDL R6, [R1+0xc] ;  /* 0x00000c0001067983 */ /* 0x000f680000100800 */
[----:B---3--:R-:W3:Y:S04]  /*70b0*/  LDL R10, [R1+0x14] ;  /* 0x00001400010a7983 */ /* 0x008ee80000100800 */
[----:B--2---:R-:W2:Y:S02]  /*70c0*/  LDL R15, [R1+0x10] ;  /* 0x00001000010f7983 */ /* 0x004ea40000100800 */
[CC--:B------:R-:W-:Y:S02]  /*70d0*/  @!P0 LEA R8, P4, R104.reuse, R4.reuse, 0x1 ;  /* 0x0000000468088211 */ /* 0x0c0fe400078808ff */
[----:B------:R-:W1:Y:S02]  /*70e0*/  @!P0 LDS.128 R16, [R242+0x2400] ;  /* 0x00240000f2108984 */ /* 0x000e640000000c00 */
[-C--:B------:R-:W-:Y:S02]  /*70f0*/  @!P0 LEA.HI.X R9, R104, R5.reuse, R105, 0x1, P4 ;  /* 0x0000000568098211 */ /* 0x080fe400020f0c69 */
[-C--:B------:R-:W-:Y:S03]  /*7100*/  @!P5 LEA R12, P4, R246, R4.reuse, 0x1 ;  /* 0x00000004f60cd211 */ /* 0x080fe600078808ff */
[----:B-1----:R1:W-:Y:S01]  /*7110*/  @!P0 ST.E.128 [R8.64], R16 ;  /* 0x0000001008008985 */ /* 0x0023e2000c101d08 */
[----:B------:R-:W-:Y:S11]  /*7120*/  ISETP.GE.AND P0, PT, R29, c[0x0][0x1d4], PT ;  /* 0x000075001d007a0c */ /* 0x000ff60003f06270 */
[----:B------:R-:W-:Y:S02]  /*7130*/  @!UPT UIADD3 URZ, URZ, URZ, URZ ;  /* 0x0000003f3f3ff290 */ /* 0x000fe4000fffe03f */
[----:B------:R-:W1:Y:S01]  /*7140*/  @!P0 LDS.128 R16, [R243+0x2400] ;  /* 0x00240000f3108984 */ /* 0x000e620000000c00 */
[----:B----4-:R-:W-:Y:S04]  /*7150*/  @!P0 IMAD.SHL.U32 R3, R14, 0x8, RZ ;  /* 0x000000080e038824 */ /* 0x010fe800078e00ff */
[----:B-1----:R-:W-:Y:S01]  /*7160*/  @!P0 IMAD.WIDE R8, R3, 0x2, R4 ;  /* 0x0000000203088825 */ /* 0x002fe200078e0204 */
[-C--:B---3--:R-:W-:Y:S04]  /*7170*/  @!P5 LEA.HI.X R13, R246, R5.reuse, R10, 0x1, P4 ;  /* 0x00000005f60dd211 */ /* 0x088fe800020f0c0a */
[----:B------:R1:W-:Y:S01]  /*7180*/  @!P0 ST.E.128 [R8.64], R16 ;  /* 0x0000001008008985 */ /* 0x0003e2000c101d08 */
[----:B------:R-:W-:Y:S02]  /*7190*/  ISETP.GE.AND P0, PT, R28, c[0x0][0x1d4], PT ;  /* 0x000075001c007a0c */ /* 0x000fe40003f06270 */
[C---:B------:R-:W-:Y:S11]  /*71a0*/  ISETP.GE.AND P4, PT, R245.reuse, c[0x0][0x1d4], PT ;  /* 0x00007500f5007a0c */ /* 0x040ff60003f86270 */
[----:B------:R-:W3:Y:S01]  /*71b0*/  @!P0 LDS.128 R20, [R242+0x3000] ;  /* 0x00300000f2148984 */ /* 0x000ee20000000c00 */
[----:B------:R-:W-:Y:S01]  /*71c0*/  @!P0 IMAD.SHL.U32 R3, R252, 0x8, RZ ;  /* 0x00000008fc038824 */ /* 0x000fe200078e00ff */
[CC--:B------:R-:W-:Y:S04]  /*71d0*/  @!P4 LEA R10, P6, R245.reuse, R4.reuse, 0x1 ;  /* 0x00000004f50ac211 */ /* 0x0c0fe800078c08ff */
[-C--:B--2---:R-:W-:Y:S01]  /*71e0*/  @!P4 LEA.HI.X R11, R245, R5.reuse, R15, 0x1, P6 ;  /* 0x00000005f50bc211 */ /* 0x084fe200030f0c0f */
[----:B-1----:R-:W-:Y:S05]  /*71f0*/  @!P0 IMAD.WIDE R8, R3, 0x2, R4 ;  /* 0x0000000203088825 */ /* 0x002fea00078e0204 */
[----:B---3--:R-:W-:Y:S01]  /*7200*/  @!P0 ST.E.128 [R8.64], R20 ;  /* 0x0000001408008985 */ /* 0x008fe2000c101d08 */
[C---:B------:R-:W-:Y:S03]  /*7210*/  ISETP.GE.AND P0, PT, R244.reuse, c[0x0][0x1d4], PT ;  /* 0x00007500f4007a0c */ /* 0x040fe60003f06270 */
[----:B------:R-:W1:Y:S10]  /*7220*/  @!P5 LDS.128 R16, [R243+0x3000] ;  /* 0x00300000f310d984 */ /* 0x000e740000000c00 */
[C---:B------:R-:W-:Y:S04]  /*7230*/  @!P0 LEA R4, P6, R244.reuse, R4, 0x1 ;  /* 0x00000004f4048211 */ /* 0x040fe800078c08ff */
[----:B-----5:R-:W-:Y:S01]  /*7240*/  @!P0 LEA.HI.X R5, R244, R5, R6, 0x1, P6 ;  /* 0x00000005f4058211 */ /* 0x020fe200030f0c06 */
[----:B-1----:R-:W-:Y:S04]  /*7250*/  @!P5 ST.E.128 [R12.64], R16 ;  /* 0x000000100c00d985 */ /* 0x002fe8000c101d08 */
[----:B------:R-:W1:Y:S04]  /*7260*/  @!P4 LDS.128 R12, [R242+0x3c00] ;  /* 0x003c0000f20cc984 */ /* 0x000e680000000c00 */
[----:B-1----:R-:W-:Y:S04]  /*7270*/  @!P4 ST.E.128 [R10.64], R12 ;  /* 0x0000000c0a00c985 */ /* 0x002fe8000c101d08 */
[----:B------:R-:W1:Y:S04]  /*7280*/  @!P0 LDS.128 R8, [R243+0x3c00] ;  /* 0x003c0000f3088984 */ /* 0x000e680000000c00 */
[----:B-1----:R1:W-:Y:S02]  /*7290*/  @!P0 ST.E.128 [R4.64], R8 ;  /* 0x0000000804008985 */ /* 0x0023e4000c101d08 */
.L_x_218:
[----:B------:R-:W-:Y:S05]  /*72a0*/  BSYNC B1 ;  /* 0x0000000000017941 */ /* 0x000fea0003800000 */
.L_x_213:
[----:B------:R-:W-:Y:S01]  /*72b0*/  IMAD.IADD R3, R76, 0x1, -R247 ;  /* 0x000000014c037824 */ /* 0x000fe200078e0af7 */
[----:B------:R-:W-:Y:S01]  /*72c0*/  LOP3.LUT P6, RZ, R241, 0x1, RZ, 0xc0, !PT ;  /* 0x00000001f1ff7812 */ /* 0x000fe200078cc0ff */
[----:B-1---5:R-:W-:Y:S01]  /*72d0*/  IMAD.WIDE R8, R33, 0x30, R88 ;  /* 0x0000003021087825 */ /* 0x022fe200078e0258 */
[----:B--2---:R-:W-:Y:S01]  /*72e0*/  P2R R13, PR, RZ, 0x2 ;  /* 0x00000002ff0d7803 */ /* 0x004fe20000000000 */
[----:B------:R-:W-:Y:S01]  /*72f0*/  BSSY B0, `(.L_x_235) ;  /* 0x000005c000007945 */ /* 0x000fe20003800000 */
[----:B------:R-:W-:Y:S01]  /*7300*/  ISETP.GE.AND P0, PT, R3, 0x21, PT ;  /* 0x000000210300780c */ /* 0x000fe20003f06270 */
[----:B------:R-:W-:Y:S01]  /*7310*/  IMAD R10, R80, c[0x0][0x218], RZ ;  /* 0x00008600500a7a24 */ /* 0x000fe200078e02ff */
[----:B------:R-:W-:Y:S03]  /*7320*/  LOP3.LUT P1, RZ, R241, 0x4, RZ, 0xc0, !PT ;  /* 0x00000004f1ff7812 */ /* 0x000fe6000782c0ff */
[----:B------:R-:W-:Y:S08]  /*7330*/  IMAD R10, R77, c[0x0][0x21c], R10 ;  /* 0x000087004d0a7a24 */ /* 0x000ff000078e020a */
[C---:B------:R-:W-:Y:S05]  /*7340*/  @P0 IADD3 R6, P4, R8.reuse, 0x20, RZ ;  /* 0x0000002008060810 */ /* 0x040fea0007f9e0ff */
[----:B------:R-:W-:Y:S01]  /*7350*/  @P0 IMAD.X R11, RZ, RZ, R9, P4 ;  /* 0x000000ffff0b0224 */ /* 0x000fe200020e0609 */
[----:B------:R-:W-:Y:S11]  /*7360*/  ISETP.GE.AND P4, PT, R3, 0x1, PT ;  /* 0x000000010300780c */ /* 0x000ff60003f86270 */
[----:B------:R-:W-:Y:S02]  /*7370*/  @!UPT UIADD3 URZ, URZ, URZ, URZ ;  /* 0x0000003f3f3ff290 */ /* 0x000fe4000fffe03f */
[----:B---3--:R-:W-:Y:S01]  /*7380*/  @P4 MOV R4, R82 ;  /* 0x0000005200044202 */ /* 0x008fe20000000f00 */
[----:B------:R-:W-:Y:S02]  /*7390*/  @P4 IMAD R3, R9, c[0x0][0x258], RZ ;  /* 0x0000960009034a24 */ /* 0x000fe400078e02ff */
[----:B------:R-:W-:Y:S02]  /*73a0*/  @P4 IMAD.MOV.U32 R5, RZ, RZ, R81 ;  /* 0x000000ffff054224 */ /* 0x000fe400078e0051 */
[C---:B------:R-:W-:Y:S02]  /*73b0*/  @P4 IMAD R3, R8.reuse, c[0x0][0x25c], R3 ;  /* 0x0000970008034a24 */ /* 0x040fe400078e0203 */
[----:B------:R-:W-:Y:S04]  /*73c0*/  @P4 IMAD.WIDE.U32 R4, R8, c[0x0][0x258], R4 ;  /* 0x0000960008044a25 */ /* 0x000fe800078e0004 */
[----:B------:R-:W-:Y:S01]  /*73d0*/  @P4 IMAD.IADD R3, R5, 0x1, R3 ;  /* 0x0000000105034824 */ /* 0x000fe200078e0203 */
[C---:B------:R-:W-:Y:S04]  /*73e0*/  @P4 LEA R8, P5, R4.reuse, c[0x0][0x250], 0x1 ;  /* 0x0000940004084a11 */ /* 0x040fe800078a08ff */
[----:B------:R-:W-:Y:S01]  /*73f0*/  @P4 LEA.HI.X R9, R4, c[0x0][0x254], R3, 0x1, P5 ;  /* 0x0000950004094a11 */ /* 0x000fe200028f0c03 */
[----:B------:R-:W-:Y:S02]  /*7400*/  IMAD R3, R79, c[0x0][0x208], RZ ;  /* 0x000082004f037a24 */ /* 0x000fe400078e02ff */
[C---:B------:R-:W-:Y:S04]  /*7410*/  IMAD.WIDE.U32 R4, R78.reuse, c[0x0][0x208], RZ ;  /* 0x000082004e047a25 */ /* 0x040fe800078e00ff */
[----:B------:R-:W-:Y:S05]  /*7420*/  IMAD R3, R78, c[0x0][0x20c], R3 ;  /* 0x000083004e037a24 */ /* 0x000fea00078e0203 */
[----:B------:R-:W-:Y:S05]  /*7430*/  IADD3 R5, R5, R3, RZ ;  /* 0x0000000305057210 */ /* 0x000fea0007ffe0ff */
[----:B------:R-:W-:Y:S05]  /*7440*/  IMAD.WIDE.U32 R4, R77, c[0x0][0x218], R4 ;  /* 0x000086004d047a25 */ /* 0x000fea00078e0004 */
[----:B------:R-:W-:Y:S01]  /*7450*/  IADD3 R3, P5, R102, R4, RZ ;  /* 0x0000000466037210 */ /* 0x000fe20007fbe0ff */
[----:B------:R-:W-:Y:S02]  /*7460*/  @P0 IMAD R4, R11, c[0x0][0x258], RZ ;  /* 0x000096000b040a24 */ /* 0x000fe400078e02ff */
[----:B------:R-:W-:Y:S01]  /*7470*/  @P0 IMAD.MOV.U32 R11, RZ, RZ, R81 ;  /* 0x000000ffff0b0224 */ /* 0x000fe200078e0051 */
[----:B------:R-:W-:Y:S01]  /*7480*/  IADD3.X R12, R125, R5, R10, P5, !PT ;  /* 0x000000057d0c7210 */ /* 0x000fe20002ffe40a */
[----:B------:R-:W-:Y:S04]  /*7490*/  @P0 IMAD.MOV.U32 R10, RZ, RZ, R82 ;  /* 0x000000ffff0a0224 */ /* 0x000fe800078e0052 */
[C---:B------:R-:W-:Y:S04]  /*74a0*/  @P0 IMAD.WIDE.U32 R10, R6.reuse, c[0x0][0x258], R10 ;  /* 0x00009600060a0a25 */ /* 0x040fe800078e000a */
[----:B------:R-:W-:Y:S01]  /*74b0*/  @P0 IMAD R6, R6, c[0x0][0x25c], R4 ;  /* 0x0000970006060a24 */ /* 0x000fe200078e0204 */
[C---:B------:R-:W-:Y:S04]  /*74c0*/  @P0 LEA R4, P5, R10.reuse, c[0x0][0x250], 0x1 ;  /* 0x000094000a040a11 */ /* 0x040fe800078a08ff */
[----:B------:R-:W-:Y:S04]  /*74d0*/  @P0 IADD3 R6, R11, R6, RZ ;  /* 0x000000060b060210 */ /* 0x000fe80007ffe0ff */
[----:B------:R-:W-:Y:S02]  /*74e0*/  @P0 LEA.HI.X R5, R10, c[0x0][0x254], R6, 0x1, P5 ;  /* 0x000095000a050a11 */ /* 0x000fe400028f0c06 */
[C---:B------:R-:W-:Y:S04]  /*74f0*/  LEA R6, P5, R3.reuse, c[0x0][0x1f8], 0x1 ;  /* 0x00007e0003067a11 */ /* 0x040fe800078a08ff */
[----:B------:R-:W-:Y:S01]  /*7500*/  LEA.HI.X R10, R3, c[0x0][0x1fc], R12, 0x1, P5 ;  /* 0x00007f00030a7a11 */ /* 0x000fe200028f0c0c */
[C---:B------:R-:W-:Y:S01]  /*7510*/  @P4 IMAD.SHL.U32 R3, R248.reuse, 0x2, RZ ;  /* 0x00000002f8034824 */ /* 0x040fe200078e00ff */
[----:B------:R-:W-:Y:S04]  /*7520*/  LOP3.LUT P5, RZ, R241, 0x2, RZ, 0xc0, !PT ;  /* 0x00000002f1ff7812 */ /* 0x000fe800078ac0ff */
[----:B------:R-:W-:Y:S01]  /*7530*/  @!PT LDS RZ, [RZ] ;  /* 0x00000000fffff984 */ /* 0x000fe20000000800 */
[----:B------:R-:W-:Y:S01]  /*7540*/  @!PT LDS RZ, [RZ] ;  /* 0x00000000fffff984 */ /* 0x000fe20000000800 */
[----:B------:R-:W-:Y:S01]  /*7550*/  @!PT LDS RZ, [RZ] ;  /* 0x00000000fffff984 */ /* 0x000fe20000000800 */
[----:B------:R1:W-:Y:S01]  /*7560*/  @P4 LDGSTS.E.BYPASS.LTC128B.128 [R3+0x1880], [R8.64], !P1 ;  /* 0x0188000008034fae */ /* 0x0003e2000c901d48 */
[----:B------:R-:W-:Y:S08]  /*7570*/  ISETP.NE.AND P1, PT, R13, RZ, PT ;  /* 0x000000ff0d00720c */ /* 0x000ff00003f25270 */
[----:B------:R1:W-:Y:S04]  /*7580*/  @P4 LDGSTS.E.BYPASS.LTC128B.128 [R3+0x2480], [R8.64+0x40], !P5 ;  /* 0x0248004008034fae */ /* 0x0003e8000e901d48 */
[----:B------:R1:W-:Y:S01]  /*7590*/  @P4 LDGSTS.E.BYPASS.LTC128B.128 [R3+0x3080], [R8.64+0x80], !P6 ;  /* 0x0308008008034fae */ /* 0x0003e2000f101d48 */
[----:B------:R-:W-:Y:S02]  /*75a0*/  LOP3.LUT P4, RZ, R241, 0x4, RZ, 0xc0, !PT ;  /* 0x00000004f1ff7812 */ /* 0x000fe4000788c0ff */
[----:B-1----:R-:W-:Y:S11]  /*75b0*/  @P0 SHF.L.U32 R3, R248, 0x1, RZ ;  /* 0x00000001f8030819 */ /* 0x002ff600000006ff */
[----:B------:R1:W-:Y:S04]  /*75c0*/  @P0 LDGSTS.E.BYPASS.LTC128B.128 [R3+0x2080], [R4.64], !P4 ;  /* 0x0208000004030fae */ /* 0x0003e8000e101d48 */
[----:B------:R1:W-:Y:S04]  /*75d0*/  @P0 LDGSTS.E.BYPASS.LTC128B.128 [R3+0x2c80], [R4.64+0x40], !P5 ;  /* 0x02c8004004030fae */ /* 0x0003e8000e901d48 */
[----:B------:R1:W-:Y:S01]  /*75e0*/  @P0 LDGSTS.E.BYPASS.LTC128B.128 [R3+0x3880], [R4.64+0x80], !P6 ;  /* 0x0388008004030fae */ /* 0x0003e2000f101d48 */
[----:B------:R-:W-:Y:S03]  /*75f0*/  ISETP.GT.AND P0, PT, R76, R112, PT ;  /* 0x000000704c00720c */ /* 0x000fe60003f04270 */
[----:B------:R-:W0:Y:S04]  /*7600*/  LDGDEPBAR ;  /* 0x00000000000079af */ /* 0x000e280000000000 */
[----:B-1----:R1:W2:Y:S01]  /*7610*/  SHFL.IDX PT, R4, R6, RZ, 0x1e1f ;  /* 0x001e1fff06047589 */ /* 0x0022a200000e0000 */
[----:B------:R-:W-:Y:S04]  /*7620*/  DEPBAR.LE SB0, 0x0 ;  /* 0x000080000000791a */ /* 0x000fe80000000000 */
[----:B------:R1:W3:Y:S04]  /*7630*/  SHFL.IDX PT, R5, R10, RZ, 0x1e1f ;  /* 0x001e1fff0a057589 */ /* 0x0002e800000e0000 */
[----:B------:R-:W-:Y:S06]  /*7640*/  BAR.SYNC.DEFER_BLOCKING 0x0 ;  /* 0x0000000000007b1d */ /* 0x000fec0000010000 */
[----:B------:R-:W-:-:S05]  /*7650*/  @!P0 BRA `(.L_x_236) ;  /* 0x0000025000008947 */ /* 0x000fca0003800000 */
[----:B------:R-:W5:Y:S01]  /*7660*/  LDL R17, [R1+0x14] ;  /* 0x0000140001117983 */ /* 0x000f620000100800 */
[----:B------:R-:W-:Y:S02]  /*7670*/  ISETP.GE.AND P0, PT, R104, c[0x0][0x1d4], PT ;  /* 0x0000750068007a0c */ /* 0x000fe40003f06270 */
[----:B------:R-:W-:Y:S01]  /*7680*/  ISETP.GE.AND P5, PT, R246, c[0x0][0x1d4], PT ;  /* 0x00007500f6007a0c */ /* 0x000fe20003fa6270 */
[----:B----4-:R-:W4:Y:S04]  /*7690*/  LDL R16, [R1+0x10] ;  /* 0x0000100001107983 */ /* 0x010f280000100800 */
[----:B---3--:R-:W3:Y:S04]  /*76a0*/  LDL R15, [R1] ;  /* 0x00000000010f7983 */ /* 0x008ee80000100800 */
[----:B--2---:R-:W2:Y:S02]  /*76b0*/  LDL R14, [R1+0xc] ;  /* 0x00000c00010e7983 */ /* 0x004ea40000100800 */
[CC--:B------:R-:W-:Y:S04]  /*76c0*/  @!P0 LEA R8, P4, R104.reuse, R4.reuse, 0x1 ;  /* 0x0000000468088211 */ /* 0x0c0fe800078808ff */
[-C--:B------:R-:W-:Y:S02]  /*76d0*/  @!P0 LEA.HI.X R9, R104, R5.reuse, R105, 0x1, P4 ;  /* 0x0000000568098211 */ /* 0x080fe400020f0c69 */
[CC--:B------:R-:W-:Y:S04]  /*76e0*/  @!P5 LEA R12, P4, R246.reuse, R4.reuse, 0x1 ;  /* 0x00000004f60cd211 */ /* 0x0c0fe800078808ff */
[-C--:B-----5:R-:W-:Y:S02]  /*76f0*/  @!P5 LEA.HI.X R13, R246, R5.reuse, R17, 0x1, P4 ;  /* 0x00000005f60dd211 */ /* 0x0a0fe400020f0c11 */
[C---:B------:R-:W-:Y:S11]  /*7700*/  ISETP.GE.AND P4, PT, R245.reuse, c[0x0][0x1d4], PT ;  /* 0x00007500f5007a0c */ /* 0x040ff60003f86270 */
[----:B------:R-:W-:Y:S02]  /*7710*/  @!UPT UIADD3 URZ, URZ, URZ, URZ ;  /* 0x0000003f3f3ff290 */ /* 0x000fe4000fffe03f */
[CC--:B-1----:R-:W-:Y:S04]  /*7720*/  @!P4 LEA R10, P6, R245.reuse, R4.reuse, 0x1 ;  /* 0x00000004f50ac211 */ /* 0x0c2fe800078c08ff */
[-C--:B----4-:R-:W-:Y:S02]  /*7730*/  @!P4 LEA.HI.X R11, R245, R5.reuse, R16, 0x1, P6 ;  /* 0x00000005f50bc211 */ /* 0x090fe400030f0c10 */
[----:B------:R-:W1:Y:S04]  /*7740*/  @!P0 LDS.128 R16, [R242] ;  /* 0x00000000f2108984 */ /* 0x000e680000000c00 */
[----:B-1----:R1:W-:Y:S01]  /*7750*/  @!P0 ST.E.128 [R8.64], R16 ;  /* 0x0000001008008985 */ /* 0x0023e2000c101d08 */
[----:B------:R-:W-:Y:S11]  /*7760*/  ISETP.GE.AND P0, PT, R29, c[0x0][0x1d4], PT ;  /* 0x000075001d007a0c */ /* 0x000ff60003f06270 */
[----:B------:R-:W-:Y:S02]  /*7770*/  @!UPT UIADD3 URZ, URZ, URZ, URZ ;  /* 0x0000003f3f3ff290 */ /* 0x000fe4000fffe03f */
[----:B------:R-:W4:Y:S01]  /*7780*/  @!P0 LDS.128 R16, [R243] ;  /* 0x00000000f3108984 */ /* 0x000f220000000c00 */
[----:B---3--:R-:W-:Y:S04]  /*7790*/  @!P0 IMAD.SHL.U32 R3, R15, 0x8, RZ ;  /* 0x000000080f038824 */ /* 0x008fe800078e00ff */
[--C-:B-1----:R-:W-:Y:S05]  /*77a0*/  @!P0 IMAD.WIDE R8, R3, 0x2, R4.reuse ;  /* 0x0000000203088825 */ /* 0x102fea00078e0204 */
[----:B----4-:R1:W-:Y:S01]  /*77b0*/  @!P0 ST.E.128 [R8.64], R16 ;  /* 0x0000001008008985 */ /* 0x0103e2000c101d08 */
[----:B------:R-:W-:Y:S11]  /*77c0*/  ISETP.GE.AND P0, PT, R28, c[0x0][0x1d4], PT ;  /* 0x000075001c007a0c */ /* 0x000ff60003f06270 */
[----:B------:R-:W-:Y:S02]  /*77d0*/  @!UPT UIADD3 URZ, URZ, URZ, URZ ;  /* 0x0000003f3f3ff290 */ /* 0x000fe4000fffe03f */
[----:B------:R-:W3:Y:S01]  /*77e0*/  @!P0 LDS.128 R20, [R242+0xc00] ;  /* 0x000c0000f2148984 */ /* 0x000ee20000000c00 */
[----:B------:R-:W-:Y:S04]  /*77f0*/  @!P0 IMAD.SHL.U32 R3, R252, 0x8, RZ ;  /* 0x00000008fc038824 */ /* 0x000fe800078e00ff */
[----:B-1----:R-:W-:Y:S05]  /*7800*/  @!P0 IMAD.WIDE R8, R3, 0x2, R4 ;  /* 0x0000000203088825 */ /* 0x002fea00078e0204 */
[----:B---3--:R-:W-:Y:S01]  /*7810*/  @!P0 ST.E.128 [R8.64], R20 ;  /* 0x0000001408008985 */ /* 0x008fe2000c101d08 */
[C---:B------:R-:W-:Y:S03]  /*7820*/  ISETP.GE.AND P0, PT, R244.reuse, c[0x0][0x1d4], PT ;  /* 0x00007500f4007a0c */ /* 0x040fe60003f06270 */
[----:B------:R-:W1:Y:S10]  /*7830*/  @!P5 LDS.128 R16, [R243+0xc00] ;  /* 0x000c0000f310d984 */ /* 0x000e740000000c00 */
[C---:B------:R-:W-:Y:S04]  /*7840*/  @!P0 LEA R4, P6, R244.reuse, R4, 0x1 ;  /* 0x00000004f4048211 */ /* 0x040fe800078c08ff */
[----:B--2---:R-:W-:Y:S01]  /*7850*/  @!P0 LEA.HI.X R5, R244, R5, R14, 0x1, P6 ;  /* 0x00000005f4058211 */ /* 0x004fe200030f0c0e */
[----:B-1----:R-:W-:Y:S04]  /*7860*/  @!P5 ST.E.128 [R12.64], R16 ;  /* 0x000000100c00d985 */ /* 0x002fe8000c101d08 */
[----:B------:R-:W1:Y:S04]  /*7870*/  @!P4 LDS.128 R12, [R242+0x1800] ;  /* 0x00180000f20cc984 */ /* 0x000e680000000c00 */
[----:B-1----:R-:W-:Y:S04]  /*7880*/  @!P4 ST.E.128 [R10.64], R12 ;  /* 0x0000000c0a00c985 */ /* 0x002fe8000c101d08 */
[----:B------:R-:W1:Y:S04]  /*7890*/  @!P0 LDS.128 R8, [R243+0x1800] ;  /* 0x00180000f3088984 */ /* 0x000e680000000c00 */
[----:B-1----:R1:W-:Y:S02]  /*78a0*/  @!P0 ST.E.128 [R4.64], R8 ;  /* 0x0000000804008985 */ /* 0x0023e4000c101d08 */
.L_x_236:
[----:B------:R-:W-:Y:S05]  /*78b0*/  BSYNC B0 ;  /* 0x0000000000007941 */ /* 0x000fea0003800000 */
.L_x_235:
[----:B------:R-:W-:Y:S01]  /*78c0*/  ISETP.GT.AND P5, PT, R33, R87, PT ;  /* 0x000000572100720c */ /* 0x000fe20003fa4270 */
[----:B------:R-:W-:Y:S01]  /*78d0*/  @!UPT UIADD3 URZ, URZ, URZ, URZ ;  /* 0x0000003f3f3ff290 */ /* 0x000fe2000fffe03f */
[----:B------:R-:W-:Y:S11]  /*78e0*/  BSSY B0, `(.L_x_237) ;  /* 0x0000029000007945 */ /* 0x000ff60003800000 */
[----:B------:R-:W-:-:S05]  /*78f0*/  @!P5 BRA `(.L_x_238) ;  /* 0x000002700000d947 */ /* 0x000fca0003800000 */
[----:B------:R-:W-:Y:S01]  /*7900*/  IADD3 R3, R33, -0x1, RZ ;  /* 0xffffffff21037810 */ /* 0x000fe20007ffe0ff */
[----:B-12---:R-:W-:Y:S01]  /*7910*/  IMAD.MOV.U32 R4, RZ, RZ, R92 ;  /* 0x000000ffff047224 */ /* 0x006fe200078e005c */
[----:B------:R-:W-:Y:S01]  /*7920*/  P2R R10, PR, RZ, 0x4 ;  /* 0x00000004ff0a7803 */ /* 0x000fe20000000000 */
[----:B---3--:R-:W-:Y:S01]  /*7930*/  IMAD.MOV.U32 R5, RZ, RZ, R91 ;  /* 0x000000ffff057224 */ /* 0x008fe200078e005b */
[----:B------:R-:W-:Y:S01]  /*7940*/  SHF.R.S32.HI R8, RZ, 0x1f, R3 ;  /* 0x0000001fff087819 */ /* 0x000fe20000011403 */
[----:B------:R-:W-:Y:S01]  /*7950*/  IMAD R6, R143, R3, RZ ;  /* 0x000000038f067224 */ /* 0x000fe200078e02ff */
[----:B------:R-:W-:Y:S01]  /*7960*/  LOP3.LUT P2, RZ, R241, 0x4, RZ, 0xc0, !PT ;  /* 0x00000004f1ff7812 */ /* 0x000fe2000784c0ff */
[-C--:B------:R-:W-:Y:S01]  /*7970*/  IMAD.WIDE.U32 R4, R3, R134.reuse, R4 ;  /* 0x0000008603047225 */ /* 0x080fe200078e0004 */
[----:B------:R-:W-:Y:S02]  /*7980*/  P2R R11, PR, RZ, 0x2 ;  /* 0x00000002ff0b7803 */ /* 0x000fe40000000000 */
[----:B------:R-:W-:Y:S01]  /*7990*/  LOP3.LUT P1, RZ, R241, 0x2, RZ, 0xc0, !PT ;  /* 0x00000002f1ff7812 */ /* 0x000fe2000782c0ff */
[----:B------:R-:W-:Y:S01]  /*79a0*/  IMAD R3, R8, R134, R6 ;  /* 0x0000008608037224 */ /* 0x000fe200078e0206 */
[----:B------:R-:W-:Y:S03]  /*79b0*/  IADD3 R6, -R247, 0x30, RZ ;  /* 0x00000030f7067810 */ /* 0x000fe60007ffe1ff */
[----:B------:R-:W-:Y:S01]  /*79c0*/  IMAD.IADD R3, R5, 0x1, R3 ;  /* 0x0000000105037824 */ /* 0x000fe200078e0203 */
[----:B------:R-:W-:Y:S11]  /*79d0*/  ISETP.GE.AND P4, PT, R6, 0x1, PT ;  /* 0x000000010600780c */ /* 0x000ff60003f86270 */
[----:B------:R-:W-:Y:S02]  /*79e0*/  @!UPT UIADD3 URZ, URZ, URZ, URZ ;  /* 0x0000003f3f3ff290 */ /* 0x000fe4000fffe03f */
[C---:B------:R-:W-:Y:S04]  /*79f0*/  @P4 LEA R8, P0, R4.reuse, c[0x0][0x220], 0x1 ;  /* 0x0000880004084a11 */ /* 0x040fe800078008ff */
[----:B------:R-:W-:Y:S02]  /*7a00*/  @P4 LEA.HI.X R9, R4, c[0x0][0x224], R3, 0x1, P0 ;  /* 0x0000890004094a11 */ /* 0x000fe400000f0c03 */
[----:B------:R-:W-:Y:S11]  /*7a10*/  ISETP.GE.AND P0, PT, R6, 0x21, PT ;  /* 0x000000210600780c */ /* 0x000ff60003f06270 */
[----:B------:R-:W-:Y:S02]  /*7a20*/  @!UPT UIADD3 URZ, URZ, URZ, URZ ;  /* 0x0000003f3f3ff290 */ /* 0x000fe4000fffe03f */
[----:B------:R-:W-:Y:S05]  /*7a30*/  @P0 IADD3 R5, P6, R144, R4, RZ ;  /* 0x0000000490050210 */ /* 0x000fea0007fde0ff */
[----:B------:R-:W-:Y:S01]  /*7a40*/  @P0 IMAD.X R3, R3, 0x1, R142, P6 ;  /* 0x0000000103030824 */ /* 0x000fe200030e068e */
[C---:B------:R-:W-:Y:S04]  /*7a50*/  @P0 LEA R4, P6, R5.reuse, c[0x0][0x220], 0x1 ;  /* 0x0000880005040a11 */ /* 0x040fe800078c08ff */
[----:B------:R-:W-:Y:S01]  /*7a60*/  @P0 LEA.HI.X R5, R5, c[0x0][0x224], R3, 0x1, P6 ;  /* 0x0000890005050a11 */ /* 0x000fe200030f0c03 */
[----:B------:R-:W-:Y:S01]  /*7a70*/  @P4 IMAD.SHL.U32 R3, R248, 0x2, RZ ;  /* 0x00000002f8034824 */ /* 0x000fe200078e00ff */
[C---:B------:R-:W-:Y:S04]  /*7a80*/  LOP3.LUT P6, RZ, R241.reuse, 0x1, RZ, 0xc0, !PT ;  /* 0x00000001f1ff7812 */ /* 0x040fe800078cc0ff */
[----:B------:R-:W-:Y:S01]  /*7a90*/  @!PT LDS RZ, [RZ] ;  /* 0x00000000fffff984 */ /* 0x000fe20000000800 */
[----:B------:R-:W-:Y:S01]  /*7aa0*/  @!PT LDS RZ, [RZ] ;  /* 0x00000000fffff984 */ /* 0x000fe20000000800 */
[----:B------:R-:W-:Y:S01]  /*7ab0*/  @!PT LDS RZ, [RZ] ;  /* 0x00000000fffff984 */ /* 0x000fe20000000800 */
[----:B------:R1:W-:Y:S01]  /*7ac0*/  @P4 LDGSTS.E.BYPASS.LTC128B.128 [R3+0x3c80], [R8.64], !P2 ;  /* 0x03c8000008034fae */ /* 0x0003e2000d101d48 */
[----:B------:R-:W-:Y:S03]  /*7ad0*/  ISETP.NE.AND P2, PT, R10, RZ, PT ;  /* 0x000000ff0a00720c */ /* 0x000fe60003f45270 */
[----:B------:R1:W-:Y:S05]  /*7ae0*/  @P4 LDGSTS.E.BYPASS.LTC128B.128 [R3+0x4880], [R8.64+0x40], !P1 ;  /* 0x0488004008034fae */ /* 0x0003ea000c901d48 */
[----:B------:R1:W-:Y:S01]  /*7af0*/  @P4 LDGSTS.E.BYPASS.LTC128B.128 [R3+0x5480], [R8.64+0x80], !P6 ;  /* 0x0548008008034fae */ /* 0x0003e2000f101d48 */
[----:B------:R-:W-:Y:S01]  /*7b00*/  LOP3.LUT P4, RZ, R241, 0x4, RZ, 0xc0, !PT ;  /* 0x00000004f1ff7812 */ /* 0x000fe2000788c0ff */
[----:B-1----:R-:W-:Y:S11]  /*7b10*/  @P0 IMAD.SHL.U32 R3, R248, 0x2, RZ ;  /* 0x00000002f8030824 */ /* 0x002ff600078e00ff */
[----:B------:R-:W-:Y:S01]  /*7b20*/  @!UPT UIADD3 URZ, URZ, URZ, URZ ;  /* 0x0000003f3f3ff290 */ /* 0x000fe2000fffe03f */
[----:B------:R1:W-:Y:S04]  /*7b30*/  @P0 LDGSTS.E.BYPASS.LTC128B.128 [R3+0x4480], [R4.64], !P4 ;  /* 0x0448000004030fae */ /* 0x0003e8000e101d48 */
[----:B------:R1:W-:Y:S01]  /*7b40*/  @P0 LDGSTS.E.BYPASS.LTC128B.128 [R3+0x5080], [R4.64+0x40], !P1 ;  /* 0x0508004004030fae */ /* 0x0003e2000c901d48 */
[----:B------:R-:W-:Y:S03]  /*7b50*/  ISETP.NE.AND P1, PT, R11, RZ, PT ;  /* 0x000000ff0b00720c */ /* 0x000fe60003f25270 */
[----:B------:R1:W-:Y:S05]  /*7b60*/  @P0 LDGSTS.E.BYPASS.LTC128B.128 [R3+0x5c80], [R4.64+0x80], !P6 ;  /* 0x05c8008004030fae */ /* 0x0003ea000f101d48 */
.L_x_238:
[----:B------:R-:W-:Y:S05]  /*7b70*/  BSYNC B0 ;  /* 0x0000000000007941 */ /* 0x000fea0003800000 */
.L_x_237:
[----:B------:R-:W0:Y:S01]  /*7b80*/  LDGDEPBAR ;  /* 0x00000000000079af */ /* 0x000e220000000000 */
[----:B------:R-:W-:Y:S01]  /*7b90*/  IADD3 R33, R33, -0x1, RZ ;  /* 0xffffffff21217810 */ /* 0x000fe20007ffe0ff */
[----:B------:R-:W-:-:S05]  /*7ba0*/  @P5 BRA `(.L_x_239) ;  /* 0xffffb84000005947 */ /* 0x000fca000383ffff */
[----:B------:R-:W-:Y:S01]  /*7bb0*/  WARPSYNC 0xffffffff ;  /* 0xffffffff00007948 */ /* 0x000fe20003800000 */
[----:B------:R-:W-:Y:S06]  /*7bc0*/  BAR.SYNC.DEFER_BLOCKING 0x0 ;  /* 0x0000000000007b1d */ /* 0x000fec0000010000 */
.L_x_212:
[----:B------:R-:W-:Y:S01]  /*7bd0*/  ISETP.GE.AND P0, PT, R136, 0x1, PT ;  /* 0x000000018800780c */ /* 0x000fe20003f06270 */
[----:B------:R-:W-:Y:S01]  /*7be0*/  BSSY B0, `(.L_x_240) ;  /* 0x000001f000007945 */ /* 0x000fe20003800000 */
[----:B------:R-:W-:-:S11]  /*7bf0*/  MOV R0, RZ ;  /* 0x000000ff00007202 */ /* 0x000fd60000000f00 */
[----:B------:R-:W-:Y:S05]  /*7c00*/  @!P0 BRA `(.L_x_241) ;  /* 0x000001c000008947 */ /* 0x000fea0003800000 */
[----:B------:R-:W-:Y:S01]  /*7c10*/  IABS R2, R128 ;  /* 0x0000008000027213 */ /* 0x000fe20000000000 */
[----:B-12---:R-:W-:Y:S01]  /*7c20*/  IMAD.MOV.U32 R4, RZ, RZ, RZ ;  /* 0x000000ffff047224 */ /* 0x006fe200078e00ff */
[----:B------:R-:W-:Y:S02]  /*7c30*/  IADD3 R6, R137, -0x1, R128 ;  /* 0xffffffff89067810 */ /* 0x000fe40007ffe080 */
[----:B------:R-:W1:Y:S02]  /*7c40*/  I2F.RP R0, R2 ;  /* 0x0000000200007306 */ /* 0x000e640000209400 */
[----:B------:R-:W-:-:S06]  /*7c50*/  IABS R9, R6 ;  /* 0x0000000600097213 */ /* 0x000fcc0000000000 */
[----:B-1----:R-:W1:Y:S02]  /*7c60*/  MUFU.RCP R0, R0 ;  /* 0x0000000000007308 */ /* 0x002e640000001000 */
[----:B-1----:R-:W-:-:S06]  /*7c70*/  IADD3 R0, R0, 0xffffffe, RZ ;  /* 0x0ffffffe00007810 */ /* 0x002fcc0007ffe0ff */
[----:B---3--:R-:W1:Y:S02]  /*7c80*/  F2I.FTZ.U32.TRUNC.NTZ R5, R0 ;  /* 0x0000000000057305 */ /* 0x008e64000021f000 */
        /* <DEDUP_REMOVED lines=20> */
.L_x_241:
[----:B------:R-:W-:Y:S05]  /*7dd0*/  BSYNC B0 ;  /* 0x0000000000007941 */ /* 0x000fea0003800000 */
.L_x_240:
[----:B----4-:R-:W4:Y:S01]  /*7de0*/  LDL R2, [R1+0xa8] ;  /* 0x0000a80001027983 */ /* 0x010f220000100800 */
        /* <DEDUP_REMOVED lines=50> */
[----:B----4-:R-:W-:-:S04]  /*8110*/  IMAD R251, R2, R0, RZ ;  /* 0x0000000002fb7224 */ /* 0x010fc800078e02ff */
[--C-:B------:R-:W-:Y:S01]  /*8120*/  IMAD.IADD R2, R251, 0x1, R0.reuse ;  /* 0x00000001fb027824 */ /* 0x100fe200078e0200 */
[----:B------:R-:W-:-:S04]  /*8130*/  PRMT R0, RZ, 0x7610, R0 ;  /* 0x00007610ff007816 */ /* 0x000fc80000000000 */
[----:B------:R-:W-:-:S04]  /*8140*/  IMNMX R219, R137, R2, PT ;  /* 0x0000000289db7217 */ /* 0x000fc80003800200 */
[----:B------:R-:W-:-:S13]  /*8150*/  ISETP.GT.AND P0, PT, R219, R251, PT ;  /* 0x000000fbdb00720c */ /* 0x000fda0003f04270 */
[----:B------:R-:W-:Y:S05]  /*8160*/  @!P0 BRA `(.L_x_242) ;  /* 0x0000ce2000008947 */ /* 0x000fea0003800000 */
[----:B-1----:R-:W4:Y:S04]  /*8170*/  LDL R3, [R1+0x44] ;  /* 0x0000440001037983 */ /* 0x002f280000100800 */
[----:B--2---:R-:W2:Y:S04]  /*8180*/  LDL R4, [R1+0x48] ;  /* 0x0000480001047983 */ /* 0x004ea80000100800 */
[----:B---3--:R-:W3:Y:S04]  /*8190*/  LDL R6, [R1+0x58] ;  /* 0x0000580001067983 */ /* 0x008ee80000100800 */
[----:B------:R-:W3:Y:S04]  /*81a0*/  LDL R10, [R1+0x54] ;  /* 0x00005400010a7983 */ /* 0x000ee80000100800 */
[----:B------:R-:W3:Y:S04]  /*81b0*/  LDL R5, [R1+0xa0] ;  /* 0x0000a00001057983 */ /* 0x000ee80000100800 */
[----:B------:R-:W3:Y:S01]  /*81c0*/  LDL R9, [R1+0x4c] ;  /* 0x00004c0001097983 */ /* 0x000ee20000100800 */
[----:B------:R-:W-:-:S04]  /*81d0*/  ISETP.NE.U32.AND P0, PT, RZ, c[0x0][0x340], PT ;  /* 0x0000d000ff007a0c */ /* 0x000fc80003f05070 */
[----:B------:R-:W-:Y:S01]  /*81e0*/  ISETP.NE.AND.EX P2, PT, RZ, c[0x0][0x344], PT, P0 ;  /* 0x0000d100ff007a0c */ /* 0x000fe20003f45300 */
[----:B------:R-:W1:Y:S01]  /*81f0*/  S2R R11, SR_TID.X ;  /* 0x00000000000b7919 */ /* 0x000e620000002100 */
[----:B------:R-:W-:-:S05]  /*8200*/  SHF.R.S32.HI R0, RZ, 0x1f, R138 ;  /* 0x0000001fff007819 */ /* 0x000fca000001148a */
[----:B------:R-:W-:Y:S01]  /*8210*/  IMAD R0, R0, c[0x0][0x178], RZ ;  /* 0x00005e0000007a24 */ /* 0x000fe200078e02ff */
[----:B-1----:R-:W-:-:S05]  /*8220*/  SHF.R.S32.HI R8, RZ, 0x1f, R11 ;  /* 0x0000001fff087819 */ /* 0x002fca000001140b */
[----:B----4-:R-:W-:-:S04]  /*8230*/  @P2 IADD3 R2, P0, R3, c[0x0][0x340], RZ ;  /* 0x0000d00003022a10 */ /* 0x010fc80007f1e0ff */
[----:B--2---:R-:W-:-:S05]  /*8240*/  @P2 IADD3.X R3, R4, c[0x0][0x344], RZ, P0, !PT ;  /* 0x0000d10004032a10 */ /* 0x004fca00007fe4ff */
[----:B------:R1:W5:Y:S01]  /*8250*/  @P2 LDG.E R13, [R2.64] ;  /* 0x00000008020d2981 */ /* 0x000362000c1e1900 */
[----:B------:R-:W-:Y:S01]  /*8260*/  LEA.HI R8, R8, R11, RZ, 0x2 ;  /* 0x0000000b08087211 */ /* 0x000fe200078f10ff */
[----:B------:R-:W-:-:S03]  /*8270*/  IMAD.MOV.U32 R4, RZ, RZ, c[0x0][0x2c4] ;  /* 0x0000b100ff047624 */ /* 0x000fc600078e00ff */
[----:B------:R-:W-:Y:S02]  /*8280*/  LOP3.LUT R8, R8, 0xfffffffc, RZ, 0xc0, !PT ;  /* 0xfffffffc08087812 */ /* 0x000fe400078ec0ff */
[----:B------:R-:W-:Y:S01]  /*8290*/  ISETP.NE.AND P1, PT, R4, 0x1, PT ;  /* 0x000000010400780c */ /* 0x000fe20003f25270 */
[----:B------:R-:W-:Y:S02]  /*82a0*/  IMAD R0, R138, c[0x0][0x17c], R0 ;  /* 0x00005f008a007a24 */ /* 0x000fe400078e0200 */
[----:B------:R-:W-:Y:S01]  /*82b0*/  IMAD.IADD R8, R11, 0x1, -R8 ;  /* 0x000000010b087824 */ /* 0x000fe200078e0a08 */
[----:B------:R-:W-:-:S03]  /*82c0*/  ISETP.NE.U32.AND P0, PT, RZ, c[0x0][0x348], PT ;  /* 0x0000d200ff007a0c */ /* 0x000fc60003f05070 */
[----:B------:R-:W-:Y:S01]  /*82d0*/  IMAD R4, R8, 0x20, R247 ;  /* 0x0000002008047824 */ /* 0x000fe200078e02f7 */
[----:B---3--:R-:W-:Y:S02]  /*82e0*/  LOP3.LUT R56, R6, 0xffff, RZ, 0xc0, !PT ;  /* 0x0000ffff06387812 */ /* 0x008fe400078ec0ff */
[----:B------:R-:W-:Y:S01]  /*82f0*/  ISETP.NE.AND.EX P0, PT, RZ, c[0x0][0x34c], PT, P0 ;  /* 0x0000d300ff007a0c */ /* 0x000fe20003f05300 */
[----:B------:R-:W-:Y:S02]  /*8300*/  IMAD R4, R10, 0x80, R4 ;  /* 0x000000800a047824 */ /* 0x000fe400078e0204 */
[----:B-1----:R-:W-:Y:S01]  /*8310*/  IMAD.WIDE.U32 R2, R138, c[0x0][0x178], RZ ;  /* 0x00005e008a027a25 */ /* 0x002fe200078e00ff */
[----:B------:R-:W-:-:S04]  /*8320*/  SEL R6, R5, RZ, !P0 ;  /* 0x000000ff05067207 */ /* 0x000fc80004000000 */
[----:B------:R-:W-:Y:S01]  /*8330*/  IADD3 R3, R3, R0, RZ ;  /* 0x0000000003037210 */ /* 0x000fe20007ffe0ff */
[----:B------:R-:W-:Y:S01]  /*8340*/  @P1 IMAD.HI.U32 R8, R4, c[0x0][0x2c8], RZ ;  /* 0x0000b20004081a27 */ /* 0x000fe200078e00ff */
[----:B------:R-:W-:-:S03]  /*8350*/  SEL R5, R9, RZ, !P0 ;  /* 0x000000ff09057207 */ /* 0x000fc60004000000 */
[----:B------:R-:W-:-:S04]  /*8360*/  IMAD.WIDE.U32 R2, R56, c[0x0][0x1b8], R2 ;  /* 0x00006e0038027a25 */ /* 0x000fc800078e0002 */
[----:B------:R-:W-:Y:S01]  /*8370*/  IMAD.MOV.U32 R0, RZ, RZ, R4 ;  /* 0x000000ffff007224 */ /* 0x000fe200078e0004 */
[----:B------:R-:W-:Y:S01]  /*8380*/  @P1 SHF.R.U32.HI R0, RZ, c[0x0][0x2cc], R8 ;  /* 0x0000b300ff001a19 */ /* 0x000fe20000011608 */
[----:B------:R-:W-:Y:S02]  /*8390*/  IMAD R3, R56, c[0x0][0x1bc], R3 ;  /* 0x00006f0038037a24 */ /* 0x000fe400078e0203 */
[----:B------:R-:W-:Y:S02]  /*83a0*/  IMAD R6, R6, c[0x0][0x1c0], RZ ;  /* 0x0000700006067a24 */ /* 0x000fe400078e02ff */
[----:B------:R-:W-:Y:S01]  /*83b0*/  IMAD.WIDE.U32 R2, R5, c[0x0][0x1c0], R2 ;  /* 0x0000700005027a25 */ /* 0x000fe200078e0002 */
[----:B------:R-:W-:-:S03]  /*83c0*/  SHF.R.S32.HI R8, RZ, 0x1f, R0 ;  /* 0x0000001fff087819 */ /* 0x000fc60000011400 */
[----:B------:R-:W-:Y:S01]  /*83d0*/  IMAD R6, R5, c[0x0][0x1c4], R6 ;  /* 0x0000710005067a24 */ /* 0x000fe200078e0206 */
[----:B------:R-:W-:-:S05]  /*83e0*/  IADD3 R5, -R0, RZ, RZ ;  /* 0x000000ff00057210 */ /* 0x000fca0007ffe1ff */
[----:B------:R-:W-:Y:S02]  /*83f0*/  IMAD R4, R5, c[0x0][0x2c4], R4 ;  /* 0x0000b10005047a24 */ /* 0x000fe400078e0204 */
[----:B------:R-:W-:Y:S02]  /*8400*/  IMAD R5, R8, c[0x0][0x1b0], RZ ;  /* 0x00006c0008057a24 */ /* 0x000fe400078e02ff */
[----:B------:R-:W-:Y:S02]  /*8410*/  IMAD.IADD R3, R3, 0x1, R6 ;  /* 0x0000000103037824 */ /* 0x000fe400078e0206 */
[C---:B------:R-:W-:Y:S01]  /*8420*/  IMAD R6, R0.reuse, c[0x0][0x1b4], R5 ;  /* 0x00006d0000067a24 */ /* 0x040fe200078e0205 */
[----:B------:R-:W-:Y:S01]  /*8430*/  SHF.R.S32.HI R5, RZ, 0x1f, R4 ;  /* 0x0000001fff057819 */ /* 0x000fe20000011404 */
[----:B------:R-:W-:-:S04]  /*8440*/  IMAD.WIDE.U32 R2, R0, c[0x0][0x1b0], R2 ;  /* 0x00006c0000027a25 */ /* 0x000fc800078e0002 */
[----:B------:R-:W-:Y:S02]  /*8450*/  IMAD R0, R5, c[0x0][0x1a8], RZ ;  /* 0x00006a0005007a24 */ /* 0x000fe400078e02ff */
[----:B------:R-:W-:Y:S02]  /*8460*/  IMAD.IADD R3, R3, 0x1, R6 ;  /* 0x0000000103037824 */ /* 0x000fe400078e0206 */
[C---:B------:R-:W-:Y:S02]  /*8470*/  IMAD R0, R4.reuse, c[0x0][0x1ac], R0 ;  /* 0x00006b0004007a24 */ /* 0x040fe400078e0200 */
[----:B------:R-:W-:Y:S01]  /*8480*/  IMAD.WIDE.U32 R2, R4, c[0x0][0x1a8], R2 ;  /* 0x00006a0004027a25 */ /* 0x000fe200078e0002 */
[----:B------:R-:W-:-:S04]  /*8490*/  ISETP.GE.AND P4, PT, R228, c[0x0][0x198], PT ;  /* 0x00006600e4007a0c */ /* 0x000fc80003f86270 */
[----:B------:R-:W-:Y:S02]  /*84a0*/  IADD3 R0, R3, R0, RZ ;  /* 0x0000000003007210 */ /* 0x000fe40007ffe0ff */
[----:B------:R-:W-:Y:S01]  /*84b0*/  LEA R12, P0, R2, c[0x0][0x160], 0x1 ;  /* 0x00005800020c7a11 */ /* 0x000fe200078008ff */
[----:B------:R-:W-:Y:S01]  /*84c0*/  IMAD R5, R10, 0x80, R247 ;  /* 0x000000800a057824 */ /* 0x000fe200078e02f7 */
[----:B------:R-:W-:Y:S02]  /*84d0*/  ISETP.GE.AND P6, PT, R238, c[0x0][0x198], PT ;  /* 0x00006600ee007a0c */ /* 0x000fe40003fc6270 */
[----:B------:R-:W-:Y:S02]  /*84e0*/  ISETP.GE.AND P5, PT, R230, c[0x0][0x198], PT ;  /* 0x00006600e6007a0c */ /* 0x000fe40003fa6270 */
[----:B------:R-:W-:Y:S02]  /*84f0*/  LEA.HI.X R6, R2, c[0x0][0x164], R0, 0x1, P0 ;  /* 0x0000590002067a11 */ /* 0x000fe400000f0c00 */
[----:B------:R-:W-:-:S02]  /*8500*/  IADD3 R143, R219, -0x1, RZ ;  /* 0xffffffffdb8f7810 */ /* 0x000fc40007ffe0ff */
[----:B------:R-:W-:Y:S01]  /*8510*/  @!P2 MOV R13, R9 ;  /* 0x00000009000da202 */ /* 0x000fe20000000f00 */
[----:B------:R-:W-:Y:S05]  /*8520*/  BRA.DIV ~URZ, `(.L_x_243) ;  /* 0x000114927f007947 */ /* 0x000fea000b800000 */
[----:B------:R1:W2:Y:S02]  /*8530*/  SHFL.IDX PT, R4, R6, RZ, 0x1c1f ;  /* 0x001c1fff06047589 */ /* 0x0002a400000e0000 */
.L_x_390:
[----:B------:R-:W-:Y:S05]  /*8540*/  BRA.DIV ~URZ, `(.L_x_244) ;  /* 0x000114e27f007947 */ /* 0x000fea000b800000 */
[----:B------:R3:W4:Y:S02]  /*8550*/  SHFL.IDX PT, R0, R12, RZ, 0x1c1f ;  /* 0x001c1fff0c007589 */ /* 0x00072400000e0000 */
.L_x_391:
[----:B------:R-:W-:Y:S01]  /*8560*/  IMAD R36, R139, c[0x0][0x2c4], RZ ;  /* 0x0000b1008b247a24 */ /* 0x000fe200078e02ff */
[----:B------:R-:W-:Y:S04]  /*8570*/  BSSY B0, `(.L_x_245) ;  /* 0x0000010000007945 */ /* 0x000fe80003800000 */
[----:B------:R-:W-:-:S13]  /*8580*/  ISETP.GE.AND P0, PT, R5, R36, PT ;  /* 0x000000240500720c */ /* 0x000fda0003f06270 */
[----:B------:R-:W-:Y:S05]  /*8590*/  @P0 BRA `(.L_x_246) ;  /* 0x000000d000000947 */ /* 0x000fea0003800000 */
[-C--:B----4-:R-:W-:Y:S02]  /*85a0*/  LEA R10, P2, R228, R0.reuse, 0x1 ;  /* 0x00000000e40a7211 */ /* 0x090fe400078408ff */
[-C--:B------:R-:W-:Y:S02]  /*85b0*/  LEA R8, P1, R238, R0.reuse, 0x1 ;  /* 0x00000000ee087211 */ /* 0x080fe400078208ff */
[----:B------:R-:W-:Y:S01]  /*85c0*/  LEA R2, P0, R230, R0, 0x1 ;  /* 0x00000000e6027211 */ /* 0x000fe200078008ff */
[----:B------:R-:W-:Y:S01]  /*85d0*/  IMAD.SHL.U32 R0, R248, 0x2, RZ ;  /* 0x00000002f8007824 */ /* 0x000fe200078e00ff */
        /* <DEDUP_REMOVED lines=9> */
.L_x_246:
[----:B------:R-:W-:Y:S05]  /*8670*/  BSYNC B0 ;  /* 0x0000000000007941 */ /* 0x000fea0003800000 */
.L_x_245:
[----:B------:R-:W-:Y:S05]  /*8680*/  BRA.DIV ~URZ, `(.L_x_247) ;  /* 0x000114027f007947 */ /* 0x000fea000b800000 */
[----:B--2---:R2:W1:Y:S04]  /*8690*/  SHFL.IDX PT, R4, R6, 0x1, 0x1c1f ;  /* 0x003c1f0006047f89 */ /* 0x00446800000e0000 */
[----:B----4-:R2:W4:Y:S02]  /*86a0*/  SHFL.IDX PT, R0, R12, 0x1, 0x1c1f ;  /* 0x003c1f000c007f89 */ /* 0x01052400000e0000 */
.L_x_392:
[----:B------:R-:W-:Y:S01]  /*86b0*/  IADD3 R2, R5, 0x20, RZ ;  /* 0x0000002005027810 */ /* 0x000fe20007ffe0ff */
[----:B------:R-:W-:Y:S03]  /*86c0*/  BSSY B0, `(.L_x_248) ;  /* 0x0000010000007945 */ /* 0x000fe60003800000 */
[----:B------:R-:W-:-:S13]  /*86d0*/  ISETP.GE.AND P0, PT, R2, R36, PT ;  /* 0x000000240200720c */ /* 0x000fda0003f06270 */
[----:B------:R-:W-:Y:S05]  /*86e0*/  @P0 BRA `(.L_x_249) ;  /* 0x000000d000000947 */ /* 0x000fea0003800000 */
[-C--:B----4-:R-:W-:Y:S02]  /*86f0*/  LEA R10, P2, R228, R0.reuse, 0x1 ;  /* 0x00000000e40a7211 */ /* 0x090fe400078408ff */
[-C--:B------:R-:W-:Y:S02]  /*8700*/  LEA R8, P1, R238, R0.reuse, 0x1 ;  /* 0x00000000ee087211 */ /* 0x080fe400078208ff */
[----:B------:R-:W-:Y:S01]  /*8710*/  LEA R2, P0, R230, R0, 0x1 ;  /* 0x00000000e6027211 */ /* 0x000fe200078008ff */
[----:B------:R-:W-:Y:S01]  /*8720*/  IMAD.SHL.U32 R0, R248, 0x2, RZ ;  /* 0x00000002f8007824 */ /* 0x000fe200078e00ff */
[-C--:B-1----:R-:W-:Y:S02]  /*8730*/  LEA.HI.X R11, R228, R4.reuse, R229, 0x1, P2 ;  /* 0x00000004e40b7211 */ /* 0x082fe400010f0ce5 */
        /* <DEDUP_REMOVED lines=8> */
.L_x_249:
[----:B------:R-:W-:Y:S05]  /*87c0*/  BSYNC B0 ;  /* 0x0000000000007941 */ /* 0x000fea0003800000 */
.L_x_248:
[----:B------:R-:W-:Y:S05]  /*87d0*/  BRA.DIV ~URZ, `(.L_x_250) ;  /* 0x000113727f007947 */ /* 0x000fea000b800000 */
[----:B-1----:R1:W2:Y:S02]  /*87e0*/  SHFL.IDX PT, R4, R6, 0x2, 0x1c1f ;  /* 0x005c1f0006047f89 */ /* 0x0022a400000e0000 */
.L_x_393:
[----:B------:R-:W-:Y:S05]  /*87f0*/  BRA.DIV ~URZ, `(.L_x_251) ;  /* 0x000113c27f007947 */ /* 0x000fea000b800000 */
[----:B----4-:R4:W1:Y:S02]  /*8800*/  SHFL.IDX PT, R0, R12, 0x2, 0x1c1f ;  /* 0x005c1f000c007f89 */ /* 0x01086400000e0000 */
.L_x_394:
[----:B------:R-:W-:Y:S01]  /*8810*/  IADD3 R2, R5, 0x40, RZ ;  /* 0x0000004005027810 */ /* 0x000fe20007ffe0ff */
[----:B------:R-:W-:Y:S03]  /*8820*/  BSSY B0, `(.L_x_252) ;  /* 0x0000010000007945 */ /* 0x000fe60003800000 */
[----:B------:R-:W-:-:S13]  /*8830*/  ISETP.GE.AND P0, PT, R2, R36, PT ;  /* 0x000000240200720c */ /* 0x000fda0003f06270 */
[----:B------:R-:W-:Y:S05]  /*8840*/  @P0 BRA `(.L_x_253) ;  /* 0x000000d000000947 */ /* 0x000fea0003800000 */
[-C--:B-1----:R-:W-:Y:S02]  /*8850*/  LEA R10, P2, R228, R0.reuse, 0x1 ;  /* 0x00000000e40a7211 */ /* 0x082fe400078408ff */
        /* <DEDUP_REMOVED lines=12> */
.L_x_253:
[----:B------:R-:W-:Y:S05]  /*8920*/  BSYNC B0 ;  /* 0x0000000000007941 */ /* 0x000fea0003800000 */
.L_x_252:
[----:B------:R-:W-:Y:S05]  /*8930*/  BRA.DIV ~URZ, `(.L_x_254) ;  /* 0x000112e27f007947 */ /* 0x000fea000b800000 */
[----:B-12---:R-:W1:Y:S04]  /*8940*/  SHFL.IDX PT, R6, R6, 0x3, 0x1c1f ;  /* 0x007c1f0006067f89 */ /* 0x006e6800000e0000 */
[----:B------:R2:W3:Y:S02]  /*8950*/  SHFL.IDX PT, R2, R12, 0x3, 0x1c1f ;  /* 0x007c1f000c027f89 */ /* 0x0004e400000e0000 */
.L_x_395:
[----:B--2---:R-:W2:Y:S04]  /*8960*/  LDL R8, [R1+0x40] ;  /* 0x0000400001087983 */ /* 0x004ea80000100800 */
[----:B------:R-:W4:Y:S01]  /*8970*/  S2R R4, SR_TID.X ;  /* 0x0000000000047919 */ /* 0x000f220000002100 */
[----:B------:R-:W-:Y:S01]  /*8980*/  IADD3 R0, R5, 0x60, RZ ;  /* 0x0000006005007810 */ /* 0x000fe20007ffe0ff */
[----:B------:R-:W-:-:S03]  /*8990*/  IMAD.MOV.U32 R142, RZ, RZ, 0x30 ;  /* 0x00000030ff8e7424 */ /* 0x000fc600078e00ff */
[----:B------:R-:W-:Y:S01]  /*89a0*/  ISETP.GE.AND P0, PT, R0, R36, PT ;  /* 0x000000240000720c */ /* 0x000fe20003f06270 */
[----:B------:R-:W-:Y:S01]  /*89b0*/  IMAD.MOV.U32 R0, RZ, RZ, c[0x0][0x2b8] ;  /* 0x0000ae00ff007624 */ /* 0x000fe200078e00ff */
[----:B----4-:R-:W-:-:S04]  /*89c0*/  SHF.R.S32.HI R3, RZ, 0x1f, R4 ;  /* 0x0000001fff037819 */ /* 0x010fc80000011404 */
[----:B------:R-:W-:-:S04]  /*89d0*/  LEA.HI R3, R3, R4, RZ, 0x2 ;  /* 0x0000000403037211 */ /* 0x000fc800078f10ff */
[----:B------:R-:W-:Y:S01]  /*89e0*/  LOP3.LUT R3, R3, 0xfffffffc, RZ, 0xc0, !PT ;  /* 0xfffffffc03037812 */ /* 0x000fe200078ec0ff */
[----:B------:R-:W-:-:S04]  /*89f0*/  IMAD R142, R219, R142, -0x30 ;  /* 0xffffffd0db8e7424 */ /* 0x000fc800078e028e */
[----:B------:R-:W-:Y:S01]  /*8a00*/  IMAD.IADD R3, R4, 0x1, -R3 ;  /* 0x0000000104037824 */ /* 0x000fe200078e0a03 */
[----:B------:R-:W-:-:S03]  /*8a10*/  ISETP.NE.AND P3, PT, R0, 0x1, PT ;  /* 0x000000010000780c */ /* 0x000fc60003f65270 */
[----:B------:R-:W-:Y:S01]  /*8a20*/  IMAD R16, R3, 0x20, R247 ;  /* 0x0000002003107824 */ /* 0x000fe200078e02f7 */
[----:B-----5:R-:W-:-:S03]  /*8a30*/  SHF.R.S32.HI R0, RZ, 0x1f, R13 ;  /* 0x0000001fff007819 */ /* 0x020fc6000001140d */
[----:B------:R-:W-:Y:S01]  /*8a40*/  IMAD.IADD R3, R16, 0x1, R142 ;  /* 0x0000000110037824 */ /* 0x000fe200078e028e */
[----:B---3--:R-:W-:-:S04]  /*8a50*/  @!P0 LEA R4, P2, R228, R2, 0x1 ;  /* 0x00000002e4048211 */ /* 0x008fc800078408ff */
[----:B------:R-:W-:Y:S01]  /*8a60*/  ISETP.GE.AND P1, PT, R3, R136, PT ;  /* 0x000000880300720c */ /* 0x000fe20003f26270 */
[----:B------:R-:W-:Y:S01]  /*8a70*/  @!P0 IMAD.SHL.U32 R12, R248, 0x2, RZ ;  /* 0x00000002f80c8824 */ /* 0x000fe200078e00ff */
[----:B-1----:R-:W-:Y:S01]  /*8a80*/  @!P0 LEA.HI.X R5, R228, R6, R229, 0x1, P2 ;  /* 0x00000006e4058211 */ /* 0x002fe200010f0ce5 */
[----:B------:R-:W-:-:S04]  /*8a90*/  IMAD.WIDE.U32 R18, R13, c[0x0][0x2b0], RZ ;  /* 0x0000ac000d127a25 */ /* 0x000fc800078e00ff */
[----:B------:R-:W-:Y:S01]  /*8aa0*/  @!PT LDS RZ, [RZ] ;  /* 0x00000000fffff984 */ /* 0x000fe20000000800 */
[----:B------:R-:W-:Y:S01]  /*8ab0*/  @!PT LDS RZ, [RZ] ;  /* 0x00000000fffff984 */ /* 0x000fe20000000800 */
[----:B------:R-:W-:Y:S01]  /*8ac0*/  @!PT LDS RZ, [RZ] ;  /* 0x00000000fffff984 */ /* 0x000fe20000000800 */
[----:B------:R1:W-:Y:S01]  /*8ad0*/  @!P0 LDGSTS.E.BYPASS.LTC128B.128 [R12+0x7880], [R4.64], !P4 ;  /* 0x07880000040c8fae */ /* 0x0003e2000e101d48 */
[----:B------:R-:W-:Y:S01]  /*8ae0*/  ISETP.GT.OR P1, PT, R16, 0x2f, P1 ;  /* 0x0000002f1000780c */ /* 0x000fe20000f24670 */
[----:B------:R-:W-:Y:S02]  /*8af0*/  IMAD.MOV.U32 R218, RZ, RZ, RZ ;  /* 0x000000ffffda7224 */ /* 0x000fe400078e00ff */
[----:B--2---:R-:W-:Y:S02]  /*8b00*/  IMAD.IADD R3, R3, 0x1, R8 ;  /* 0x0000000103037824 */ /* 0x004fe400078e0208 */
[----:B------:R-:W-:Y:S02]  /*8b10*/  IMAD R8, R0, c[0x0][0x2b0], RZ ;  /* 0x0000ac0000087a24 */ /* 0x000fe400078e02ff */
[----:B------:R-:W-:-:S04]  /*8b20*/  @P3 IMAD.HI.U32 R9, R3, c[0x0][0x2bc], RZ ;  /* 0x0000af0003093a27 */ /* 0x000fc800078e00ff */
[----:B------:R-:W-:Y:S02]  /*8b30*/  IMAD R8, R13, c[0x0][0x2b4], R8 ;  /* 0x0000ad000d087a24 */ /* 0x000fe400078e0208 */
[----:B------:R-:W-:Y:S01]  /*8b40*/  IMAD.MOV.U32 R0, RZ, RZ, R3 ;  /* 0x000000ffff007224 */ /* 0x000fe200078e0003 */
[----:B------:R-:W-:Y:S01]  /*8b50*/  @P3 SHF.R.U32.HI R0, RZ, c[0x0][0x2c0], R9 ;  /* 0x0000b000ff003a19 */ /* 0x000fe20000011609 */
[----:B------:R-:W-:Y:S01]  /*8b60*/  IMAD.IADD R14, R19, 0x1, R8 ;  /* 0x00000001130e7824 */ /* 0x000fe200078e0208 */
[-C--:B------:R-:W-:Y:S02]  /*8b70*/  @!P0 LEA R10, P3, R238, R2.reuse, 0x1 ;  /* 0x00000002ee0a8211 */ /* 0x080fe400078608ff */
[----:B------:R-:W-:Y:S02]  /*8b80*/  @!P0 LEA R8, P4, R230, R2, 0x1 ;  /* 0x00000002e6088211 */ /* 0x000fe400078808ff */
        /* <DEDUP_REMOVED lines=12> */
[----:B------:R-:W-:-:S04]  /*8c50*/  IMAD.MOV R0, RZ, RZ, -R0 ;  /* 0x000000ffff007224 */ /* 0x000fc800078e0a00 */
[----:B------:R-:W-:-:S05]  /*8c60*/  IMAD R227, R0, c[0x0][0x2b8], R3 ;  /* 0x0000ae0000e37a24 */ /* 0x000fca00078e0203 */
[----:B------:R-:W-:Y:S01]  /*8c70*/  SHF.R.S32.HI R57, RZ, 0x1f, R227 ;  /* 0x0000001fff397819 */ /* 0x000fe200000114e3 */
[----:B------:R-:W-:-:S04]  /*8c80*/  IMAD.WIDE.U32 R2, R227, c[0x0][0x1e0], RZ ;  /* 0x00007800e3027a25 */ /* 0x000fc800078e00ff */
[----:B------:R-:W-:-:S04]  /*8c90*/  IMAD R0, R57, c[0x0][0x1e0], RZ ;  /* 0x0000780039007a24 */ /* 0x000fc800078e02ff */
[----:B------:R-:W-:Y:S01]  /*8ca0*/  IMAD R0, R227, c[0x0][0x1e4], R0 ;  /* 0x00007900e3007a24 */ /* 0x000fe200078e0200 */
[----:B------:R-:W-:Y:S03]  /*8cb0*/  STL.64 [R1+0x30], R18 ;  /* 0x0000301201007387 */ /* 0x000fe60000100a00 */
[----:B------:R-:W-:Y:S01]  /*8cc0*/  IMAD.IADD R3, R3, 0x1, R0 ;  /* 0x0000000103037824 */ /* 0x000fe200078e0200 */
[----:B------:R2:W-:Y:S01]  /*8cd0*/  STL [R1+0x3c], R14 ;  /* 0x00003c0e01007387 */ /* 0x0005e20000100800 */
[----:B------:R-:W-:-:S05]  /*8ce0*/  IMAD R140, R143, -0x30, R136 ;  /* 0xffffffd08f8c7824 */ /* 0x000fca00078e0288 */
[----:B-1----:R-:W-:Y:S01]  /*8cf0*/  IMNMX R4, R140, 0x30, PT ;  /* 0x000000308c047817 */ /* 0x002fe20003800200 */
[----:B--2---:R-:W-:-:S04]  /*8d00*/  IMAD.WIDE.U32 R14, R56, c[0x0][0x1e8], RZ ;  /* 0x00007a00380e7a25 */ /* 0x004fc800078e00ff */
[----:B------:R-:W-:Y:S02]  /*8d10*/  IMAD R13, R56, c[0x0][0x1ec], R15 ;  /* 0x00007b00380d7a24 */ /* 0x000fe400078e020f */
[----:B------:R-:W-:-:S05]  /*8d20*/  IMAD.IADD R4, R4, 0x1, -R247 ;  /* 0x0000000104047824 */ /* 0x000fca00078e0af7 */
[----:B------:R-:W-:Y:S02]  /*8d30*/  ISETP.GE.AND P1, PT, R4, 0x1, PT ;  /* 0x000000010400780c */ /* 0x000fe40003f26270 */
[----:B------:R-:W-:Y:S02]  /*8d40*/  ISETP.GE.AND P6, PT, R230, c[0x0][0x1d4], PT ;  /* 0x00007500e6007a0c */ /* 0x000fe40003fc6270 */
[----:B------:R-:W-:Y:S02]  /*8d50*/  ISETP.GE.AND P5, PT, R228, c[0x0][0x1d4], PT ;  /* 0x00007500e4007a0c */ /* 0x000fe40003fa6270 */
[----:B------:R-:W-:Y:S01]  /*8d60*/  P2R R141, PR, RZ, 0x40 ;  /* 0x00000040ff8d7803 */ /* 0x000fe20000000000 */
[----:B------:R-:W-:Y:S01]  /*8d70*/  STL.64 [R1+0x28], R14 ;  /* 0x0000280e01007387 */ /* 0x000fe20000100a00 */
[----:B------:R-:W-:-:S03]  /*8d80*/  ISETP.GE.AND P4, PT, R238, c[0x0][0x1d4], PT ;  /* 0x00007500ee007a0c */ /* 0x000fc60003f86270 */
[----:B------:R-:W-:Y:S01]  /*8d90*/  STL [R1+0x38], R13 ;  /* 0x0000380d01007387 */ /* 0x000fe20000100800 */
[----:B----4-:R-:W-:Y:S01]  /*8da0*/  SHF.R.S32.HI R58, RZ, 0x1f, R218 ;  /* 0x0000001fff3a7819 */ /* 0x010fe200000114da */
[----:B------:R-:W-:-:S04]  /*8db0*/  IMAD.WIDE.U32 R2, R218, c[0x0][0x1f0], R2 ;  /* 0x00007c00da027a25 */ /* 0x000fc800078e0002 */
[----:B------:R-:W-:Y:S01]  /*8dc0*/  IMAD R0, R58, c[0x0][0x1f0], RZ ;  /* 0x00007c003a007a24 */ /* 0x000fe200078e02ff */
[----:B------:R-:W-:-:S03]  /*8dd0*/  IADD3 R2, P0, R2, R14, RZ ;  /* 0x0000000e02027210 */ /* 0x000fc60007f1e0ff */
[----:B------:R-:W-:-:S05]  /*8de0*/  IMAD R0, R218, c[0x0][0x1f4], R0 ;  /* 0x00007d00da007a24 */ /* 0x000fca00078e0200 */
[----:B------:R-:W-:Y:S02]  /*8df0*/  IADD3.X R3, R13, R3, R0, P0, !PT ;  /* 0x000000030d037210 */ /* 0x000fe400007fe400 */
[----:B------:R-:W-:-:S04]  /*8e00*/  LEA R0, P0, R2, c[0x0][0x1c8], 0x1 ;  /* 0x0000720002007a11 */ /* 0x000fc800078008ff */
[----:B------:R-:W-:Y:S02]  /*8e10*/  LEA.HI.X R5, R2, c[0x0][0x1cc], R3, 0x1, P0 ;  /* 0x0000730002057a11 */ /* 0x000fe400000f0c03 */
[----:B------:R-:W3:Y:S04]  /*8e20*/  SHFL.IDX PT, R2, R0, RZ, 0x1c1f ;  /* 0x001c1fff00027589 */ /* 0x000ee800000e0000 */
[----:B------:R-:W1:Y:S04]  /*8e30*/  SHFL.IDX PT, R0, R0, 0x1, 0x1c1f ;  /* 0x003c1f0000007f89 */ /* 0x000e6800000e0000 */
[----:B------:R-:W2:Y:S04]  /*8e40*/  SHFL.IDX PT, R3, R5, RZ, 0x1c1f ;  /* 0x001c1fff05037589 */ /* 0x000ea800000e0000 */
[----:B------:R-:W4:Y:S01]  /*8e50*/  SHFL.IDX PT, R5, R5, 0x1, 0x1c1f ;  /* 0x003c1f0005057f89 */ /* 0x000f2200000e0000 */
[----:B------:R-:W-:Y:S01]  /*8e60*/  ISETP.GE.AND P0, PT, R4, 0x21, PT ;  /* 0x000000210400780c */ /* 0x000fe20003f06270 */
[----:B------:R-:W-:Y:S01]  /*8e70*/  @P1 IMAD.SHL.U32 R4, R248, 0x2, RZ ;  /* 0x00000002f8041824 */ /* 0x000fe200078e00ff */
[----:B---3--:R-:W-:-:S11]  /*8e80*/  @P1 LEA R8, P2, R228, R2, 0x1 ;  /* 0x00000002e4081211 */ /* 0x008fd600078408ff */
[----:B-1----:R-:W-:Y:S02]  /*8e90*/  @P0 LEA R10, P6, R228, R0, 0x1 ;  /* 0x00000000e40a0211 */ /* 0x002fe400078c08ff */
[----:B------:R-:W-:Y:S02]  /*8ea0*/  @P1 LEA R14, P3, R238, R2, 0x1 ;  /* 0x00000002ee0e1211 */ /* 0x000fe400078608ff */
[C-C-:B--2---:R-:W-:Y:S02]  /*8eb0*/  @P1 LEA.HI.X R9, R228.reuse, R3, R229.reuse, 0x1, P2 ;  /* 0x00000003e4091211 */ /* 0x144fe400010f0ce5 */
[----:B----4-:R-:W-:-:S03]  /*8ec0*/  @P0 LEA.HI.X R11, R228, R5, R229, 0x1, P6 ;  /* 0x00000005e40b0211 */ /* 0x010fc600030f0ce5 */
[----:B------:R1:W-:Y:S01]  /*8ed0*/  @P1 LDGSTS.E.BYPASS.LTC128B.128 [R4+0x3c80], [R8.64], !P5 ;  /* 0x03c8000008041fae */ /* 0x0003e2000e901d48 */
[----:B------:R-:W-:Y:S02]  /*8ee0*/  ISETP.NE.AND P6, PT, R141, RZ, PT ;  /* 0x000000ff8d00720c */ /* 0x000fe40003fc5270 */
[----:B------:R-:W-:Y:S02]  /*8ef0*/  @P1 LEA R12, P2, R230, R2, 0x1 ;  /* 0x00000002e60c1211 */ /* 0x000fe400078408ff */
[-C--:B------:R-:W-:Y:S02]  /*8f00*/  @P1 LEA.HI.X R15, R238, R3.reuse, R250, 0x1, P3 ;  /* 0x00000003ee0f1211 */ /* 0x080fe400018f0cfa */
[C-C-:B------:R-:W-:Y:S02]  /*8f10*/  @P1 LEA.HI.X R13, R230.reuse, R3, R249.reuse, 0x1, P2 ;  /* 0x00000003e60d1211 */ /* 0x140fe400010f0cf9 */
[CC--:B------:R-:W-:Y:S01]  /*8f20*/  @P0 LEA R2, P2, R230.reuse, R0.reuse, 0x1 ;  /* 0x00000000e6020211 */ /* 0x0c0fe200078408ff */
[----:B------:R2:W-:Y:S03]  /*8f30*/  @P1 LDGSTS.E.BYPASS.LTC128B.128 [R4+0x4880], [R14.64], !P4 ;  /* 0x048800000e041fae */ /* 0x0005e6000e101d48 */
[----:B------:R-:W-:Y:S01]  /*8f40*/  @P0 LEA.HI.X R3, R230, R5, R249, 0x1, P2 ;  /* 0x00000005e6030211 */ /* 0x000fe200010f0cf9 */
[----:B------:R2:W-:Y:S01]  /*8f50*/  @P1 LDGSTS.E.BYPASS.LTC128B.128 [R4+0x5480], [R12.64], !P6 ;  /* 0x054800000c041fae */ /* 0x0005e2000f101d48 */
[----:B-1----:R-:W-:Y:S01]  /*8f60*/  @P0 LEA R8, P3, R238, R0, 0x1 ;  /* 0x00000000ee080211 */ /* 0x002fe200078608ff */
[----:B------:R-:W-:-:S03]  /*8f70*/  @P0 IMAD.SHL.U32 R0, R248, 0x2, RZ ;  /* 0x00000002f8000824 */ /* 0x000fc600078e00ff */
[----:B------:R-:W-:Y:S02]  /*8f80*/  @P0 LEA.HI.X R9, R238, R5, R250, 0x1, P3 ;  /* 0x00000005ee090211 */ /* 0x000fe400018f0cfa */
[----:B------:R2:W-:Y:S04]  /*8f90*/  @P0 LDGSTS.E.BYPASS.LTC128B.128 [R0+0x4480], [R10.64], !P5 ;  /* 0x044800000a000fae */ /* 0x0005e8000e901d48 */
[----:B------:R2:W-:Y:S04]  /*8fa0*/  @P0 LDGSTS.E.BYPASS.LTC128B.128 [R0+0x5080], [R8.64], !P4 ;  /* 0x0508000008000fae */ /* 0x0005e8000e101d48 */
[----:B------:R2:W-:Y:S01]  /*8fb0*/  @P0 LDGSTS.E.BYPASS.LTC128B.128 [R0+0x5c80], [R2.64], !P6 ;  /* 0x05c8000002000fae */ /* 0x0005e2000f101d48 */
[----:B------:R-:W-:-:S03]  /*8fc0*/  ISETP.LT.AND P0, PT, RZ, c[0x0][0x27c], PT ;  /* 0x00009f00ff007a0c */ /* 0x000fc60003f01270 */
[----:B------:R-:W0:Y:S01]  /*8fd0*/  LDGDEPBAR ;  /* 0x00000000000079af */ /* 0x000e220000000000 */
[----:B------:R-:W-:-:S09]  /*8fe0*/  ISETP.GT.AND P3, PT, R16, 0x2f, PT ;  /* 0x0000002f1000780c */ /* 0x000fd20003f64270 */
[----:B------:R-:W-:Y:S05]  /*8ff0*/  @P0 BRA `(.L_x_255) ;  /* 0x0000002000000947 */ /* 0x000fea0003800000 */
[----:B------:R-:W-:-:S04]  /*9000*/  DEPBAR.LE SB0, 0x1 ;  /* 0x000080400000791a */ /* 0x000fc80000000000 */
[----:B------:R-:W-:Y:S05]  /*9010*/  BRA `(.L_x_256) ;  /* 0x0000568000007947 */ /* 0x000fea0003800000 */
.L_x_255:
[----:B------:R-:W3:Y:S01]  /*9020*/  LDL R59, [R1+0x54] ;  /* 0x00005400013b7983 */ /* 0x000ee20000100800 */
[----:B--2---:R-:W-:Y:S01]  /*9030*/  SHF.R.S32.HI R0, RZ, 0x1f, R129 ;  /* 0x0000001fff007819 */ /* 0x004fe20000011481 */
[----:B------:R-:W-:Y:S01]  /*9040*/  ULDC.U8 UR4, c[0x0][0x298] ;  /* 0x0000a60000047ab9 */ /* 0x000fe20000000000 */
[C---:B------:R-:W-:Y:S01]  /*9050*/  IMAD.WIDE.U32 R2, R129.reuse, c[0x0][0x280], RZ ;  /* 0x0000a00081027a25 */ /* 0x040fe200078e00ff */
[----:B------:R-:W-:Y:S01]  /*9060*/  ISETP.NE.AND P2, PT, RZ, UR4, PT ;  /* 0x00000004ff007c0c */ /* 0x000fe2000bf45270 */
[----:B------:R-:W-:Y:S02]  /*9070*/  BSSY B2, `(.L_x_256) ;  /* 0x0000562000027945 */ /* 0x000fe40003800000 */
[----:B------:R-:W-:Y:S01]  /*9080*/  IMAD R6, R0, c[0x0][0x280], RZ ;  /* 0x0000a00000067a24 */ /* 0x000fe200078e02ff */
[----:B------:R-:W-:Y:S01]  /*9090*/  LEA R8, P1, R2, c[0x0][0x270], 0x1 ;  /* 0x00009c0002087a11 */ /* 0x000fe200078208ff */
[----:B------:R-:W-:Y:S02]  /*90a0*/  IMAD R0, R0, c[0x0][0x290], RZ ;  /* 0x0000a40000007a24 */ /* 0x000fe400078e02ff */
[----:B------:R-:W-:-:S02]  /*90b0*/  IMAD R6, R129, c[0x0][0x284], R6 ;  /* 0x0000a10081067a24 */ /* 0x000fc400078e0206 */
[----:B------:R-:W-:-:S03]  /*90c0*/  IMAD.WIDE.U32 R4, R129, c[0x0][0x290], RZ ;  /* 0x0000a40081047a25 */ /* 0x000fc600078e00ff */
[----:B------:R-:W-:Y:S01]  /*90d0*/  IADD3 R3, R6, R3, RZ ;  /* 0x0000000306037210 */ /* 0x000fe20007ffe0ff */
[----:B------:R-:W-:Y:S01]  /*90e0*/  IMAD R0, R129, c[0x0][0x294], R0 ;  /* 0x0000a50081007a24 */ /* 0x000fe200078e0200 */
[----:B------:R-:W-:-:S04]  /*90f0*/  LEA R9, P0, R4, c[0x0][0x288], 0x1 ;  /* 0x0000a20004097a11 */ /* 0x000fc800078008ff */
[----:B------:R-:W-:Y:S02]  /*9100*/  IADD3 R5, R0, R5, RZ ;  /* 0x0000000500057210 */ /* 0x000fe40007ffe0ff */
[----:B------:R-:W-:Y:S02]  /*9110*/  LEA.HI.X R0, R2, c[0x0][0x274], R3, 0x1, P1 ;  /* 0x00009d0002007a11 */ /* 0x000fe400008f0c03 */
[----:B------:R-:W-:Y:S02]  /*9120*/  LEA.HI.X R2, R4, c[0x0][0x28c], R5, 0x1, P0 ;  /* 0x0000a30004027a11 */ /* 0x000fe400000f0c05 */
[----:B---3--:R-:W-:Y:S01]  /*9130*/  LEA R6, R59, R112, 0x7 ;  /* 0x000000703b067211 */ /* 0x008fe200078e38ff */
[----:B------:R-:W-:Y:S05]  /*9140*/  @!P2 BRA `(.L_x_257) ;  /* 0x000029a00000a947 */ /* 0x000fea0003800000 */
[----:B------:R-:W-:Y:S01]  /*9150*/  ISETP.GE.AND P0, PT, R6, R36, PT ;  /* 0x000000240600720c */ /* 0x000fe20003f06270 */
[----:B------:R-:W1:Y:S01]  /*9160*/  SHFL.IDX PT, R3, R2, RZ, 0x1e1f ;  /* 0x001e1fff02037589 */ /* 0x000e6200000e0000 */
[----:B------:R-:W-:Y:S01]  /*9170*/  BSSY B0, `(.L_x_258) ;  /* 0x000004f000007945 */ /* 0x000fe20003800000 */
[----:B------:R-:W-:Y:S01]  /*9180*/  CS2R R30, SRZ ;  /* 0x00000000001e7805 */ /* 0x000fe2000001ff00 */
[----:B------:R-:W-:Y:S01]  /*9190*/  CS2R R28, SRZ ;  /* 0x00000000001c7805 */ /* 0x000fe2000001ff00 */
[----:B------:R-:W2:Y:S01]  /*91a0*/  SHFL.IDX PT, R5, R0, RZ, 0x1e1f ;  /* 0x001e1fff00057589 */ /* 0x000ea200000e0000 */
[----:B------:R-:W-:Y:S01]  /*91b0*/  CS2R R26, SRZ ;  /* 0x00000000001a7805 */ /* 0x000fe2000001ff00 */
[----:B------:R-:W-:Y:S01]  /*91c0*/  CS2R R24, SRZ ;  /* 0x0000000000187805 */ /* 0x000fe2000001ff00 */
[----:B------:R-:W-:Y:S01]  /*91d0*/  CS2R R22, SRZ ;  /* 0x0000000000167805 */ /* 0x000fe2000001ff00 */
[----:B------:R-:W3:Y:S01]  /*91e0*/  SHFL.IDX PT, R4, R8, RZ, 0x1e1f ;  /* 0x001e1fff08047589 */ /* 0x000ee200000e0000 */
[----:B------:R-:W-:Y:S01]  /*91f0*/  CS2R R20, SRZ ;  /* 0x0000000000147805 */ /* 0x000fe2000001ff00 */
[----:B------:R-:W-:Y:S01]  /*9200*/  CS2R R18, SRZ ;  /* 0x0000000000127805 */ /* 0x000fe2000001ff00 */
[----:B------:R-:W-:Y:S01]  /*9210*/  CS2R R16, SRZ ;  /* 0x0000000000107805 */ /* 0x000fe2000001ff00 */
[----:B------:R4:W1:Y:S01]  /*9220*/  SHFL.IDX PT, R2, R9, RZ, 0x1e1f ;  /* 0x001e1fff09027589 */ /* 0x00086200000e0000 */
[----:B------:R-:W-:Y:S01]  /*9230*/  CS2R R14, SRZ ;  /* 0x00000000000e7805 */ /* 0x000fe2000001ff00 */
[----:B------:R-:W-:Y:S01]  /*9240*/  CS2R R12, SRZ ;  /* 0x00000000000c7805 */ /* 0x000fe2000001ff00 */
[----:B------:R-:W-:Y:S01]  /*9250*/  CS2R R10, SRZ ;  /* 0x00000000000a7805 */ /* 0x000fe2000001ff00 */
[----:B----4-:R-:W-:Y:S01]  /*9260*/  CS2R R8, SRZ ;  /* 0x0000000000087805 */ /* 0x010fe2000001ff00 */
[----:B------:R-:W-:Y:S05]  /*9270*/  @P0 BRA `(.L_x_259) ;  /* 0x000003e000000947 */ /* 0x000fea0003800000 */
[----:B-123--:R-:W2:Y:S04]  /*9280*/  LDL R40, [R1+0x110] ;  /* 0x0001100001287983 */ /* 0x00eea80000100800 */
[----:B------:R-:W3:Y:S04]  /*9290*/  LDL R39, [R1+0x10c] ;  /* 0x00010c0001277983 */ /* 0x000ee80000100800 */
[----:B------:R-:W4:Y:S04]  /*92a0*/  LDL R38, [R1+0x114] ;  /* 0x0001140001267983 */ /* 0x000f280000100800 */
[----:B------:R-:W4:Y:S04]  /*92b0*/  LDL R37, [R1+0x108] ;  /* 0x0001080001257983 */ /* 0x000f280000100800 */
[----:B------:R-:W4:Y:S04]  /*92c0*/  LDL R35, [R1+0x118] ;  /* 0x0001180001237983 */ /* 0x000f280000100800 */
[----:B------:R-:W4:Y:S04]  /*92d0*/  LDL R33, [R1+0x104] ;  /* 0x0001040001217983 */ /* 0x000f280000100800 */
[----:B------:R-:W4:Y:S04]  /*92e0*/  LDL R32, [R1+0x11c] ;  /* 0x00011c0001207983 */ /* 0x000f280000100800 */
[----:B------:R-:W4:Y:S01]  /*92f0*/  LDL R34, [R1+0x100] ;  /* 0x0001000001227983 */ /* 0x000f220000100800 */
[----:B------:R-:W-:Y:S01]  /*9300*/  ISETP.GE.AND P0, PT, R114, c[0x0][0x27c], PT ;  /* 0x00009f0072007a0c */ /* 0x000fe20003f06270 */
[----:B------:R-:W-:Y:S01]  /*9310*/  CS2R R20, SRZ ;  /* 0x0000000000147805 */ /* 0x000fe2000001ff00 */
[----:B------:R-:W-:Y:S01]  /*9320*/  ISETP.GE.AND P1, PT, R167, c[0x0][0x27c], PT ;  /* 0x00009f00a7007a0c */ /* 0x000fe20003f26270 */
[----:B------:R-:W4:Y:S01]  /*9330*/  LDL R6, [R1+0x120] ;  /* 0x0001200001067983 */ /* 0x000f220000100800 */
[----:B------:R-:W-:-:S03]  /*9340*/  CS2R R8, SRZ ;  /* 0x0000000000087805 */ /* 0x000fc6000001ff00 */
[----:B------:R-:W4:Y:S06]  /*9350*/  LDL R0, [R1+0xfc] ;  /* 0x0000fc0001007983 */ /* 0x000f2c0000100800 */
[----:B------:R-:W-:-:S04]  /*9360*/  @!P0 IMAD.WIDE R12, R114, 0x2, R4 ;  /* 0x00000002720c8825 */ /* 0x000fc800078e0204 */
[----:B------:R-:W-:Y:S01]  /*9370*/  @!P0 IMAD.WIDE R10, R114, 0x2, R2 ;  /* 0x00000002720a8825 */ /* 0x000fe200078e0202 */
[----:B------:R1:W5:Y:S04]  /*9380*/  @!P0 LD.E.64 R20, [R12.64] ;  /* 0x000000080c148980 */ /* 0x000368000c101b00 */
[----:B------:R1:W5:Y:S01]  /*9390*/  @!P0 LD.E.64 R8, [R10.64] ;  /* 0x000000080a088980 */ /* 0x000362000c101b00 */
[----:B------:R-:W-:Y:S01]  /*93a0*/  ISETP.GE.AND P0, PT, R164, c[0x0][0x27c], PT ;  /* 0x00009f00a4007a0c */ /* 0x000fe20003f06270 */
[----:B------:R-:W-:Y:S01]  /*93b0*/  CS2R R22, SRZ ;  /* 0x0000000000167805 */ /* 0x000fe2000001ff00 */
[----:B------:R-:W-:Y:S01]  /*93c0*/  CS2R R24, SRZ ;  /* 0x0000000000187805 */ /* 0x000fe2000001ff00 */
[----:B-1----:R-:W-:Y:S01]  /*93d0*/  CS2R R10, SRZ ;  /* 0x00000000000a7805 */ /* 0x002fe2000001ff00 */
[----:B------:R-:W-:Y:S01]  /*93e0*/  CS2R R26, SRZ ;  /* 0x00000000001a7805 */ /* 0x000fe2000001ff00 */
[----:B------:R-:W-:Y:S01]  /*93f0*/  CS2R R28, SRZ ;  /* 0x00000000001c7805 */ /* 0x000fe2000001ff00 */
[----:B------:R-:W-:Y:S01]  /*9400*/  CS2R R30, SRZ ;  /* 0x00000000001e7805 */ /* 0x000fe2000001ff00 */
[----:B--2---:R-:W-:-:S05]  /*9410*/  @!P1 IADD3 R14, P2, R4, R40, RZ ;  /* 0x00000028040e9210 */ /* 0x004fca0007f5e0ff */
[----:B---3--:R-:W-:Y:S01]  /*9420*/  @!P1 IMAD.X R15, R5, 0x1, R39, P2 ;  /* 0x00000001050f9824 */ /* 0x008fe200010e0627 */
[----:B------:R-:W-:-:S04]  /*9430*/  @!P1 IADD3 R12, P2, R2, R40, RZ ;  /* 0x00000028020c9210 */ /* 0x000fc80007f5e0ff */
[----:B------:R1:W5:Y:S01]  /*9440*/  @!P1 LD.E.64 R22, [R14.64] ;  /* 0x000000080e169980 */ /* 0x000362000c101b00 */
[----:B------:R-:W-:-:S05]  /*9450*/  @!P1 IMAD.X R13, R3, 0x1, R39, P2 ;  /* 0x00000001030d9824 */ /* 0x000fca00010e0627 */
[----:B------:R2:W5:Y:S01]  /*9460*/  @!P1 LD.E.64 R10, [R12.64] ;  /* 0x000000080c0a9980 */ /* 0x000562000c101b00 */
[----:B----4-:R-:W-:Y:S02]  /*9470*/  @!P0 IADD3 R16, P1, R4, R38, RZ ;  /* 0x0000002604108210 */ /* 0x010fe40007f3e0ff */
[----:B------:R-:W-:-:S03]  /*9480*/  ISETP.GE.AND P2, PT, R166, c[0x0][0x27c], PT ;  /* 0x00009f00a6007a0c */ /* 0x000fc60003f46270 */
[----:B------:R-:W-:-:S05]  /*9490*/  @!P0 IMAD.X R17, R5, 0x1, R37, P1 ;  /* 0x0000000105118824 */ /* 0x000fca00008e0625 */
[----:B------:R3:W5:Y:S01]  /*94a0*/  @!P0 LD.E.64 R24, [R16.64] ;  /* 0x0000000810188980 */ /* 0x000762000c101b00 */
[----:B-1----:R-:W-:-:S05]  /*94b0*/  @!P0 IADD3 R14, P1, R2, R38, RZ ;  /* 0x00000026020e8210 */ /* 0x002fca0007f3e0ff */
[----:B------:R-:W-:Y:S01]  /*94c0*/  @!P0 IMAD.X R15, R3, 0x1, R37, P1 ;  /* 0x00000001030f8824 */ /* 0x000fe200008e0625 */
[----:B--2---:R-:W-:Y:S01]  /*94d0*/  CS2R R12, SRZ ;  /* 0x00000000000c7805 */ /* 0x004fe2000001ff00 */
[----:B------:R-:W-:Y:S02]  /*94e0*/  ISETP.GE.AND P1, PT, R113, c[0x0][0x27c], PT ;  /* 0x00009f0071007a0c */ /* 0x000fe40003f26270 */
[----:B------:R-:W-:-:S03]  /*94f0*/  @!P2 IADD3 R18, P6, R4, R35, RZ ;  /* 0x000000230412a210 */ /* 0x000fc60007fde0ff */
[----:B------:R1:W5:Y:S01]  /*9500*/  @!P0 LD.E.64 R12, [R14.64] ;  /* 0x000000080e0c8980 */ /* 0x000362000c101b00 */
[----:B---3--:R-:W-:Y:S01]  /*9510*/  @!P2 IADD3 R16, P0, R2, R35, RZ ;  /* 0x000000230210a210 */ /* 0x008fe20007f1e0ff */
[----:B------:R-:W-:-:S04]  /*9520*/  @!P2 IMAD.X R19, R5, 0x1, R33, P6 ;  /* 0x000000010513a824 */ /* 0x000fc800030e0621 */
[----:B------:R-:W-:Y:S01]  /*9530*/  @!P2 IMAD.X R17, R3, 0x1, R33, P0 ;  /* 0x000000010311a824 */ /* 0x000fe200000e0621 */
[----:B------:R2:W5:Y:S01]  /*9540*/  @!P2 LD.E.64 R26, [R18.64] ;  /* 0x00000008121aa980 */ /* 0x000562000c101b00 */
[----:B------:R-:W-:Y:S01]  /*9550*/  ISETP.GE.AND P0, PT, R165, c[0x0][0x27c], PT ;  /* 0x00009f00a5007a0c */ /* 0x000fe20003f06270 */
[----:B-1----:R-:W-:-:S06]  /*9560*/  CS2R R14, SRZ ;  /* 0x00000000000e7805 */ /* 0x002fcc000001ff00 */
[----:B------:R1:W5:Y:S02]  /*9570*/  @!P2 LD.E.64 R14, [R16.64] ;  /* 0x00000008100ea980 */ /* 0x000364000c101b00 */
[----:B-1----:R-:W-:-:S05]  /*9580*/  @!P1 IADD3 R16, P2, R4, R32, RZ ;  /* 0x0000002004109210 */ /* 0x002fca0007f5e0ff */
[----:B------:R-:W-:Y:S01]  /*9590*/  @!P1 IMAD.X R17, R5, 0x1, R34, P2 ;  /* 0x0000000105119824 */ /* 0x000fe200010e0622 */
[----:B------:R-:W-:Y:S01]  /*95a0*/  @!P1 IADD3 R32, P2, R2, R32, RZ ;  /* 0x0000002002209210 */ /* 0x000fe20007f5e0ff */
[----:B--2---:R-:W-:-:S03]  /*95b0*/  CS2R R18, SRZ ;  /* 0x0000000000127805 */ /* 0x004fc6000001ff00 */
[----:B------:R1:W5:Y:S01]  /*95c0*/  @!P1 LD.E.64 R28, [R16.64] ;  /* 0x00000008101c9980 */ /* 0x000362000c101b00 */
[----:B------:R-:W-:Y:S01]  /*95d0*/  @!P1 IMAD.X R33, R3, 0x1, R34, P2 ;  /* 0x0000000103219824 */ /* 0x000fe200010e0622 */
[----:B------:R-:W-:-:S05]  /*95e0*/  @!P0 IADD3 R4, P2, R4, R6, RZ ;  /* 0x0000000604048210 */ /* 0x000fca0007f5e0ff */
[----:B------:R-:W-:Y:S01]  /*95f0*/  @!P0 IMAD.X R5, R5, 0x1, R0, P2 ;  /* 0x0000000105058824 */ /* 0x000fe200010e0600 */
[----:B------:R-:W-:-:S04]  /*9600*/  @!P0 IADD3 R2, P2, R2, R6, RZ ;  /* 0x0000000602028210 */ /* 0x000fc80007f5e0ff */
[----:B------:R2:W5:Y:S01]  /*9610*/  @!P0 LD.E.64 R30, [R4.64] ;  /* 0x00000008041e8980 */ /* 0x000562000c101b00 */
[----:B------:R-:W-:-:S05]  /*9620*/  @!P0 IMAD.X R3, R3, 0x1, R0, P2 ;  /* 0x0000000103038824 */ /* 0x000fca00010e0600 */
[----:B------:R2:W5:Y:S01]  /*9630*/  @!P0 LD.E.64 R18, [R2.64] ;  /* 0x0000000802128980 */ /* 0x000562000c101b00 */
[----:B-1----:R-:W-:-:S06]  /*9640*/  CS2R R16, SRZ ;  /* 0x0000000000107805 */ /* 0x002fcc000001ff00 */
[----:B------:R2:W5:Y:S02]  /*9650*/  @!P1 LD.E.64 R16, [R32.64] ;  /* 0x0000000820109980 */ /* 0x000564000c101b00 */
.L_x_259:
[----:B-123--:R-:W-:Y:S05]  /*9660*/  BSYNC B0 ;  /* 0x0000000000007941 */ /* 0x00efea0003800000 */
.L_x_258:
[--C-:B-----5:R-:W-:Y:S01]  /*9670*/  IMAD.MOV.U32 R43, RZ, RZ, R27.reuse ;  /* 0x000000ffff2b7224 */ /* 0x120fe200078e001b */
[----:B------:R-:W-:Y:S01]  /*9680*/  SHF.R.U32.HI R2, RZ, 0x10, R27 ;  /* 0x00000010ff027819 */ /* 0x000fe2000001161b */
[----:B------:R-:W-:Y:S01]  /*9690*/  IMAD.MOV.U32 R37, RZ, RZ, R30 ;  /* 0x000000ffff257224 */ /* 0x000fe200078e001e */
[----:B------:R-:W-:Y:S01]  /*96a0*/  SHF.R.U64 R34, R30, 0x10, R31 ;  /* 0x000000101e227819 */ /* 0x000fe2000000121f */
[----:B------:R-:W-:Y:S01]  /*96b0*/  IMAD.MOV.U32 R32, RZ, RZ, R8 ;  /* 0x000000ffff207224 */ /* 0x000fe200078e0008 */
[----:B------:R-:W-:Y:S01]  /*96c0*/  PRMT R43, R43, 0x5410, R2 ;  /* 0x000054102b2b7816 */ /* 0x000fe20000000002 */
[--C-:B------:R-:W-:Y:S01]  /*96d0*/  IMAD.MOV.U32 R40, RZ, RZ, R29.reuse ;  /* 0x000000ffff287224 */ /* 0x100fe200078e001d */
[--C-:B------:R-:W-:Y:S01]  /*96e0*/  SHF.R.U64 R38, R28, 0x10, R29.reuse ;  /* 0x000000101c267819 */ /* 0x100fe2000000121d */
[----:B------:R-:W-:Y:S01]  /*96f0*/  IMAD R2, R59, -0x80, R36 ;  /* 0xffffff803b027824 */ /* 0x000fe200078e0224 */
[----:B------:R-:W-:Y:S01]  /*9700*/  SHF.R.U32.HI R33, RZ, 0x10, R29 ;  /* 0x00000010ff217819 */ /* 0x000fe2000001161d */
[----:B------:R-:W-:Y:S01]  /*9710*/  IMAD.MOV.U32 R47, RZ, RZ, R25 ;  /* 0x000000ffff2f7224 */ /* 0x000fe200078e0019 */
[----:B------:R-:W-:Y:S01]  /*9720*/  SHF.R.U64 R30, R8, 0x10, R9 ;  /* 0x00000010081e7819 */ /* 0x000fe20000001209 */
[----:B------:R-:W-:Y:S01]  /*9730*/  IMAD.MOV.U32 R44, RZ, RZ, R26 ;  /* 0x000000ffff2c7224 */ /* 0x000fe200078e001a */
[--C-:B------:R-:W-:Y:S01]  /*9740*/  SHF.R.U64 R46, R24, 0x10, R25.reuse ;  /* 0x00000010182e7819 */ /* 0x100fe20000001219 */
[----:B------:R-:W-:Y:S01]  /*9750*/  IMAD.MOV.U32 R39, RZ, RZ, R28 ;  /* 0x000000ffff277224 */ /* 0x000fe200078e001c */
[----:B------:R-:W-:Y:S01]  /*9760*/  SHF.R.U32.HI R41, RZ, 0x10, R25 ;  /* 0x00000010ff297819 */ /* 0x000fe20000011619 */
[----:B------:R-:W-:Y:S01]  /*9770*/  IMAD.MOV.U32 R35, RZ, RZ, R31 ;  /* 0x000000ffff237224 */ /* 0x000fe200078e001f */
[----:B------:R-:W-:Y:S01]  /*9780*/  SHF.R.U64 R42, R26, 0x10, R27 ;  /* 0x000000101a2a7819 */ /* 0x000fe2000000121b */
[----:B------:R-:W-:Y:S01]  /*9790*/  IMAD.MOV.U32 R28, RZ, RZ, R10 ;  /* 0x000000ffff1c7224 */ /* 0x000fe200078e000a */
[----:B------:R-:W-:Y:S01]  /*97a0*/  SHF.R.U32.HI R29, RZ, 0x10, R31 ;  /* 0x00000010ff1d7819 */ /* 0x000fe2000001161f */
[--C-:B------:R-:W-:Y:S01]  /*97b0*/  IMAD.MOV.U32 R31, RZ, RZ, R9.reuse ;  /* 0x000000ffff1f7224 */ /* 0x100fe200078e0009 */
[----:B------:R-:W-:Y:S01]  /*97c0*/  SHF.R.U32.HI R25, RZ, 0x10, R9 ;  /* 0x00000010ff197819 */ /* 0x000fe20000011609 */
[----:B------:R-:W-:Y:S01]  /*97d0*/  IMAD.MOV.U32 R52, RZ, RZ, R22 ;  /* 0x000000ffff347224 */ /* 0x000fe200078e0016 */
[----:B------:R-:W-:Y:S01]  /*97e0*/  SHF.R.U64 R26, R10, 0x10, R11 ;  /* 0x000000100a1a7819 */ /* 0x000fe2000000120b */
[--C-:B------:R-:W-:Y:S01]  /*97f0*/  IMAD.MOV.U32 R10, RZ, RZ, R17.reuse ;  /* 0x000000ffff0a7224 */ /* 0x100fe200078e0011 */
[--C-:B------:R-:W-:Y:S01]  /*9800*/  SHF.R.U64 R9, R16, 0x10, R17.reuse ;  /* 0x0000001010097819 */ /* 0x100fe20000001211 */
[----:B------:R-:W-:Y:S01]  /*9810*/  IMAD.MOV.U32 R48, RZ, RZ, R24 ;  /* 0x000000ffff307224 */ /* 0x000fe200078e0018 */
[----:B------:R-:W-:Y:S01]  /*9820*/  SHF.R.U32.HI R3, RZ, 0x10, R17 ;  /* 0x00000010ff037819 */ /* 0x000fe20000011611 */
[--C-:B------:R-:W-:Y:S01]  /*9830*/  IMAD.MOV.U32 R51, RZ, RZ, R23.reuse ;  /* 0x000000ffff337224 */ /* 0x100fe200078e0017 */
[----:B------:R-:W-:Y:S01]  /*9840*/  PRMT R17, R32, 0x5410, R30 ;  /* 0x0000541020117816 */ /* 0x000fe2000000001e */
[----:B------:R-:W-:Y:S01]  /*9850*/  IMAD.MOV.U32 R24, RZ, RZ, R12 ;  /* 0x000000ffff187224 */ /* 0x000fe200078e000c */
[----:B------:R-:W-:Y:S01]  /*9860*/  IMNMX R30, R2, 0x80, PT ;  /* 0x00000080021e7817 */ /* 0x000fe20003800200 */
[----:B------:R-:W-:Y:S01]  /*9870*/  IMAD.MOV.U32 R55, RZ, RZ, R20 ;  /* 0x000000ffff377224 */ /* 0x000fe200078e0014 */
[----:B------:R-:W-:Y:S01]  /*9880*/  SHF.R.U64 R50, R22, 0x10, R23 ;  /* 0x0000001016327819 */ /* 0x000fe20000001217 */
[----:B------:R-:W-:Y:S01]  /*9890*/  IMAD.MOV.U32 R54, RZ, RZ, R21 ;  /* 0x000000ffff367224 */ /* 0x000fe200078e0015 */
[----:B------:R-:W-:Y:S01]  /*98a0*/  ISETP.GE.AND P0, PT, R112, R30, PT ;  /* 0x0000001e7000720c */ /* 0x000fe20003f06270 */
[----:B------:R-:W-:Y:S01]  /*98b0*/  IMAD.MOV.U32 R27, RZ, RZ, R11 ;  /* 0x000000ffff1b7224 */ /* 0x000fe200078e000b */
[----:B------:R-:W-:Y:S01]  /*98c0*/  SHF.R.U32.HI R45, RZ, 0x10, R23 ;  /* 0x00000010ff2d7819 */ /* 0x000fe20000011617 */
[--C-:B------:R-:W-:Y:S01]  /*98d0*/  IMAD.MOV.U32 R23, RZ, RZ, R13.reuse ;  /* 0x000000ffff177224 */ /* 0x100fe200078e000d */
[----:B------:R-:W-:Y:S01]  /*98e0*/  SHF.R.U64 R22, R12, 0x10, R13 ;  /* 0x000000100c167819 */ /* 0x000fe2000000120d */
[----:B------:R-:W-:Y:S01]  /*98f0*/  IMAD.MOV.U32 R6, RZ, RZ, R18 ;  /* 0x000000ffff067224 */ /* 0x000fe200078e0012 */
[--C-:B------:R-:W-:Y:S01]  /*9900*/  SHF.R.U64 R53, R20, 0x10, R21.reuse ;  /* 0x0000001014357819 */ /* 0x100fe20000001215 */
[----:B------:R-:W-:Y:S01]  /*9910*/  IMAD.MOV.U32 R20, RZ, RZ, R14 ;  /* 0x000000ffff147224 */ /* 0x000fe200078e000e */
[----:B------:R-:W-:Y:S01]  /*9920*/  SHF.R.U32.HI R49, RZ, 0x10, R21 ;  /* 0x00000010ff317819 */ /* 0x000fe20000011615 */
[----:B------:R-:W-:Y:S01]  /*9930*/  IMAD.MOV.U32 R5, RZ, RZ, R19 ;  /* 0x000000ffff057224 */ /* 0x000fe200078e0013 */
[----:B------:R-:W-:Y:S01]  /*9940*/  SHF.R.U32.HI R12, RZ, 0x10, R13 ;  /* 0x00000010ff0c7819 */ /* 0x000fe2000001160d */
[----:B------:R-:W-:-:S04]  /*9950*/  DEPBAR.LE SB0, 0x1 ;  /* 0x000080400000791a */ /* 0x000fc80000000000 */
[----:B------:R-:W-:Y:S01]  /*9960*/  SHF.R.U32.HI R21, RZ, 0x10, R11 ;  /* 0x00000010ff157819 */ /* 0x000fe2000001160b */
[----:B------:R-:W-:Y:S01]  /*9970*/  IMAD.MOV.U32 R11, RZ, RZ, R16 ;  /* 0x000000ffff0b7224 */ /* 0x000fe200078e0010 */
[--C-:B------:R-:W-:Y:S01]  /*9980*/  SHF.R.U64 R13, R14, 0x10, R15.reuse ;  /* 0x000000100e0d7819 */ /* 0x100fe2000000120f */
[--C-:B------:R-:W-:Y:S01]  /*9990*/  IMAD.MOV.U32 R14, RZ, RZ, R15.reuse ;  /* 0x000000ffff0e7224 */ /* 0x100fe200078e000f */
[----:B------:R-:W-:Y:S01]  /*99a0*/  SHF.R.U32.HI R8, RZ, 0x10, R15 ;  /* 0x00000010ff087819 */ /* 0x000fe2000001160f */
[----:B------:R-:W-:Y:S01]  /*99b0*/  BSSY B1, `(.L_x_260) ;  /* 0x0000115000017945 */ /* 0x000fe20003800000 */
[--C-:B------:R-:W-:Y:S02]  /*99c0*/  SHF.R.U64 R4, R18, 0x10, R19.reuse ;  /* 0x0000001012047819 */ /* 0x100fe40000001213 */
[----:B------:R-:W-:Y:S02]  /*99d0*/  SHF.R.U32.HI R0, RZ, 0x10, R19 ;  /* 0x00000010ff007819 */ /* 0x000fe40000011613 */
[----:B------:R-:W-:-:S02]  /*99e0*/  PRMT R35, R35, 0x5410, R29 ;  /* 0x0000541023237816 */ /* 0x000fc4000000001d */
[----:B------:R-:W-:Y:S02]  /*99f0*/  PRMT R18, R31, 0x5410, R25 ;  /* 0x000054101f127816 */ /* 0x000fe40000000019 */
[----:B------:R-:W-:Y:S02]  /*9a00*/  PRMT R26, R28, 0x5410, R26 ;  /* 0x000054101c1a7816 */ /* 0x000fe4000000001a */
[----:B------:R-:W-:Y:S02]  /*9a10*/  PRMT R21, R27, 0x5410, R21 ;  /* 0x000054101b157816 */ /* 0x000fe40000000015 */
[----:B------:R-:W-:Y:S02]  /*9a20*/  PRMT R22, R24, 0x5410, R22 ;  /* 0x0000541018167816 */ /* 0x000fe40000000016 */
[----:B------:R-:W-:Y:S02]  /*9a30*/  PRMT R19, R55, 0x5410, R53 ;  /* 0x0000541037137816 */ /* 0x000fe40000000035 */
        /* <DEDUP_REMOVED lines=15> */
[----:B------:R-:W-:Y:S01]  /*9b30*/  PRMT R29, R5, 0x5410, R0 ;  /* 0x00005410051d7816 */ /* 0x000fe20000000000 */
[----:B------:R-:W-:Y:S06]  /*9b40*/  BAR.SYNC.DEFER_BLOCKING 0x0 ;  /* 0x0000000000007b1d */ /* 0x000fec0000010000 */
[----:B------:R-:W-:Y:S05]  /*9b50*/  @P0 BRA `(.L_x_261) ;  /* 0x00000fa000000947 */ /* 0x000fea0003800000 */
[----:B------:R-:W-:Y:S01]  /*9b60*/  ISETP.GE.AND P0, PT, R114, c[0x0][0x27c], PT ;  /* 0x00009f0072007a0c */ /* 0x000fe20003f06270 */
[----:B------:R-:W-:-:S12]  /*9b70*/  BSSY B0, `(.L_x_262) ;  /* 0x0000028000007945 */ /* 0x000fd80003800000 */
[----:B------:R-:W-:Y:S05]  /*9b80*/  @P0 BRA `(.L_x_263) ;  /* 0x0000026000000947 */ /* 0x000fea0003800000 */
[----:B------:R-:W1:Y:S01]  /*9b90*/  LDS.128 R8, [R242+0x4800] ;  /* 0x00480000f2087984 */ /* 0x000e620000000c00 */
[----:B------:R-:W-:Y:S01]  /*9ba0*/  SHF.L.U32 R3, R19, 0x10, RZ ;  /* 0x0000001013037819 */ /* 0x000fe200000006ff */
[----:B------:R-:W-:Y:S01]  /*9bb0*/  IMAD.U32 R0, R17, 0x10000, RZ ;  /* 0x0001000011007824 */ /* 0x000fe200078e00ff */
[----:B------:R-:W-:Y:S02]  /*9bc0*/  LOP3.LUT R2, R19, 0xffff0000, RZ, 0xc0, !PT ;  /* 0xffff000013027812 */ /* 0x000fe400078ec0ff */
[C---:B-1----:R-:W-:Y:S02]  /*9bd0*/  LOP3.LUT R5, R8.reuse, 0xffff0000, RZ, 0xc0, !PT ;  /* 0xffff000008057812 */ /* 0x042fe400078ec0ff */
[----:B------:R-:W-:Y:S02]  /*9be0*/  SHF.L.U32 R6, R8, 0x10, RZ ;  /* 0x0000001008067819 */ /* 0x000fe400000006ff */
[----:B------:R-:W-:Y:S01]  /*9bf0*/  LOP3.LUT R4, R9, 0xffff0000, RZ, 0xc0, !PT ;  /* 0xffff000009047812 */ /* 0x000fe200078ec0ff */
[----:B------:R-:W-:Y:S01]  /*9c00*/  FMUL.FTZ R15, R5, R0 ;  /* 0x00000000050f7220 */ /* 0x000fe20000410000 */
[----:B------:R-:W-:Y:S01]  /*9c10*/  LOP3.LUT R8, R17, 0xffff0000, RZ, 0xc0, !PT ;  /* 0xffff000011087812 */ /* 0x000fe200078ec0ff */
[-C--:B------:R-:W-:Y:S01]  /*9c20*/  FMUL.FTZ R14, R5, R3.reuse ;  /* 0x00000003050e7220 */ /* 0x080fe20000410000 */
[----:B------:R-:W-:Y:S01]  /*9c30*/  SHF.L.U32 R13, R9, 0x10, RZ ;  /* 0x00000010090d7819 */ /* 0x000fe200000006ff */
[C---:B------:R-:W-:Y:S01]  /*9c40*/  IMAD.U32 R9, R11.reuse, 0x10000, RZ ;  /* 0x000100000b097824 */ /* 0x040fe200078e00ff */
[----:B------:R-:W-:Y:S01]  /*9c50*/  LOP3.LUT R5, R11, 0xffff0000, RZ, 0xc0, !PT ;  /* 0xffff00000b057812 */ /* 0x000fe200078ec0ff */
[----:B------:R-:W-:Y:S01]  /*9c60*/  FMUL.FTZ R11, R4, R8 ;  /* 0x00000008040b7220 */ /* 0x000fe20000410000 */
[----:B------:R-:W-:Y:S01]  /*9c70*/  SHF.L.U32 R12, R10, 0x10, RZ ;  /* 0x000000100a0c7819 */ /* 0x000fe200000006ff */
[----:B------:R-:W-:Y:S01]  /*9c80*/  FFMA.FTZ R16, R6, R3, -R15 ;  /* 0x0000000306107223 */ /* 0x000fe2000001080f */
[----:B------:R-:W-:Y:S01]  /*9c90*/  LOP3.LUT R10, R10, 0xffff0000, RZ, 0xc0, !PT ;  /* 0xffff00000a0a7812 */ /* 0x000fe200078ec0ff */
[----:B------:R-:W-:Y:S01]  /*9ca0*/  FFMA.FTZ R15, R6, R0, R14 ;  /* 0x00000000060f7223 */ /* 0x000fe2000001000e */
[----:B------:R-:W-:Y:S01]  /*9cb0*/  LOP3.LUT R0, R18, 0xffff0000, RZ, 0xc0, !PT ;  /* 0xffff000012007812 */ /* 0x000fe200078ec0ff */
[-C--:B------:R-:W-:Y:S01]  /*9cc0*/  FMUL.FTZ R6, R4, R2.reuse ;  /* 0x0000000204067220 */ /* 0x080fe20000410000 */
[----:B------:R-:W-:Y:S01]  /*9cd0*/  SHF.L.U32 R4, R49, 0x10, RZ ;  /* 0x0000001031047819 */ /* 0x000fe200000006ff */
[C---:B------:R-:W-:Y:S01]  /*9ce0*/  FFMA.FTZ R14, R13.reuse, R2, -R11 ;  /* 0x000000020d0e7223 */ /* 0x040fe2000001080b */
[----:B------:R-:W-:Y:S01]  /*9cf0*/  SHF.L.U32 R2, R18, 0x10, RZ ;  /* 0x0000001012027819 */ /* 0x000fe200000006ff */
[----:B------:R-:W-:Y:S01]  /*9d00*/  FFMA.FTZ R13, R13, R8, R6 ;  /* 0x000000080d0d7223 */ /* 0x000fe20000010006 */
[----:B------:R-:W-:Y:S01]  /*9d10*/  LOP3.LUT R3, R49, 0xffff0000, RZ, 0xc0, !PT ;  /* 0xffff000031037812 */ /* 0x000fe200078ec0ff */
[----:B------:R-:W-:-:S02]  /*9d20*/  FMUL.FTZ R8, R5, R0 ;  /* 0x0000000005087220 */ /* 0x000fc40000410000 */
[C---:B------:R-:W-:Y:S02]  /*9d30*/  FMUL.FTZ R11, R10.reuse, R2 ;  /* 0x000000020a0b7220 */ /* 0x040fe40000410000 */
[-C--:B------:R-:W-:Y:S02]  /*9d40*/  FMUL.FTZ R6, R10, R4.reuse ;  /* 0x000000040a067220 */ /* 0x080fe40000410000 */
[-C--:B------:R-:W-:Y:S02]  /*9d50*/  FMUL.FTZ R5, R5, R3.reuse ;  /* 0x0000000305057220 */ /* 0x080fe40000410000 */
[C---:B------:R-:W-:Y:S02]  /*9d60*/  FFMA.FTZ R4, R12.reuse, R4, -R11 ;  /* 0x000000040c047223 */ /* 0x040fe4000001080b */
[----:B------:R-:W-:Y:S02]  /*9d70*/  FFMA.FTZ R2, R12, R2, R6 ;  /* 0x000000020c027223 */ /* 0x000fe40000010006 */
[----:B------:R-:W-:Y:S01]  /*9d80*/  FFMA.FTZ R3, R9, R3, -R8 ;  /* 0x0000000309037223 */ /* 0x000fe20000010808 */
[----:B------:R-:W-:Y:S01]  /*9d90*/  F2FP.BF16.PACK_AB R8, R15, R16 ;  /* 0x000000100f08723e */ /* 0x000fe200000010ff */
[----:B------:R-:W-:Y:S01]  /*9da0*/  FFMA.FTZ R0, R9, R0, R5 ;  /* 0x0000000009007223 */ /* 0x000fe20000010005 */
[----:B------:R-:W-:-:S02]  /*9db0*/  F2FP.BF16.PACK_AB R9, R13, R14 ;  /* 0x0000000e0d09723e */ /* 0x000fc400000010ff */
[----:B------:R-:W-:Y:S02]  /*9dc0*/  F2FP.BF16.PACK_AB R10, R2, R4 ;  /* 0x00000004020a723e */ /* 0x000fe400000010ff */
[----:B------:R-:W-:-:S05]  /*9dd0*/  F2FP.BF16.PACK_AB R11, R0, R3 ;  /* 0x00000003000b723e */ /* 0x000fca00000010ff */
[----:B------:R1:W-:Y:S02]  /*9de0*/  STS.128 [R242+0x4800], R8 ;  /* 0x00480008f2007388 */ /* 0x0003e40000000c00 */
.L_x_263:
[----:B------:R-:W-:Y:S05]  /*9df0*/  BSYNC B0 ;  /* 0x0000000000007941 */ /* 0x000fea0003800000 */
.L_x_262:
[----:B------:R-:W-:Y:S01]  /*9e00*/  ISETP.GE.AND P0, PT, R167, c[0x0][0x27c], PT ;  /* 0x00009f00a7007a0c */ /* 0x000fe20003f06270 */
[----:B------:R-:W-:-:S12]  /*9e10*/  BSSY B0, `(.L_x_264) ;  /* 0x0000028000007945 */ /* 0x000fd80003800000 */
[----:B------:R-:W-:Y:S05]  /*9e20*/  @P0 BRA `(.L_x_265) ;  /* 0x0000026000000947 */ /* 0x000fea0003800000 */
[----:B-1----:R-:W1:Y:S01]  /*9e30*/  LDS.128 R8, [R243+0x4800] ;  /* 0x00480000f3087984 */ /* 0x002e620000000c00 */
[----:B------:R-:W-:Y:S01]  /*9e40*/  SHF.L.U32 R3, R50, 0x10, RZ ;  /* 0x0000001032037819 */ /* 0x000fe200000006ff */
[----:B------:R-:W-:Y:S01]  /*9e50*/  IMAD.U32 R0, R26, 0x10000, RZ ;  /* 0x000100001a007824 */ /* 0x000fe200078e00ff */
[----:B------:R-:W-:Y:S02]  /*9e60*/  LOP3.LUT R2, R50, 0xffff0000, RZ, 0xc0, !PT ;  /* 0xffff000032027812 */ /* 0x000fe400078ec0ff */
[C---:B-1----:R-:W-:Y:S02]  /*9e70*/  LOP3.LUT R5, R8.reuse, 0xffff0000, RZ, 0xc0, !PT ;  /* 0xffff000008057812 */ /* 0x042fe400078ec0ff */
[----:B------:R-:W-:Y:S02]  /*9e80*/  SHF.L.U32 R6, R8, 0x10, RZ ;  /* 0x0000001008067819 */ /* 0x000fe400000006ff */
[----:B------:R-:W-:Y:S01]  /*9e90*/  LOP3.LUT R4, R9, 0xffff0000, RZ, 0xc0, !PT ;  /* 0xffff000009047812 */ /* 0x000fe200078ec0ff */
[C---:B------:R-:W-:Y:S01]  /*9ea0*/  FMUL.FTZ R15, R5.reuse, R0 ;  /* 0x00000000050f7220 */ /* 0x040fe20000410000 */
        /* <DEDUP_REMOVED lines=13> */
[----:B------:R-:W-:Y:S01]  /*9f80*/  FFMA.FTZ R14, R13, R2, -R11 ;  /* 0x000000020d0e7223 */ /* 0x000fe2000001080b */
        /* <DEDUP_REMOVED lines=16> */
.L_x_265:
[----:B------:R-:W-:Y:S05]  /*a090*/  BSYNC B0 ;  /* 0x0000000000007941 */ /* 0x000fea0003800000 */
.L_x_264:
        /* <DEDUP_REMOVED lines=41> */
.L_x_267:
[----:B------:R-:W-:Y:S05]  /*a330*/  BSYNC B0 ;  /* 0x0000000000007941 */ /* 0x000fea0003800000 */
.L_x_266:
        /* <DEDUP_REMOVED lines=41> */
.L_x_269:
[----:B------:R-:W-:Y:S05]  /*a5d0*/  BSYNC B0 ;  /* 0x0000000000007941 */ /* 0x000fea0003800000 */
.L_x_268:
[----:B------:R-:W-:Y:S01]  /*a5e0*/  ISETP.GE.AND P0, PT, R113, c[0x0][0x27c], PT ;  /* 0x00009f0071007a0c */ /* 0x000fe20003f06270 */
[----:B------:R-:W-:-:S12]  /*a5f0*/  BSSY B0, `(.L_x_270) ;  /* 0x0000028000007945 */ /* 0x000fd80003800000 */
[----:B------:R-:W-:Y:S05]  /*a600*/  @P0 BRA `(.L_x_271) ;  /* 0x0000026000000947 */ /* 0x000fea0003800000 */
[----:B-1----:R-:W1:Y:S01]  /*a610*/  LDS.128 R8, [R242+0x8800] ;  /* 0x00880000f2087984 */ /* 0x002e620000000c00 */
[C---:B------:R-:W-:Y:S01]  /*a620*/  SHF.L.U32 R3, R38.reuse, 0x10, RZ ;  /* 0x0000001026037819 */ /* 0x040fe200000006ff */
        /* <DEDUP_REMOVED lines=36> */
.L_x_271:
[----:B------:R-:W-:Y:S05]  /*a870*/  BSYNC B0 ;  /* 0x0000000000007941 */ /* 0x000fea0003800000 */
.L_x_270:
[----:B------:R-:W-:-:S13]  /*a880*/  ISETP.GE.AND P0, PT, R165, c[0x0][0x27c], PT ;  /* 0x00009f00a5007a0c */ /* 0x000fda0003f06270 */
        /* <DEDUP_REMOVED lines=39> */
.L_x_261:
[----:B------:R-:W-:Y:S05]  /*ab00*/  BSYNC B1 ;  /* 0x0000000000017941 */ /* 0x000fea0003800000 */
.L_x_260:
[----:B------:R-:W-:-:S04]  /*ab10*/  IADD3 R0, R112, 0x40, RZ ;  /* 0x0000004070007810 */ /* 0x000fc80007ffe0ff */
[----:B------:R-:W-:-:S13]  /*ab20*/  ISETP.GE.AND P0, PT, R0, R30, PT ;  /* 0x0000001e0000720c */ /* 0x000fda0003f06270 */
[----:B------:R-:W-:Y:S05]  /*ab30*/  @P0 BRA `(.L_x_272) ;  /* 0x00003b5000000947 */ /* 0x000fea0003800000 */
        /* <DEDUP_REMOVED lines=10> */
[-C--:B------:R-:W-:Y:S01]  /*abe0*/  FMUL.FTZ R15, R0, R5.reuse ;  /* 0x00000005000f7220 */ /* 0x080fe20000410000 */
[----:B------:R-:W-:Y:S01]  /*abf0*/  LOP3.LUT R8, R17, 0xffff0000, RZ, 0xc0, !PT ;  /* 0xffff000011087812 */ /* 0x000fe200078ec0ff */
[----:B------:R-:W-:Y:S01]  /*ac00*/  FMUL.FTZ R14, R3, R5 ;  /* 0x00000005030e7220 */ /* 0x000fe20000410000 */
[----:B------:R-:W-:Y:S01]  /*ac10*/  SHF.L.U32 R13, R9, 0x10, RZ ;  /* 0x00000010090d7819 */ /* 0x000fe200000006ff */
[C---:B------:R-:W-:Y:S01]  /*ac20*/  IMAD.U32 R9, R11.reuse, 0x10000, RZ ;  /* 0x000100000b097824 */ /* 0x040fe200078e00ff */
[----:B------:R-:W-:Y:S01]  /*ac30*/  LOP3.LUT R5, R11, 0xffff0000, RZ, 0xc0, !PT ;  /* 0xffff00000b057812 */ /* 0x000fe200078ec0ff */
[----:B------:R-:W-:Y:S01]  /*ac40*/  FMUL.FTZ R11, R8, R4 ;  /* 0x00000004080b7220 */ /* 0x000fe20000410000 */
[C---:B------:R-:W-:Y:S01]  /*ac50*/  SHF.L.U32 R12, R10.reuse, 0x10, RZ ;  /* 0x000000100a0c7819 */ /* 0x040fe200000006ff */
[-C--:B------:R-:W-:Y:S01]  /*ac60*/  FFMA.FTZ R16, R3, R6.reuse, -R15 ;  /* 0x0000000603107223 */ /* 0x080fe2000001080f */
[----:B------:R-:W-:Y:S01]  /*ac70*/  LOP3.LUT R10, R10, 0xffff0000, RZ, 0xc0, !PT ;  /* 0xffff00000a0a7812 */ /* 0x000fe200078ec0ff */
[----:B------:R-:W-:Y:S01]  /*ac80*/  FFMA.FTZ R15, R0, R6, R14 ;  /* 0x00000006000f7223 */ /* 0x000fe2000001000e */
[----:B------:R-:W-:Y:S01]  /*ac90*/  LOP3.LUT R0, R18, 0xffff0000, RZ, 0xc0, !PT ;  /* 0xffff000012007812 */ /* 0x000fe200078ec0ff */
[C---:B------:R-:W-:Y:S01]  /*aca0*/  FMUL.FTZ R6, R2.reuse, R4 ;  /* 0x0000000402067220 */ /* 0x040fe20000410000 */
[C---:B------:R-:W-:Y:S01]  /*acb0*/  SHF.L.U32 R4, R49.reuse, 0x10, RZ ;  /* 0x0000001031047819 */ /* 0x040fe200000006ff */
[-C--:B------:R-:W-:Y:S01]  /*acc0*/  FFMA.FTZ R14, R2, R13.reuse, -R11 ;  /* 0x0000000d020e7223 */ /* 0x080fe2000001080b */
[----:B------:R-:W-:Y:S01]  /*acd0*/  SHF.L.U32 R2, R18, 0x10, RZ ;  /* 0x0000001012027819 */ /* 0x000fe200000006ff */
[----:B------:R-:W-:Y:S01]  /*ace0*/  FFMA.FTZ R13, R8, R13, R6 ;  /* 0x0000000d080d7223 */ /* 0x000fe20000010006 */
[----:B------:R-:W-:Y:S01]  /*acf0*/  LOP3.LUT R3, R49, 0xffff0000, RZ, 0xc0, !PT ;  /* 0xffff000031037812 */ /* 0x000fe200078ec0ff */
[----:B------:R-:W-:-:S02]  /*ad00*/  FMUL.FTZ R8, R0, R5 ;  /* 0x0000000500087220 */ /* 0x000fc40000410000 */
[-C--:B------:R-:W-:Y:S02]  /*ad10*/  FMUL.FTZ R11, R2, R10.reuse ;  /* 0x0000000a020b7220 */ /* 0x080fe40000410000 */
[C---:B------:R-:W-:Y:S02]  /*ad20*/  FMUL.FTZ R6, R4.reuse, R10 ;  /* 0x0000000a04067220 */ /* 0x040fe40000410000 */
[C---:B------:R-:W-:Y:S02]  /*ad30*/  FMUL.FTZ R5, R3.reuse, R5 ;  /* 0x0000000503057220 */ /* 0x040fe40000410000 */
[-C--:B------:R-:W-:Y:S02]  /*ad40*/  FFMA.FTZ R4, R4, R12.reuse, -R11 ;  /* 0x0000000c04047223 */ /* 0x080fe4000001080b */
[----:B------:R-:W-:Y:S02]  /*ad50*/  FFMA.FTZ R2, R2, R12, R6 ;  /* 0x0000000c02027223 */ /* 0x000fe40000010006 */
[-C--:B------:R-:W-:Y:S01]  /*ad60*/  FFMA.FTZ R3, R3, R9.reuse, -R8 ;  /* 0x0000000903037223 */ /* 0x080fe20000010808 */
[----:B------:R-:W-:Y:S01]  /*ad70*/  F2FP.BF16.PACK_AB R8, R15, R16 ;  /* 0x000000100f08723e */ /* 0x000fe200000010ff */
[----:B------:R-:W-:Y:S01]  /*ad80*/  FFMA.FTZ R0, R0, R9, R5 ;  /* 0x0000000900007223 */ /* 0x000fe20000010005 */
[----:B------:R-:W-:-:S02]  /*ad90*/  F2FP.BF16.PACK_AB R9, R13, R14 ;  /* 0x0000000e0d09723e */ /* 0x000fc400000010ff */
[----:B------:R-:W-:Y:S02]  /*ada0*/  F2FP.BF16.PACK_AB R10, R2, R4 ;  /* 0x00000004020a723e */ /* 0x000fe400000010ff */
[----:B------:R-:W-:-:S05]  /*adb0*/  F2FP.BF16.PACK_AB R11, R0, R3 ;  /* 0x00000003000b723e */ /* 0x000fca00000010ff */
[----:B------:R1:W-:Y:S02]  /*adc0*/  STS.128 [R242+0x5800], R8 ;  /* 0x00580008f2007388 */ /* 0x0003e40000000c00 */
.L_x_274:
[----:B------:R-:W-:Y:S05]  /*add0*/  BSYNC B0 ;  /* 0x0000000000007941 */ /* 0x000fea0003800000 */
.L_x_273:
        /* <DEDUP_REMOVED lines=23> */
[----:B------:R-:W-:Y:S01]  /*af50*/  SHF.L.U32 R4, R45, 0x10, RZ ;  /* 0x000000102d047819 */ /* 0x000fe200000006ff */
        /* <DEDUP_REMOVED lines=17> */
.L_x_276:
[----:B------:R-:W-:Y:S05]  /*b070*/  BSYNC B0 ;  /* 0x0000000000007941 */ /* 0x000fea0003800000 */
.L_x_275:
        /* <DEDUP_REMOVED lines=41> */
.L_x_278:
[----:B------:R-:W-:Y:S05]  /*b310*/  BSYNC B0 ;  /* 0x0000000000007941 */ /* 0x000fea0003800000 */
.L_x_277:
        /* <DEDUP_REMOVED lines=41> */
.L_x_280:
[----:B------:R-:W-:Y:S05]  /*b5b0*/  BSYNC B0 ;  /* 0x0000000000007941 */ /* 0x000fea0003800000 */
.L_x_279:
        /* <DEDUP_REMOVED lines=41> */
.L_x_282:
[----:B------:R-:W-:Y:S05]  /*b850*/  BSYNC B0 ;  /* 0x0000000000007941 */ /* 0x000fea0003800000 */
.L_x_281:
        /* <DEDUP_REMOVED lines=39> */
[----:B------:R1:W-:Y:S01]  /*bad0*/  STS.128 [R243+0x9800], R8 ;  /* 0x00980008f3007388 */ /* 0x0003e20000000c00 */
[----:B------:R-:W-:Y:S05]  /*bae0*/  BRA `(.L_x_272) ;  /* 0x00002ba000007947 */ /* 0x000fea0003800000 */
.L_x_257:
        /* <DEDUP_REMOVED lines=19> */
[----:B-123--:R-:W2:Y:S01]  /*bc20*/  LDL R37, [R1] ;  /* 0x0000000001257983 */ /* 0x00eea20000100800 */
[C---:B------:R-:W-:Y:S01]  /*bc30*/  ISETP.GE.AND P0, PT, R104.reuse, c[0x0][0x27c], PT ;  /* 0x00009f0068007a0c */ /* 0x040fe20003f06270 */
[----:B------:R-:W-:Y:S01]  /*bc40*/  CS2R R26, SRZ ;  /* 0x00000000001a7805 */ /* 0x000fe2000001ff00 */
[----:B------:R-:W-:Y:S01]  /*bc50*/  IADD3 R8, R104, 0x10, RZ ;  /* 0x0000001068087810 */ /* 0x000fe20007ffe0ff */
[----:B------:R-:W-:Y:S01]  /*bc60*/  CS2R R24, SRZ ;  /* 0x0000000000187805 */ /* 0x000fe2000001ff00 */
[----:B------:R-:W-:Y:S01]  /*bc70*/  CS2R R14, SRZ ;  /* 0x00000000000e7805 */ /* 0x000fe2000001ff00 */
[----:B------:R-:W-:Y:S01]  /*bc80*/  CS2R R12, SRZ ;  /* 0x00000000000c7805 */ /* 0x000fe2000001ff00 */
[----:B------:R-:W-:Y:S01]  /*bc90*/  ISETP.GE.AND P2, PT, R8, c[0x0][0x27c], PT ;  /* 0x00009f0008007a0c */ /* 0x000fe20003f46270 */
[----:B------:R-:W-:Y:S01]  /*bca0*/  CS2R R30, SRZ ;  /* 0x00000000001e7805 */ /* 0x000fe2000001ff00 */
[----:B------:R-:W-:-:S05]  /*bcb0*/  CS2R R28, SRZ ;  /* 0x00000000001c7805 */ /* 0x000fca000001ff00 */
[C---:B------:R-:W-:Y:S01]  /*bcc0*/  @!P0 IMAD.SHL.U32 R6, R104.reuse, 0x2, RZ ;  /* 0x0000000268068824 */ /* 0x040fe200078e00ff */
[----:B------:R-:W-:-:S04]  /*bcd0*/  @!P0 SHF.L.U64.HI R0, R104, 0x1, R105 ;  /* 0x0000000168008819 */ /* 0x000fc80000010269 */
[-C--:B------:R-:W-:Y:S02]  /*bce0*/  @!P0 IADD3 R34, P1, R4, R6.reuse, RZ ;  /* 0x0000000604228210 */ /* 0x080fe40007f3e0ff */
[----:B------:R-:W-:Y:S02]  /*bcf0*/  @!P0 IADD3 R32, P6, R2, R6, RZ ;  /* 0x0000000602208210 */ /* 0x000fe40007fde0ff */
[----:B------:R-:W-:Y:S01]  /*bd00*/  IADD3 R6, R104, 0x20, RZ ;  /* 0x0000002068067810 */ /* 0x000fe20007ffe0ff */
[----:B------:R-:W-:Y:S01]  /*bd10*/  @!P0 IMAD.X R35, R5, 0x1, R0, P1 ;  /* 0x0000000105238824 */ /* 0x000fe200008e0600 */
[----:B------:R-:W-:Y:S02]  /*bd20*/  @!P0 IADD3.X R33, R3, R0, RZ, P6, !PT ;  /* 0x0000000003218210 */ /* 0x000fe400037fe4ff */
[----:B------:R-:W-:Y:S01]  /*bd30*/  ISETP.GE.AND P1, PT, R6, c[0x0][0x27c], PT ;  /* 0x00009f0006007a0c */ /* 0x000fe20003f26270 */
[----:B------:R-:W-:Y:S01]  /*bd40*/  CS2R R18, SRZ ;  /* 0x0000000000127805 */ /* 0x000fe2000001ff00 */
[----:B------:R-:W-:Y:S01]  /*bd50*/  CS2R R16, SRZ ;  /* 0x0000000000107805 */ /* 0x000fe2000001ff00 */
[----:B------:R-:W-:Y:S01]  /*bd60*/  CS2R R22, SRZ ;  /* 0x0000000000167805 */ /* 0x000fe2000001ff00 */
[----:B------:R-:W-:-:S06]  /*bd70*/  CS2R R20, SRZ ;  /* 0x0000000000147805 */ /* 0x000fcc000001ff00 */
[----:B------:R1:W5:Y:S03]  /*bd80*/  @!P0 LD.E.128 R20, [R34.64] ;  /* 0x0000000822148980 */ /* 0x000366000c101d00 */
[----:B------:R-:W-:Y:S01]  /*bd90*/  @!P1 SHF.L.U32 R0, R252, 0x3, RZ ;  /* 0x00000003fc009819 */ /* 0x000fe200000006ff */
[----:B--2---:R-:W-:-:S04]  /*bda0*/  @!P2 IMAD.SHL.U32 R6, R37, 0x8, RZ ;  /* 0x000000082506a824 */ /* 0x004fc800078e00ff */
[----:B------:R-:W-:-:S04]  /*bdb0*/  @!P2 IMAD.WIDE R10, R6, 0x2, R4 ;  /* 0x00000002060aa825 */ /* 0x000fc800078e0204 */
[----:B------:R-:W-:Y:S01]  /*bdc0*/  @!P2 IMAD.WIDE R8, R6, 0x2, R2 ;  /* 0x000000020608a825 */ /* 0x000fe200078e0202 */
[----:B------:R2:W5:Y:S03]  /*bdd0*/  @!P2 LD.E.128 R24, [R10.64] ;  /* 0x000000080a18a980 */ /* 0x000566000c101d00 */
[C---:B------:R-:W-:Y:S01]  /*bde0*/  @!P1 IMAD.WIDE R4, R0.reuse, 0x2, R4 ;  /* 0x0000000200049825 */ /* 0x040fe200078e0204 */
[----:B------:R3:W5:Y:S03]  /*bdf0*/  @!P2 LD.E.128 R12, [R8.64] ;  /* 0x00000008080ca980 */ /* 0x000766000c101d00 */
[----:B------:R-:W-:Y:S01]  /*be00*/  @!P1 IMAD.WIDE R2, R0, 0x2, R2 ;  /* 0x0000000200029825 */ /* 0x000fe200078e0202 */
[----:B------:R1:W5:Y:S04]  /*be10*/  @!P1 LD.E.128 R28, [R4.64] ;  /* 0x00000008041c9980 */ /* 0x000368000c101d00 */
[----:B------:R1:W5:Y:S01]  /*be20*/  @!P1 LD.E.128 R16, [R2.64] ;  /* 0x0000000802109980 */ /* 0x000362000c101d00 */
[----:B--2---:R-:W-:Y:S01]  /*be30*/  CS2R R10, SRZ ;  /* 0x00000000000a7805 */ /* 0x004fe2000001ff00 */
[----:B---3--:R-:W-:-:S06]  /*be40*/  CS2R R8, SRZ ;  /* 0x0000000000087805 */ /* 0x008fcc000001ff00 */
[----:B------:R1:W5:Y:S02]  /*be50*/  @!P0 LD.E.128 R8, [R32.64] ;  /* 0x0000000820088980 */ /* 0x000364000c101d00 */
.L_x_284:
[----:B-123--:R-:W-:Y:S05]  /*be60*/  BSYNC B0 ;  /* 0x0000000000007941 */ /* 0x00efea0003800000 */
.L_x_283:
[--C-:B-----5:R-:W-:Y:S01]  /*be70*/  IMAD.MOV.U32 R43, RZ, RZ, R27.reuse ;  /* 0x000000ffff2b7224 */ /* 0x120fe200078e001b */
[----:B------:R-:W-:Y:S01]  /*be80*/  SHF.R.U32.HI R0, RZ, 0x10, R27 ;  /* 0x00000010ff007819 */ /* 0x000fe2000001161b */
[--C-:B------:R-:W-:Y:S01]  /*be90*/  IMAD.MOV.U32 R54, RZ, RZ, R21.reuse ;  /* 0x000000ffff367224 */ /* 0x100fe200078e0015 */
[----:B------:R-:W-:Y:S01]  /*bea0*/  SHF.R.U32.HI R49, RZ, 0x10, R21 ;  /* 0x00000010ff317819 */ /* 0x000fe20000011615 */
[----:B------:R-:W-:Y:S01]  /*beb0*/  IMAD.MOV.U32 R52, RZ, RZ, R22 ;  /* 0x000000ffff347224 */ /* 0x000fe200078e0016 */
[----:B------:R-:W-:Y:S01]  /*bec0*/  PRMT R43, R43, 0x5410, R0 ;  /* 0x000054102b2b7816 */ /* 0x000fe20000000000 */
[----:B------:R-:W-:Y:S01]  /*bed0*/  IMAD R0, R59, -0x80, R36 ;  /* 0xffffff803b007824 */ /* 0x000fe200078e0224 */
[----:B------:R-:W-:Y:S01]  /*bee0*/  PRMT R49, R54, 0x5410, R49 ;  /* 0x0000541036317816 */ /* 0x000fe20000000031 */
[----:B------:R-:W-:Y:S01]  /*bef0*/  IMAD.MOV.U32 R48, RZ, RZ, R24 ;  /* 0x000000ffff307224 */ /* 0x000fe200078e0018 */
[--C-:B------:R-:W-:Y:S01]  /*bf00*/  SHF.R.U64 R50, R22, 0x10, R23.reuse ;  /* 0x0000001016327819 */ /* 0x100fe20000001217 */
        /* <DEDUP_REMOVED lines=8> */
[----:B------:R-:W-:Y:S01]  /*bf90*/  IMAD.MOV.U32 R44, RZ, RZ, R26 ;  /* 0x000000ffff2c7224 */ /* 0x000fe200078e001a */
[--C-:B------:R-:W-:Y:S01]  /*bfa0*/  SHF.R.U64 R38, R28, 0x10, R29.reuse ;  /* 0x000000101c267819 */ /* 0x100fe2000000121d */
[----:B------:R-:W-:Y:S01]  /*bfb0*/  IMAD.MOV.U32 R39, RZ, RZ, R28 ;  /* 0x000000ffff277224 */ /* 0x000fe200078e001c */
[----:B------:R-:W-:Y:S01]  /*bfc0*/  SHF.R.U32.HI R33, RZ, 0x10, R29 ;  /* 0x00000010ff217819 */ /* 0x000fe2000001161d */
[----:B------:R-:W-:Y:S01]  /*bfd0*/  IMAD.MOV.U32 R37, RZ, RZ, R30 ;  /* 0x000000ffff257224 */ /* 0x000fe200078e001e */
[----:B------:R-:W-:Y:S01]  /*bfe0*/  SHF.R.U64 R22, R12, 0x10, R13 ;  /* 0x000000100c167819 */ /* 0x000fe2000000120d */
[----:B------:R-:W-:Y:S01]  /*bff0*/  IMAD.MOV.U32 R35, RZ, RZ, R31 ;  /* 0x000000ffff237224 */ /* 0x000fe200078e001f */
[----:B------:R-:W-:Y:S01]  /*c000*/  SHF.R.U64 R53, R20, 0x10, R21 ;  /* 0x0000001014357819 */ /* 0x000fe20000001215 */
[----:B------:R-:W-:Y:S01]  /*c010*/  IMAD.MOV.U32 R32, RZ, RZ, R8 ;  /* 0x000000ffff207224 */ /* 0x000fe200078e0008 */
[----:B------:R-:W-:Y:S01]  /*c020*/  SHF.R.U64 R42, R26, 0x10, R27 ;  /* 0x000000101a2a7819 */ /* 0x000fe2000000121b */
[----:B------:R-:W-:Y:S01]  /*c030*/  IMAD.MOV.U32 R23, RZ, RZ, R13 ;  /* 0x000000ffff177224 */ /* 0x000fe200078e000d */
[----:B------:R-:W-:Y:S01]  /*c040*/  SHF.R.U64 R34, R30, 0x10, R31 ;  /* 0x000000101e227819 */ /* 0x000fe2000000121f */
[----:B------:R-:W-:Y:S01]  /*c050*/  IMAD.MOV.U32 R47, RZ, RZ, R25 ;  /* 0x000000ffff2f7224 */ /* 0x000fe200078e0019 */
[----:B------:R-:W-:Y:S01]  /*c060*/  SHF.R.U32.HI R29, RZ, 0x10, R31 ;  /* 0x00000010ff1d7819 */ /* 0x000fe2000001161f */
[----:B------:R-:W-:Y:S01]  /*c070*/  IMAD.MOV.U32 R31, RZ, RZ, R9 ;  /* 0x000000ffff1f7224 */ /* 0x000fe200078e0009 */
[----:B------:R-:W-:Y:S01]  /*c080*/  SHF.R.U32.HI R12, RZ, 0x10, R13 ;  /* 0x00000010ff0c7819 */ /* 0x000fe2000001160d */
[----:B------:R-:W-:Y:S01]  /*c090*/  IMAD.MOV.U32 R28, RZ, RZ, R10 ;  /* 0x000000ffff1c7224 */ /* 0x000fe200078e000a */
[----:B------:R-:W-:Y:S01]  /*c0a0*/  SHF.R.U32.HI R41, RZ, 0x10, R25 ;  /* 0x00000010ff297819 */ /* 0x000fe20000011619 */
[----:B------:R-:W-:Y:S01]  /*c0b0*/  IMAD.MOV.U32 R27, RZ, RZ, R11 ;  /* 0x000000ffff1b7224 */ /* 0x000fe200078e000b */
[----:B------:R-:W-:Y:S01]  /*c0c0*/  SHF.R.U64 R30, R8, 0x10, R9 ;  /* 0x00000010081e7819 */ /* 0x000fe20000001209 */
[----:B------:R-:W-:Y:S01]  /*c0d0*/  IMAD.MOV.U32 R20, RZ, RZ, R14 ;  /* 0x000000ffff147224 */ /* 0x000fe200078e000e */
[----:B------:R-:W-:Y:S01]  /*c0e0*/  SHF.R.U64 R26, R10, 0x10, R11 ;  /* 0x000000100a1a7819 */ /* 0x000fe2000000120b */
[----:B------:R-:W-:Y:S01]  /*c0f0*/  IMAD.MOV.U32 R10, RZ, RZ, R17 ;  /* 0x000000ffff0a7224 */ /* 0x000fe200078e0011 */
[----:B------:R-:W-:Y:S01]  /*c100*/  SHF.R.U32.HI R21, RZ, 0x10, R11 ;  /* 0x00000010ff157819 */ /* 0x000fe2000001160b */
[----:B------:R-:W-:Y:S01]  /*c110*/  IMAD.MOV.U32 R11, RZ, RZ, R16 ;  /* 0x000000ffff0b7224 */ /* 0x000fe200078e0010 */
[--C-:B------:R-:W-:Y:S01]  /*c120*/  SHF.R.U64 R13, R14, 0x10, R15.reuse ;  /* 0x000000100e0d7819 */ /* 0x100fe2000000120f */
[----:B------:R-:W-:Y:S01]  /*c130*/  IMAD.MOV.U32 R14, RZ, RZ, R15 ;  /* 0x000000ffff0e7224 */ /* 0x000fe200078e000f */
[----:B------:R-:W-:Y:S01]  /*c140*/  SHF.R.U32.HI R25, RZ, 0x10, R9 ;  /* 0x00000010ff197819 */ /* 0x000fe20000011609 */
[----:B------:R-:W-:Y:S01]  /*c150*/  IMAD.MOV.U32 R6, RZ, RZ, R18 ;  /* 0x000000ffff067224 */ /* 0x000fe200078e0012 */
[----:B------:R-:W-:Y:S01]  /*c160*/  SHF.R.U32.HI R8, RZ, 0x10, R15 ;  /* 0x00000010ff087819 */ /* 0x000fe2000001160f */
[----:B------:R-:W-:Y:S01]  /*c170*/  IMAD.MOV.U32 R5, RZ, RZ, R19 ;  /* 0x000000ffff057224 */ /* 0x000fe200078e0013 */
[----:B------:R-:W-:Y:S01]  /*c180*/  SHF.R.U64 R9, R16, 0x10, R17 ;  /* 0x0000001010097819 */ /* 0x000fe20000001211 */
[----:B------:R-:W-:-:S04]  /*c190*/  DEPBAR.LE SB0, 0x1 ;  /* 0x000080400000791a */ /* 0x000fc80000000000 */
[----:B------:R-:W-:Y:S01]  /*c1a0*/  SHF.R.U32.HI R3, RZ, 0x10, R17 ;  /* 0x00000010ff037819 */ /* 0x000fe20000011611 */
[----:B------:R-:W-:Y:S01]  /*c1b0*/  BSSY B1, `(.L_x_285) ;  /* 0x0000132000017945 */ /* 0x000fe20003800000 */
[--C-:B------:R-:W-:Y:S02]  /*c1c0*/  SHF.R.U64 R4, R18, 0x10, R19.reuse ;  /* 0x0000001012047819 */ /* 0x100fe40000001213 */
[----:B------:R-:W-:Y:S02]  /*c1d0*/  SHF.R.U32.HI R2, RZ, 0x10, R19 ;  /* 0x00000010ff027819 */ /* 0x000fe40000011613 */
        /* <DEDUP_REMOVED lines=21> */
[----:B------:R-:W-:Y:S01]  /*c330*/  PRMT R47, R5, 0x5410, R2 ;  /* 0x00005410052f7816 */ /* 0x000fe20000000002 */
[----:B------:R-:W-:Y:S06]  /*c340*/  BAR.SYNC.DEFER_BLOCKING 0x0 ;  /* 0x0000000000007b1d */ /* 0x000fec0000010000 */
[----:B------:R-:W-:Y:S05]  /*c350*/  @P0 BRA `(.L_x_286) ;  /* 0x0000117000000947 */ /* 0x000fea0003800000 */
[----:B------:R1:W5:Y:S04]  /*c360*/  LDL R60, [R1+0x4] ;  /* 0x00000400013c7983 */ /* 0x0003680000100800 */
[----:B------:R1:W5:Y:S01]  /*c370*/  LDL R59, [R1+0x8] ;  /* 0x00000800013b7983 */ /* 0x0003620000100800 */
[----:B------:R-:W-:Y:S01]  /*c380*/  ISETP.GE.AND P0, PT, R104, c[0x0][0x27c], PT ;  /* 0x00009f0068007a0c */ /* 0x000fe20003f06270 */
[----:B------:R-:W-:-:S12]  /*c390*/  BSSY B0, `(.L_x_287) ;  /* 0x000005a000007945 */ /* 0x000fd80003800000 */
[----:B------:R-:W-:Y:S05]  /*c3a0*/  @P0 BRA `(.L_x_288) ;  /* 0x0000058000000947 */ /* 0x000fea0003800000 */
[----:B------:R-:W2:Y:S01]  /*c3b0*/  LDL R55, [R1+0xe4] ;  /* 0x0000e40001377983 */ /* 0x000ea20000100800 */
[----:B------:R-:W-:Y:S02]  /*c3c0*/  MOV R0, c[0x0][0x27c] ;  /* 0x00009f0000007a02 */ /* 0x000fe40000000f00 */
[----:B------:R-:W-:Y:S02]  /*c3d0*/  LOP3.LUT R4, R30, 0xffff0000, RZ, 0xc0, !PT ;  /* 0xffff00001e047812 */ /* 0x000fe400078ec0ff */
[----:B------:R-:W-:-:S04]  /*c3e0*/  LEA.HI R0, R0, R168, RZ, 0x1d ;  /* 0x000000a800007211 */ /* 0x000fc800078fe8ff */
[----:B------:R-:W-:Y:S01]  /*c3f0*/  SHF.R.S32.HI R3, RZ, 0x1f, R0 ;  /* 0x0000001fff037819 */ /* 0x000fe20000011400 */
[----:B------:R-:W-:-:S03]  /*c400*/  IMAD.SHL.U32 R2, R0, 0x8, RZ ;  /* 0x0000000800027824 */ /* 0x000fc600078e00ff */
[----:B------:R-:W-:Y:S02]  /*c410*/  LEA.HI R0, R3, R0, RZ, 0x2 ;  /* 0x0000000003007211 */ /* 0x000fe400078f10ff */
[----:B-----5:R-:W-:Y:S02]  /*c420*/  LOP3.LUT R2, R60, 0x18, R2, 0xf8, !PT ;  /* 0x000000183c027812 */ /* 0x020fe400078ef802 */
[----:B------:R-:W-:Y:S02]  /*c430*/  SHF.L.U32 R0, R0, 0xa, RZ ;  /* 0x0000000a00007819 */ /* 0x000fe400000006ff */
[----:B------:R-:W-:Y:S02]  /*c440*/  LOP3.LUT R2, R2, R59, RZ, 0x3c, !PT ;  /* 0x0000003b02027212 */ /* 0x000fe400078e3cff */
[----:B------:R-:W-:-:S04]  /*c450*/  LOP3.LUT R0, R0, 0x7ffff000, RZ, 0xc0, !PT ;  /* 0x7ffff00000007812 */ /* 0x000fc800078ec0ff */
[----:B------:R-:W-:Y:S02]  /*c460*/  IADD3 R0, R2, R0, R7 ;  /* 0x0000000002007210 */ /* 0x000fe40007ffe007 */
[----:B------:R-:W-:-:S03]  /*c470*/  SHF.L.U32 R2, R30, 0x10, RZ ;  /* 0x000000101e027819 */ /* 0x000fc600000006ff */
[----:B------:R-:W-:Y:S02]  /*c480*/  IMAD.SHL.U32 R23, R0, 0x2, RZ ;  /* 0x0000000200177824 */ /* 0x000fe400078e00ff */
[----:B------:R-:W-:-:S03]  /*c490*/  IMAD.U32 R0, R53, 0x10000, RZ ;  /* 0x0001000035007824 */ /* 0x000fc600078e00ff */
[----:B------:R-:W3:Y:S02]  /*c4a0*/  LDS.128 R8, [R23+0x6080] ;  /* 0x0060800017087984 */ /* 0x000ee40000000c00 */
[C---:B---3--:R-:W-:Y:S02]  /*c4b0*/  SHF.L.U32 R3, R8.reuse, 0x10, RZ ;  /* 0x0000001008037819 */ /* 0x048fe400000006ff */
[----:B------:R-:W-:Y:S01]  /*c4c0*/  LOP3.LUT R5, R8, 0xffff0000, RZ, 0xc0, !PT ;  /* 0xffff000008057812 */ /* 0x000fe200078ec0ff */
[----:B------:R-:W-:Y:S02]  /*c4d0*/  IMAD.U32 R8, R9, 0x10000, RZ ;  /* 0x0001000009087824 */ /* 0x000fe400078e00ff */
[C---:B------:R-:W-:Y:S02]  /*c4e0*/  FMUL.FTZ R19, R3.reuse, R2 ;  /* 0x0000000203137220 */ /* 0x040fe40000410000 */
[-C--:B------:R-:W-:Y:S01]  /*c4f0*/  FMUL.FTZ R18, R3, R0.reuse ;  /* 0x0000000003127220 */ /* 0x080fe20000410000 */
[----:B------:R-:W-:Y:S01]  /*c500*/  LOP3.LUT R3, R53, 0xffff0000, RZ, 0xc0, !PT ;  /* 0xffff000035037812 */ /* 0x000fe200078ec0ff */
[----:B--2---:R-:W2:Y:S02]  /*c510*/  LDS.128 R12, [R55] ;  /* 0x00000000370c7984 */ /* 0x004ea40000000c00 */
[C---:B--2---:R-:W-:Y:S01]  /*c520*/  SHF.L.U32 R6, R12.reuse, 0x10, RZ ;  /* 0x000000100c067819 */ /* 0x044fe200000006ff */
[----:B------:R-:W-:Y:S01]  /*c530*/  IMAD.U32 R20, R15, 0x10000, RZ ;  /* 0x000100000f147824 */ /* 0x000fe200078e00ff */
[----:B------:R-:W-:Y:S01]  /*c540*/  LOP3.LUT R12, R12, 0xffff0000, RZ, 0xc0, !PT ;  /* 0xffff00000c0c7812 */ /* 0x000fe200078ec0ff */
[----:B------:R-:W-:Y:S01]  /*c550*/  IMAD.U32 R16, R13, 0x10000, RZ ;  /* 0x000100000d107824 */ /* 0x000fe200078e00ff */
[----:B------:R-:W-:Y:S01]  /*c560*/  LOP3.LUT R21, R15, 0xffff0000, RZ, 0xc0, !PT ;  /* 0xffff00000f157812 */ /* 0x000fe200078ec0ff */
[----:B------:R-:W-:Y:S01]  /*c570*/  FFMA.FTZ R29, R6, R0, -R19 ;  /* 0x00000000061d7223 */ /* 0x000fe20000010813 */
[----:B------:R-:W-:Y:S01]  /*c580*/  SHF.L.U32 R0, R32, 0x10, RZ ;  /* 0x0000001020007819 */ /* 0x000fe200000006ff */
[----:B------:R-:W-:Y:S01]  /*c590*/  FMUL.FTZ R19, R5, R4 ;  /* 0x0000000405137220 */ /* 0x000fe20000410000 */
[----:B------:R-:W-:Y:S01]  /*c5a0*/  LOP3.LUT R15, R9, 0xffff0000, RZ, 0xc0, !PT ;  /* 0xffff0000090f7812 */ /* 0x000fe200078ec0ff */
[----:B------:R-:W-:Y:S01]  /*c5b0*/  FFMA.FTZ R28, R6, R2, R18 ;  /* 0x00000002061c7223 */ /* 0x000fe20000010012 */
[----:B------:R-:W-:Y:S01]  /*c5c0*/  SHF.L.U32 R9, R10, 0x10, RZ ;  /* 0x000000100a097819 */ /* 0x000fe200000006ff */
[----:B------:R-:W-:Y:S01]  /*c5d0*/  IMAD.U32 R2, R49, 0x10000, RZ ;  /* 0x0001000031027824 */ /* 0x000fe200078e00ff */
[----:B------:R-:W-:Y:S01]  /*c5e0*/  SHF.L.U32 R6, R31, 0x10, RZ ;  /* 0x000000101f067819 */ /* 0x000fe200000006ff */
[-C--:B------:R-:W-:Y:S01]  /*c5f0*/  FMUL.FTZ R18, R5, R3.reuse ;  /* 0x0000000305127220 */ /* 0x080fe20000410000 */
[----:B------:R-:W-:Y:S01]  /*c600*/  SHF.L.U32 R17, R14, 0x10, RZ ;  /* 0x000000100e117819 */ /* 0x000fe200000006ff */
[----:B------:R-:W-:Y:S01]  /*c610*/  FFMA.FTZ R27, R12, R3, -R19 ;  /* 0x000000030c1b7223 */ /* 0x000fe20000010813 */
[----:B------:R-:W-:Y:S01]  /*c620*/  LOP3.LUT R10, R10, 0xffff0000, RZ, 0xc0, !PT ;  /* 0xffff00000a0a7812 */ /* 0x000fe200078ec0ff */
[C---:B------:R-:W-:Y:S01]  /*c630*/  FMUL.FTZ R5, R8.reuse, R0 ;  /* 0x0000000008057220 */ /* 0x040fe20000410000 */
[----:B------:R-:W-:Y:S01]  /*c640*/  LOP3.LUT R22, R13, 0xffff0000, RZ, 0xc0, !PT ;  /* 0xffff00000d167812 */ /* 0x000fe200078ec0ff */
[----:B------:R-:W-:Y:S01]  /*c650*/  FMUL.FTZ R3, R8, R2 ;  /* 0x0000000208037220 */ /* 0x000fe20000410000 */
[----:B------:R-:W-:Y:S01]  /*c660*/  LOP3.LUT R14, R14, 0xffff0000, RZ, 0xc0, !PT ;  /* 0xffff00000e0e7812 */ /* 0x000fe200078ec0ff */
[----:B------:R-:W-:-:S02]  /*c670*/  FFMA.FTZ R26, R12, R4, R18 ;  /* 0x000000040c1a7223 */ /* 0x000fc40000010012 */
[C---:B------:R-:W-:Y:S01]  /*c680*/  FFMA.FTZ R25, R16.reuse, R2, -R5 ;  /* 0x0000000210197223 */ /* 0x040fe20000010805 */
[----:B------:R-:W-:Y:S01]  /*c690*/  SHF.L.U32 R5, R33, 0x10, RZ ;  /* 0x0000001021057819 */ /* 0x000fe200000006ff */
[----:B------:R-:W-:Y:S01]  /*c6a0*/  FFMA.FTZ R24, R16, R0, R3 ;  /* 0x0000000010187223 */ /* 0x000fe20000010003 */
[----:B------:R-:W-:Y:S01]  /*c6b0*/  LOP3.LUT R0, R31, 0xffff0000, RZ, 0xc0, !PT ;  /* 0xffff00001f007812 */ /* 0x000fe200078ec0ff */
[C---:B------:R-:W-:Y:S01]  /*c6c0*/  IMAD.U32 R2, R50.reuse, 0x10000, RZ ;  /* 0x0001000032027824 */ /* 0x040fe200078e00ff */
[----:B------:R-:W-:Y:S01]  /*c6d0*/  LOP3.LUT R3, R50, 0xffff0000, RZ, 0xc0, !PT ;  /* 0xffff000032037812 */ /* 0x000fe200078ec0ff */
[----:B------:R-:W-:Y:S02]  /*c6e0*/  FMUL.FTZ R4, R9, R6 ;  /* 0x0000000609047220 */ /* 0x000fe40000410000 */
[C---:B------:R-:W-:Y:S01]  /*c6f0*/  IMAD.U32 R13, R11.reuse, 0x10000, RZ ;  /* 0x000100000b0d7824 */ /* 0x040fe200078e00ff */
[----:B------:R-:W-:Y:S01]  /*c700*/  LOP3.LUT R11, R11, 0xffff0000, RZ, 0xc0, !PT ;  /* 0xffff00000b0b7812 */ /* 0x000fe200078ec0ff */
[----:B------:R-:W-:-:S02]  /*c710*/  FMUL.FTZ R9, R9, R2 ;  /* 0x0000000209097220 */ /* 0x000fc40000410000 */
[----:B------:R-:W-:Y:S01]  /*c720*/  FFMA.FTZ R19, R17, R2, -R4 ;  /* 0x0000000211137223 */ /* 0x000fe20000010804 */
[----:B------:R-:W-:Y:S01]  /*c730*/  SHF.L.U32 R2, R45, 0x10, RZ ;  /* 0x000000102d027819 */ /* 0x000fe200000006ff */
[C---:B------:R-:W-:Y:S02]  /*c740*/  FMUL.FTZ R8, R10.reuse, R0 ;  /* 0x000000000a087220 */ /* 0x040fe40000410000 */
[----:B------:R-:W-:Y:S02]  /*c750*/  FMUL.FTZ R10, R10, R3 ;  /* 0x000000030a0a7220 */ /* 0x000fe40000410000 */
[----:B------:R-:W-:Y:S02]  /*c760*/  FMUL.FTZ R4, R13, R5 ;  /* 0x000000050d047220 */ /* 0x000fe40000410000 */
[----:B------:R-:W-:Y:S02]  /*c770*/  FFMA.FTZ R18, R17, R6, R9 ;  /* 0x0000000611127223 */ /* 0x000fe40000010009 */
[----:B------:R-:W-:Y:S01]  /*c780*/  FFMA.FTZ R10, R14, R0, R10 ;  /* 0x000000000e0a7223 */ /* 0x000fe2000001000a */
[----:B------:R-:W-:Y:S01]  /*c790*/  LOP3.LUT R0, R33, 0xffff0000, RZ, 0xc0, !PT ;  /* 0xffff000021007812 */ /* 0x000fe200078ec0ff */
[----:B------:R-:W-:-:S02]  /*c7a0*/  FMUL.FTZ R6, R13, R2 ;  /* 0x000000020d067220 */ /* 0x000fc40000410000 */
[----:B------:R-:W-:Y:S01]  /*c7b0*/  FFMA.FTZ R17, R20, R2, -R4 ;  /* 0x0000000214117223 */ /* 0x000fe20000010804 */
[----:B------:R-:W-:Y:S01]  /*c7c0*/  LOP3.LUT R2, R32, 0xffff0000, RZ, 0xc0, !PT ;  /* 0xffff000020027812 */ /* 0x000fe200078ec0ff */
[----:B------:R-:W-:Y:S01]  /*c7d0*/  FFMA.FTZ R12, R14, R3, -R8 ;  /* 0x000000030e0c7223 */ /* 0x000fe20000010808 */
[----:B------:R-:W-:Y:S01]  /*c7e0*/  LOP3.LUT R4, R49, 0xffff0000, RZ, 0xc0, !PT ;  /* 0xffff000031047812 */ /* 0x000fe200078ec0ff */
[----:B------:R-:W-:Y:S01]  /*c7f0*/  FFMA.FTZ R16, R20, R5, R6 ;  /* 0x0000000514107223 */ /* 0x000fe20000010006 */
[----:B------:R-:W-:Y:S01]  /*c800*/  LOP3.LUT R3, R45, 0xffff0000, RZ, 0xc0, !PT ;  /* 0xffff00002d037812 */ /* 0x000fe200078ec0ff */
[----:B------:R-:W-:Y:S01]  /*c810*/  FMUL.FTZ R9, R15, R2 ;  /* 0x000000020f097220 */ /* 0x000fe20000410000 */
[----:B------:R-:W-:Y:S01]  /*c820*/  F2FP.BF16.PACK_AB R14, R12, R19 ;  /* 0x000000130c0e723e */ /* 0x000fe200000010ff */
[----:B------:R-:W-:Y:S01]  /*c830*/  FMUL.FTZ R6, R11, R0 ;  /* 0x000000000b067220 */ /* 0x000fe20000410000 */
[----:B------:R-:W-:Y:S01]  /*c840*/  F2FP.BF16.PACK_AB R12, R27, R29 ;  /* 0x0000001d1b0c723e */ /* 0x000fe200000010ff */
[----:B------:R-:W-:Y:S01]  /*c850*/  FMUL.FTZ R8, R15, R4 ;  /* 0x000000040f087220 */ /* 0x000fe20000410000 */
[----:B------:R-:W-:Y:S01]  /*c860*/  F2FP.BF16.PACK_AB R10, R10, R18 ;  /* 0x000000120a0a723e */ /* 0x000fe200000010ff */
[----:B------:R-:W-:-:S02]  /*c870*/  FMUL.FTZ R5, R11, R3 ;  /* 0x000000030b057220 */ /* 0x000fc40000410000 */
[C---:B------:R-:W-:Y:S02]  /*c880*/  FFMA.FTZ R4, R22.reuse, R4, -R9 ;  /* 0x0000000416047223 */ /* 0x040fe40000010809 */
[C---:B------:R-:W-:Y:S02]  /*c890*/  FFMA.FTZ R3, R21.reuse, R3, -R6 ;  /* 0x0000000315037223 */ /* 0x040fe40000010806 */
[----:B------:R-:W-:Y:S01]  /*c8a0*/  FFMA.FTZ R2, R22, R2, R8 ;  /* 0x0000000216027223 */ /* 0x000fe20000010008 */
[----:B------:R-:W-:Y:S01]  /*c8b0*/  F2FP.BF16.PACK_AB R13, R4, R25 ;  /* 0x00000019040d723e */ /* 0x000fe200000010ff */
[----:B------:R-:W-:Y:S01]  /*c8c0*/  FFMA.FTZ R0, R21, R0, R5 ;  /* 0x0000000015007223 */ /* 0x000fe20000010005 */
[----:B------:R-:W-:Y:S02]  /*c8d0*/  F2FP.BF16.PACK_AB R15, R3, R17 ;  /* 0x00000011030f723e */ /* 0x000fe400000010ff */
[----:B------:R-:W-:Y:S02]  /*c8e0*/  F2FP.BF16.PACK_AB R8, R26, R28 ;  /* 0x0000001c1a08723e */ /* 0x000fe400000010ff */
[----:B------:R-:W-:Y:S01]  /*c8f0*/  F2FP.BF16.PACK_AB R9, R2, R24 ;  /* 0x000000180209723e */ /* 0x000fe200000010ff */
[----:B------:R2:W-:Y:S01]  /*c900*/  STS.128 [R55], R12 ;  /* 0x0000000c37007388 */ /* 0x0005e20000000c00 */
[----:B------:R-:W-:-:S05]  /*c910*/  F2FP.BF16.PACK_AB R11, R0, R16 ;  /* 0x00000010000b723e */ /* 0x000fca00000010ff */
[----:B------:R2:W-:Y:S02]  /*c920*/  STS.128 [R23+0x6080], R8 ;  /* 0x0060800817007388 */ /* 0x0005e40000000c00 */
.L_x_288:
[----:B------:R-:W-:Y:S05]  /*c930*/  BSYNC B0 ;  /* 0x0000000000007941 */ /* 0x000fea0003800000 */
.L_x_287:
[----:B------:R-:W-:Y:S01]  /*c940*/  IADD3 R0, R104, 0x10, RZ ;  /* 0x0000001068007810 */ /* 0x000fe20007ffe0ff */
[----:B------:R-:W-:Y:S03]  /*c950*/  BSSY B0, `(.L_x_289) ;  /* 0x000005c000007945 */ /* 0x000fe60003800000 */
[----:B------:R-:W-:-:S13]  /*c960*/  ISETP.GE.AND P0, PT, R0, c[0x0][0x27c], PT ;  /* 0x00009f0000007a0c */ /* 0x000fda0003f06270 */
[----:B------:R-:W-:Y:S05]  /*c970*/  @P0 BRA `(.L_x_290) ;  /* 0x0000059000000947 */ /* 0x000fea0003800000 */
[----:B------:R-:W3:Y:S04]  /*c980*/  LDL R2, [R1] ;  /* 0x0000000001027983 */ /* 0x000ee80000100800 */
[----:B--2---:R-:W2:Y:S01]  /*c990*/  LDL R55, [R1+0xf4] ;  /* 0x0000f40001377983 */ /* 0x004ea20000100800 */
[----:B------:R-:W-:Y:S02]  /*c9a0*/  MOV R0, c[0x0][0x27c] ;  /* 0x00009f0000007a02 */ /* 0x000fe40000000f00 */
[----:B------:R-:W-:Y:S02]  /*c9b0*/  LOP3.LUT R4, R34, 0xffff0000, RZ, 0xc0, !PT ;  /* 0xffff000022047812 */ /* 0x000fe400078ec0ff */
[----:B---3--:R-:W-:-:S04]  /*c9c0*/  LEA.HI R0, R0, R2, RZ, 0x1d ;  /* 0x0000000200007211 */ /* 0x008fc800078fe8ff */
[----:B------:R-:W-:Y:S01]  /*c9d0*/  SHF.R.S32.HI R2, RZ, 0x1f, R0 ;  /* 0x0000001fff027819 */ /* 0x000fe20000011400 */
[----:B------:R-:W-:Y:S01]  /*c9e0*/  IMAD.SHL.U32 R3, R0, 0x8, RZ ;  /* 0x0000000800037824 */ /* 0x000fe200078e00ff */
[----:B--2---:R-:W2:Y:S02]  /*c9f0*/  LDS.128 R12, [R55] ;  /* 0x00000000370c7984 */ /* 0x004ea40000000c00 */
[----:B------:R-:W-:Y:S02]  /*ca00*/  LEA.HI R0, R2, R0, RZ, 0x2 ;  /* 0x0000000002007211 */ /* 0x000fe400078f10ff */
[----:B-----5:R-:W-:Y:S02]  /*ca10*/  LOP3.LUT R2, R60, 0x18, R3, 0xf8, !PT ;  /* 0x000000183c027812 */ /* 0x020fe400078ef803 */
[----:B------:R-:W-:Y:S02]  /*ca20*/  SHF.L.U32 R0, R0, 0xa, RZ ;  /* 0x0000000a00007819 */ /* 0x000fe400000006ff */
[----:B------:R-:W-:-:S02]  /*ca30*/  LOP3.LUT R2, R2, R59, RZ, 0x3c, !PT ;  /* 0x0000003b02027212 */ /* 0x000fc400078e3cff */
[----:B------:R-:W-:-:S04]  /*ca40*/  LOP3.LUT R0, R0, 0x7ffff000, RZ, 0xc0, !PT ;  /* 0x7ffff00000007812 */ /* 0x000fc800078ec0ff */
[----:B------:R-:W-:Y:S02]  /*ca50*/  IADD3 R0, R2, R0, R7 ;  /* 0x0000000002007210 */ /* 0x000fe40007ffe007 */
[----:B------:R-:W-:-:S03]  /*ca60*/  SHF.L.U32 R2, R34, 0x10, RZ ;  /* 0x0000001022027819 */ /* 0x000fc600000006ff */
[----:B------:R-:W-:Y:S02]  /*ca70*/  IMAD.SHL.U32 R23, R0, 0x2, RZ ;  /* 0x0000000200177824 */ /* 0x000fe400078e00ff */
[----:B------:R-:W-:-:S03]  /*ca80*/  IMAD.U32 R0, R46, 0x10000, RZ ;  /* 0x000100002e007824 */ /* 0x000fc600078e00ff */
[----:B------:R-:W3:Y:S01]  /*ca90*/  LDS.128 R8, [R23+0x6080] ;  /* 0x0060800017087984 */ /* 0x000ee20000000c00 */
[C---:B--2---:R-:W-:Y:S01]  /*caa0*/  SHF.L.U32 R6, R12.reuse, 0x10, RZ ;  /* 0x000000100c067819 */ /* 0x044fe200000006ff */
[----:B------:R-:W-:Y:S01]  /*cab0*/  IMAD.U32 R20, R15, 0x10000, RZ ;  /* 0x000100000f147824 */ /* 0x000fe200078e00ff */
[----:B------:R-:W-:Y:S01]  /*cac0*/  LOP3.LUT R12, R12, 0xffff0000, RZ, 0xc0, !PT ;  /* 0xffff00000c0c7812 */ /* 0x000fe200078ec0ff */
[----:B------:R-:W-:Y:S01]  /*cad0*/  IMAD.U32 R16, R13, 0x10000, RZ ;  /* 0x000100000d107824 */ /* 0x000fe200078e00ff */
[----:B------:R-:W-:Y:S02]  /*cae0*/  LOP3.LUT R21, R15, 0xffff0000, RZ, 0xc0, !PT ;  /* 0xffff00000f157812 */ /* 0x000fe400078ec0ff */
[C---:B------:R-:W-:Y:S02]  /*caf0*/  SHF.L.U32 R17, R14.reuse, 0x10, RZ ;  /* 0x000000100e117819 */ /* 0x040fe400000006ff */
[----:B------:R-:W-:Y:S02]  /*cb00*/  LOP3.LUT R22, R13, 0xffff0000, RZ, 0xc0, !PT ;  /* 0xffff00000d167812 */ /* 0x000fe400078ec0ff */
[----:B------:R-:W-:-:S02]  /*cb10*/  LOP3.LUT R14, R14, 0xffff0000, RZ, 0xc0, !PT ;  /* 0xffff00000e0e7812 */ /* 0x000fc400078ec0ff */
[C---:B---3--:R-:W-:Y:S01]  /*cb20*/  SHF.L.U32 R3, R8.reuse, 0x10, RZ ;  /* 0x0000001008037819 */ /* 0x048fe200000006ff */
[----:B------:R-:W-:Y:S01]  /*cb30*/  IMAD.U32 R13, R11, 0x10000, RZ ;  /* 0x000100000b0d7824 */ /* 0x000fe200078e00ff */
[----:B------:R-:W-:Y:S01]  /*cb40*/  LOP3.LUT R5, R8, 0xffff0000, RZ, 0xc0, !PT ;  /* 0xffff000008057812 */ /* 0x000fe200078ec0ff */
[C---:B------:R-:W-:Y:S01]  /*cb50*/  IMAD.U32 R8, R9.reuse, 0x10000, RZ ;  /* 0x0001000009087824 */ /* 0x040fe200078e00ff */
[----:B------:R-:W-:Y:S01]  /*cb60*/  LOP3.LUT R15, R9, 0xffff0000, RZ, 0xc0, !PT ;  /* 0xffff0000090f7812 */ /* 0x000fe200078ec0ff */
[C---:B------:R-:W-:Y:S01]  /*cb70*/  FMUL.FTZ R19, R3.reuse, R2 ;  /* 0x0000000203137220 */ /* 0x040fe20000410000 */
[----:B------:R-:W-:Y:S01]  /*cb80*/  SHF.L.U32 R9, R10, 0x10, RZ ;  /* 0x000000100a097819 */ /* 0x000fe200000006ff */
[-C--:B------:R-:W-:Y:S01]  /*cb90*/  FMUL.FTZ R18, R3, R0.reuse ;  /* 0x0000000003127220 */ /* 0x080fe20000410000 */
        /* <DEDUP_REMOVED lines=8> */
[----:B------:R-:W-:Y:S01]  /*cc20*/  LOP3.LUT R11, R11, 0xffff0000, RZ, 0xc0, !PT ;  /* 0xffff00000b0b7812 */ /* 0x000fe200078ec0ff */
[----:B------:R-:W-:-:S02]  /*cc30*/  FMUL.FTZ R18, R5, R3 ;  /* 0x0000000305127220 */ /* 0x000fc40000410000 */
[----:B------:R-:W-:Y:S02]  /*cc40*/  FFMA.FTZ R27, R12, R3, -R19 ;  /* 0x000000030c1b7223 */ /* 0x000fe40000010813 */
[C---:B------:R-:W-:Y:S02]  /*cc50*/  FMUL.FTZ R5, R8.reuse, R0 ;  /* 0x0000000008057220 */ /* 0x040fe40000410000 */
[----:B------:R-:W-:Y:S02]  /*cc60*/  FMUL.FTZ R3, R8, R2 ;  /* 0x0000000208037220 */ /* 0x000fe40000410000 */
[----:B------:R-:W-:Y:S02]  /*cc70*/  FFMA.FTZ R26, R12, R4, R18 ;  /* 0x000000040c1a7223 */ /* 0x000fe40000010012 */
[C---:B------:R-:W-:Y:S01]  /*cc80*/  FFMA.FTZ R25, R16.reuse, R2, -R5 ;  /* 0x0000000210197223 */ /* 0x040fe20000010805 */
[----:B------:R-:W-:Y:S01]  /*cc90*/  SHF.L.U32 R5, R37, 0x10, RZ ;  /* 0x0000001025057819 */ /* 0x000fe200000006ff */
[----:B------:R-:W-:Y:S01]  /*cca0*/  FFMA.FTZ R24, R16, R0, R3 ;  /* 0x0000000010187223 */ /* 0x000fe20000010003 */
[----:B------:R-:W-:Y:S01]  /*ccb0*/  LOP3.LUT R0, R35, 0xffff0000, RZ, 0xc0, !PT ;  /* 0xffff000023007812 */ /* 0x000fe200078ec0ff */
[C---:B------:R-:W-:Y:S01]  /*ccc0*/  IMAD.U32 R2, R42.reuse, 0x10000, RZ ;  /* 0x000100002a027824 */ /* 0x040fe200078e00ff */
[----:B------:R-:W-:Y:S01]  /*ccd0*/  LOP3.LUT R3, R42, 0xffff0000, RZ, 0xc0, !PT ;  /* 0xffff00002a037812 */ /* 0x000fe200078ec0ff */
[----:B------:R-:W-:-:S02]  /*cce0*/  FMUL.FTZ R4, R9, R6 ;  /* 0x0000000609047220 */ /* 0x000fc40000410000 */
[-C--:B------:R-:W-:Y:S02]  /*ccf0*/  FMUL.FTZ R9, R9, R2.reuse ;  /* 0x0000000209097220 */ /* 0x080fe40000410000 */
[----:B------:R-:W-:Y:S01]  /*cd00*/  FFMA.FTZ R19, R17, R2, -R4 ;  /* 0x0000000211137223 */ /* 0x000fe20000010804 */
[----:B------:R-:W-:Y:S01]  /*cd10*/  SHF.L.U32 R2, R43, 0x10, RZ ;  /* 0x000000102b027819 */ /* 0x000fe200000006ff */
[C---:B------:R-:W-:Y:S02]  /*cd20*/  FMUL.FTZ R8, R10.reuse, R0 ;  /* 0x000000000a087220 */ /* 0x040fe40000410000 */
[----:B------:R-:W-:Y:S02]  /*cd30*/  FMUL.FTZ R10, R10, R3 ;  /* 0x000000030a0a7220 */ /* 0x000fe40000410000 */
[----:B------:R-:W-:Y:S02]  /*cd40*/  FMUL.FTZ R4, R13, R5 ;  /* 0x000000050d047220 */ /* 0x000fe40000410000 */
[----:B------:R-:W-:-:S02]  /*cd50*/  FFMA.FTZ R18, R17, R6, R9 ;  /* 0x0000000611127223 */ /* 0x000fc40000010009 */
[----:B------:R-:W-:Y:S01]  /*cd60*/  FFMA.FTZ R10, R14, R0, R10 ;  /* 0x000000000e0a7223 */ /* 0x000fe2000001000a */
[----:B------:R-:W-:Y:S01]  /*cd70*/  LOP3.LUT R0, R37, 0xffff0000, RZ, 0xc0, !PT ;  /* 0xffff000025007812 */ /* 0x000fe200078ec0ff */
[-C--:B------:R-:W-:Y:S02]  /*cd80*/  FMUL.FTZ R6, R13, R2.reuse ;  /* 0x000000020d067220 */ /* 0x080fe40000410000 */
        /* <DEDUP_REMOVED lines=24> */
.L_x_290:
[----:B------:R-:W-:Y:S05]  /*cf10*/  BSYNC B0 ;  /* 0x0000000000007941 */ /* 0x000fea0003800000 */
.L_x_289:
[----:B------:R-:W-:-:S04]  /*cf20*/  IADD3 R0, R104, 0x20, RZ ;  /* 0x0000002068007810 */ /* 0x000fc80007ffe0ff */
[----:B------:R-:W-:-:S13]  /*cf30*/  ISETP.GE.AND P0, PT, R0, c[0x0][0x27c], PT ;  /* 0x00009f0000007a0c */ /* 0x000fda0003f06270 */
[----:B------:R-:W-:Y:S05]  /*cf40*/  @P0 BRA `(.L_x_286) ;  /* 0x0000058000000947 */ /* 0x000fea0003800000 */
[----:B--2---:R-:W2:Y:S01]  /*cf50*/  LDL R55, [R1+0xec] ;  /* 0x0000ec0001377983 */ /* 0x004ea20000100800 */
        /* <DEDUP_REMOVED lines=87> */
.L_x_286:
[----:B------:R-:W-:Y:S05]  /*d4d0*/  BSYNC B1 ;  /* 0x0000000000017941 */ /* 0x000fea0003800000 */
.L_x_285:
[----:B------:R-:W-:-:S04]  /*d4e0*/  IADD3 R0, R112, 0x40, RZ ;  /* 0x0000004070007810 */ /* 0x000fc80007ffe0ff */
[----:B------:R-:W-:-:S13]  /*d4f0*/  ISETP.GE.AND P0, PT, R0, R54, PT ;  /* 0x000000360000720c */ /* 0x000fda0003f06270 */
[----:B------:R-:W-:Y:S05]  /*d500*/  @P0 BRA `(.L_x_272) ;  /* 0x0000118000000947 */ /* 0x000fea0003800000 */
[----:B-----5:R3:W5:Y:S04]  /*d510*/  LDL R60, [R1+0xd8] ;  /* 0x0000d800013c7983 */ /* 0x0207680000100800 */
[----:B------:R3:W5:Y:S04]  /*d520*/  LDL R59, [R1+0xdc] ;  /* 0x0000dc00013b7983 */ /* 0x0007680000100800 */
[----:B--2---:R3:W5:Y:S01]  /*d530*/  LDL R55, [R1+0xe0] ;  /* 0x0000e00001377983 */ /* 0x0047620000100800 */
        /* <DEDUP_REMOVED lines=18> */
[----:B------:R-:W4:Y:S02]  /*d660*/  LDS.128 R8, [R23+0x6080] ;  /* 0x0060800017087984 */ /* 0x000f240000000c00 */
[C---:B----4-:R-:W-:Y:S02]  /*d670*/  SHF.L.U32 R3, R8.reuse, 0x10, RZ ;  /* 0x0000001008037819 */ /* 0x050fe400000006ff */
[----:B------:R-:W-:Y:S01]  /*d680*/  LOP3.LUT R5, R8, 0xffff0000, RZ, 0xc0, !PT ;  /* 0xffff000008057812 */ /* 0x000fe200078ec0ff */
[----:B------:R-:W-:Y:S02]  /*d690*/  IMAD.U32 R8, R9, 0x10000, RZ ;  /* 0x0001000009087824 */ /* 0x000fe400078e00ff */
[-C--:B------:R-:W-:Y:S02]  /*d6a0*/  FMUL.FTZ R19, R2, R3.reuse ;  /* 0x0000000302137220 */ /* 0x080fe40000410000 */
[----:B------:R-:W-:Y:S01]  /*d6b0*/  FMUL.FTZ R18, R0, R3 ;  /* 0x0000000300127220 */ /* 0x000fe20000410000 */
[----:B------:R-:W-:Y:S01]  /*d6c0*/  LOP3.LUT R3, R53, 0xffff0000, RZ, 0xc0, !PT ;  /* 0xffff000035037812 */ /* 0x000fe200078ec0ff */
[----:B--2---:R-:W2:Y:S02]  /*d6d0*/  LDS.128 R12, [R61] ;  /* 0x000000003d0c7984 */ /* 0x004ea40000000c00 */
[C---:B--2---:R-:W-:Y:S01]  /*d6e0*/  SHF.L.U32 R6, R12.reuse, 0x10, RZ ;  /* 0x000000100c067819 */ /* 0x044fe200000006ff */
[----:B------:R-:W-:Y:S01]  /*d6f0*/  IMAD.U32 R20, R15, 0x10000, RZ ;  /* 0x000100000f147824 */ /* 0x000fe200078e00ff */
[----:B------:R-:W-:Y:S01]  /*d700*/  LOP3.LUT R12, R12, 0xffff0000, RZ, 0xc0, !PT ;  /* 0xffff00000c0c7812 */ /* 0x000fe200078ec0ff */
[----:B------:R-:W-:Y:S01]  /*d710*/  IMAD.U32 R16, R13, 0x10000, RZ ;  /* 0x000100000d107824 */ /* 0x000fe200078e00ff */
[----:B------:R-:W-:Y:S01]  /*d720*/  LOP3.LUT R21, R15, 0xffff0000, RZ, 0xc0, !PT ;  /* 0xffff00000f157812 */ /* 0x000fe200078ec0ff */
[-C--:B------:R-:W-:Y:S01]  /*d730*/  FFMA.FTZ R29, R0, R6.reuse, -R19 ;  /* 0x00000006001d7223 */ /* 0x080fe20000010813 */
[----:B------:R-:W-:Y:S01]  /*d740*/  SHF.L.U32 R0, R32, 0x10, RZ ;  /* 0x0000001020007819 */ /* 0x000fe200000006ff */
[-C--:B------:R-:W-:Y:S01]  /*d750*/  FMUL.FTZ R19, R4, R5.reuse ;  /* 0x0000000504137220 */ /* 0x080fe20000410000 */
[----:B------:R-:W-:Y:S01]  /*d760*/  LOP3.LUT R15, R9, 0xffff0000, RZ, 0xc0, !PT ;  /* 0xffff0000090f7812 */ /* 0x000fe200078ec0ff */
[----:B------:R-:W-:Y:S01]  /*d770*/  FFMA.FTZ R28, R2, R6, R18 ;  /* 0x00000006021c7223 */ /* 0x000fe20000010012 */
[----:B------:R-:W-:Y:S01]  /*d780*/  SHF.L.U32 R9, R10, 0x10, RZ ;  /* 0x000000100a097819 */ /* 0x000fe200000006ff */
[----:B------:R-:W-:Y:S01]  /*d790*/  IMAD.U32 R2, R49, 0x10000, RZ ;  /* 0x0001000031027824 */ /* 0x000fe200078e00ff */
[----:B------:R-:W-:Y:S01]  /*d7a0*/  SHF.L.U32 R6, R31, 0x10, RZ ;  /* 0x000000101f067819 */ /* 0x000fe200000006ff */
[C---:B------:R-:W-:Y:S01]  /*d7b0*/  FMUL.FTZ R18, R3.reuse, R5 ;  /* 0x0000000503127220 */ /* 0x040fe20000410000 */
[----:B------:R-:W-:Y:S01]  /*d7c0*/  SHF.L.U32 R17, R14, 0x10, RZ ;  /* 0x000000100e117819 */ /* 0x000fe200000006ff */
[----:B------:R-:W-:Y:S01]  /*d7d0*/  FFMA.FTZ R27, R3, R12, -R19 ;  /* 0x0000000c031b7223 */ /* 0x000fe20000010813 */
[----:B------:R-:W-:Y:S01]  /*d7e0*/  LOP3.LUT R10, R10, 0xffff0000, RZ, 0xc0, !PT ;  /* 0xffff00000a0a7812 */ /* 0x000fe200078ec0ff */
[-C--:B------:R-:W-:Y:S01]  /*d7f0*/  FMUL.FTZ R5, R0, R8.reuse ;  /* 0x0000000800057220 */ /* 0x080fe20000410000 */
[----:B------:R-:W-:Y:S01]  /*d800*/  LOP3.LUT R22, R13, 0xffff0000, RZ, 0xc0, !PT ;  /* 0xffff00000d167812 */ /* 0x000fe200078ec0ff */
[----:B------:R-:W-:Y:S01]  /*d810*/  FMUL.FTZ R3, R2, R8 ;  /* 0x0000000802037220 */ /* 0x000fe20000410000 */
[----:B------:R-:W-:Y:S01]  /*d820*/  LOP3.LUT R14, R14, 0xffff0000, RZ, 0xc0, !PT ;  /* 0xffff00000e0e7812 */ /* 0x000fe200078ec0ff */
[----:B------:R-:W-:-:S02]  /*d830*/  FFMA.FTZ R26, R4, R12, R18 ;  /* 0x0000000c041a7223 */ /* 0x000fc40000010012 */
[-C--:B------:R-:W-:Y:S01]  /*d840*/  FFMA.FTZ R25, R2, R16.reuse, -R5 ;  /* 0x0000001002197223 */ /* 0x080fe20000010805 */
[----:B------:R-:W-:Y:S01]  /*d850*/  SHF.L.U32 R5, R33, 0x10, RZ ;  /* 0x0000001021057819 */ /* 0x000fe200000006ff */
[----:B------:R-:W-:Y:S01]  /*d860*/  FFMA.FTZ R24, R0, R16, R3 ;  /* 0x0000001000187223 */ /* 0x000fe20000010003 */
[----:B------:R-:W-:Y:S01]  /*d870*/  LOP3.LUT R0, R31, 0xffff0000, RZ, 0xc0, !PT ;  /* 0xffff00001f007812 */ /* 0x000fe200078ec0ff */
[C---:B------:R-:W-:Y:S01]  /*d880*/  IMAD.U32 R2, R50.reuse, 0x10000, RZ ;  /* 0x0001000032027824 */ /* 0x040fe200078e00ff */
[----:B------:R-:W-:Y:S01]  /*d890*/  LOP3.LUT R3, R50, 0xffff0000, RZ, 0xc0, !PT ;  /* 0xffff000032037812 */ /* 0x000fe200078ec0ff */
[-C--:B------:R-:W-:Y:S02]  /*d8a0*/  FMUL.FTZ R4, R6, R9.reuse ;  /* 0x0000000906047220 */ /* 0x080fe40000410000 */
[C---:B------:R-:W-:Y:S01]  /*d8b0*/  IMAD.U32 R13, R11.reuse, 0x10000, RZ ;  /* 0x000100000b0d7824 */ /* 0x040fe200078e00ff */
[----:B------:R-:W-:Y:S01]  /*d8c0*/  LOP3.LUT R11, R11, 0xffff0000, RZ, 0xc0, !PT ;  /* 0xffff00000b0b7812 */ /* 0x000fe200078ec0ff */
[----:B------:R-:W-:-:S02]  /*d8d0*/  FMUL.FTZ R9, R2, R9 ;  /* 0x0000000902097220 */ /* 0x000fc40000410000 */
[----:B------:R-:W-:Y:S01]  /*d8e0*/  FFMA.FTZ R19, R2, R17, -R4 ;  /* 0x0000001102137223 */ /* 0x000fe20000010804 */
[----:B------:R-:W-:Y:S01]  /*d8f0*/  SHF.L.U32 R2, R45, 0x10, RZ ;  /* 0x000000102d027819 */ /* 0x000fe200000006ff */
[-C--:B------:R-:W-:Y:S02]  /*d900*/  FMUL.FTZ R8, R0, R10.reuse ;  /* 0x0000000a00087220 */ /* 0x080fe40000410000 */
        /* <DEDUP_REMOVED lines=19> */
[-C--:B------:R-:W-:Y:S02]  /*da40*/  FFMA.FTZ R4, R4, R22.reuse, -R9 ;  /* 0x0000001604047223 */ /* 0x080fe40000010809 */
[----:B------:R-:W-:Y:S02]  /*da50*/  FFMA.FTZ R3, R3, R21, -R6 ;  /* 0x0000001503037223 */ /* 0x000fe40000010806 */
        /* <DEDUP_REMOVED lines=9> */
.L_x_292:
[----:B------:R-:W-:Y:S05]  /*daf0*/  BSYNC B0 ;  /* 0x0000000000007941 */ /* 0x000fea0003800000 */
.L_x_291:
[----:B------:R-:W-:Y:S01]  /*db00*/  IADD3 R0, R104, 0x10, RZ ;  /* 0x0000001068007810 */ /* 0x000fe20007ffe0ff */
[----:B------:R-:W-:Y:S03]  /*db10*/  BSSY B0, `(.L_x_293) ;  /* 0x000005c000007945 */ /* 0x000fe60003800000 */
[----:B------:R-:W-:-:S13]  /*db20*/  ISETP.GE.AND P0, PT, R0, c[0x0][0x27c], PT ;  /* 0x00009f0000007a0c */ /* 0x000fda0003f06270 */
[----:B------:R-:W-:Y:S05]  /*db30*/  @P0 BRA `(.L_x_294) ;  /* 0x0000059000000947 */ /* 0x000fea0003800000 */
[----:B------:R-:W4:Y:S04]  /*db40*/  LDL R2, [R1] ;  /* 0x0000000001027983 */ /* 0x000f280000100800 */
[----:B--2---:R-:W2:Y:S01]  /*db50*/  LDL R30, [R1+0xf0] ;  /* 0x0000f000011e7983 */ /* 0x004ea20000100800 */
[----:B------:R-:W-:Y:S02]  /*db60*/  MOV R0, c[0x0][0x27c] ;  /* 0x00009f0000007a02 */ /* 0x000fe40000000f00 */
[----:B------:R-:W-:Y:S02]  /*db70*/  LOP3.LUT R4, R34, 0xffff0000, RZ, 0xc0, !PT ;  /* 0xffff000022047812 */ /* 0x000fe400078ec0ff */
[----:B----4-:R-:W-:-:S04]  /*db80*/  LEA.HI R0, R0, R2, RZ, 0x1d ;  /* 0x0000000200007211 */ /* 0x010fc800078fe8ff */
        /* <DEDUP_REMOVED lines=12> */
[----:B------:R-:W4:Y:S01]  /*dc50*/  LDS.128 R8, [R23+0x6080] ;  /* 0x0060800017087984 */ /* 0x000f220000000c00 */
        /* <DEDUP_REMOVED lines=8> */
[C---:B----4-:R-:W-:Y:S01]  /*dce0*/  SHF.L.U32 R3, R8.reuse, 0x10, RZ ;  /* 0x0000001008037819 */ /* 0x050fe200000006ff */
[----:B------:R-:W-:Y:S01]  /*dcf0*/  IMAD.U32 R13, R11, 0x10000, RZ ;  /* 0x000100000b0d7824 */ /* 0x000fe200078e00ff */
[----:B------:R-:W-:Y:S01]  /*dd00*/  LOP3.LUT R5, R8, 0xffff0000, RZ, 0xc0, !PT ;  /* 0xffff000008057812 */ /* 0x000fe200078ec0ff */
[C---:B------:R-:W-:Y:S01]  /*dd10*/  IMAD.U32 R8, R9.reuse, 0x10000, RZ ;  /* 0x0001000009087824 */ /* 0x040fe200078e00ff */
[----:B------:R-:W-:Y:S01]  /*dd20*/  LOP3.LUT R15, R9, 0xffff0000, RZ, 0xc0, !PT ;  /* 0xffff0000090f7812 */ /* 0x000fe200078ec0ff */
[-C--:B------:R-:W-:Y:S01]  /*dd30*/  FMUL.FTZ R19, R2, R3.reuse ;  /* 0x0000000302137220 */ /* 0x080fe20000410000 */
[----:B------:R-:W-:Y:S01]  /*dd40*/  SHF.L.U32 R9, R10, 0x10, RZ ;  /* 0x000000100a097819 */ /* 0x000fe200000006ff */
[----:B------:R-:W-:Y:S01]  /*dd50*/  FMUL.FTZ R18, R0, R3 ;  /* 0x0000000300127220 */ /* 0x000fe20000410000 */
        /* <DEDUP_REMOVED lines=8> */
[----:B------:R-:W-:Y:S01]  /*dde0*/  LOP3.LUT R11, R11, 0xffff0000, RZ, 0xc0, !PT ;  /* 0xffff00000b0b7812 */ /* 0x000fe200078ec0ff */
[----:B------:R-:W-:-:S02]  /*ddf0*/  FMUL.FTZ R18, R3, R5 ;  /* 0x0000000503127220 */ /* 0x000fc40000410000 */
[----:B------:R-:W-:Y:S02]  /*de00*/  FFMA.FTZ R27, R3, R12, -R19 ;  /* 0x0000000c031b7223 */ /* 0x000fe40000010813 */
[-C--:B------:R-:W-:Y:S02]  /*de10*/  FMUL.FTZ R5, R0, R8.reuse ;  /* 0x0000000800057220 */ /* 0x080fe40000410000 */
[----:B------:R-:W-:Y:S02]  /*de20*/  FMUL.FTZ R3, R2, R8 ;  /* 0x0000000802037220 */ /* 0x000fe40000410000 */
[----:B------:R-:W-:Y:S02]  /*de30*/  FFMA.FTZ R26, R4, R12, R18 ;  /* 0x0000000c041a7223 */ /* 0x000fe40000010012 */
[-C--:B------:R-:W-:Y:S01]  /*de40*/  FFMA.FTZ R25, R2, R16.reuse, -R5 ;  /* 0x0000001002197223 */ /* 0x080fe20000010805 */
[----:B------:R-:W-:Y:S01]  /*de50*/  SHF.L.U32 R5, R37, 0x10, RZ ;  /* 0x0000001025057819 */ /* 0x000fe200000006ff */
[----:B------:R-:W-:Y:S01]  /*de60*/  FFMA.FTZ R24, R0, R16, R3 ;  /* 0x0000001000187223 */ /* 0x000fe20000010003 */
[----:B------:R-:W-:Y:S01]  /*de70*/  LOP3.LUT R0, R35, 0xffff0000, RZ, 0xc0, !PT ;  /* 0xffff000023007812 */ /* 0x000fe200078ec0ff */
[C---:B------:R-:W-:Y:S01]  /*de80*/  IMAD.U32 R2, R42.reuse, 0x10000, RZ ;  /* 0x000100002a027824 */ /* 0x040fe200078e00ff */
[----:B------:R-:W-:Y:S01]  /*de90*/  LOP3.LUT R3, R42, 0xffff0000, RZ, 0xc0, !PT ;  /* 0xffff00002a037812 */ /* 0x000fe200078ec0ff */
[----:B------:R-:W-:-:S02]  /*dea0*/  FMUL.FTZ R4, R6, R9 ;  /* 0x0000000906047220 */ /* 0x000fc40000410000 */
[C---:B------:R-:W-:Y:S02]  /*deb0*/  FMUL.FTZ R9, R2.reuse, R9 ;  /* 0x0000000902097220 */ /* 0x040fe40000410000 */
[----:B------:R-:W-:Y:S01]  /*dec0*/  FFMA.FTZ R19, R2, R17, -R4 ;  /* 0x0000001102137223 */ /* 0x000fe20000010804 */
[----:B------:R-:W-:Y:S01]  /*ded0*/  SHF.L.U32 R2, R43, 0x10, RZ ;  /* 0x000000102b027819 */ /* 0x000fe200000006ff */
[-C--:B------:R-:W-:Y:S02]  /*dee0*/  FMUL.FTZ R8, R0, R10.reuse ;  /* 0x0000000a00087220 */ /* 0x080fe40000410000 */
[----:B------:R-:W-:Y:S02]  /*def0*/  FMUL.FTZ R10, R3, R10 ;  /* 0x0000000a030a7220 */ /* 0x000fe40000410000 */
[----:B------:R-:W-:Y:S02]  /*df00*/  FMUL.FTZ R4, R5, R13 ;  /* 0x0000000d05047220 */ /* 0x000fe40000410000 */
[----:B------:R-:W-:-:S02]  /*df10*/  FFMA.FTZ R18, R6, R17, R9 ;  /* 0x0000001106127223 */ /* 0x000fc40000010009 */
[----:B------:R-:W-:Y:S01]  /*df20*/  FFMA.FTZ R10, R0, R14, R10 ;  /* 0x0000000e000a7223 */ /* 0x000fe2000001000a */
[----:B------:R-:W-:Y:S01]  /*df30*/  LOP3.LUT R0, R37, 0xffff0000, RZ, 0xc0, !PT ;  /* 0xffff000025007812 */ /* 0x000fe200078ec0ff */
[C---:B------:R-:W-:Y:S02]  /*df40*/  FMUL.FTZ R6, R2.reuse, R13 ;  /* 0x0000000d02067220 */ /* 0x040fe40000410000 */
        /* <DEDUP_REMOVED lines=24> */
.L_x_294:
[----:B------:R-:W-:Y:S05]  /*e0d0*/  BSYNC B0 ;  /* 0x0000000000007941 */ /* 0x000fea0003800000 */
.L_x_293:
        /* <DEDUP_REMOVED lines=91> */
.L_x_272:
[----:B------:R-:W-:Y:S05]  /*e690*/  BSYNC B2 ;  /* 0x0000000000027941 */ /* 0x000fea0003800000 */
.L_x_256:
[----:B--2---:R-:W-:Y:S01]  /*e6a0*/  IMAD R0, R57, c[0x0][0x208], RZ ;  /* 0x0000820039007a24 */ /* 0x004fe200078e02ff */
[----:B------:R-:W-:-:S04]  /*e6b0*/  DEPBAR.LE SB0, 0x0 ;  /* 0x000080000000791a */ /* 0x000fc80000000000 */
[C---:B------:R-:W-:Y:S01]  /*e6c0*/  IMAD.WIDE.U32 R2, R227.reuse, c[0x0][0x208], RZ ;  /* 0x00008200e3027a25 */ /* 0x040fe200078e00ff */
[----:B------:R-:W-:Y:S01]  /*e6d0*/  BAR.SYNC.DEFER_BLOCKING 0x0 ;  /* 0x0000000000007b1d */ /* 0x000fe20000010000 */
[----:B------:R-:W-:Y:S02]  /*e6e0*/  ISETP.GE.AND P6, PT, R228, c[0x0][0x1d4], PT ;  /* 0x00007500e4007a0c */ /* 0x000fe40003fc6270 */
[----:B------:R-:W-:Y:S01]  /*e6f0*/  IMAD R0, R227, c[0x0][0x20c], R0 ;  /* 0x00008300e3007a24 */ /* 0x000fe200078e0200 */
[----:B------:R-:W-:Y:S01]  /*e700*/  ISETP.GE.AND P2, PT, R238, c[0x0][0x1d4], PT ;  /* 0x00007500ee007a0c */ /* 0x000fe20003f46270 */
[----:B-1----:R-:W-:Y:S01]  /*e710*/  IMAD.WIDE.U32 R8, R56, c[0x0][0x210], RZ ;  /* 0x0000840038087a25 */ /* 0x002fe200078e00ff */
[----:B------:R-:W-:Y:S03]  /*e720*/  BSSY B0, `(.L_x_295) ;  /* 0x000003f000007945 */ /* 0x000fe60003800000 */
[----:B------:R-:W-:Y:S01]  /*e730*/  IMAD.IADD R3, R3, 0x1, R0 ;  /* 0x0000000103037824 */ /* 0x000fe200078e0200 */
[----:B------:R-:W-:Y:S01]  /*e740*/  STL.64 [R1+0x18], R8 ;  /* 0x0000180801007387 */ /* 0x000fe20000100a00 */
[----:B------:R-:W-:-:S02]  /*e750*/  IMAD R0, R58, c[0x0][0x218], RZ ;  /* 0x000086003a007a24 */ /* 0x000fc400078e02ff */
[----:B------:R-:W-:-:S04]  /*e760*/  IMAD.WIDE.U32 R2, R218, c[0x0][0x218], R2 ;  /* 0x00008600da027a25 */ /* 0x000fc800078e0002 */
[----:B------:R-:W-:Y:S01]  /*e770*/  IMAD R4, R218, c[0x0][0x21c], R0 ;  /* 0x00008700da047a24 */ /* 0x000fe200078e0200 */
[----:B------:R-:W-:Y:S01]  /*e780*/  IADD3 R0, P0, R2, R8, RZ ;  /* 0x0000000802007210 */ /* 0x000fe20007f1e0ff */
[----:B------:R-:W-:Y:S02]  /*e790*/  IMAD R5, R56, c[0x0][0x214], R9 ;  /* 0x0000850038057a24 */ /* 0x000fe400078e0209 */
[----:B------:R-:W-:-:S03]  /*e7a0*/  IMAD.SHL.U32 R207, R248, 0x2, RZ ;  /* 0x00000002f8cf7824 */ /* 0x000fc600078e00ff */
[----:B------:R-:W-:Y:S01]  /*e7b0*/  IADD3.X R2, R5, R3, R4, P0, !PT ;  /* 0x0000000305027210 */ /* 0x000fe200007fe404 */
[----:B------:R-:W-:Y:S01]  /*e7c0*/  IMAD.IADD R4, R140, 0x1, -R247 ;  /* 0x000000018c047824 */ /* 0x000fe200078e0af7 */
[C---:B------:R-:W-:Y:S01]  /*e7d0*/  LEA R6, P0, R0.reuse, c[0x0][0x1f8], 0x1 ;  /* 0x00007e0000067a11 */ /* 0x040fe200078008ff */
[----:B------:R1:W-:Y:S03]  /*e7e0*/  STL [R1+0x20], R5 ;  /* 0x0000200501007387 */ /* 0x0003e60000100800 */
[----:B------:R-:W-:Y:S01]  /*e7f0*/  LEA.HI.X R3, R0, c[0x0][0x1fc], R2, 0x1, P0 ;  /* 0x00007f0000037a11 */ /* 0x000fe200000f0c02 */
[----:B------:R-:W-:Y:S01]  /*e800*/  LDSM.16.M88.4 R16, [R196] ;  /* 0x00000000c410783b */ /* 0x000fe20000000200 */
[----:B------:R-:W-:-:S03]  /*e810*/  ISETP.LT.OR P1, PT, R4, 0x1, P6 ;  /* 0x000000010400780c */ /* 0x000fc60003721670 */
[----:B------:R-:W2:Y:S04]  /*e820*/  SHFL.IDX PT, R0, R6, RZ, 0x1c1f ;  /* 0x001c1fff06007589 */ /* 0x000ea800000e0000 */
[----:B------:R-:W4:Y:S04]  /*e830*/  SHFL.IDX PT, R2, R3, RZ, 0x1c1f ;  /* 0x001c1fff03027589 */ /* 0x000f2800000e0000 */
[----:B------:R3:W3:Y:S04]  /*e840*/  LDSM.16.M88.4 R12, [R196+0x1000] ;  /* 0x00100000c40c783b */ /* 0x0006e80000000200 */
[----:B------:R3:W3:Y:S04]  /*e850*/  LDSM.16.M88.4 R24, [R169] ;  /* 0x00000000a918783b */ /* 0x0006e80000000200 */
[----:B------:R3:W3:Y:S04]  /*e860*/  LDSM.16.M88.4 R28, [R169+0x400] ;  /* 0x00040000a91c783b */ /* 0x0006e80000000200 */
[----:B-1----:R-:W1:Y:S01]  /*e870*/  S2R R5, SR_TID.X ;  /* 0x0000000000057919 */ /* 0x002e620000002100 */
[----:B--2---:R-:W-:-:S03]  /*e880*/  LEA R22, P0, R228, R0, 0x1 ;  /* 0x00000000e4167211 */ /* 0x004fc600078008ff */
[----:B------:R2:W1:Y:S01]  /*e890*/  LDSM.16.M88.4 R44, [R169+0x800] ;  /* 0x00080000a92c783b */ /* 0x0004620000000200 */
[----:B----4-:R-:W-:-:S03]  /*e8a0*/  LEA.HI.X R23, R228, R2, R229, 0x1, P0 ;  /* 0x00000002e4177211 */ /* 0x010fc600000f0ce5 */
[----:B------:R2:W4:Y:S01]  /*e8b0*/  LDSM.16.M88.4 R40, [R197] ;  /* 0x00000000c528783b */ /* 0x0005220000000200 */
[----:B------:R-:W-:-:S03]  /*e8c0*/  LEA R20, P0, R238, R0, 0x1 ;  /* 0x00000000ee147211 */ /* 0x000fc600078008ff */
[----:B------:R2:W1:Y:S01]  /*e8d0*/  LDSM.16.M88.4 R8, [R197+0x1000] ;  /* 0x00100000c508783b */ /* 0x0004620000000200 */
[----:B------:R-:W-:Y:S02]  /*e8e0*/  LEA.HI.X R21, R238, R2, R250, 0x1, P0 ;  /* 0x00000002ee157211 */ /* 0x000fe400000f0cfa */
[----:B------:R-:W-:Y:S01]  /*e8f0*/  ISETP.LT.OR P0, PT, R4, 0x1, P2 ;  /* 0x000000010400780c */ /* 0x000fe20001701670 */
[----:B------:R2:W1:Y:S04]  /*e900*/  LDSM.16.M88.4 R48, [R198] ;  /* 0x00000000c630783b */ /* 0x0004680000000200 */
[----:B------:R2:W1:Y:S04]  /*e910*/  LDSM.16.M88.4 R80, [R206] ;  /* 0x00000000ce50783b */ /* 0x0004680000000200 */
[----:B------:R2:W1:Y:S04]  /*e920*/  LDSM.16.M88.4 R96, [R205] ;  /* 0x00000000cd60783b */ /* 0x0004680000000200 */
[----:B------:R-:W-:Y:S01]  /*e930*/  @!PT LDS RZ, [RZ] ;  /* 0x00000000fffff984 */ /* 0x000fe20000000800 */
[----:B------:R-:W-:Y:S01]  /*e940*/  @!PT LDS RZ, [RZ] ;  /* 0x00000000fffff984 */ /* 0x000fe20000000800 */
[----:B------:R-:W-:Y:S01]  /*e950*/  @!PT LDS RZ, [RZ] ;  /* 0x00000000fffff984 */ /* 0x000fe20000000800 */
[----:B------:R2:W-:Y:S01]  /*e960*/  LDGSTS.E.BYPASS.LTC128B.128 [R207+0x1880], [R22.64], !P1 ;  /* 0x0188000016cf7fae */ /* 0x0005e2000c901d48 */
[----:B------:R-:W-:-:S03]  /*e970*/  ISETP.GE.AND P1, PT, R230, c[0x0][0x1d4], PT ;  /* 0x00007500e6007a0c */ /* 0x000fc60003f26270 */
[----:B------:R2:W-:Y:S02]  /*e980*/  LDGSTS.E.BYPASS.LTC128B.128 [R207+0x2480], [R20.64], !P0 ;  /* 0x0248000014cf7fae */ /* 0x0005e4000c101d48 */
        /* <DEDUP_REMOVED lines=8> */
[----:B------:R1:W4:Y:S02]  /*ea10*/  SHFL.IDX PT, R0, R6, 0x1, 0x1c1f ;  /* 0x003c1f0006007f89 */ /* 0x00032400000e0000 */
.L_x_396:
[----:B----4-:R-:W-:Y:S02]  /*ea20*/  LEA R2, P0, R228, R0, 0x1 ;  /* 0x00000000e4027211 */ /* 0x010fe400078008ff */
[----:B------:R-:W-:Y:S02]  /*ea30*/  ISETP.LT.OR P2, PT, R4, 0x21, P2 ;  /* 0x000000210400780c */ /* 0x000fe40001741670 */
[----:B-1-3--:R-:W-:Y:S02]  /*ea40*/  LEA.HI.X R3, R228, R5, R229, 0x1, P0 ;  /* 0x00000005e4037211 */ /* 0x00afe400000f0ce5 */
[----:B------:R-:W-:-:S02]  /*ea50*/  ISETP.LT.OR P0, PT, R4, 0x21, P6 ;  /* 0x000000210400780c */ /* 0x000fc40003701670 */
[----:B------:R-:W-:-:S11]  /*ea60*/  ISETP.LT.OR P1, PT, R4, 0x21, P1 ;  /* 0x000000210400780c */ /* 0x000fd60000f21670 */
[----:B------:R-:W-:Y:S01]  /*ea70*/  @!PT LDS RZ, [RZ] ;  /* 0x00000000fffff984 */ /* 0x000fe20000000800 */
[----:B------:R-:W-:Y:S01]  /*ea80*/  @!PT LDS RZ, [RZ] ;  /* 0x00000000fffff984 */ /* 0x000fe20000000800 */
[----:B------:R-:W-:Y:S01]  /*ea90*/  @!PT LDS RZ, [RZ] ;  /* 0x00000000fffff984 */ /* 0x000fe20000000800 */
[----:B------:R1:W-:Y:S01]  /*eaa0*/  LDGSTS.E.BYPASS.LTC128B.128 [R207+0x2080], [R2.64], !P0 ;  /* 0x0208000002cf7fae */ /* 0x0003e2000c101d48 */
[----:B--2---:R-:W-:-:S04]  /*eab0*/  LEA R20, P0, R238, R0, 0x1 ;  /* 0x00000000ee147211 */ /* 0x004fc800078008ff */
[----:B------:R-:W-:-:S05]  /*eac0*/  LEA.HI.X R21, R238, R5, R250, 0x1, P0 ;  /* 0x00000005ee157211 */ /* 0x000fca00000f0cfa */
[----:B------:R2:W-:Y:S01]  /*ead0*/  LDGSTS.E.BYPASS.LTC128B.128 [R207+0x2c80], [R20.64], !P2 ;  /* 0x02c8000014cf7fae */ /* 0x0005e2000d101d48 */
[----:B-1----:R-:W-:-:S04]  /*eae0*/  LEA R2, P0, R230, R0, 0x1 ;  /* 0x00000000e6027211 */ /* 0x002fc800078008ff */
[----:B------:R-:W-:-:S05]  /*eaf0*/  LEA.HI.X R3, R230, R5, R249, 0x1, P0 ;  /* 0x00000005e6037211 */ /* 0x000fca00000f0cf9 */
[----:B------:R2:W-:Y:S04]  /*eb00*/  LDGSTS.E.BYPASS.LTC128B.128 [R207+0x3880], [R2.64], !P1 ;  /* 0x0388000002cf7fae */ /* 0x0005e8000c901d48 */
.L_x_296:
[----:B---34-:R-:W-:Y:S05]  /*eb10*/  BSYNC B0 ;  /* 0x0000000000007941 */ /* 0x018fea0003800000 */
.L_x_295:
[----:B------:R-:W0:Y:S01]  /*eb20*/  LDGDEPBAR ;  /* 0x00000000000079af */ /* 0x000e220000000000 */
[----:B------:R-:W-:Y:S01]  /*eb30*/  WARPSYNC 0xffffffff ;  /* 0xffffffff00007948 */ /* 0x000fe20003800000 */
[-C--:B--2---:R-:W-:Y:S01]  /*eb40*/  HMMA.16816.F32.BF16 R20, R16, R24.reuse, RZ ;  /* 0x000000181014723c */ /* 0x084fe200000418ff */
[----:B------:R-:W-:Y:S01]  /*eb50*/  ISETP.GT.AND P0, PT, R143, R251, PT ;  /* 0x000000fb8f00720c */ /* 0x000fe20003f04270 */
[----:B-----5:R-:W-:Y:S01]  /*eb60*/  LDSM.16.M88.4 R60, [R169+0xc00] ;  /* 0x000c0000a93c783b */ /* 0x020fe20000000200 */
[----:B------:R-:W-:Y:S03]  /*eb70*/  BSSY B1, `(.L_x_298) ;  /* 0x000010f000017945 */ /* 0x000fe60003800000 */
[----:B------:R-:W1:Y:S02]  /*eb80*/  LDSM.16.M88.4 R36, [R196+0x2000] ;  /* 0x00200000c424783b */ /* 0x000e640000000200 */
[C---:B------:R-:W-:Y:S02]  /*eb90*/  HMMA.16816.F32.BF16 R56, R12.reuse, R24, RZ ;  /* 0x000000180c38723c */ /* 0x040fe400000418ff */
[----:B------:R-:W2:Y:S04]  /*eba0*/  LDSM.16.M88.4 R32, [R196+0x3000] ;  /* 0x00300000c420783b */ /* 0x000ea80000000200 */
[----:B------:R-:W-:Y:S02]  /*ebb0*/  LDSM.16.M88.4 R52, [R204] ;  /* 0x00000000cc34783b */ /* 0x000fe40000000200 */
[C---:B------:R-:W-:Y:S08]  /*ebc0*/  HMMA.16816.F32.BF16 R88, R12.reuse, R28, RZ ;  /* 0x0000001c0c58723c */ /* 0x040ff000000418ff */
[C---:B------:R-:W-:Y:S08]  /*ebd0*/  HMMA.16816.F32.BF16 R72, R12.reuse, R44, RZ ;  /* 0x0000002c0c48723c */ /* 0x040ff000000418ff */
[C---:B------:R-:W-:Y:S08]  /*ebe0*/  HMMA.16816.F32.BF16 R92, R12.reuse, R26, RZ ;  /* 0x0000001a0c5c723c */ /* 0x040ff000000418ff */
[C---:B------:R-:W-:Y:S08]  /*ebf0*/  HMMA.16816.F32.BF16 R84, R12.reuse, R30, RZ ;  /* 0x0000001e0c54723c */ /* 0x040ff000000418ff */
[----:B------:R-:W-:Y:S08]  /*ec00*/  HMMA.16816.F32.BF16 R68, R12, R46, RZ ;  /* 0x0000002e0c44723c */ /* 0x000ff000000418ff */
[----:B------:R-:W-:Y:S01]  /*ec10*/  HMMA.16816.F32.BF16 R12, R40, R48, R20 ;  /* 0x00000030280c723c */ /* 0x000fe20000041814 */
[----:B------:R-:W-:Y:S07]  /*ec20*/  LDSM.16.M88.4 R20, [R196+0x4000] ;  /* 0x00400000c414783b */ /* 0x000fee0000000200 */
[C---:B------:R-:W-:Y:S08]  /*ec30*/  HMMA.16816.F32.BF16 R64, R16.reuse, R28, RZ ;  /* 0x0000001c1040723c */ /* 0x040ff000000418ff */
[----:B------:R-:W-:Y:S01]  /*ec40*/  HMMA.16816.F32.BF16 R116, R16, R30, RZ ;  /* 0x0000001e1074723c */ /* 0x000fe200000418ff */
[----:B------:R-:W3:Y:S07]  /*ec50*/  LDSM.16.M88.4 R28, [R197+0x2000] ;  /* 0x00200000c51c783b */ /* 0x000eee0000000200 */
[----:B------:R-:W-:Y:S08]  /*ec60*/  HMMA.16816.F32.BF16 R56, R8, R48, R56 ;  /* 0x000000300838723c */ /* 0x000ff00000041838 */
[----:B------:R-:W-:Y:S01]  /*ec70*/  HMMA.16816.F32.BF16 R76, R16, R26, RZ ;  /* 0x0000001a104c723c */ /* 0x000fe200000418ff */
[----:B------:R-:W4:Y:S07]  /*ec80*/  LDSM.16.M88.4 R24, [R197+0x3000] ;  /* 0x00300000c518783b */ /* 0x000f2e0000000200 */
[C---:B------:R-:W-:Y:S08]  /*ec90*/  HMMA.16816.F32.BF16 R124, R8.reuse, R80, R88 ;  /* 0x00000050087c723c */ /* 0x040ff00000041858 */
[C---:B------:R-:W-:Y:S08]  /*eca0*/  HMMA.16816.F32.BF16 R132, R8.reuse, R96, R72 ;  /* 0x000000600884723c */ /* 0x040ff00000041848 */
[C---:B------:R-:W-:Y:S08]  /*ecb0*/  HMMA.16816.F32.BF16 R92, R8.reuse, R50, R92 ;  /* 0x00000032085c723c */ /* 0x040ff0000004185c */
[C---:B------:R-:W-:Y:S08]  /*ecc0*/  HMMA.16816.F32.BF16 R128, R8.reuse, R82, R84 ;  /* 0x000000520880723c */ /* 0x040ff00000041854 */
[----:B------:R-:W-:Y:S08]  /*ecd0*/  HMMA.16816.F32.BF16 R136, R8, R98, R68 ;  /* 0x000000620888723c */ /* 0x000ff00000041844 */
[----:B-1----:R-:W-:Y:S01]  /*ece0*/  HMMA.16816.F32.BF16 R8, R36, R60, R12 ;  /* 0x0000003c2408723c */ /* 0x002fe2000004180c */
[----:B------:R-:W-:Y:S07]  /*ecf0*/  LDSM.16.M88.4 R12, [R197+0x4000] ;  /* 0x00400000c50c783b */ /* 0x000fee0000000200 */
[C---:B------:R-:W-:Y:S08]  /*ed00*/  HMMA.16816.F32.BF16 R100, R16.reuse, R44, RZ ;  /* 0x0000002c1064723c */ /* 0x040ff000000418ff */
[----:B------:R-:W-:Y:S01]  /*ed10*/  HMMA.16816.F32.BF16 R120, R16, R46, RZ ;  /* 0x0000002e1078723c */ /* 0x000fe200000418ff */
[----:B------:R-:W1:Y:S04]  /*ed20*/  LDSM.16.M88.4 R44, [R169+0x1800] ;  /* 0x00180000a92c783b */ /* 0x000e680000000200 */
[----:B------:R-:W1:Y:S03]  /*ed30*/  LDSM.16.M88.4 R16, [R196+0x5000] ;  /* 0x00500000c410783b */ /* 0x000e660000000200 */
[----:B--2---:R-:W-:Y:S08]  /*ed40*/  HMMA.16816.F32.BF16 R56, R32, R60, R56 ;  /* 0x0000003c2038723c */ /* 0x004ff00000041838 */
[----:B------:R-:W-:Y:S01]  /*ed50*/  HMMA.16816.F32.BF16 R76, R40, R50, R76 ;  /* 0x00000032284c723c */ /* 0x000fe2000004184c */
[----:B------:R-:W2:Y:S07]  /*ed60*/  LDSM.16.M88.4 R48, [R201] ;  /* 0x00000000c930783b */ /* 0x000eae0000000200 */
[----:B---3--:R-:W-:Y:S01]  /*ed70*/  HMMA.16816.F32.BF16 R68, R28, R52, R8 ;  /* 0x000000341c44723c */ /* 0x008fe20000041808 */
[----:B------:R-:W-:Y:S07]  /*ed80*/  LDSM.16.M88.4 R8, [R197+0x5000] ;  /* 0x00500000c508783b */ /* 0x000fee0000000200 */
[----:B------:R-:W-:Y:S08]  /*ed90*/  HMMA.16816.F32.BF16 R108, R40, R80, R64 ;  /* 0x00000050286c723c */ /* 0x000ff00000041840 */
[----:B----4-:R-:W-:Y:S01]  /*eda0*/  HMMA.16816.F32.BF16 R64, R24, R52, R56 ;  /* 0x000000341840723c */ /* 0x010fe20000041838 */
[----:B------:R-:W3:Y:S07]  /*edb0*/  LDSM.16.M88.4 R56, [R169+0x1000] ;  /* 0x00100000a938783b */ /* 0x000eee0000000200 */
[----:B------:R-:W-:Y:S08]  /*edc0*/  HMMA.16816.F32.BF16 R76, R36, R62, R76 ;  /* 0x0000003e244c723c */ /* 0x000ff0000004184c */
[----:B------:R-:W-:Y:S08]  /*edd0*/  HMMA.16816.F32.BF16 R88, R40, R82, R116 ;  /* 0x000000522858723c */ /* 0x000ff00000041874 */
[----:B------:R-:W-:Y:S01]  /*ede0*/  HMMA.16816.F32.BF16 R80, R32, R62, R92 ;  /* 0x0000003e2050723c */ /* 0x000fe2000004185c */
[----:B------:R-:W4:Y:S07]  /*edf0*/  LDSM.16.M88.4 R60, [R203] ;  /* 0x00000000cb3c783b */ /* 0x000f2e0000000200 */
[-C--:B-1----:R-:W-:Y:S08]  /*ee00*/  HMMA.16816.F32.BF16 R72, R20, R44.reuse, R68 ;  /* 0x0000002c1448723c */ /* 0x082ff00000041844 */
[----:B------:R-:W-:Y:S08]  /*ee10*/  HMMA.16816.F32.BF16 R64, R16, R44, R64 ;  /* 0x0000002c1040723c */ /* 0x000ff00000041840 */
[-C--:B------:R-:W-:Y:S08]  /*ee20*/  HMMA.16816.F32.BF16 R68, R28, R54.reuse, R76 ;  /* 0x000000361c44723c */ /* 0x080ff0000004184c */
[----:B------:R-:W-:Y:S01]  /*ee30*/  HMMA.16816.F32.BF16 R76, R24, R54, R80 ;  /* 0x00000036184c723c */ /* 0x000fe20000041850 */
[----:B------:R-:W1:Y:S07]  /*ee40*/  LDSM.16.M88.4 R52, [R169+0x1c00] ;  /* 0x001c0000a934783b */ /* 0x000e6e0000000200 */
[----:B--2---:R-:W-:Y:S08]  /*ee50*/  HMMA.16816.F32.BF16 R84, R12, R48, R72 ;  /* 0x000000300c54723c */ /* 0x004ff00000041848 */
[----:B---3--:R-:W-:Y:S08]  /*ee60*/  HMMA.16816.F32.BF16 R72, R36, R56, R108 ;  /* 0x000000382448723c */ /* 0x008ff0000004186c */
[C---:B------:R-:W-:Y:S08]  /*ee70*/  HMMA.16816.F32.BF16 R100, R40.reuse, R96, R100 ;  /* 0x000000602864723c */ /* 0x040ff00000041864 */
[----:B------:R-:W-:Y:S01]  /*ee80*/  HMMA.16816.F32.BF16 R120, R40, R98, R120 ;  /* 0x000000622878723c */ /* 0x000fe20000041878 */
[----:B------:R-:W-:-:S04]  /*ee90*/  FMUL.FTZ R0, R84, c[0x0][0x320] ;  /* 0x0000c80054007a20 */ /* 0x000fc80000410000 */
[----:B------:R2:W3:Y:S03]  /*eea0*/  MUFU.TANH R109, R0 ;  /* 0x00000000006d7308 */ /* 0x0004e60000002400 */
[----:B------:R-:W-:Y:S08]  /*eeb0*/  HMMA.16816.F32.BF16 R80, R8, R48, R64 ;  /* 0x000000300850723c */ /* 0x000ff00000041840 */
[----:B------:R-:W-:Y:S01]  /*eec0*/  HMMA.16816.F32.BF16 R40, R32, R56, R124 ;  /* 0x000000382028723c */ /* 0x000fe2000004187c */
[----:B--2---:R-:W-:-:S07]  /*eed0*/  FMUL.FTZ R0, R85, c[0x0][0x320] ;  /* 0x0000c80055007a20 */ /* 0x004fce0000410000 */
[-C--:B------:R-:W-:Y:S01]  /*eee0*/  HMMA.16816.F32.BF16 R64, R20, R46.reuse, R68 ;  /* 0x0000002e1440723c */ /* 0x080fe20000041844 */
[----:B------:R2:W1:Y:S07]  /*eef0*/  MUFU.TANH R108, R0 ;  /* 0x00000000006c7308 */ /* 0x00046e0000002400 */
[----:B------:R-:W-:Y:S08]  /*ef00*/  HMMA.16816.F32.BF16 R68, R16, R46, R76 ;  /* 0x0000002e1044723c */ /* 0x000ff0000004184c */
[----:B----4-:R-:W-:Y:S01]  /*ef10*/  HMMA.16816.F32.BF16 R72, R28, R60, R72 ;  /* 0x0000003c1c48723c */ /* 0x010fe20000041848 */
[----:B--2---:R-:W-:-:S04]  /*ef20*/  FMUL.FTZ R0, R86, c[0x0][0x320] ;  /* 0x0000c80056007a20 */ /* 0x004fc80000410000 */
[----:B------:R2:W4:Y:S03]  /*ef30*/  MUFU.TANH R107, R0 ;  /* 0x00000000006b7308 */ /* 0x0005260000002400 */
[----:B------:R-:W-:Y:S01]  /*ef40*/  HMMA.16816.F32.BF16 R44, R24, R60, R40 ;  /* 0x0000003c182c723c */ /* 0x000fe20000041828 */
[----:B------:R-:W-:Y:S07]  /*ef50*/  LDSM.16.M88.4 R40, [R200] ;  /* 0x00000000c828783b */ /* 0x000fee0000000200 */
[----:B------:R-:W-:Y:S01]  /*ef60*/  HMMA.16816.F32.BF16 R76, R12, R50, R64 ;  /* 0x000000320c4c723c */ /* 0x000fe20000041840 */
[----:B--2---:R-:W-:-:S07]  /*ef70*/  FMUL.FTZ R0, R87, c[0x0][0x320] ;  /* 0x0000c80057007a20 */ /* 0x004fce0000410000 */
[----:B------:R-:W-:Y:S01]  /*ef80*/  HMMA.16816.F32.BF16 R64, R36, R58, R88 ;  /* 0x0000003a2440723c */ /* 0x000fe20000041858 */
[----:B------:R2:W2:Y:S07]  /*ef90*/  MUFU.TANH R106, R0 ;  /* 0x00000000006a7308 */ /* 0x0004ae0000002400 */
[----:B------:R-:W-:Y:S01]  /*efa0*/  HMMA.16816.F32.BF16 R84, R8, R50, R68 ;  /* 0x000000320854723c */ /* 0x000fe20000041844 */
[----:B------:R-:W3:Y:S07]  /*efb0*/  LDSM.16.M88.4 R48, [R169+0x1400] ;  /* 0x00140000a930783b */ /* 0x000eee0000000200 */
[----:B-1----:R-:W-:Y:S01]  /*efc0*/  HMMA.16816.F32.BF16 R68, R20, R52, R72 ;  /* 0x000000341444723c */ /* 0x002fe20000041848 */
[----:B--2---:R-:W-:-:S04]  /*efd0*/  FMUL.FTZ R0, R80, c[0x0][0x320] ;  /* 0x0000c80050007a20 */ /* 0x004fc80000410000 */
[----:B------:R1:W2:Y:S03]  /*efe0*/  MUFU.TANH R99, R0 ;  /* 0x0000000000637308 */ /* 0x0002a60000002400 */
[----:B------:R-:W-:Y:S01]  /*eff0*/  HMMA.16816.F32.BF16 R72, R32, R58, R128 ;  /* 0x0000003a2048723c */ /* 0x000fe20000041880 */
[----:B------:R-:W2:Y:S07]  /*f000*/  LDSM.16.M88.4 R56, [R202] ;  /* 0x00000000ca38783b */ /* 0x000eae0000000200 */
        /* <DEDUP_REMOVED lines=8> */
[----:B---3--:R-:W-:Y:S08]  /*f090*/  HMMA.16816.F32.BF16 R64, R32, R48, R132 ;  /* 0x000000302040723c */ /* 0x008ff00000041884 */
[----:B------:R-:W-:Y:S01]  /*f0a0*/  HMMA.16816.F32.BF16 R72, R16, R54, R72 ;  /* 0x000000361048723c */ /* 0x000fe20000041848 */
[----:B-1----:R-:W-:-:S07]  /*f0b0*/  FMUL.FTZ R0, R83, c[0x0][0x320] ;  /* 0x0000c80053007a20 */ /* 0x002fce0000410000 */
[----:B------:R-:W-:Y:S01]  /*f0c0*/  HMMA.16816.F32.BF16 R80, R8, R40, R44 ;  /* 0x000000280850723c */ /* 0x000fe2000004182c */
[----:B------:R1:W3:Y:S01]  /*f0d0*/  MUFU.TANH R95, R0 ;  /* 0x00000000005f7308 */ /* 0x0002e20000002400 */
[----:B------:R-:W3:Y:S06]  /*f0e0*/  LDSM.16.M88.4 R44, [R169+0x2000] ;  /* 0x00200000a92c783b */ /* 0x000eec0000000200 */
[----:B--2---:R-:W-:Y:S08]  /*f0f0*/  HMMA.16816.F32.BF16 R64, R24, R56, R64 ;  /* 0x000000381840723c */ /* 0x004ff00000041840 */
[----:B------:R-:W-:Y:S01]  /*f100*/  HMMA.16816.F32.BF16 R72, R8, R42, R72 ;  /* 0x0000002a0848723c */ /* 0x000fe20000041848 */
[----:B-1----:R-:W-:-:S04]  /*f110*/  FMUL.FTZ R0, R76, c[0x0][0x320] ;  /* 0x0000c8004c007a20 */ /* 0x002fc80000410000 */
[----:B------:R1:W2:Y:S03]  /*f120*/  MUFU.TANH R96, R0 ;  /* 0x0000000000607308 */ /* 0x0002a60000002400 */
        /* <DEDUP_REMOVED lines=9> */
[----:B-1----:R-:W-:-:S04]  /*f1c0*/  FMUL.FTZ R0, R84, c[0x0][0x320] ;  /* 0x0000c80054007a20 */ /* 0x002fc80000410000 */
[----:B------:R1:W1:Y:S11]  /*f1d0*/  MUFU.TANH R91, R0 ;  /* 0x00000000005b7308 */ /* 0x0002760000002400 */
[----:B------:R-:W-:Y:S08]  /*f1e0*/  @!UPT UIADD3 URZ, URZ, URZ, URZ ;  /* 0x0000003f3f3ff290 */ /* 0x000ff0000fffe03f */
[----:B------:R-:W-:Y:S01]  /*f1f0*/  HMMA.16816.F32.BF16 R52, R28, R56, R68 ;  /* 0x000000381c34723c */ /* 0x000fe20000041844 */
[----:B-1----:R-:W-:-:S07]  /*f200*/  FMUL.FTZ R0, R85, c[0x0][0x320] ;  /* 0x0000c80055007a20 */ /* 0x002fce0000410000 */
[----:B------:R-:W-:Y:S01]  /*f210*/  HMMA.16816.F32.BF16 R68, R12, R42, R60 ;  /* 0x0000002a0c44723c */ /* 0x000fe2000004183c */
[----:B------:R1:W1:Y:S07]  /*f220*/  MUFU.TANH R90, R0 ;  /* 0x00000000005a7308 */ /* 0x00026e0000002400 */
[----:B------:R-:W-:Y:S01]  /*f230*/  HMMA.16816.F32.BF16 R60, R36, R50, R120 ;  /* 0x00000032243c723c */ /* 0x000fe20000041878 */
[----:B------:R-:W2:Y:S01]  /*f240*/  LDSM.16.M88.4 R36, [R199] ;  /* 0x00000000c724783b */ /* 0x000ea20000000200 */
[----:B------:R-:W-:-:S06]  /*f250*/  DEPBAR.LE SB0, 0x0 ;  /* 0x000080000000791a */ /* 0x000fcc0000000000 */
[----:B---3--:R-:W-:Y:S01]  /*f260*/  HMMA.16816.F32.BF16 R52, R20, R44, R52 ;  /* 0x0000002c1434723c */ /* 0x008fe20000041834 */
[----:B-1----:R-:W-:-:S04]  /*f270*/  FMUL.FTZ R0, R86, c[0x0][0x320] ;  /* 0x0000c80056007a20 */ /* 0x002fc80000410000 */
[----:B------:R1:W3:Y:S03]  /*f280*/  MUFU.TANH R89, R0 ;  /* 0x0000000000597308 */ /* 0x0002e60000002400 */
[----:B------:R-:W-:Y:S08]  /*f290*/  HMMA.16816.F32.BF16 R40, R16, R44, R64 ;  /* 0x0000002c1028723c */ /* 0x000ff00000041840 */
[----:B------:R-:W-:Y:S01]  /*f2a0*/  HMMA.16816.F32.BF16 R28, R28, R58, R60 ;  /* 0x0000003a1c1c723c */ /* 0x000fe2000004183c */
[----:B-1----:R-:W-:-:S07]  /*f2b0*/  FMUL.FTZ R0, R87, c[0x0][0x320] ;  /* 0x0000c80057007a20 */ /* 0x002fce0000410000 */
[----:B------:R-:W-:Y:S01]  /*f2c0*/  HMMA.16816.F32.BF16 R56, R24, R58, R32 ;  /* 0x0000003a1838723c */ /* 0x000fe20000041820 */
[----:B------:R1:W1:Y:S07]  /*f2d0*/  MUFU.TANH R86, R0 ;  /* 0x0000000000567308 */ /* 0x00026e0000002400 */
[----:B--2---:R-:W-:Y:S08]  /*f2e0*/  HMMA.16816.F32.BF16 R52, R12, R36, R52 ;  /* 0x000000240c34723c */ /* 0x004ff00000041834 */
[----:B------:R-:W-:Y:S01]  /*f2f0*/  HMMA.16816.F32.BF16 R20, R20, R46, R28 ;  /* 0x0000002e1414723c */ /* 0x000fe2000004181c */
[----:B-1----:R-:W-:-:S04]  /*f300*/  FMUL.FTZ R0, R76, c[0x0][0x320] ;  /* 0x0000c8004c007a20 */ /* 0x002fc80000410000 */
[----:B------:R1:W2:Y:S03]  /*f310*/  MUFU.TANH R88, R0 ;  /* 0x0000000000587308 */ /* 0x0002a60000002400 */
[----:B------:R-:W-:Y:S08]  /*f320*/  HMMA.16816.F32.BF16 R24, R8, R36, R40 ;  /* 0x000000240818723c */ /* 0x000ff00000041828 */
[----:B------:R-:W-:Y:S01]  /*f330*/  HMMA.16816.F32.BF16 R16, R16, R46, R56 ;  /* 0x0000002e1010723c */ /* 0x000fe20000041838 */
[----:B-1----:R-:W-:-:S07]  /*f340*/  FMUL.FTZ R0, R77, c[0x0][0x320] ;  /* 0x0000c8004d007a20 */ /* 0x002fce0000410000 */
[-C--:B------:R-:W-:Y:S01]  /*f350*/  HMMA.16816.F32.BF16 R12, R12, R38.reuse, R20 ;  /* 0x000000260c0c723c */ /* 0x080fe20000041814 */
[----:B------:R1:W1:Y:S11]  /*f360*/  MUFU.TANH R87, R0 ;  /* 0x0000000000577308 */ /* 0x0002760000002400 */
[----:B------:R-:W-:Y:S04]  /*f370*/  @!UPT UIADD3 URZ, URZ, URZ, URZ ;  /* 0x0000003f3f3ff290 */ /* 0x000fe8000fffe03f */
        /* <DEDUP_REMOVED lines=63> */
[----:B--234-:R-:W2:Y:S04]  /*f770*/  LDL R3, [R1+0x40] ;  /* 0x0000400001037983 */ /* 0x01cea80000100800 */
[----:B------:R-:W3:Y:S04]  /*f780*/  LDL.64 R148, [R1+0x30] ;  /* 0x0000300001947983 */ /* 0x000ee80000100a00 */
[----:B------:R-:W4:Y:S04]  /*f790*/  LDL R4, [R1+0x3c] ;  /* 0x00003c0001047983 */ /* 0x000f280000100800 */
[----:B------:R-:W5:Y:S01]  /*f7a0*/  S2R R5, SR_TID.X ;  /* 0x0000000000057919 */ /* 0x000f620000002100 */
[----:B-1----:R-:W-:-:S03]  /*f7b0*/  IMAD.MOV.U32 R0, RZ, RZ, 0x1 ;  /* 0x00000001ff007424 */ /* 0x002fc600078e00ff */
[----:B------:R-:W3:Y:S02]  /*f7c0*/  LDL.64 R146, [R1+0x28] ;  /* 0x0000280001927983 */ /* 0x000ee40000100a00 */
[----:B------:R-:W-:Y:S02]  /*f7d0*/  ISETP.NE.AND P0, PT, R0, c[0x0][0x2b8], PT ;  /* 0x0000ae0000007a0c */ /* 0x000fe40003f05270 */
[----:B------:R-:W4:Y:S01]  /*f7e0*/  LDL R144, [R1+0x38] ;  /* 0x0000380001907983 */ /* 0x000f220000100800 */
[----:B-----5:R-:W-:-:S04]  /*f7f0*/  SHF.R.S32.HI R2, RZ, 0x1f, R5 ;  /* 0x0000001fff027819 */ /* 0x020fc80000011405 */
[----:B------:R-:W-:-:S04]  /*f800*/  LEA.HI R2, R2, R5, RZ, 0x2 ;  /* 0x0000000502027211 */ /* 0x000fc800078f10ff */
[----:B------:R-:W-:-:S05]  /*f810*/  LOP3.LUT R2, R2, 0xfffffffc, RZ, 0xc0, !PT ;  /* 0xfffffffc02027812 */ /* 0x000fca00078ec0ff */
[----:B------:R-:W-:-:S04]  /*f820*/  IMAD.IADD R2, R5, 0x1, -R2 ;  /* 0x0000000105027824 */ /* 0x000fc800078e0a02 */
[----:B------:R-:W-:Y:S02]  /*f830*/  IMAD R2, R2, 0x20, R247 ;  /* 0x0000002002027824 */ /* 0x000fe400078e02f7 */
[----:B------:R-:W-:-:S03]  /*f840*/  IMAD.MOV.U32 R218, RZ, RZ, RZ ;  /* 0x000000ffffda7224 */ /* 0x000fc600078e00ff */
[----:B--2---:R-:W-:-:S04]  /*f850*/  IADD3 R2, R2, R142, R3 ;  /* 0x0000008e02027210 */ /* 0x004fc80007ffe003 */
[----:B------:R-:W-:-:S05]  /*f860*/  IADD3 R2, R2, -0x30, RZ ;  /* 0xffffffd002027810 */ /* 0x000fca0007ffe0ff */
[----:B------:R-:W-:-:S04]  /*f870*/  @P0 IMAD.HI.U32 R3, R2, c[0x0][0x2bc], RZ ;  /* 0x0000af0002030a27 */ /* 0x000fc800078e00ff */
[----:B------:R-:W-:Y:S01]  /*f880*/  IMAD.MOV.U32 R0, RZ, RZ, R2 ;  /* 0x000000ffff007224 */ /* 0x000fe200078e0002 */
[----:B------:R-:W-:-:S04]  /*f890*/  @P0 SHF.R.U32.HI R0, RZ, c[0x0][0x2c0], R3 ;  /* 0x0000b000ff000a19 */ /* 0x000fc80000011603 */
[----:B---3--:R-:W-:-:S04]  /*f8a0*/  @!P3 IADD3 R3, P0, R0, R148, RZ ;  /* 0x000000940003b210 */ /* 0x008fc80007f1e0ff */
[----:B----4-:R-:W-:Y:S02]  /*f8b0*/  @!P3 LEA.HI.X.SX32 R5, R0, R4, 0x1, P0 ;  /* 0x000000040005b211 */ /* 0x010fe400000f0eff */
[----:B------:R-:W-:-:S04]  /*f8c0*/  @!P3 LEA R4, P0, R3, c[0x0][0x2a0], 0x2 ;  /* 0x0000a8000304ba11 */ /* 0x000fc800078010ff */
[----:B------:R-:W-:-:S05]  /*f8d0*/  @!P3 LEA.HI.X R5, R3, c[0x0][0x2a4], R5, 0x2, P0 ;  /* 0x0000a9000305ba11 */ /* 0x000fca00000f1405 */
[----:B------:R-:W2:Y:S01]  /*f8e0*/  @!P3 LDG.E R218, [R4.64] ;  /* 0x0000000804dab981 */ /* 0x000ea2000c1e1900 */
[----:B------:R-:W-:-:S04]  /*f8f0*/  IMAD.MOV R0, RZ, RZ, -R0 ;  /* 0x000000ffff007224 */ /* 0x000fc800078e0a00 */
[----:B------:R-:W-:-:S05]  /*f900*/  IMAD R227, R0, c[0x0][0x2b8], R2 ;  /* 0x0000ae0000e37a24 */ /* 0x000fca00078e0202 */
[----:B------:R-:W-:Y:S01]  /*f910*/  SHF.R.S32.HI R0, RZ, 0x1f, R227 ;  /* 0x0000001fff007819 */ /* 0x000fe200000114e3 */
[----:B------:R-:W-:-:S04]  /*f920*/  IMAD.WIDE.U32 R2, R227, c[0x0][0x1e0], RZ ;  /* 0x00007800e3027a25 */ /* 0x000fc800078e00ff */
[----:B------:R-:W-:-:S04]  /*f930*/  IMAD R0, R0, c[0x0][0x1e0], RZ ;  /* 0x0000780000007a24 */ /* 0x000fc800078e02ff */
[----:B------:R-:W-:-:S04]  /*f940*/  IMAD R0, R227, c[0x0][0x1e4], R0 ;  /* 0x00007900e3007a24 */ /* 0x000fc800078e0200 */
[----:B------:R-:W-:Y:S01]  /*f950*/  IMAD.IADD R3, R3, 0x1, R0 ;  /* 0x0000000103037824 */ /* 0x000fe200078e0200 */
[----:B------:R-:W-:-:S04]  /*f960*/  IADD3 R12, -R247, 0x30, RZ ;  /* 0x00000030f70c7810 */ /* 0x000fc80007ffe1ff */
[----:B------:R-:W-:Y:S02]  /*f970*/  ISETP.GE.AND P0, PT, R12, 0x1, PT ;  /* 0x000000010c00780c */ /* 0x000fe40003f06270 */
[----:B--2---:R-:W-:Y:S01]  /*f980*/  SHF.R.S32.HI R0, RZ, 0x1f, R218 ;  /* 0x0000001fff007819 */ /* 0x004fe200000114da */
        /* <DEDUP_REMOVED lines=9> */
.L_x_397:
[----:B------:R-:W-:Y:S05]  /*fa20*/  BRA.DIV ~URZ, `(.L_x_301) ;  /* 0x0000a3f27f007947 */ /* 0x000fea000b800000 */
[----:B------:R3:W4:Y:S02]  /*fa30*/  SHFL.IDX PT, R0, R6, RZ, 0x1c1f ;  /* 0x001c1fff06007589 */ /* 0x00072400000e0000 */
.L_x_398:
[----:B------:R-:W-:Y:S01]  /*fa40*/  BSSY B0, `(.L_x_302) ;  /* 0x000000f000007945 */ /* 0x000fe20003800000 */
[----:B------:R-:W-:Y:S05]  /*fa50*/  @!P0 BRA `(.L_x_303) ;  /* 0x000000d000008947 */ /* 0x000fea0003800000 */
[----:B------:R-:W-:Y:S02]  /*fa60*/  ISETP.NE.AND P6, PT, R141, RZ, PT ;  /* 0x000000ff8d00720c */ /* 0x000fe40003fc5270 */
[-C--:B----4-:R-:W-:Y:S02]  /*fa70*/  LEA R10, P2, R228, R0.reuse, 0x1 ;  /* 0x00000000e40a7211 */ /* 0x090fe400078408ff */
[-C--:B------:R-:W-:Y:S02]  /*fa80*/  LEA R8, P1, R238, R0.reuse, 0x1 ;  /* 0x00000000ee087211 */ /* 0x080fe400078208ff */
[----:B------:R-:W-:Y:S02]  /*fa90*/  LEA R2, P0, R230, R0, 0x1 ;  /* 0x00000000e6027211 */ /* 0x000fe400078008ff */
[----:B--2---:R-:W-:-:S02]  /*faa0*/  LEA.HI.X R11, R228, R4, R229, 0x1, P2 ;  /* 0x00000004e40b7211 */ /* 0x004fc400010f0ce5 */
        /* <DEDUP_REMOVED lines=8> */
.L_x_303:
[----:B------:R-:W-:Y:S05]  /*fb30*/  BSYNC B0 ;  /* 0x0000000000007941 */ /* 0x000fea0003800000 */
.L_x_302:
[----:B------:R-:W-:Y:S01]  /*fb40*/  ISETP.GE.AND P0, PT, R12, 0x21, PT ;  /* 0x000000210c00780c */ /* 0x000fe20003f06270 */
[----:B------:R-:W-:Y:S06]  /*fb50*/  BRA.DIV ~URZ, `(.L_x_304) ;  /* 0x0000a3227f007947 */ /* 0x000fec000b800000 */
[----:B--2---:R2:W1:Y:S04]  /*fb60*/  SHFL.IDX PT, R4, R5, 0x1, 0x1c1f ;  /* 0x003c1f0005047f89 */ /* 0x00446800000e0000 */
[----:B----4-:R2:W4:Y:S02]  /*fb70*/  SHFL.IDX PT, R0, R6, 0x1, 0x1c1f ;  /* 0x003c1f0006007f89 */ /* 0x01052400000e0000 */
.L_x_399:
[----:B------:R-:W-:Y:S05]  /*fb80*/  @!P0 BRA `(.L_x_299) ;  /* 0x000000d000008947 */ /* 0x000fea0003800000 */
[----:B------:R-:W-:Y:S02]  /*fb90*/  ISETP.NE.AND P6, PT, R141, RZ, PT ;  /* 0x000000ff8d00720c */ /* 0x000fe40003fc5270 */
[----:B----4-:R-:W-:-:S02]  /*fba0*/  LEA R10, P2, R228, R0, 0x1 ;  /* 0x00000000e40a7211 */ /* 0x010fc400078408ff */
[-C--:B------:R-:W-:Y:S02]  /*fbb0*/  LEA R8, P1, R238, R0.reuse, 0x1 ;  /* 0x00000000ee087211 */ /* 0x080fe400078208ff */
[----:B------:R-:W-:Y:S02]  /*fbc0*/  LEA R2, P0, R230, R0, 0x1 ;  /* 0x00000000e6027211 */ /* 0x000fe400078008ff */
        /* <DEDUP_REMOVED lines=9> */
.L_x_299:
[----:B--234-:R-:W-:Y:S05]  /*fc60*/  BSYNC B1 ;  /* 0x0000000000017941 */ /* 0x01cfea0003800000 */
.L_x_298:
[----:B-1----:R-:W2:Y:S04]  /*fc70*/  LDL R0, [R1+0x9c] ;  /* 0x00009c0001007983 */ /* 0x002ea80000100800 */
[----:B------:R-:W0:Y:S01]  /*fc80*/  LDGDEPBAR ;  /* 0x00000000000079af */ /* 0x000e220000000000 */
[----:B--2---:R-:W-:-:S05]  /*fc90*/  IMAD.IADD R0, R140, 0x1, -R0 ;  /* 0x000000018c007824 */ /* 0x004fca00078e0a00 */
[C---:B------:R-:W-:Y:S02]  /*fca0*/  ISETP.GT.AND P1, PT, R0.reuse, RZ, PT ;  /* 0x000000ff0000720c */ /* 0x040fe40003f24270 */
[----:B------:R-:W-:Y:S02]  /*fcb0*/  ISETP.GT.AND P0, PT, R0, 0x1, PT ;  /* 0x000000010000780c */ /* 0x000fe40003f04270 */
        /* <DEDUP_REMOVED lines=10> */
[----:B------:R-:W-:Y:S02]  /*fd60*/  ISETP.GT.AND P6, PT, R0, 0x8, PT ;  /* 0x000000080000780c */ /* 0x000fe40003fc4270 */
        /* <DEDUP_REMOVED lines=93> */
.L_x_400:
[----:B-12---:R-:W-:Y:S01]  /*10340*/  FMNMX.FTZ R4, R4, R0, !PT ;  /* 0x0000000004047209 */ /* 0x006fe20007810000 */
[----:B------:R-:W-:Y:S05]  /*10350*/  BRA.DIV ~URZ, `(.L_x_306) ;  /* 0x00009c227f007947 */ /* 0x000fea000b800000 */
[----:B------:R-:W1:Y:S04]  /*10360*/  SHFL.BFLY PT, R0, R5, 0x2, 0x1f ;  /* 0x0c401f0005007f89 */ /* 0x000e6800000e0000 */
        /* <DEDUP_REMOVED lines=12> */
.L_x_401:
        /* <DEDUP_REMOVED lines=14> */
[----:B------:R-:W2:Y:S01]  /*10510*/  LDSM.16.MT88.4 R52, [R170] ;  /* 0x00000000aa34783b */ /* 0x000ea20000004200 */
[--C-:B------:R-:W-:Y:S02]  /*10520*/  FFMA.FTZ R5, R25, c[0x0][0x2d0], -R3.reuse ;  /* 0x0000b40019057a23 */ /* 0x100fe40000010803 */
[--C-:B------:R-:W-:Y:S01]  /*10530*/  FFMA.FTZ R61, R61, c[0x0][0x2d0], -R3.reuse ;  /* 0x0000b4003d3d7a23 */ /* 0x100fe20000010803 */
[----:B------:R-:W-:Y:S01]  /*10540*/  LDSM.16.MT88.4 R88, [R170+0xc00] ;  /* 0x000c0000aa58783b */ /* 0x000fe20000004200 */
[----:B------:R-:W-:-:S02]  /*10550*/  FFMA.FTZ R60, R60, c[0x0][0x2d0], -R3 ;  /* 0x0000b4003c3c7a23 */ /* 0x000fc40000010803 */
[----:B------:R4:W-:Y:S01]  /*10560*/  MUFU.EX2 R147, R2 ;  /* 0x0000000200937308 */ /* 0x0009e20000000800 */
[----:B------:R-:W-:Y:S01]  /*10570*/  LDSM.16.MT88.4 R76, [R171+0x400] ;  /* 0x00040000ab4c783b */ /* 0x000fe20000004200 */
[--C-:B------:R-:W-:Y:S02]  /*10580*/  FFMA.FTZ R63, R47, c[0x0][0x2d0], -R4.reuse ;  /* 0x0000b4002f3f7a23 */ /* 0x100fe40000010804 */
[--C-:B------:R-:W-:Y:S01]  /*10590*/  FFMA.FTZ R62, R46, c[0x0][0x2d0], -R4.reuse ;  /* 0x0000b4002e3e7a23 */ /* 0x100fe20000010804 */
[----:B------:R-:W5:Y:S01]  /*105a0*/  LDSM.16.MT88.4 R64, [R170+0x400] ;  /* 0x00040000aa40783b */ /* 0x000f620000004200 */
[----:B-1----:R-:W-:Y:S02]  /*105b0*/  FFMA.FTZ R0, R11, c[0x0][0x2d0], -R4 ;  /* 0x0000b4000b007a23 */ /* 0x002fe40000010804 */
[----:B------:R1:W-:Y:S01]  /*105c0*/  MUFU.EX2 R145, R5 ;  /* 0x0000000500917308 */ /* 0x0003e20000000800 */
[----:B------:R-:W3:Y:S04]  /*105d0*/  LDSM.16.MT88.4 R80, [R170+0x1000] ;  /* 0x00100000aa50783b */ /* 0x000ee80000004200 */
[----:B------:R-:W2:Y:S01]  /*105e0*/  LDSM.16.MT88.4 R68, [R171+0xc00] ;  /* 0x000c0000ab44783b */ /* 0x000ea20000004200 */
[----:B----4-:R-:W-:-:S02]  /*105f0*/  FMUL.FTZ R2, R106, c[0x0][0x2d0] ;  /* 0x0000b4006a027a20 */ /* 0x010fc40000410000 */
[----:B------:R4:W-:Y:S03]  /*10600*/  MUFU.EX2 R110, R0 ;  /* 0x00000000006e7308 */ /* 0x0009e60000000800 */
[----:B------:R-:W-:Y:S02]  /*10610*/  FSEL R2, R2, RZ, P0 ;  /* 0x000000ff02027208 */ /* 0x000fe40000000000 */
[----:B------:R-:W-:-:S03]  /*10620*/  FSETP.NEU.FTZ.AND P0, PT, R6, -INF , PT ;  /* 0xff8000000600780b */ /* 0x000fc60003f1d000 */
[----:B------:R-:W-:Y:S01]  /*10630*/  MUFU.EX2 R63, R63 ;  /* 0x0000003f003f7308 */ /* 0x000fe20000000800 */
[----:B-1----:R-:W-:Y:S02]  /*10640*/  FFMA.FTZ R5, R32, c[0x0][0x2d0], -R2 ;  /* 0x0000b40020057a23 */ /* 0x002fe40000010802 */
[----:B----4-:R-:W-:-:S05]  /*10650*/  FFMA.FTZ R0, R12, c[0x0][0x2d0], -R4 ;  /* 0x0000b4000c007a23 */ /* 0x010fca0000010804 */
[----:B------:R1:W-:Y:S08]  /*10660*/  MUFU.EX2 R134, R5 ;  /* 0x0000000500867308 */ /* 0x0003f00000000800 */
[----:B------:R4:W-:Y:S01]  /*10670*/  MUFU.EX2 R117, R0 ;  /* 0x0000000000757308 */ /* 0x0009e20000000800 */
[----:B-1----:R-:W-:-:S07]  /*10680*/  FFMA.FTZ R5, R35, c[0x0][0x2d0], -R2 ;  /* 0x0000b40023057a23 */ /* 0x002fce0000010802 */
[----:B------:R-:W-:Y:S01]  /*10690*/  MUFU.EX2 R62, R62 ;  /* 0x0000003e003e7308 */ /* 0x000fe20000000800 */
[----:B----4-:R-:W-:-:S07]  /*106a0*/  FFMA.FTZ R0, R13, c[0x0][0x2d0], -R4 ;  /* 0x0000b4000d007a23 */ /* 0x010fce0000010804 */
[----:B------:R-:W-:Y:S08]  /*106b0*/  MUFU.EX2 R135, R5 ;  /* 0x0000000500877308 */ /* 0x000ff00000000800 */
[----:B------:R1:W-:Y:S02]  /*106c0*/  MUFU.EX2 R132, R0 ;  /* 0x0000000000847308 */ /* 0x0003e40000000800 */
[----:B-1----:R-:W-:-:S06]  /*106d0*/  FFMA.FTZ R0, R14, c[0x0][0x2d0], -R4 ;  /* 0x0000b4000e007a23 */ /* 0x002fcc0000010804 */
[----:B------:R1:W-:Y:S02]  /*106e0*/  MUFU.EX2 R133, R0 ;  /* 0x0000000000857308 */ /* 0x0003e40000000800 */
[----:B-1----:R-:W-:-:S06]  /*106f0*/  FFMA.FTZ R0, R15, c[0x0][0x2d0], -R4 ;  /* 0x0000b4000f007a23 */ /* 0x002fcc0000010804 */
[----:B------:R1:W4:Y:S02]  /*10700*/  MUFU.EX2 R144, R0 ;  /* 0x0000000000907308 */ /* 0x0003240000000800 */
[----:B-1----:R-:W-:Y:S01]  /*10710*/  FFMA.FTZ R0, R19, c[0x0][0x2d0], -R4 ;  /* 0x0000b40013007a23 */ /* 0x002fe20000010804 */
[----:B----4-:R-:W-:-:S05]  /*10720*/  F2FP.BF16.PACK_AB R12, R144, R133 ;  /* 0x00000085900c723e */ /* 0x010fca00000010ff */
[----:B------:R1:W4:Y:S02]  /*10730*/  MUFU.EX2 R152, R0 ;  /* 0x0000000000987308 */ /* 0x0003240000000800 */
[----:B-1----:R-:W-:Y:S01]  /*10740*/  FFMA.FTZ R0, R17, c[0x0][0x2d0], -R3 ;  /* 0x0000b40011007a23 */ /* 0x002fe20000010803 */
[----:B----4-:R-:W-:-:S05]  /*10750*/  F2FP.BF16.PACK_AB R14, R152, R147 ;  /* 0x00000093980e723e */ /* 0x010fca00000010ff */
[----:B------:R1:W-:Y:S02]  /*10760*/  MUFU.EX2 R102, R0 ;  /* 0x0000000000667308 */ /* 0x0003e40000000800 */
[----:B-1----:R-:W-:-:S06]  /*10770*/  FFMA.FTZ R0, R18, c[0x0][0x2d0], -R3 ;  /* 0x0000b40012007a23 */ /* 0x002fcc0000010803 */
[----:B------:R1:W4:Y:S02]  /*10780*/  MUFU.EX2 R101, R0 ;  /* 0x0000000000657308 */ /* 0x0003240000000800 */
[----:B-1----:R-:W-:Y:S01]  /*10790*/  FFMA.FTZ R0, R20, c[0x0][0x2d0], -R3 ;  /* 0x0000b40014007a23 */ /* 0x002fe20000010803 */
[----:B------:R-:W-:-:S05]  /*107a0*/  F2FP.BF16.PACK_AB R20, R110, R111 ;  /* 0x0000006f6e14723e */ /* 0x000fca00000010ff */
[----:B------:R1:W-:Y:S02]  /*107b0*/  MUFU.EX2 R103, R0 ;  /* 0x0000000000677308 */ /* 0x0003e40000000800 */
[----:B-1----:R-:W-:Y:S01]  /*107c0*/  FFMA.FTZ R0, R21, c[0x0][0x2d0], -R3 ;  /* 0x0000b40015007a23 */ /* 0x002fe20000010803 */
[----:B----4-:R-:W-:-:S05]  /*107d0*/  F2FP.BF16.PACK_AB R21, R101, R102 ;  /* 0x000000666515723e */ /* 0x010fca00000010ff */
[----:B------:R1:W4:Y:S02]  /*107e0*/  MUFU.EX2 R118, R0 ;  /* 0x0000000000767308 */ /* 0x0003240000000800 */
[----:B-1----:R-:W-:Y:S01]  /*107f0*/  FFMA.FTZ R0, R22, c[0x0][0x2d0], -R3 ;  /* 0x0000b40016007a23 */ /* 0x002fe20000010803 */
[----:B------:R-:W-:-:S05]  /*10800*/  F2FP.BF16.PACK_AB R22, R132, R117 ;  /* 0x000000758416723e */ /* 0x000fca00000010ff */
[----:B------:R1:W-:Y:S02]  /*10810*/  MUFU.EX2 R119, R0 ;  /* 0x0000000000777308 */ /* 0x0003e40000000800 */
[----:B-1----:R-:W-:Y:S01]  /*10820*/  FFMA.FTZ R0, R23, c[0x0][0x2d0], -R3 ;  /* 0x0000b40017007a23 */ /* 0x002fe20000010803 */
[----:B----4-:R-:W-:-:S05]  /*10830*/  F2FP.BF16.PACK_AB R23, R118, R103 ;  /* 0x000000677617723e */ /* 0x010fca00000010ff */
[----:B------:R1:W4:Y:S02]  /*10840*/  MUFU.EX2 R127, R0 ;  /* 0x00000000007f7308 */ /* 0x0003240000000800 */
[----:B--23--:R-:W-:Y:S01]  /*10850*/  HMMA.16816.F32.BF16 R8, R20, R52, RZ ;  /* 0x000000341408723c */ /* 0x00cfe200000418ff */
[----:B-1----:R-:W-:Y:S01]  /*10860*/  FFMA.FTZ R0, R27, c[0x0][0x2d0], -R3 ;  /* 0x0000b4001b007a23 */ /* 0x002fe20000010803 */
[----:B----4-:R-:W-:-:S04]  /*10870*/  F2FP.BF16.PACK_AB R13, R127, R119 ;  /* 0x000000777f0d723e */ /* 0x010fc800000010ff */
[----:B------:R1:W2:Y:S02]  /*10880*/  MUFU.EX2 R146, R0 ;  /* 0x0000000000927308 */ /* 0x0002a40000000800 */
[----:B-1----:R-:W-:Y:S01]  /*10890*/  FFMA.FTZ R0, R24, c[0x0][0x2d0], -R2 ;  /* 0x0000b40018007a23 */ /* 0x002fe20000010802 */
[----:B--2---:R-:W-:-:S05]  /*108a0*/  F2FP.BF16.PACK_AB R15, R146, R145 ;  /* 0x00000091920f723e */ /* 0x004fca00000010ff */
[----:B------:R1:W-:Y:S10]  /*108b0*/  MUFU.EX2 R96, R0 ;  /* 0x0000000000607308 */ /* 0x0003f40000000800 */
[----:B-----5:R-:W-:Y:S07]  /*108c0*/  HMMA.16816.F32.BF16 R140, R12, R64, R8 ;  /* 0x000000400c8c723c */ /* 0x020fee0000041808 */
[----:B------:R-:W-:Y:S01]  /*108d0*/  F2FP.BF16.PACK_AB R10, R135, R134 ;  /* 0x00000086870a723e */ /* 0x000fe200000010ff */
[----:B-1----:R-:W-:-:S04]  /*108e0*/  FFMA.FTZ R0, R26, c[0x0][0x2d0], -R2 ;  /* 0x0000b4001a007a23 */ /* 0x002fc80000010802 */
        /* <DEDUP_REMOVED lines=11> */
[----:B-1----:R-:W-:Y:S01]  /*109a0*/  FMUL.FTZ R0, R6, c[0x0][0x2d0] ;  /* 0x0000b40006007a20 */ /* 0x002fe20000410000 */
[----:B--2---:R-:W-:-:S04]  /*109b0*/  F2FP.BF16.PACK_AB R8, R116, R109 ;  /* 0x0000006d7408723e */ /* 0x004fc800000010ff */
[----:B------:R-:W-:Y:S02]  /*109c0*/  FSEL R0, R0, RZ, P0 ;  /* 0x000000ff00007208 */ /* 0x000fe40000000000 */
[----:B------:R-:W-:-:S03]  /*109d0*/  ISETP.GE.AND P0, PT, R219, R251, PT ;  /* 0x000000fbdb00720c */ /* 0x000fc60003f06270 */
[----:B------:R-:W-:-:S04]  /*109e0*/  FFMA.FTZ R5, R33, c[0x0][0x2d0], -R0 ;  /* 0x0000b40021057a23 */ /* 0x000fc80000010800 */
[----:B------:R1:W-:Y:S02]  /*109f0*/  MUFU.EX2 R93, R5 ;  /* 0x00000005005d7308 */ /* 0x0003e40000000800 */
[----:B-1----:R-:W-:-:S06]  /*10a00*/  FFMA.FTZ R5, R34, c[0x0][0x2d0], -R0 ;  /* 0x0000b40022057a23 */ /* 0x002fcc0000010800 */
[----:B------:R1:W2:Y:S02]  /*10a10*/  MUFU.EX2 R92, R5 ;  /* 0x00000005005c7308 */ /* 0x0002a40000000800 */
[----:B-1----:R-:W-:Y:S01]  /*10a20*/  FFMA.FTZ R5, R37, c[0x0][0x2d0], -R0 ;  /* 0x0000b40025057a23 */ /* 0x002fe20000010800 */
[----:B--2---:R-:W-:-:S05]  /*10a30*/  F2FP.BF16.PACK_AB R17, R92, R93 ;  /* 0x0000005d5c11723e */ /* 0x004fca00000010ff */
[----:B------:R1:W-:Y:S02]  /*10a40*/  MUFU.EX2 R94, R5 ;  /* 0x00000005005e7308 */ /* 0x0003e40000000800 */
[--C-:B-1----:R-:W-:Y:S02]  /*10a50*/  FFMA.FTZ R5, R39, c[0x0][0x2d0], -R0.reuse ;  /* 0x0000b40027057a23 */ /* 0x102fe40000010800 */
[----:B------:R-:W-:Y:S04]  /*10a60*/  HMMA.16816.F32.BF16 R36, R20, R88, RZ ;  /* 0x000000581424723c */ /* 0x000fe800000418ff */
[----:B------:R1:W2:Y:S02]  /*10a70*/  MUFU.EX2 R97, R5 ;  /* 0x0000000500617308 */ /* 0x0002a40000000800 */
[----:B-1----:R-:W-:Y:S01]  /*10a80*/  FFMA.FTZ R5, R41, c[0x0][0x2d0], -R0 ;  /* 0x0000b40029057a23 */ /* 0x002fe20000010800 */
[----:B--2---:R-:W-:-:S05]  /*10a90*/  F2FP.BF16.PACK_AB R19, R97, R94 ;  /* 0x0000005e6113723e */ /* 0x004fca00000010ff */
[----:B------:R1:W-:Y:S11]  /*10aa0*/  MUFU.EX2 R99, R5 ;  /* 0x0000000500637308 */ /* 0x0003f60000000800 */
[----:B------:R-:W-:Y:S01]  /*10ab0*/  @!UPT UIADD3 URZ, URZ, URZ, URZ ;  /* 0x0000003f3f3ff290 */ /* 0x000fe2000fffe03f */
[----:B------:R-:W-:Y:S01]  /*10ac0*/  HMMA.16816.F32.BF16 R156, R12, R80, R36 ;  /* 0x000000500c9c723c */ /* 0x000fe20000041824 */
[----:B------:R-:W-:Y:S07]  /*10ad0*/  LDSM.16.MT88.4 R36, [R170+0x1800] ;  /* 0x00180000aa24783b */ /* 0x000fee0000004200 */
[----:B------:R-:W-:Y:S01]  /*10ae0*/  HMMA.16816.F32.BF16 R28, R16, R56, RZ ;  /* 0x00000038101c723c */ /* 0x000fe200000418ff */
[----:B-1----:R-:W-:-:S07]  /*10af0*/  FFMA.FTZ R5, R43, c[0x0][0x2d0], -R0 ;  /* 0x0000b4002b057a23 */ /* 0x002fce0000010800 */
[----:B------:R-:W-:Y:S01]  /*10b00*/  HMMA.16816.F32.BF16 R40, R20, R56, RZ ;  /* 0x000000381428723c */ /* 0x000fe200000418ff */
[----:B------:R1:W2:Y:S06]  /*10b10*/  MUFU.EX2 R125, R5 ;  /* 0x00000005007d7308 */ /* 0x0002ac0000000800 */
[--C-:B------:R-:W-:Y:S01]  /*10b20*/  FFMA.FTZ R57, R45, c[0x0][0x2d0], -R3.reuse ;  /* 0x0000b4002d397a23 */ /* 0x100fe20000010803 */
[----:B------:R-:W-:Y:S01]  /*10b30*/  HMMA.16816.F32.BF16 R24, R16, R88, RZ ;  /* 0x000000581018723c */ /* 0x000fe200000418ff */
[----:B------:R-:W-:Y:S02]  /*10b40*/  FFMA.FTZ R56, R44, c[0x0][0x2d0], -R3 ;  /* 0x0000b4002c387a23 */ /* 0x000fe40000010803 */
[----:B------:R-:W-:-:S02]  /*10b50*/  FADD.FTZ R3, R111, R110 ;  /* 0x0000006e6f037221 */ /* 0x000fc40000010000 */
[----:B------:R-:W-:Y:S02]  /*10b60*/  MUFU.EX2 R57, R57 ;  /* 0x0000003900397308 */ /* 0x000fe40000000800 */
[----:B------:R-:W-:Y:S01]  /*10b70*/  FADD.FTZ R3, R117, R3 ;  /* 0x0000000375037221 */ /* 0x000fe20000010000 */
[----:B------:R-:W-:Y:S01]  /*10b80*/  HMMA.16816.F32.BF16 R32, R16, R52, RZ ;  /* 0x000000341020723c */ /* 0x000fe200000418ff */
[----:B-1----:R-:W-:Y:S01]  /*10b90*/  FFMA.FTZ R5, R49, c[0x0][0x2d0], -R0 ;  /* 0x0000b40031057a23 */ /* 0x002fe20000010800 */
[----:B--2---:R-:W-:Y:S01]  /*10ba0*/  F2FP.BF16.PACK_AB R9, R125, R99 ;  /* 0x000000637d09723e */ /* 0x004fe200000010ff */
[----:B------:R-:W-:Y:S02]  /*10bb0*/  FADD.FTZ R3, R132, R3 ;  /* 0x0000000384037221 */ /* 0x000fe40000010000 */
[----:B------:R-:W-:Y:S02]  /*10bc0*/  MUFU.EX2 R56, R56 ;  /* 0x0000003800387308 */ /* 0x000fe40000000800 */
[--C-:B------:R-:W-:Y:S01]  /*10bd0*/  FFMA.FTZ R53, R75, c[0x0][0x2d0], -R2.reuse ;  /* 0x0000b4004b357a23 */ /* 0x100fe20000010802 */
[----:B------:R-:W-:Y:S01]  /*10be0*/  HMMA.16816.F32.BF16 R148, R12, R76, R40 ;  /* 0x0000004c0c94723c */ /* 0x000fe20000041828 */
[----:B------:R-:W1:Y:S01]  /*10bf0*/  LDSM.16.MT88.4 R40, [R171+0x1000] ;  /* 0x00100000ab28783b */ /* 0x000e620000004200 */
[----:B------:R-:W-:-:S02]  /*10c00*/  FFMA.FTZ R52, R74, c[0x0][0x2d0], -R2 ;  /* 0x0000b4004a347a23 */ /* 0x000fc40000010802 */
[----:B------:R-:W-:Y:S01]  /*10c10*/  FADD.FTZ R3, R133, R3 ;  /* 0x0000000385037221 */ /* 0x000fe20000010000 */
[----:B------:R2:W-:Y:S08]  /*10c20*/  MUFU.EX2 R124, R5 ;  /* 0x00000005007c7308 */ /* 0x0005f00000000800 */
[----:B------:R-:W-:Y:S01]  /*10c30*/  MUFU.EX2 R53, R53 ;  /* 0x0000003500357308 */ /* 0x000fe20000000800 */
[----:B--2---:R-:W-:-:S07]  /*10c40*/  FFMA.FTZ R5, R50, c[0x0][0x2d0], -R0 ;  /* 0x0000b40032057a23 */ /* 0x004fce0000010800 */
[----:B------:R-:W-:Y:S08]  /*10c50*/  MUFU.EX2 R52, R52 ;  /* 0x0000003400347308 */ /* 0x000ff00000000800 */
[----:B------:R-:W2:Y:S02]  /*10c60*/  MUFU.EX2 R126, R5 ;  /* 0x00000005007e7308 */ /* 0x000ea40000000800 */
[----:B--2---:R-:W-:Y:S01]  /*10c70*/  F2FP.BF16.PACK_AB R11, R126, R124 ;  /* 0x0000007c7e0b723e */ /* 0x004fe200000010ff */
[----:B------:R-:W-:-:S06]  /*10c80*/  FADD.FTZ R5, R144, R3 ;  /* 0x0000000390057221 */ /* 0x000fcc0000010000 */
[----:B------:R-:W-:Y:S08]  /*10c90*/  HMMA.16816.F32.BF16 R128, R8, R76, R28 ;  /* 0x0000004c0880723c */ /* 0x000ff0000004181c */
[----:B------:R-:W-:Y:S08]  /*10ca0*/  HMMA.16816.F32.BF16 R28, R20, R68, RZ ;  /* 0x00000044141c723c */ /* 0x000ff000000418ff */
[C---:B------:R-:W-:Y:S08]  /*10cb0*/  HMMA.16816.F32.BF16 R120, R8.reuse, R80, R24 ;  /* 0x000000500878723c */ /* 0x040ff00000041818 */
[----:B------:R-:W-:Y:S07]  /*10cc0*/  HMMA.16816.F32.BF16 R136, R8, R64, R32 ;  /* 0x000000400888723c */ /* 0x000fee0000041820 */
[--C-:B------:R-:W-:Y:S01]  /*10cd0*/  FFMA.FTZ R65, R51, c[0x0][0x2d0], -R4.reuse ;  /* 0x0000b40033417a23 */ /* 0x100fe20000010804 */
[----:B-1----:R-:W-:Y:S01]  /*10ce0*/  HMMA.16816.F32.BF16 R188, R12, R40, R28 ;  /* 0x000000280cbc723c */ /* 0x002fe2000004181c */
[----:B------:R-:W1:Y:S01]  /*10cf0*/  LDSM.16.MT88.4 R28, [R170+0x1c00] ;  /* 0x001c0000aa1c783b */ /* 0x000e620000004200 */
[----:B------:R-:W-:-:S02]  /*10d00*/  FFMA.FTZ R64, R48, c[0x0][0x2d0], -R4 ;  /* 0x0000b40030407a23 */ /* 0x000fc40000010804 */
[----:B------:R-:W-:-:S04]  /*10d10*/  FADD.FTZ R4, R93, R92 ;  /* 0x0000005c5d047221 */ /* 0x000fc80000010000 */
[----:B------:R-:W-:Y:S01]  /*10d20*/  HMMA.16816.F32.BF16 R24, R16, R68, RZ ;  /* 0x000000441018723c */ /* 0x000fe200000418ff */
[----:B------:R-:W-:-:S06]  /*10d30*/  FADD.FTZ R4, R94, R4 ;  /* 0x000000045e047221 */ /* 0x000fcc0000010000 */
[--C-:B------:R-:W-:Y:S01]  /*10d40*/  FFMA.FTZ R68, R87, c[0x0][0x2d0], -R0.reuse ;  /* 0x0000b40057447a23 */ /* 0x100fe20000010800 */
[----:B------:R-:W-:Y:S01]  /*10d50*/  HMMA.16816.F32.BF16 R32, R20, R36, RZ ;  /* 0x000000241420723c */ /* 0x000fe200000418ff */
[----:B------:R-:W-:Y:S11]  /*10d60*/  FFMA.FTZ R69, R86, c[0x0][0x2d0], -R0 ;  /* 0x0000b40056457a23 */ /* 0x000ff60000010800 */
[----:B------:R-:W-:Y:S04]  /*10d70*/  @!UPT UIADD3 URZ, URZ, URZ, URZ ;  /* 0x0000003f3f3ff290 */ /* 0x000fe8000fffe03f */
[----:B------:R-:W-:Y:S07]  /*10d80*/  HMMA.16816.F32.BF16 R184, R8, R40, R24 ;  /* 0x0000002808b8723c */ /* 0x000fee0000041818 */
[--C-:B------:R-:W-:Y:S01]  /*10d90*/  FFMA.FTZ R41, R73, c[0x0][0x2d0], -R2.reuse ;  /* 0x0000b40049297a23 */ /* 0x100fe20000010802 */
[----:B------:R-:W-:Y:S01]  /*10da0*/  HMMA.16816.F32.BF16 R24, R16, R36, RZ ;  /* 0x000000241018723c */ /* 0x000fe200000418ff */
[----:B------:R-:W-:Y:S01]  /*10db0*/  FFMA.FTZ R40, R72, c[0x0][0x2d0], -R2 ;  /* 0x0000b40048287a23 */ /* 0x000fe20000010802 */
[----:B------:R-:W-:Y:S01]  /*10dc0*/  MUFU.EX2 R37, R65 ;  /* 0x0000004100257308 */ /* 0x000fe20000000800 */
[----:B------:R-:W-:-:S02]  /*10dd0*/  FFMA.FTZ R72, R85, c[0x0][0x2d0], -R0 ;  /* 0x0000b40055487a23 */ /* 0x000fc40000010800 */
[----:B------:R-:W-:Y:S02]  /*10de0*/  FFMA.FTZ R73, R84, c[0x0][0x2d0], -R0 ;  /* 0x0000b40054497a23 */ /* 0x000fe40000010800 */
[----:B------:R-:W-:Y:S01]  /*10df0*/  FADD.FTZ R0, R96, R95 ;  /* 0x0000005f60007221 */ /* 0x000fe20000010000 */
[----:B-1----:R-:W-:Y:S01]  /*10e00*/  HMMA.16816.F32.BF16 R176, R12, R28, R32 ;  /* 0x0000001c0cb0723c */ /* 0x002fe20000041820 */
[----:B------:R-:W1:Y:S01]  /*10e10*/  LDSM.16.MT88.4 R32, [R171+0x1800] ;  /* 0x00180000ab20783b */ /* 0x000e620000004200 */
[----:B------:R-:W-:Y:S01]  /*10e20*/  FADD.FTZ R2, R102, R101 ;  /* 0x0000006566027221 */ /* 0x000fe20000010000 */
[----:B------:R-:W2:Y:S01]  /*10e30*/  MUFU.EX2 R36, R64 ;  /* 0x0000004000247308 */ /* 0x000ea20000000800 */
[----:B------:R-:W-:Y:S01]  /*10e40*/  FADD.FTZ R0, R98, R0 ;  /* 0x0000000062007221 */ /* 0x000fe20000010000 */
[----:B------:R-:W-:Y:S01]  /*10e50*/  F2FP.BF16.PACK_AB R102, R62, R63 ;  /* 0x0000003f3e66723e */ /* 0x000fe200000010ff */
[----:B------:R-:W-:Y:S01]  /*10e60*/  FADD.FTZ R2, R103, R2 ;  /* 0x0000000267027221 */ /* 0x000fe20000010000 */
[----:B------:R-:W-:Y:S01]  /*10e70*/  F2FP.BF16.PACK_AB R103, R56, R57 ;  /* 0x000000393867723e */ /* 0x000fe200000010ff */
[----:B------:R-:W-:Y:S01]  /*10e80*/  FADD.FTZ R0, R100, R0 ;  /* 0x0000000064007221 */ /* 0x000fe20000010000 */
[----:B------:R-:W-:Y:S01]  /*10e90*/  HMMA.16816.F32.BF16 R84, R16, R54, RZ ;  /* 0x000000361054723c */ /* 0x000fe200000418ff */
[----:B------:R-:W-:Y:S01]  /*10ea0*/  FADD.FTZ R2, R118, R2 ;  /* 0x0000000276027221 */ /* 0x000fe20000010000 */
[----:B------:R-:W-:Y:S01]  /*10eb0*/  MUFU.EX2 R41, R41 ;  /* 0x0000002900297308 */ /* 0x000fe20000000800 */
[----:B------:R-:W-:Y:S01]  /*10ec0*/  FADD.FTZ R0, R109, R0 ;  /* 0x000000006d007221 */ /* 0x000fe20000010000 */
[----:B------:R-:W-:Y:S01]  /*10ed0*/  F2FP.BF16.PACK_AB R96, R52, R53 ;  /* 0x000000353460723e */ /* 0x000fe200000010ff */
[----:B------:R-:W-:-:S02]  /*10ee0*/  FADD.FTZ R2, R119, R2 ;  /* 0x0000000277027221 */ /* 0x000fc40000010000 */
[----:B------:R-:W-:Y:S01]  /*10ef0*/  FADD.FTZ R3, R116, R0 ;  /* 0x0000000074037221 */ /* 0x000fe20000010000 */
[----:B------:R-:W-:Y:S01]  /*10f00*/  HMMA.16816.F32.BF16 R180, R8, R28, R24 ;  /* 0x0000001c08b4723c */ /* 0x000fe20000041818 */
[----:B------:R-:W3:Y:S01]  /*10f10*/  LDSM.16.MT88.4 R24, [R171+0x1c00] ;  /* 0x001c0000ab18783b */ /* 0x000ee20000004200 */
[----:B------:R-:W-:Y:S01]  /*10f20*/  FADD.FTZ R0, R147, R5 ;  /* 0x0000000593007221 */ /* 0x000fe20000010000 */
[----:B--2---:R-:W-:Y:S01]  /*10f30*/  F2FP.BF16.PACK_AB R100, R36, R37 ;  /* 0x000000252464723e */ /* 0x004fe200000010ff */
[----:B------:R-:W-:Y:S01]  /*10f40*/  FADD.FTZ R5, R134, R3 ;  /* 0x0000000386057221 */ /* 0x000fe20000010000 */
[----:B------:R-:W-:Y:S01]  /*10f50*/  LDSM.16.MT88.4 R116, [R170+0x1400] ;  /* 0x00140000aa74783b */ /* 0x000fe20000004200 */
[----:B------:R-:W-:Y:S01]  /*10f60*/  FADD.FTZ R0, R152, R0 ;  /* 0x0000000098007221 */ /* 0x000fe20000010000 */
[----:B------:R-:W2:Y:S01]  /*10f70*/  MUFU.EX2 R29, R40 ;  /* 0x00000028001d7308 */ /* 0x000ea20000000800 */
[----:B------:R-:W-:Y:S02]  /*10f80*/  FADD.FTZ R28, R97, R4 ;  /* 0x00000004611c7221 */ /* 0x000fe40000010000 */
[----:B------:R-:W-:-:S02]  /*10f90*/  FADD.FTZ R0, R37, R0 ;  /* 0x0000000025007221 */ /* 0x000fc40000010000 */
[----:B------:R-:W-:Y:S02]  /*10fa0*/  FADD.FTZ R4, R127, R2 ;  /* 0x000000027f047221 */ /* 0x000fe40000010000 */
[----:B------:R-:W-:Y:S02]  /*10fb0*/  FADD.FTZ R2, R99, R28 ;  /* 0x0000001c63027221 */ /* 0x000fe40000010000 */
[----:B------:R-:W-:Y:S01]  /*10fc0*/  FADD.FTZ R0, R36, R0 ;  /* 0x0000000024007221 */ /* 0x000fe20000010000 */
[----:B------:R-:W-:Y:S01]  /*10fd0*/  HMMA.16816.F32.BF16 R84, R8, R66, R84 ;  /* 0x000000420854723c */ /* 0x000fe20000041854 */
[----:B------:R-:W-:Y:S01]  /*10fe0*/  FADD.FTZ R2, R125, R2 ;  /* 0x000000027d027221 */ /* 0x000fe20000010000 */
[----:B------:R-:W-:Y:S01]  /*10ff0*/  MUFU.EX2 R28, R68 ;  /* 0x00000044001c7308 */ /* 0x000fe20000000800 */
[----:B------:R-:W-:Y:S02]  /*11000*/  FADD.FTZ R4, R145, R4 ;  /* 0x0000000491047221 */ /* 0x000fe40000010000 */
[----:B------:R-:W-:Y:S01]  /*11010*/  FADD.FTZ R0, R63, R0 ;  /* 0x000000003f007221 */ /* 0x000fe20000010000 */
[----:B--2---:R-:W-:Y:S01]  /*11020*/  F2FP.BF16.PACK_AB R98, R29, R41 ;  /* 0x000000291d62723e */ /* 0x004fe200000010ff */
[----:B------:R-:W-:Y:S01]  /*11030*/  FADD.FTZ R3, R124, R2 ;  /* 0x000000027c037221 */ /* 0x000fe20000010000 */
[----:B-1----:R-:W-:Y:S01]  /*11040*/  HMMA.16816.F32.BF16 R48, R20, R32, RZ ;  /* 0x000000201430723c */ /* 0x002fe200000418ff */
[----:B------:R-:W-:-:S02]  /*11050*/  FADD.FTZ R2, R146, R4 ;  /* 0x0000000492027221 */ /* 0x000fc40000010000 */
[----:B------:R-:W-:Y:S01]  /*11060*/  FADD.FTZ R220, R62, R0 ;  /* 0x000000003edc7221 */ /* 0x000fe20000010000 */
[----:B------:R-:W-:Y:S01]  /*11070*/  MUFU.EX2 R4, R73 ;  /* 0x0000004900047308 */ /* 0x000fe20000000800 */
[----:B------:R-:W-:Y:S02]  /*11080*/  FADD.FTZ R5, R135, R5 ;  /* 0x0000000587057221 */ /* 0x000fe40000010000 */
[----:B------:R-:W-:Y:S01]  /*11090*/  FADD.FTZ R3, R126, R3 ;  /* 0x000000037e037221 */ /* 0x000fe20000010000 */
[----:B------:R-:W-:Y:S01]  /*110a0*/  HMMA.16816.F32.BF16 R44, R16, R32, RZ ;  /* 0x00000020102c723c */ /* 0x000fe200000418ff */
[----:B------:R-:W1:Y:S01]  /*110b0*/  LDSM.16.MT88.4 R132, [R170+0x800] ;  /* 0x00080000aa84783b */ /* 0x000e620000004200 */
[----:B------:R-:W-:Y:S02]  /*110c0*/  FADD.FTZ R0, R53, R5 ;  /* 0x0000000535007221 */ /* 0x000fe40000010000 */
[----:B------:R-:W2:Y:S01]  /*110d0*/  MUFU.EX2 R33, R61 ;  /* 0x0000003d00217308 */ /* 0x000ea20000000800 */
[----:B------:R-:W4:Y:S01]  /*110e0*/  LDSM.16.MT88.4 R124, [R171+0x800] ;  /* 0x00080000ab7c783b */ /* 0x000f220000004200 */
[----:B------:R-:W-:-:S04]  /*110f0*/  FADD.FTZ R0, R52, R0 ;  /* 0x0000000034007221 */ /* 0x000fc80000010000 */
[----:B------:R-:W-:Y:S02]  /*11100*/  FADD.FTZ R0, R41, R0 ;  /* 0x0000000029007221 */ /* 0x000fe40000010000 */
[----:B------:R-:W5:Y:S02]  /*11110*/  MUFU.EX2 R32, R60 ;  /* 0x0000003c00207308 */ /* 0x000f640000000800 */
[----:B------:R-:W-:Y:S02]  /*11120*/  FADD.FTZ R232, R29, R0 ;  /* 0x000000001de87221 */ /* 0x000fe40000010000 */
[----:B---3--:R-:W-:Y:S01]  /*11130*/  HMMA.16816.F32.BF16 R92, R12, R24, R48 ;  /* 0x000000180c5c723c */ /* 0x008fe20000041830 */
[----:B--2---:R-:W-:-:S07]  /*11140*/  FADD.FTZ R2, R33, R2 ;  /* 0x0000000221027221 */ /* 0x004fce0000010000 */
[----:B------:R-:W-:Y:S01]  /*11150*/  HMMA.16816.F32.BF16 R172, R8, R24, R44 ;  /* 0x0000001808ac723c */ /* 0x000fe2000004182c */
[----:B------:R-:W2:Y:S01]  /*11160*/  MUFU.EX2 R24, R72 ;  /* 0x0000004800187308 */ /* 0x000ea20000000800 */
[C---:B-----5:R-:W-:Y:S01]  /*11170*/  F2FP.BF16.PACK_AB R101, R32.reuse, R33 ;  /* 0x000000212065723e */ /* 0x060fe200000010ff */
[----:B------:R-:W-:-:S05]  /*11180*/  FADD.FTZ R2, R32, R2 ;  /* 0x0000000220027221 */ /* 0x000fca0000010000 */
[----:B------:R-:W-:Y:S01]  /*11190*/  HMMA.16816.F32.BF16 R60, R16, R90, RZ ;  /* 0x0000005a103c723c */ /* 0x000fe200000418ff */
[----:B------:R-:W3:Y:S01]  /*111a0*/  MUFU.EX2 R25, R69 ;  /* 0x0000004500197308 */ /* 0x000ee20000000800 */
[----:B------:R-:W-:-:S04]  /*111b0*/  FADD.FTZ R2, R57, R2 ;  /* 0x0000000239027221 */ /* 0x000fc80000010000 */
[----:B------:R-:W-:Y:S02]  /*111c0*/  FADD.FTZ R231, R56, R2 ;  /* 0x0000000238e77221 */ /* 0x000fe40000010000 */
[----:B------:R-:W-:Y:S01]  /*111d0*/  HMMA.16816.F32.BF16 R48, R16, R70, RZ ;  /* 0x000000461030723c */ /* 0x000fe200000418ff */
[----:B--2---:R-:W-:Y:S01]  /*111e0*/  F2FP.BF16.PACK_AB R99, R4, R24 ;  /* 0x000000180463723e */ /* 0x004fe200000010ff */
[----:B------:R-:W-:-:S06]  /*111f0*/  FADD.FTZ R2, R28, R3 ;  /* 0x000000031c027221 */ /* 0x000fcc0000010000 */
[----:B------:R-:W-:Y:S01]  /*11200*/  HMMA.16816.F32.BF16 R72, R16, R58, RZ ;  /* 0x0000003a1048723c */ /* 0x000fe200000418ff */
[C---:B---3--:R-:W-:Y:S01]  /*11210*/  F2FP.BF16.PACK_AB R97, R25.reuse, R28 ;  /* 0x0000001c1961723e */ /* 0x048fe200000010ff */
[----:B------:R-:W-:-:S04]  /*11220*/  FADD.FTZ R2, R25, R2 ;  /* 0x0000000219027221 */ /* 0x000fc80000010000 */
[----:B------:R-:W-:Y:S02]  /*11230*/  FADD.FTZ R0, R24, R2 ;  /* 0x0000000218007221 */ /* 0x000fe40000010000 */
[----:B------:R-:W-:Y:S02]  /*11240*/  HMMA.16816.F32.BF16 R44, R16, R38, RZ ;  /* 0x00000026102c723c */ /* 0x000fe400000418ff */
[----:B------:R-:W-:-:S06]  /*11250*/  FADD.FTZ R233, R4, R0 ;  /* 0x0000000004e97221 */ /* 0x000fcc0000010000 */
[----:B------:R-:W-:Y:S08]  /*11260*/  HMMA.16816.F32.BF16 R16, R16, R34, RZ ;  /* 0x000000221010723c */ /* 0x000ff000000418ff */
[C---:B------:R-:W-:Y:S08]  /*11270*/  HMMA.16816.F32.BF16 R72, R8.reuse, R78, R72 ;  /* 0x0000004e0848723c */ /* 0x040ff00000041848 */
[C---:B------:R-:W-:Y:S08]  /*11280*/  HMMA.16816.F32.BF16 R60, R8.reuse, R82, R60 ;  /* 0x00000052083c723c */ /* 0x040ff0000004183c */
[C---:B------:R-:W-:Y:S08]  /*11290*/  HMMA.16816.F32.BF16 R48, R8.reuse, R42, R48 ;  /* 0x0000002a0830723c */ /* 0x040ff00000041830 */
[C---:B------:R-:W-:Y:S08]  /*112a0*/  HMMA.16816.F32.BF16 R44, R8.reuse, R30, R44 ;  /* 0x0000001e082c723c */ /* 0x040ff0000004182c */
[----:B------:R-:W-:Y:S08]  /*112b0*/  HMMA.16816.F32.BF16 R16, R8, R26, R16 ;  /* 0x0000001a0810723c */ /* 0x000ff00000041810 */
[C---:B------:R-:W-:Y:S08]  /*112c0*/  HMMA.16816.F32.BF16 R8, R20.reuse, R54, RZ ;  /* 0x000000361408723c */ /* 0x040ff000000418ff */
[----:B------:R-:W-:Y:S08]  /*112d0*/  HMMA.16816.F32.BF16 R36, R20, R38, RZ ;  /* 0x000000261424723c */ /* 0x000ff000000418ff */
[----:B-1----:R-:W-:Y:S08]  /*112e0*/  HMMA.16816.F32.BF16 R140, R100, R132, R140 ;  /* 0x00000084648c723c */ /* 0x002ff0000004188c */
[----:B------:R-:W-:Y:S01]  /*112f0*/  HMMA.16816.F32.BF16 R144, R12, R66, R8 ;  /* 0x000000420c90723c */ /* 0x000fe20000041808 */
[----:B------:R-:W1:Y:S07]  /*11300*/  LDSM.16.MT88.4 R64, [R171+0x1400] ;  /* 0x00140000ab40783b */ /* 0x000e6e0000004200 */
[----:B------:R-:W-:Y:S08]  /*11310*/  HMMA.16816.F32.BF16 R8, R20, R58, RZ ;  /* 0x0000003a1408723c */ /* 0x000ff000000418ff */
[----:B------:R-:W-:Y:S08]  /*11320*/  HMMA.16816.F32.BF16 R36, R12, R30, R36 ;  /* 0x0000001e0c24723c */ /* 0x000ff00000041824 */
[----:B------:R-:W-:Y:S08]  /*11330*/  HMMA.16816.F32.BF16 R136, R96, R132, R136 ;  /* 0x000000846088723c */ /* 0x000ff00000041888 */
[----:B------:R-:W-:Y:S08]  /*11340*/  HMMA.16816.F32.BF16 R152, R12, R78, R8 ;  /* 0x0000004e0c98723c */ /* 0x000ff00000041808 */
[----:B------:R-:W-:Y:S08]  /*11350*/  HMMA.16816.F32.BF16 R8, R20, R90, RZ ;  /* 0x0000005a1408723c */ /* 0x000ff000000418ff */
[C---:B------:R-:W-:Y:S08]  /*11360*/  HMMA.16816.F32.BF16 R144, R100.reuse, R134, R144 ;  /* 0x000000866490723c */ /* 0x040ff00000041890 */
[----:B----4-:R-:W-:Y:S08]  /*11370*/  HMMA.16816.F32.BF16 R148, R100, R124, R148 ;  /* 0x0000007c6494723c */ /* 0x010ff00000041894 */
[----:B------:R-:W-:Y:S01]  /*11380*/  HMMA.16816.F32.BF16 R160, R12, R82, R8 ;  /* 0x000000520ca0723c */ /* 0x000fe20000041808 */
[----:B------:R-:W2:Y:S07]  /*11390*/  LDSM.16.MT88.4 R80, [R170+0x2000] ;  /* 0x00200000aa50783b */ /* 0x000eae0000004200 */
[C---:B------:R-:W-:Y:S08]  /*113a0*/  HMMA.16816.F32.BF16 R8, R20.reuse, R70, RZ ;  /* 0x000000461408723c */ /* 0x040ff000000418ff */
[----:B------:R-:W-:Y:S08]  /*113b0*/  HMMA.16816.F32.BF16 R20, R20, R34, RZ ;  /* 0x000000221414723c */ /* 0x000ff000000418ff */
[----:B------:R-:W-:Y:S08]  /*113c0*/  HMMA.16816.F32.BF16 R128, R96, R124, R128 ;  /* 0x0000007c6080723c */ /* 0x000ff00000041880 */
[C---:B------:R-:W-:Y:S08]  /*113d0*/  HMMA.16816.F32.BF16 R8, R12.reuse, R42, R8 ;  /* 0x0000002a0c08723c */ /* 0x040ff00000041808 */
[----:B------:R-:W-:Y:S08]  /*113e0*/  HMMA.16816.F32.BF16 R20, R12, R26, R20 ;  /* 0x0000001a0c14723c */ /* 0x000ff00000041814 */
[C---:B------:R-:W-:Y:S08]  /*113f0*/  HMMA.16816.F32.BF16 R152, R100.reuse, R126, R152 ;  /* 0x0000007e6498723c */ /* 0x040ff00000041898 */
[C---:B-1----:R-:W-:Y:S01]  /*11400*/  HMMA.16816.F32.BF16 R68, R100.reuse, R66, R8 ;  /* 0x000000426444723c */ /* 0x042fe20000041808 */
[----:B------:R-:W1:Y:S07]  /*11410*/  LDSM.16.MT88.4 R8, [R171+0x2000] ;  /* 0x00200000ab08783b */ /* 0x000e6e0000004200 */
[-C--:B------:R-:W-:Y:S08]  /*11420*/  HMMA.16816.F32.BF16 R156, R100, R116.reuse, R156 ;  /* 0x00000074649c723c */ /* 0x080ff0000004189c */
[----:B------:R-:W-:Y:S08]  /*11430*/  HMMA.16816.F32.BF16 R120, R96, R116, R120 ;  /* 0x000000746078723c */ /* 0x000ff00000041878 */
[----:B------:R-:W-:Y:S08]  /*11440*/  HMMA.16816.F32.BF16 R160, R100, R118, R160 ;  /* 0x0000007664a0723c */ /* 0x000ff000000418a0 */
[C---:B------:R-:W-:Y:S08]  /*11450*/  HMMA.16816.F32.BF16 R132, R96.reuse, R134, R84 ;  /* 0x000000866084723c */ /* 0x040ff00000041854 */
[C---:B------:R-:W-:Y:S08]  /*11460*/  HMMA.16816.F32.BF16 R124, R96.reuse, R126, R72 ;  /* 0x0000007e607c723c */ /* 0x040ff00000041848 */
[----:B------:R-:W-:Y:S08]  /*11470*/  HMMA.16816.F32.BF16 R116, R96, R118, R60 ;  /* 0x000000766074723c */ /* 0x000ff0000004183c */
[-C--:B------:R-:W-:Y:S08]  /*11480*/  HMMA.16816.F32.BF16 R56, R100, R64.reuse, R188 ;  /* 0x000000406438723c */ /* 0x080ff000000418bc */
[----:B------:R-:W-:Y:S08]  /*11490*/  HMMA.16816.F32.BF16 R60, R96, R64, R184 ;  /* 0x00000040603c723c */ /* 0x000ff000000418b8 */
[C---:B--2---:R-:W-:Y:S08]  /*114a0*/  HMMA.16816.F32.BF16 R72, R100.reuse, R80, R176 ;  /* 0x000000506448723c */ /* 0x044ff000000418b0 */
[C---:B-1----:R-:W-:Y:S08]  /*114b0*/  HMMA.16816.F32.BF16 R88, R100.reuse, R8, R92 ;  /* 0x000000086458723c */ /* 0x042ff0000004185c */
[----:B------:R-:W-:Y:S08]  /*114c0*/  HMMA.16816.F32.BF16 R84, R100, R82, R36 ;  /* 0x000000526454723c */ /* 0x000ff00000041824 */
[C---:B------:R-:W-:Y:S08]  /*114d0*/  HMMA.16816.F32.BF16 R76, R96.reuse, R80, R180 ;  /* 0x00000050604c723c */ /* 0x040ff000000418b4 */
[C---:B------:R-:W-:Y:S08]  /*114e0*/  HMMA.16816.F32.BF16 R64, R96.reuse, R66, R48 ;  /* 0x000000426040723c */ /* 0x040ff00000041830 */
[C---:B------:R-:W-:Y:S08]  /*114f0*/  HMMA.16816.F32.BF16 R80, R96.reuse, R82, R44 ;  /* 0x000000526050723c */ /* 0x040ff0000004182c */
[----:B------:R-:W-:Y:S08]  /*11500*/  HMMA.16816.F32.BF16 R92, R96, R8, R172 ;  /* 0x00000008605c723c */ /* 0x000ff000000418ac */
[-C--:B------:R-:W-:Y:S08]  /*11510*/  HMMA.16816.F32.BF16 R100, R100, R10.reuse, R20 ;  /* 0x0000000a6464723c */ /* 0x080ff00000041814 */
[----:B------:R-:W-:Y:S01]  /*11520*/  HMMA.16816.F32.BF16 R96, R96, R10, R16 ;  /* 0x0000000a6060723c */ /* 0x000fe20000041810 */
[----:B------:R-:W-:Y:S07]  /*11530*/  @!UPT UIADD3 URZ, URZ, URZ, URZ ;  /* 0x0000003f3f3ff290 */ /* 0x000fee000fffe03f */
[----:B------:R-:W-:Y:S11]  /*11540*/  @!P0 BRA `(.L_x_307) ;  /* 0x000030e000008947 */ /* 0x000ff60003800000 */
.L_x_319:
[----:B------:R-:W2:Y:S01]  /*11550*/  LDL.64 R8, [R1+0x18] ;  /* 0x0000180001087983 */ /* 0x000ea20000100a00 */
[----:B------:R-:W-:Y:S04]  /*11560*/  DEPBAR.LE SB0, 0x0 ;  /* 0x000080000000791a */ /* 0x000fe80000000000 */
[----:B------:R-:W3:Y:S01]  /*11570*/  LDL R5, [R1+0x20] ;  /* 0x0000200001057983 */ /* 0x000ee20000100800 */
[----:B------:R-:W-:Y:S01]  /*11580*/  WARPSYNC 0xffffffff ;  /* 0xffffffff00007948 */ /* 0x000fe20003800000 */
[----:B------:R-:W-:Y:S01]  /*11590*/  SHF.R.S32.HI R0, RZ, 0x1f, R227 ;  /* 0x0000001fff007819 */ /* 0x000fe200000114e3 */
[C---:B------:R-:W-:Y:S01]  /*115a0*/  IMAD.WIDE.U32 R2, R227.reuse, c[0x0][0x208], RZ ;  /* 0x00008200e3027a25 */ /* 0x040fe200078e00ff */
[----:B------:R-:W-:Y:S01]  /*115b0*/  BAR.SYNC.DEFER_BLOCKING 0x0 ;  /* 0x0000000000007b1d */ /* 0x000fe20000010000 */
[----:B------:R-:W-:Y:S02]  /*115c0*/  SHF.R.S32.HI R4, RZ, 0x1f, R218 ;  /* 0x0000001fff047819 */ /* 0x000fe400000114da */
[----:B------:R-:W-:Y:S01]  /*115d0*/  IMAD R0, R0, c[0x0][0x208], RZ ;  /* 0x0000820000007a24 */ /* 0x000fe200078e02ff */
[----:B------:R-:W-:Y:S01]  /*115e0*/  ISETP.GE.AND P2, PT, R230, c[0x0][0x1d4], PT ;  /* 0x00007500e6007a0c */ /* 0x000fe20003f46270 */
[----:B------:R-:W-:Y:S01]  /*115f0*/  IMAD.MOV.U32 R109, RZ, RZ, R108 ;  /* 0x000000ffff6d7224 */ /* 0x000fe200078e006c */
[----:B------:R-:W-:Y:S01]  /*11600*/  MOV R110, R107 ;  /* 0x0000006b006e7202 */ /* 0x000fe20000000f00 */
[----:B------:R-:W-:Y:S01]  /*11610*/  IMAD R0, R227, c[0x0][0x20c], R0 ;  /* 0x00008300e3007a24 */ /* 0x000fe200078e0200 */
[----:B------:R-:W-:Y:S01]  /*11620*/  MOV R111, R106 ;  /* 0x0000006a006f7202 */ /* 0x000fe20000000f00 */
[----:B------:R-:W-:Y:S02]  /*11630*/  IMAD R4, R4, c[0x0][0x218], RZ ;  /* 0x0000860004047a24 */ /* 0x000fe400078e02ff */
[----:B------:R-:W-:Y:S02]  /*11640*/  IMAD.IADD R3, R3, 0x1, R0 ;  /* 0x0000000103037824 */ /* 0x000fe400078e0200 */
[C---:B------:R-:W-:Y:S02]  /*11650*/  IMAD R4, R218.reuse, c[0x0][0x21c], R4 ;  /* 0x00008700da047a24 */ /* 0x040fe400078e0204 */
[----:B------:R-:W-:Y:S01]  /*11660*/  IMAD.WIDE.U32 R2, R218, c[0x0][0x218], R2 ;  /* 0x00008600da027a25 */ /* 0x000fe200078e0002 */
[----:B------:R1:W4:Y:S04]  /*11670*/  LDSM.16.M88.4 R52, [R196] ;  /* 0x00000000c434783b */ /* 0x0003280000000200 */
[----:B------:R1:W1:Y:S04]  /*11680*/  LDSM.16.M88.4 R48, [R196+0x1000] ;  /* 0x00100000c430783b */ /* 0x0002680000000200 */
[----:B------:R1:W1:Y:S04]  /*11690*/  LDSM.16.M88.4 R20, [R169] ;  /* 0x00000000a914783b */ /* 0x0002680000000200 */
[----:B------:R1:W1:Y:S04]  /*116a0*/  LDSM.16.M88.4 R36, [R169+0x400] ;  /* 0x00040000a924783b */ /* 0x0002680000000200 */
[----:B------:R1:W1:Y:S04]  /*116b0*/  LDSM.16.M88.4 R172, [R169+0x800] ;  /* 0x00080000a9ac783b */ /* 0x0002680000000200 */
[----:B------:R1:W1:Y:S04]  /*116c0*/  LDSM.16.M88.4 R176, [R197] ;  /* 0x00000000c5b0783b */ /* 0x0002680000000200 */
[----:B------:R1:W1:Y:S04]  /*116d0*/  LDSM.16.M88.4 R184, [R197+0x1000] ;  /* 0x00100000c5b8783b */ /* 0x0002680000000200 */
[----:B------:R1:W1:Y:S04]  /*116e0*/  LDSM.16.M88.4 R180, [R198] ;  /* 0x00000000c6b4783b */ /* 0x0002680000000200 */
[----:B------:R1:W1:Y:S04]  /*116f0*/  LDSM.16.M88.4 R188, [R206] ;  /* 0x00000000cebc783b */ /* 0x0002680000000200 */
[----:B------:R1:W1:Y:S01]  /*11700*/  LDSM.16.M88.4 R192, [R205] ;  /* 0x00000000cdc0783b */ /* 0x0002620000000200 */
[----:B--2---:R-:W-:Y:S04]  /*11710*/  IADD3 R0, P0, R8, R2, RZ ;  /* 0x0000000208007210 */ /* 0x004fe80007f1e0ff */
[----:B---3--:R-:W-:Y:S02]  /*11720*/  IADD3.X R2, R5, R3, R4, P0, !PT ;  /* 0x0000000305027210 */ /* 0x008fe400007fe404 */
[C---:B------:R-:W-:Y:S04]  /*11730*/  LEA R9, P0, R0.reuse, c[0x0][0x1f8], 0x1 ;  /* 0x00007e0000097a11 */ /* 0x040fe800078008ff */
[----:B------:R-:W-:Y:S01]  /*11740*/  LEA.HI.X R8, R0, c[0x0][0x1fc], R2, 0x1, P0 ;  /* 0x00007f0000087a11 */ /* 0x000fe200000f0c02 */
[----:B------:R-:W-:-:S06]  /*11750*/  BRA.DIV ~URZ, `(.L_x_308) ;  /* 0x00008a527f007947 */ /* 0x000fcc000b800000 */
[----:B-1--4-:R1:W2:Y:S02]  /*11760*/  SHFL.IDX PT, R0, R8, RZ, 0x1c1f ;  /* 0x001c1fff08007589 */ /* 0x0122a400000e0000 */
.L_x_402:
[----:B------:R-:W3:Y:S01]  /*11770*/  SHFL.IDX PT, R2, R9, RZ, 0x1c1f ;  /* 0x001c1fff09027589 */ /* 0x000ee200000e0000 */
[----:B------:R-:W-:Y:S03]  /*11780*/  BSSY B0, `(.L_x_309) ;  /* 0x000001e000007945 */ /* 0x000fe60003800000 */
[----:B------:R-:W4:Y:S01]  /*11790*/  S2R R10, SR_TID.X ;  /* 0x00000000000a7919 */ /* 0x000f220000002100 */
[C---:B---3--:R-:W-:Y:S04]  /*117a0*/  LEA R4, P0, R228.reuse, R2, 0x1 ;  /* 0x00000002e4047211 */ /* 0x048fe800078008ff */
[----:B--2---:R-:W-:Y:S05]  /*117b0*/  LEA.HI.X R5, R228, R0, R229, 0x1, P0 ;  /* 0x00000000e4057211 */ /* 0x004fea00000f0ce5 */
[----:B------:R-:W-:Y:S01]  /*117c0*/  @!PT LDS RZ, [RZ] ;  /* 0x00000000fffff984 */ /* 0x000fe20000000800 */
[----:B------:R-:W-:Y:S01]  /*117d0*/  @!PT LDS RZ, [RZ] ;  /* 0x00000000fffff984 */ /* 0x000fe20000000800 */
[----:B------:R2:W-:Y:S02]  /*117e0*/  LDGSTS.E.BYPASS.LTC128B.128 [R207+0x1880], [R4.64], !P5 ;  /* 0x0188000004cf7fae */ /* 0x0005e4000e901d48 */
[C---:B--2---:R-:W-:Y:S04]  /*117f0*/  LEA R4, P0, R238.reuse, R2, 0x1 ;  /* 0x00000002ee047211 */ /* 0x044fe800078008ff */
[----:B------:R-:W-:Y:S02]  /*11800*/  LEA.HI.X R5, R238, R0, R250, 0x1, P0 ;  /* 0x00000000ee057211 */ /* 0x000fe400000f0cfa */
[C---:B------:R-:W-:Y:S03]  /*11810*/  LEA R2, P0, R230.reuse, R2, 0x1 ;  /* 0x00000002e6027211 */ /* 0x040fe600078008ff */
[----:B------:R2:W-:Y:S01]  /*11820*/  LDGSTS.E.BYPASS.LTC128B.128 [R207+0x2480], [R4.64], !P4 ;  /* 0x0248000004cf7fae */ /* 0x0005e2000e101d48 */
[----:B------:R-:W-:Y:S02]  /*11830*/  LEA.HI.X R3, R230, R0, R249, 0x1, P0 ;  /* 0x00000000e6037211 */ /* 0x000fe400000f0cf9 */
[----:B----4-:R-:W-:Y:S03]  /*11840*/  ISETP.GT.AND P0, PT, R10, 0x3f, PT ;  /* 0x0000003f0a00780c */ /* 0x010fe60003f04270 */
[----:B------:R2:W-:Y:S10]  /*11850*/  LDGSTS.E.BYPASS.LTC128B.128 [R207+0x3080], [R2.64], !P2 ;  /* 0x0308000002cf7fae */ /* 0x0005f4000d101d48 */
[----:B------:R-:W-:-:S05]  /*11860*/  @P0 BRA `(.L_x_310) ;  /* 0x000000f000000947 */ /* 0x000fca0003800000 */
[----:B------:R-:W-:-:S05]  /*11870*/  BRA.DIV ~URZ, `(.L_x_311) ;  /* 0x000089927f007947 */ /* 0x000fca000b800000 */
[----:B--2---:R2:W3:Y:S04]  /*11880*/  SHFL.IDX PT, R4, R8, 0x1, 0x1c1f ;  /* 0x003c1f0008047f89 */ /* 0x0044e800000e0000 */
[----:B------:R2:W4:Y:S02]  /*11890*/  SHFL.IDX PT, R0, R9, 0x1, 0x1c1f ;  /* 0x003c1f0009007f89 */ /* 0x00052400000e0000 */
.L_x_403:
[C---:B----4-:R-:W-:Y:S04]  /*118a0*/  LEA R2, P0, R228.reuse, R0, 0x1 ;  /* 0x00000000e4027211 */ /* 0x050fe800078008ff */
[----:B---3--:R-:W-:Y:S02]  /*118b0*/  LEA.HI.X R3, R228, R4, R229, 0x1, P0 ;  /* 0x00000004e4037211 */ /* 0x008fe400000f0ce5 */
[C---:B-12---:R-:W-:Y:S03]  /*118c0*/  LEA R8, P0, R238.reuse, R0, 0x1 ;  /* 0x00000000ee087211 */ /* 0x046fe600078008ff */
[----:B------:R-:W-:Y:S01]  /*118d0*/  @!PT LDS RZ, [RZ] ;  /* 0x00000000fffff984 */ /* 0x000fe20000000800 */
[----:B------:R-:W-:Y:S01]  /*118e0*/  @!PT LDS RZ, [RZ] ;  /* 0x00000000fffff984 */ /* 0x000fe20000000800 */
[----:B------:R-:W-:Y:S01]  /*118f0*/  @!PT LDS RZ, [RZ] ;  /* 0x00000000fffff984 */ /* 0x000fe20000000800 */
[----:B------:R1:W-:Y:S01]  /*11900*/  LDGSTS.E.BYPASS.LTC128B.128 [R207+0x2080], [R2.64], !P5 ;  /* 0x0208000002cf7fae */ /* 0x0003e2000e901d48 */
[----:B------:R-:W-:Y:S05]  /*11910*/  LEA.HI.X R9, R238, R4, R250, 0x1, P0 ;  /* 0x00000004ee097211 */ /* 0x000fea00000f0cfa */
[----:B------:R2:W-:Y:S01]  /*11920*/  LDGSTS.E.BYPASS.LTC128B.128 [R207+0x2c80], [R8.64], !P4 ;  /* 0x02c8000008cf7fae */ /* 0x0005e2000e101d48 */
[C---:B-1----:R-:W-:Y:S04]  /*11930*/  LEA R2, P0, R230.reuse, R0, 0x1 ;  /* 0x00000000e6027211 */ /* 0x042fe800078008ff */
[----:B------:R-:W-:Y:S05]  /*11940*/  LEA.HI.X R3, R230, R4, R249, 0x1, P0 ;  /* 0x00000004e6037211 */ /* 0x000fea00000f0cf9 */
[----:B------:R2:W-:Y:S04]  /*11950*/  LDGSTS.E.BYPASS.LTC128B.128 [R207+0x3880], [R2.64], !P2 ;  /* 0x0388000002cf7fae */ /* 0x0005e8000d101d48 */
.L_x_310:
[----:B------:R-:W-:Y:S05]  /*11960*/  BSYNC B0 ;  /* 0x0000000000007941 */ /* 0x000fea0003800000 */
.L_x_309:
[----:B------:R-:W0:Y:S01]  /*11970*/  LDGDEPBAR ;  /* 0x00000000000079af */ /* 0x000e220000000000 */
[----:B------:R-:W-:Y:S01]  /*11980*/  WARPSYNC 0xffffffff ;  /* 0xffffffff00007948 */ /* 0x000fe20003800000 */
[-C--:B-12---:R-:W-:Y:S01]  /*11990*/  HMMA.16816.F32.BF16 R8, R52, R20.reuse, RZ ;  /* 0x000000143408723c */ /* 0x086fe200000418ff */
[----:B------:R-:W-:Y:S02]  /*119a0*/  BSSY B0, `(.L_x_312) ;  /* 0x000010c000007945 */ /* 0x000fe40003800000 */
[----:B------:R-:W-:Y:S05]  /*119b0*/  ISETP.GT.AND P0, PT, R219, R251, PT ;  /* 0x000000fbdb00720c */ /* 0x000fea0003f04270 */
        /* <DEDUP_REMOVED lines=89> */
[----:B------:R1:W1:Y:S02]  /*11f50*/  MUFU.TANH R193, R0 ;  /* 0x0000000000c17308 */ /* 0x0002640000002400 */
[----:B------:R-:W-:Y:S08]  /*11f60*/  FMUL.FTZ R4, R21, c[0x0][0x320] ;  /* 0x0000c80015047a20 */ /* 0x000ff00000410000 */
[----:B------:R5:W2:Y:S01]  /*11f70*/  MUFU.TANH R216, R2 ;  /* 0x0000000200d87308 */ /* 0x000aa20000002400 */
[----:B---3--:R-:W-:Y:S09]  /*11f80*/  FMUL.FTZ R3, R22, c[0x0][0x320] ;  /* 0x0000c80016037a20 */ /* 0x008ff20000410000 */
[----:B------:R-:W3:Y:S01]  /*11f90*/  MUFU.TANH R188, R3 ;  /* 0x0000000300bc7308 */ /* 0x000ee20000002400 */
[----:B-1----:R-:W-:Y:S09]  /*11fa0*/  FMUL.FTZ R0, R10, c[0x0][0x320] ;  /* 0x0000c8000a007a20 */ /* 0x002ff20000410000 */
[----:B------:R1:W1:Y:S01]  /*11fb0*/  MUFU.TANH R210, R0 ;  /* 0x0000000000d27308 */ /* 0x0002620000002400 */
[----:B-----5:R-:W-:Y:S09]  /*11fc0*/  FMUL.FTZ R2, R23, c[0x0][0x320] ;  /* 0x0000c80017027a20 */ /* 0x020ff20000410000 */
[----:B------:R-:W2:Y:S10]  /*11fd0*/  MUFU.TANH R189, R2 ;  /* 0x0000000200bd7308 */ /* 0x000eb40000002400 */
[----:B------:R-:W2:Y:S01]  /*11fe0*/  MUFU.TANH R181, R4 ;  /* 0x0000000400b57308 */ /* 0x000ea20000002400 */
[----:B-1----:R-:W-:Y:S02]  /*11ff0*/  FMUL.FTZ R0, R11, c[0x0][0x320] ;  /* 0x0000c8000b007a20 */ /* 0x002fe40000410000 */
[----:B------:R-:W1:Y:S07]  /*12000*/  LDSM.16.M88.4 R8, [R200] ;  /* 0x00000000c808783b */ /* 0x000e6e0000000200 */
[----:B------:R5:W1:Y:S02]  /*12010*/  MUFU.TANH R209, R0 ;  /* 0x0000000000d17308 */ /* 0x000a640000002400 */
[----:B-----5:R-:W-:Y:S08]  /*12020*/  FMUL.FTZ R0, R12, c[0x0][0x320] ;  /* 0x0000c8000c007a20 */ /* 0x020ff00000410000 */
[----:B------:R5:W2:Y:S01]  /*12030*/  MUFU.TANH R215, R0 ;  /* 0x0000000000d77308 */ /* 0x000aa20000002400 */
[-C--:B-1----:R-:W-:Y:S08]  /*12040*/  HMMA.16816.F32.BF16 R24, R176, R8.reuse, R24 ;  /* 0x00000008b018723c */ /* 0x082ff00000041818 */
[C---:B------:R-:W-:Y:S04]  /*12050*/  HMMA.16816.F32.BF16 R28, R184.reuse, R8, R28 ;  /* 0x00000008b81c723c */ /* 0x040fe8000004181c */
[----:B-----5:R-:W-:Y:S04]  /*12060*/  FMUL.FTZ R0, R13, c[0x0][0x320] ;  /* 0x0000c8000d007a20 */ /* 0x020fe80000410000 */
[-C--:B------:R-:W-:Y:S01]  /*12070*/  HMMA.16816.F32.BF16 R32, R184, R10.reuse, R32 ;  /* 0x0000000ab820723c */ /* 0x080fe20000041820 */
[----:B------:R-:W1:Y:S01]  /*12080*/  LDSM.16.M88.4 R12, [R199] ;  /* 0x00000000c70c783b */ /* 0x000e620000000200 */
[----:B------:R-:W-:Y:S04]  /*12090*/  DEPBAR.LE SB0, 0x0 ;  /* 0x000080000000791a */ /* 0x000fe80000000000 */
[----:B------:R5:W1:Y:S02]  /*120a0*/  MUFU.TANH R214, R0 ;  /* 0x0000000000d67308 */ /* 0x000a640000002400 */
[C---:B------:R-:W-:Y:S01]  /*120b0*/  HMMA.16816.F32.BF16 R36, R176.reuse, R10, R36 ;  /* 0x0000000ab024723c */ /* 0x040fe20000041824 */
[----:B------:R-:W-:Y:S07]  /*120c0*/  BAR.SYNC.DEFER_BLOCKING 0x0 ;  /* 0x0000000000007b1d */ /* 0x000fee0000010000 */
[----:B------:R-:W-:Y:S04]  /*120d0*/  FMUL.FTZ R3, R30, c[0x0][0x320] ;  /* 0x0000c8001e037a20 */ /* 0x000fe80000410000 */
[----:B------:R-:W-:Y:S01]  /*120e0*/  FMUL.FTZ R2, R31, c[0x0][0x320] ;  /* 0x0000c8001f027a20 */ /* 0x000fe20000410000 */
[----:B------:R2:W2:Y:S10]  /*120f0*/  MUFU.TANH R192, R3 ;  /* 0x0000000300c07308 */ /* 0x0004b40000002400 */
[----:B------:R3:W3:Y:S01]  /*12100*/  MUFU.TANH R190, R2 ;  /* 0x0000000200be7308 */ /* 0x0006e20000002400 */
[----:B-----5:R-:W-:Y:S02]  /*12110*/  FMUL.FTZ R0, R16, c[0x0][0x320] ;  /* 0x0000c80010007a20 */ /* 0x020fe40000410000 */
[----:B------:R-:W-:Y:S07]  /*12120*/  FMUL.FTZ R4, R37, c[0x0][0x320] ;  /* 0x0000c80025047a20 */ /* 0x000fee0000410000 */
[----:B------:R5:W4:Y:S01]  /*12130*/  MUFU.TANH R195, R0 ;  /* 0x0000000000c37308 */ /* 0x000b220000002400 */
[-C--:B-1----:R-:W-:Y:S03]  /*12140*/  HMMA.16816.F32.BF16 R40, R176, R12.reuse, R40 ;  /* 0x0000000cb028723c */ /* 0x082fe60000041828 */
[----:B--2---:R-:W-:Y:S06]  /*12150*/  FMUL.FTZ R3, R38, c[0x0][0x320] ;  /* 0x0000c80026037a20 */ /* 0x004fec0000410000 */
[----:B------:R1:W2:Y:S01]  /*12160*/  MUFU.TANH R31, R3 ;  /* 0x00000003001f7308 */ /* 0x0002a20000002400 */
[C---:B------:R-:W-:Y:S04]  /*12170*/  HMMA.16816.F32.BF16 R44, R184.reuse, R12, R44 ;  /* 0x0000000cb82c723c */ /* 0x040fe8000004182c */
[----:B---3--:R-:W-:Y:S04]  /*12180*/  FMUL.FTZ R2, R39, c[0x0][0x320] ;  /* 0x0000c80027027a20 */ /* 0x008fe80000410000 */
[-C--:B------:R-:W-:Y:S01]  /*12190*/  HMMA.16816.F32.BF16 R48, R184, R14.reuse, R48 ;  /* 0x0000000eb830723c */ /* 0x080fe20000041830 */
[----:B------:R3:W1:Y:S03]  /*121a0*/  MUFU.TANH R30, R2 ;  /* 0x00000002001e7308 */ /* 0x0006660000002400 */
[----:B-----5:R-:W-:Y:S04]  /*121b0*/  FMUL.FTZ R0, R17, c[0x0][0x320] ;  /* 0x0000c80011007a20 */ /* 0x020fe80000410000 */
[----:B------:R-:W-:Y:S03]  /*121c0*/  HMMA.16816.F32.BF16 R52, R176, R14, R52 ;  /* 0x0000000eb034723c */ /* 0x000fe60000041834 */
[----:B------:R5:W2:Y:S11]  /*121d0*/  MUFU.TANH R208, R0 ;  /* 0x0000000000d07308 */ /* 0x000ab60000002400 */
[----:B------:R-:W-:Y:S10]  /*121e0*/  @!UPT UIADD3 URZ, URZ, URZ, URZ ;  /* 0x0000003f3f3ff290 */ /* 0x000ff4000fffe03f */
[----:B-1----:R-:W-:Y:S02]  /*121f0*/  FMUL.FTZ R3, R52, c[0x0][0x320] ;  /* 0x0000c80034037a20 */ /* 0x002fe40000410000 */
[----:B---3--:R-:W-:Y:S02]  /*12200*/  FMUL.FTZ R2, R53, c[0x0][0x320] ;  /* 0x0000c80035027a20 */ /* 0x008fe40000410000 */
[----:B------:R-:W1:Y:S01]  /*12210*/  MUFU.TANH R13, R3 ;  /* 0x00000003000d7308 */ /* 0x000e620000002400 */
[----:B-----5:R-:W-:Y:S09]  /*12220*/  FMUL.FTZ R0, R18, c[0x0][0x320] ;  /* 0x0000c80012007a20 */ /* 0x020ff20000410000 */
[----:B------:R3:W1:Y:S10]  /*12230*/  MUFU.TANH R213, R0 ;  /* 0x0000000000d57308 */ /* 0x0006740000002400 */
[----:B------:R-:W1:Y:S01]  /*12240*/  MUFU.TANH R12, R2 ;  /* 0x00000002000c7308 */ /* 0x000e620000002400 */
[----:B---3--:R-:W-:Y:S09]  /*12250*/  FMUL.FTZ R0, R19, c[0x0][0x320] ;  /* 0x0000c80013007a20 */ /* 0x008ff20000410000 */
[----:B------:R3:W1:Y:S02]  /*12260*/  MUFU.TANH R212, R0 ;  /* 0x0000000000d47308 */ /* 0x0006640000002400 */
[----:B---3--:R-:W-:Y:S08]  /*12270*/  FMUL.FTZ R0, R20, c[0x0][0x320] ;  /* 0x0000c80014007a20 */ /* 0x008ff00000410000 */
        /* <DEDUP_REMOVED lines=8> */
[----:B------:R-:W3:Y:S10]  /*12300*/  MUFU.TANH R27, R4 ;  /* 0x00000004001b7308 */ /* 0x000ef40000002400 */
[----:B------:R5:W1:Y:S02]  /*12310*/  MUFU.TANH R175, R0 ;  /* 0x0000000000af7308 */ /* 0x000a640000002400 */
[----:B-----5:R-:W-:Y:S08]  /*12320*/  FMUL.FTZ R0, R28, c[0x0][0x320] ;  /* 0x0000c8001c007a20 */ /* 0x020ff00000410000 */
        /* <DEDUP_REMOVED lines=40> */
[----:B------:R1:W1:Y:S01]  /*125b0*/  MUFU.TANH R14, R0 ;  /* 0x00000000000e7308 */ /* 0x0002620000002400 */
[----:B------:R-:W-:-:S05]  /*125c0*/  @!P0 BRA `(.L_x_313) ;  /* 0x0000049000008947 */ /* 0x000fca0003800000 */
[----:B-1234-:R-:W-:Y:S01]  /*125d0*/  IMAD.MOV.U32 R0, RZ, RZ, 0x1 ;  /* 0x00000001ff007424 */ /* 0x01efe200078e00ff */
[----:B------:R-:W2:Y:S01]  /*125e0*/  LDL R226, [R1+0x40] ;  /* 0x0000400001e27983 */ /* 0x000ea20000100800 */
[----:B------:R-:W-:Y:S03]  /*125f0*/  IMAD.MOV.U32 R218, RZ, RZ, RZ ;  /* 0x000000ffffda7224 */ /* 0x000fe600078e00ff */
[----:B------:R-:W-:Y:S01]  /*12600*/  ISETP.NE.AND P0, PT, R0, c[0x0][0x2b8], PT ;  /* 0x0000ae0000007a0c */ /* 0x000fe20003f05270 */
[----:B------:R-:W3:Y:S04]  /*12610*/  LDL.64 R224, [R1+0x30] ;  /* 0x0000300001e07983 */ /* 0x000ee80000100a00 */
[----:B------:R-:W4:Y:S04]  /*12620*/  LDL R217, [R1+0x3c] ;  /* 0x00003c0001d97983 */ /* 0x000f280000100800 */
[----:B------:R-:W1:Y:S04]  /*12630*/  S2R R234, SR_TID.X ;  /* 0x0000000000ea7919 */ /* 0x000e680000002100 */
[----:B------:R-:W5:Y:S04]  /*12640*/  LDL.64 R222, [R1+0x28] ;  /* 0x0000280001de7983 */ /* 0x000f680000100a00 */
[----:B------:R-:W4:Y:S01]  /*12650*/  LDL R5, [R1+0x38] ;  /* 0x0000380001057983 */ /* 0x000f220000100800 */
[----:B-1----:R-:W-:Y:S04]  /*12660*/  SHF.R.S32.HI R221, RZ, 0x1f, R234 ;  /* 0x0000001fffdd7819 */ /* 0x002fe800000114ea */
[----:B------:R-:W-:Y:S04]  /*12670*/  LEA.HI R221, R221, R234, RZ, 0x2 ;  /* 0x000000eadddd7211 */ /* 0x000fe800078f10ff */
[----:B------:R-:W-:Y:S05]  /*12680*/  LOP3.LUT R221, R221, 0xfffffffc, RZ, 0xc0, !PT ;  /* 0xfffffffcdddd7812 */ /* 0x000fea00078ec0ff */
[----:B------:R-:W-:Y:S04]  /*12690*/  IMAD.IADD R221, R234, 0x1, -R221 ;  /* 0x00000001eadd7824 */ /* 0x000fe800078e0add */
[----:B------:R-:W-:Y:S02]  /*126a0*/  IMAD R0, R221, 0x20, R247 ;  /* 0x00000020dd007824 */ /* 0x000fe400078e02f7 */
[----:B--2---:R-:W-:Y:S05]  /*126b0*/  IMAD R2, R219, 0x30, R226 ;  /* 0x00000030db027824 */ /* 0x004fea00078e02e2 */
[----:B------:R-:W-:Y:S05]  /*126c0*/  IADD3 R2, R2, -0x30, R0 ;  /* 0xffffffd002027810 */ /* 0x000fea0007ffe000 */
[----:B------:R-:W-:Y:S04]  /*126d0*/  @P0 IMAD.HI.U32 R3, R2, c[0x0][0x2bc], RZ ;  /* 0x0000af0002030a27 */ /* 0x000fe800078e00ff */
[----:B------:R-:W-:Y:S01]  /*126e0*/  IMAD.MOV.U32 R0, RZ, RZ, R2 ;  /* 0x000000ffff007224 */ /* 0x000fe200078e0002 */
[----:B------:R-:W-:Y:S04]  /*126f0*/  @P0 SHF.R.U32.HI R0, RZ, c[0x0][0x2c0], R3 ;  /* 0x0000b000ff000a19 */ /* 0x000fe80000011603 */
[C---:B---3--:R-:W-:Y:S01]  /*12700*/  @!P3 IADD3 R3, P0, R0.reuse, R224, RZ ;  /* 0x000000e00003b210 */ /* 0x048fe20007f1e0ff */
[----:B------:R-:W-:Y:S03]  /*12710*/  IMAD.MOV R4, RZ, RZ, -R0 ;  /* 0x000000ffff047224 */ /* 0x000fe600078e0a00 */
[----:B----4-:R-:W-:Y:S01]  /*12720*/  @!P3 LEA.HI.X.SX32 R0, R0, R217, 0x1, P0 ;  /* 0x000000d90000b211 */ /* 0x010fe200000f0eff */
[----:B------:R-:W-:Y:S01]  /*12730*/  IMAD R227, R4, c[0x0][0x2b8], R2 ;  /* 0x0000ae0004e37a24 */ /* 0x000fe200078e0202 */
[C---:B------:R-:W-:Y:S04]  /*12740*/  @!P3 LEA R2, P0, R3.reuse, c[0x0][0x2a0], 0x2 ;  /* 0x0000a8000302ba11 */ /* 0x040fe800078010ff */
[----:B------:R-:W-:Y:S02]  /*12750*/  @!P3 LEA.HI.X R3, R3, c[0x0][0x2a4], R0, 0x2, P0 ;  /* 0x0000a9000303ba11 */ /* 0x000fe400000f1400 */
[----:B------:R-:W-:Y:S03]  /*12760*/  SHF.R.S32.HI R0, RZ, 0x1f, R227 ;  /* 0x0000001fff007819 */ /* 0x000fe600000114e3 */
[----:B------:R1:W2:Y:S02]  /*12770*/  @!P3 LDG.E R218, [R2.64] ;  /* 0x0000000802dab981 */ /* 0x0002a4000c1e1900 */
[----:B------:R-:W-:Y:S04]  /*12780*/  IMAD R0, R0, c[0x0][0x1e0], RZ ;  /* 0x0000780000007a24 */ /* 0x000fe800078e02ff */
[C---:B------:R-:W-:Y:S02]  /*12790*/  IMAD R0, R227.reuse, c[0x0][0x1e4], R0 ;  /* 0x00007900e3007a24 */ /* 0x040fe400078e0200 */
[----:B-1----:R-:W-:Y:S04]  /*127a0*/  IMAD.WIDE.U32 R2, R227, c[0x0][0x1e0], RZ ;  /* 0x00007800e3027a25 */ /* 0x002fe800078e00ff */
[----:B------:R-:W-:Y:S01]  /*127b0*/  IMAD.IADD R3, R3, 0x1, R0 ;  /* 0x0000000103037824 */ /* 0x000fe200078e0200 */
[----:B--2---:R-:W-:Y:S03]  /*127c0*/  SHF.R.S32.HI R0, RZ, 0x1f, R218 ;  /* 0x0000001fff007819 */ /* 0x004fe600000114da */
[----:B------:R-:W-:Y:S04]  /*127d0*/  IMAD.WIDE.U32 R2, R218, c[0x0][0x1f0], R2 ;  /* 0x00007c00da027a25 */ /* 0x000fe800078e0002 */
[----:B------:R-:W-:Y:S01]  /*127e0*/  IMAD R4, R0, c[0x0][0x1f0], RZ ;  /* 0x00007c0000047a24 */ /* 0x000fe200078e02ff */
[----:B-----5:R-:W-:Y:S03]  /*127f0*/  IADD3 R0, P0, R222, R2, RZ ;  /* 0x00000002de007210 */ /* 0x020fe60007f1e0ff */
[----:B------:R-:W-:Y:S05]  /*12800*/  IMAD R4, R218, c[0x0][0x1f4], R4 ;  /* 0x00007d00da047a24 */ /* 0x000fea00078e0204 */
[----:B------:R-:W-:Y:S02]  /*12810*/  IADD3.X R2, R5, R3, R4, P0, !PT ;  /* 0x0000000305027210 */ /* 0x000fe400007fe404 */
[C---:B------:R-:W-:Y:S02]  /*12820*/  LEA R11, P0, R0.reuse, c[0x0][0x1c8], 0x1 ;  /* 0x00007200000b7a11 */ /* 0x040fe400078008ff */
[----:B------:R-:W-:Y:S02]  /*12830*/  IADD3 R5, -R247, 0x30, RZ ;  /* 0x00000030f7057810 */ /* 0x000fe40007ffe1ff */
[----:B------:R-:W-:Y:S02]  /*12840*/  LEA.HI.X R10, R0, c[0x0][0x1cc], R2, 0x1, P0 ;  /* 0x00007300000a7a11 */ /* 0x000fe400000f0c02 */
[----:B------:R-:W-:Y:S01]  /*12850*/  ISETP.GE.AND P0, PT, R5, 0x1, PT ;  /* 0x000000010500780c */ /* 0x000fe20003f06270 */
[----:B------:R-:W-:-:S10]  /*12860*/  BRA.DIV ~URZ, `(.L_x_314) ;  /* 0x00007a627f007947 */ /* 0x000fd4000b800000 */
[----:B------:R1:W2:Y:S02]  /*12870*/  SHFL.IDX PT, R4, R10, RZ, 0x1c1f ;  /* 0x001c1fff0a047589 */ /* 0x0002a400000e0000 */
.L_x_404:
[----:B------:R-:W-:-:S05]  /*12880*/  BRA.DIV ~URZ, `(.L_x_315) ;  /* 0x00007ab27f007947 */ /* 0x000fca000b800000 */
[----:B------:R3:W4:Y:S02]  /*12890*/  SHFL.IDX PT, R0, R11, RZ, 0x1c1f ;  /* 0x001c1fff0b007589 */ /* 0x00072400000e0000 */
.L_x_405:
[C---:B----4-:R-:W-:Y:S04]  /*128a0*/  @P0 LEA R2, P1, R228.reuse, R0, 0x1 ;  /* 0x00000000e4020211 */ /* 0x050fe800078208ff */
[----:B--2---:R-:W-:Y:S02]  /*128b0*/  @P0 LEA.HI.X R3, R228, R4, R229, 0x1, P1 ;  /* 0x00000004e4030211 */ /* 0x004fe400008f0ce5 */
[C---:B------:R-:W-:Y:S03]  /*128c0*/  @P0 LEA R8, P1, R238.reuse, R0, 0x1 ;  /* 0x00000000ee080211 */ /* 0x040fe600078208ff */
[----:B------:R-:W-:Y:S01]  /*128d0*/  @!PT LDS RZ, [RZ] ;  /* 0x00000000fffff984 */ /* 0x000fe20000000800 */
[----:B------:R-:W-:Y:S01]  /*128e0*/  @!PT LDS RZ, [RZ] ;  /* 0x00000000fffff984 */ /* 0x000fe20000000800 */
[----:B------:R-:W-:Y:S01]  /*128f0*/  @!PT LDS RZ, [RZ] ;  /* 0x00000000fffff984 */ /* 0x000fe20000000800 */
[----:B------:R2:W-:Y:S01]  /*12900*/  @P0 LDGSTS.E.BYPASS.LTC128B.128 [R207+0x3c80], [R2.64], !P5 ;  /* 0x03c8000002cf0fae */ /* 0x0005e2000e901d48 */
[----:B------:R-:W-:Y:S05]  /*12910*/  @P0 LEA.HI.X R9, R238, R4, R250, 0x1, P1 ;  /* 0x00000004ee090211 */ /* 0x000fea00008f0cfa */
[----:B------:R4:W-:Y:S01]  /*12920*/  @P0 LDGSTS.E.BYPASS.LTC128B.128 [R207+0x4880], [R8.64], !P4 ;  /* 0x0488000008cf0fae */ /* 0x0009e2000e101d48 */
[C---:B--2---:R-:W-:Y:S04]  /*12930*/  @P0 LEA R2, P1, R230.reuse, R0, 0x1 ;  /* 0x00000000e6020211 */ /* 0x044fe800078208ff */
[----:B------:R-:W-:Y:S05]  /*12940*/  @P0 LEA.HI.X R3, R230, R4, R249, 0x1, P1 ;  /* 0x00000004e6030211 */ /* 0x000fea00008f0cf9 */
[----:B------:R4:W-:Y:S01]  /*12950*/  @P0 LDGSTS.E.BYPASS.LTC128B.128 [R207+0x5480], [R2.64], !P2 ;  /* 0x0548000002cf0fae */ /* 0x0009e2000d101d48 */
[----:B------:R-:W-:Y:S01]  /*12960*/  ISETP.GE.AND P0, PT, R5, 0x21, PT ;  /* 0x000000210500780c */ /* 0x000fe20003f06270 */
[----:B------:R-:W-:-:S06]  /*12970*/  BRA.DIV ~URZ, `(.L_x_316) ;  /* 0x00007a227f007947 */ /* 0x000fcc000b800000 */
[----:B------:R2:W1:Y:S04]  /*12980*/  SHFL.IDX PT, R4, R10, 0x1, 0x1c1f ;  /* 0x003c1f000a047f89 */ /* 0x00046800000e0000 */
[----:B------:R2:W3:Y:S02]  /*12990*/  SHFL.IDX PT, R0, R11, 0x1, 0x1c1f ;  /* 0x003c1f000b007f89 */ /* 0x0004e400000e0000 */
.L_x_406:
[C---:B---34-:R-:W-:Y:S04]  /*129a0*/  @P0 LEA R2, P1, R228.reuse, R0, 0x1 ;  /* 0x00000000e4020211 */ /* 0x058fe800078208ff */
[----:B-1----:R-:W-:Y:S02]  /*129b0*/  @P0 LEA.HI.X R3, R228, R4, R229, 0x1, P1 ;  /* 0x00000004e4030211 */ /* 0x002fe400008f0ce5 */
[C---:B------:R-:W-:Y:S03]  /*129c0*/  @P0 LEA R8, P1, R238.reuse, R0, 0x1 ;  /* 0x00000000ee080211 */ /* 0x040fe600078208ff */
[----:B------:R-:W-:Y:S01]  /*129d0*/  @!PT LDS RZ, [RZ] ;  /* 0x00000000fffff984 */ /* 0x000fe20000000800 */
[----:B------:R-:W-:Y:S01]  /*129e0*/  @!PT LDS RZ, [RZ] ;  /* 0x00000000fffff984 */ /* 0x000fe20000000800 */
[----:B------:R-:W-:Y:S01]  /*129f0*/  @!PT LDS RZ, [RZ] ;  /* 0x00000000fffff984 */ /* 0x000fe20000000800 */
[----:B------:R1:W-:Y:S01]  /*12a00*/  @P0 LDGSTS.E.BYPASS.LTC128B.128 [R207+0x4480], [R2.64], !P5 ;  /* 0x0448000002cf0fae */ /* 0x0003e2000e901d48 */
[----:B------:R-:W-:Y:S05]  /*12a10*/  @P0 LEA.HI.X R9, R238, R4, R250, 0x1, P1 ;  /* 0x00000004ee090211 */ /* 0x000fea00008f0cfa */
[----:B------:R3:W-:Y:S01]  /*12a20*/  @P0 LDGSTS.E.BYPASS.LTC128B.128 [R207+0x5080], [R8.64], !P4 ;  /* 0x0508000008cf0fae */ /* 0x0007e2000e101d48 */
[C---:B-1----:R-:W-:Y:S04]  /*12a30*/  @P0 LEA R2, P1, R230.reuse, R0, 0x1 ;  /* 0x00000000e6020211 */ /* 0x042fe800078208ff */
[----:B------:R-:W-:Y:S05]  /*12a40*/  @P0 LEA.HI.X R3, R230, R4, R249, 0x1, P1 ;  /* 0x00000004e6030211 */ /* 0x000fea00008f0cf9 */
[----:B------:R3:W-:Y:S04]  /*12a50*/  @P0 LDGSTS.E.BYPASS.LTC128B.128 [R207+0x5c80], [R2.64], !P2 ;  /* 0x05c8000002cf0fae */ /* 0x0007e8000d101d48 */
.L_x_313:
[----:B--234-:R-:W-:Y:S05]  /*12a60*/  BSYNC B0 ;  /* 0x0000000000007941 */ /* 0x01cfea0003800000 */
.L_x_312:
[----:B------:R-:W-:Y:S01]  /*12a70*/  FMNMX.FTZ R4, R194, R108, !PT ;  /* 0x0000006cc2047209 */ /* 0x000fe20007810000 */
[----:B------:R-:W0:Y:S01]  /*12a80*/  LDGDEPBAR ;  /* 0x00000000000079af */ /* 0x000e220000000000 */
[----:B------:R-:W-:Y:S02]  /*12a90*/  FMNMX.FTZ R3, R210, R107, !PT ;  /* 0x0000006bd2037209 */ /* 0x000fe40007810000 */
        /* <DEDUP_REMOVED lines=48> */
.L_x_407:
[----:B-12---:R-:W-:Y:S01]  /*12da0*/  FMNMX.FTZ R4, R4, R0, !PT ;  /* 0x0000000004047209 */ /* 0x006fe20007810000 */
[----:B------:R-:W-:-:S05]  /*12db0*/  BRA.DIV ~URZ, `(.L_x_318) ;  /* 0x000076e27f007947 */ /* 0x000fca000b800000 */
[----:B------:R-:W1:Y:S02]  /*12dc0*/  SHFL.BFLY PT, R0, R4, 0x1, 0x1f ;  /* 0x0c201f0004007f89 */ /* 0x000e6400000e0000 */
[----:B-1----:R-:W-:Y:S02]  /*12dd0*/  FMNMX.FTZ R108, R4, R0, !PT ;  /* 0x00000000046c7209 */ /* 0x002fe40007810000 */
[----:B------:R-:W1:Y:S02]  /*12de0*/  SHFL.BFLY PT, R0, R5, 0x2, 0x1f ;  /* 0x0c401f0005007f89 */ /* 0x000e6400000e0000 */
[----:B-1----:R-:W-:Y:S05]  /*12df0*/  FMNMX.FTZ R0, R5, R0, !PT ;  /* 0x0000000005007209 */ /* 0x002fea0007810000 */
        /* <DEDUP_REMOVED lines=8> */
[----:B------:R1:W2:Y:S02]  /*12e80*/  SHFL.BFLY PT, R0, R4, 0x1, 0x1f ;  /* 0x0c201f0004007f89 */ /* 0x0002a400000e0000 */
.L_x_408:
[----:B--2---:R-:W-:Y:S01]  /*12e90*/  FMNMX.FTZ R5, R0, R4, !PT ;  /* 0x0000000400057209 */ /* 0x004fe20007810000 */
[C---:B------:R-:W-:Y:S01]  /*12ea0*/  FMUL.FTZ R2, R108.reuse, c[0x0][0x2d0] ;  /* 0x0000b4006c027a20 */ /* 0x040fe20000410000 */
[----:B------:R-:W-:Y:S01]  /*12eb0*/  WARPSYNC 0xffffffff ;  /* 0xffffffff00007948 */ /* 0x000fe20003800000 */
[----:B------:R-:W-:Y:S01]  /*12ec0*/  FADD.FTZ R0, -R108, R109 ;  /* 0x0000006d6c007221 */ /* 0x000fe20000010100 */
[----:B------:R-:W-:Y:S01]  /*12ed0*/  LDSM.16.MT88.4 R40, [R171] ;  /* 0x00000000ab28783b */ /* 0x000fe20000004200 */
[--C-:B------:R-:W-:Y:S01]  /*12ee0*/  FFMA.FTZ R8, R194, c[0x0][0x2d0], -R2.reuse ;  /* 0x0000b400c2087a23 */ /* 0x100fe20000010802 */
[----:B------:R-:W-:Y:S01]  /*12ef0*/  ISETP.GT.AND P0, PT, R219, R251, PT ;  /* 0x000000fbdb00720c */ /* 0x000fe20003f04270 */
[----:B------:R-:W-:Y:S02]  /*12f00*/  FMUL.FTZ R0, R0, c[0x0][0x2d0] ;  /* 0x0000b40000007a20 */ /* 0x000fe40000410000 */
[--C-:B------:R-:W-:Y:S02]  /*12f10*/  FFMA.FTZ R3, R193, c[0x0][0x2d0], -R2.reuse ;  /* 0x0000b400c1037a23 */ /* 0x100fe40000010802 */
[--C-:B------:R-:W-:Y:S01]  /*12f20*/  FFMA.FTZ R194, R29, c[0x0][0x2d0], -R2.reuse ;  /* 0x0000b4001dc27a23 */ /* 0x100fe20000010802 */
[----:B-1----:R-:W1:Y:S01]  /*12f30*/  MUFU.EX2 R4, R0 ;  /* 0x0000000000047308 */ /* 0x002e620000000800 */
[--C-:B------:R-:W-:Y:S02]  /*12f40*/  FFMA.FTZ R193, R27, c[0x0][0x2d0], -R2.reuse ;  /* 0x0000b4001bc17a23 */ /* 0x100fe40000010802 */
[--C-:B------:R-:W-:Y:S02]  /*12f50*/  FFMA.FTZ R11, R182, c[0x0][0x2d0], -R2.reuse ;  /* 0x0000b400b60b7a23 */ /* 0x100fe40000010802 */
[--C-:B------:R-:W-:Y:S02]  /*12f60*/  FFMA.FTZ R10, R181, c[0x0][0x2d0], -R2.reuse ;  /* 0x0000b400b50a7a23 */ /* 0x100fe40000010802 */
[--C-:B------:R-:W-:Y:S02]  /*12f70*/  FFMA.FTZ R109, R173, c[0x0][0x2d0], -R2.reuse ;  /* 0x0000b400ad6d7a23 */ /* 0x100fe40000010802 */
[--C-:B------:R-:W-:Y:S01]  /*12f80*/  FFMA.FTZ R217, R172, c[0x0][0x2d0], -R2.reuse ;  /* 0x0000b400acd97a23 */ /* 0x100fe20000010802 */
[----:B------:R-:W-:Y:S01]  /*12f90*/  MUFU.EX2 R3, R3 ;  /* 0x0000000300037308 */ /* 0x000fe20000000800 */
[--C-:B------:R-:W-:Y:S02]  /*12fa0*/  FFMA.FTZ R226, R21, c[0x0][0x2d0], -R2.reuse ;  /* 0x0000b40015e27a23 */ /* 0x100fe40000010802 */
[--C-:B------:R-:W-:Y:S02]  /*12fb0*/  FFMA.FTZ R225, R20, c[0x0][0x2d0], -R2.reuse ;  /* 0x0000b40014e17a23 */ /* 0x100fe40000010802 */
[--C-:B------:R-:W-:Y:S02]  /*12fc0*/  FFMA.FTZ R224, R13, c[0x0][0x2d0], -R2.reuse ;  /* 0x0000b4000de07a23 */ /* 0x100fe40000010802 */
[----:B------:R-:W-:Y:S03]  /*12fd0*/  FFMA.FTZ R223, R12, c[0x0][0x2d0], -R2 ;  /* 0x0000b4000cdf7a23 */ /* 0x000fe60000010802 */
[----:B------:R-:W2:Y:S10]  /*12fe0*/  MUFU.EX2 R2, R8 ;  /* 0x0000000800027308 */ /* 0x000eb40000000800 */
[----:B------:R-:W-:Y:S10]  /*12ff0*/  MUFU.EX2 R13, R10 ;  /* 0x0000000a000d7308 */ /* 0x000ff40000000800 */
[----:B------:R-:W-:Y:S01]  /*13000*/  MUFU.EX2 R109, R109 ;  /* 0x0000006d006d7308 */ /* 0x000fe20000000800 */
[C---:B-1----:R-:W-:Y:S02]  /*13010*/  FMUL.FTZ R52, R4.reuse, R160 ;  /* 0x000000a004347220 */ /* 0x042fe40000410000 */
[C---:B------:R-:W-:Y:S01]  /*13020*/  FMUL.FTZ R53, R4.reuse, R161 ;  /* 0x000000a104357220 */ /* 0x040fe20000410000 */
[----:B--2---:R-:W-:Y:S01]  /*13030*/  F2FP.BF16.PACK_AB R172, R3, R2 ;  /* 0x0000000203ac723e */ /* 0x004fe200000010ff */
[----:B------:R-:W-:Y:S02]  /*13040*/  FFMA.FTZ R0, R4, R220, R2 ;  /* 0x000000dc04007223 */ /* 0x000fe40000010002 */
[----:B------:R-:W-:Y:S02]  /*13050*/  FMUL.FTZ R2, R107, c[0x0][0x2d0] ;  /* 0x0000b4006b027a20 */ /* 0x000fe40000410000 */
[----:B------:R-:W-:Y:S02]  /*13060*/  FADD.FTZ R12, R3, R0 ;  /* 0x00000000030c7221 */ /* 0x000fe40000010000 */
[----:B------:R-:W-:Y:S02]  /*13070*/  FADD.FTZ R0, -R107, R110 ;  /* 0x0000006e6b007221 */ /* 0x000fe40000010100 */
[--C-:B------:R-:W-:Y:S01]  /*13080*/  FFMA.FTZ R9, R210, c[0x0][0x2d0], -R2.reuse ;  /* 0x0000b400d2097a23 */ /* 0x100fe20000010802 */
[----:B------:R-:W-:Y:S01]  /*13090*/  MUFU.EX2 R110, R193 ;  /* 0x000000c1006e7308 */ /* 0x000fe20000000800 */
[----:B------:R-:W-:Y:S02]  /*130a0*/  FMUL.FTZ R0, R0, c[0x0][0x2d0] ;  /* 0x0000b40000007a20 */ /* 0x000fe40000410000 */
[--C-:B------:R-:W-:Y:S02]  /*130b0*/  FFMA.FTZ R8, R209, c[0x0][0x2d0], -R2.reuse ;  /* 0x0000b400d1087a23 */ /* 0x100fe40000010802 */
[--C-:B------:R-:W-:Y:S02]  /*130c0*/  FFMA.FTZ R27, R188, c[0x0][0x2d0], -R2.reuse ;  /* 0x0000b400bc1b7a23 */ /* 0x100fe40000010802 */
[--C-:B------:R-:W-:Y:S02]  /*130d0*/  FFMA.FTZ R36, R189, c[0x0][0x2d0], -R2.reuse ;  /* 0x0000b400bd247a23 */ /* 0x100fe40000010802 */
[--C-:B------:R-:W-:Y:S01]  /*130e0*/  FFMA.FTZ R185, R31, c[0x0][0x2d0], -R2.reuse ;  /* 0x0000b4001fb97a23 */ /* 0x100fe20000010802 */
[----:B------:R-:W1:Y:S01]  /*130f0*/  MUFU.EX2 R3, R0 ;  /* 0x0000000000037308 */ /* 0x000e620000000800 */
[--C-:B------:R-:W-:Y:S02]  /*13100*/  FFMA.FTZ R184, R30, c[0x0][0x2d0], -R2.reuse ;  /* 0x0000b4001eb87a23 */ /* 0x100fe40000010802 */
[--C-:B------:R-:W-:Y:S02]  /*13110*/  FFMA.FTZ R222, R24, c[0x0][0x2d0], -R2.reuse ;  /* 0x0000b40018de7a23 */ /* 0x100fe40000010802 */
[--C-:B------:R-:W-:Y:S02]  /*13120*/  FFMA.FTZ R187, R180, c[0x0][0x2d0], -R2.reuse ;  /* 0x0000b400b4bb7a23 */ /* 0x100fe40000010802 */
[--C-:B------:R-:W-:Y:S02]  /*13130*/  FFMA.FTZ R186, R175, c[0x0][0x2d0], -R2.reuse ;  /* 0x0000b400afba7a23 */ /* 0x100fe40000010802 */
[--C-:B------:R-:W-:Y:S01]  /*13140*/  FFMA.FTZ R221, R23, c[0x0][0x2d0], -R2.reuse ;  /* 0x0000b40017dd7a23 */ /* 0x100fe20000010802 */
[----:B------:R-:W2:Y:S01]  /*13150*/  MUFU.EX2 R9, R9 ;  /* 0x0000000900097308 */ /* 0x000ea20000000800 */
[--C-:B------:R-:W-:Y:S02]  /*13160*/  FFMA.FTZ R220, R15, c[0x0][0x2d0], -R2.reuse ;  /* 0x0000b4000fdc7a23 */ /* 0x100fe40000010802 */
[----:B------:R-:W-:Y:S02]  /*13170*/  FFMA.FTZ R210, R14, c[0x0][0x2d0], -R2 ;  /* 0x0000b4000ed27a23 */ /* 0x000fe40000010802 */
[C---:B------:R-:W-:Y:S02]  /*13180*/  FMUL.FTZ R56, R4.reuse, R56 ;  /* 0x0000003804387220 */ /* 0x040fe40000410000 */
[C---:B------:R-:W-:Y:S02]  /*13190*/  FMUL.FTZ R57, R4.reuse, R57 ;  /* 0x0000003904397220 */ /* 0x040fe40000410000 */
[C---:B------:R-:W-:Y:S01]  /*131a0*/  FMUL.FTZ R68, R4.reuse, R68 ;  /* 0x0000004404447220 */ /* 0x040fe20000410000 */
[----:B------:R-:W3:Y:S01]  /*131b0*/  MUFU.EX2 R2, R8 ;  /* 0x0000000800027308 */ /* 0x000ee20000000800 */
[C---:B------:R-:W-:Y:S02]  /*131c0*/  FMUL.FTZ R69, R4.reuse, R69 ;  /* 0x0000004504457220 */ /* 0x040fe40000410000 */
[----:B------:R-:W-:Y:S02]  /*131d0*/  FMUL.FTZ R72, R4, R72 ;  /* 0x0000004804487220 */ /* 0x000fe40000410000 */
[C---:B-1----:R-:W-:Y:S02]  /*131e0*/  FMUL.FTZ R38, R3.reuse, R154 ;  /* 0x0000009a03267220 */ /* 0x042fe40000410000 */
[C---:B------:R-:W-:Y:S02]  /*131f0*/  FMUL.FTZ R39, R3.reuse, R155 ;  /* 0x0000009b03277220 */ /* 0x040fe40000410000 */
[C---:B------:R-:W-:Y:S01]  /*13200*/  FMUL.FTZ R54, R3.reuse, R162 ;  /* 0x000000a203367220 */ /* 0x040fe20000410000 */
[----:B------:R-:W1:Y:S01]  /*13210*/  MUFU.EX2 R14, R11 ;  /* 0x0000000b000e7308 */ /* 0x000e620000000800 */
[C---:B------:R-:W-:Y:S02]  /*13220*/  FMUL.FTZ R55, R3.reuse, R163 ;  /* 0x000000a303377220 */ /* 0x040fe40000410000 */
[----:B------:R-:W-:Y:S01]  /*13230*/  LDSM.16.MT88.4 R160, [R170+0x1400] ;  /* 0x00140000aaa0783b */ /* 0x000fe20000004200 */
[C---:B--2---:R-:W-:Y:S02]  /*13240*/  FFMA.FTZ R0, R3.reuse, R231, R9 ;  /* 0x000000e703007223 */ /* 0x044fe40000010009 */
[C---:B------:R-:W-:Y:S02]  /*13250*/  FMUL.FTZ R58, R3.reuse, R58 ;  /* 0x0000003a033a7220 */ /* 0x040fe40000410000 */
[C---:B------:R-:W-:Y:S02]  /*13260*/  FMUL.FTZ R59, R3.reuse, R59 ;  /* 0x0000003b033b7220 */ /* 0x040fe40000410000 */
[C---:B------:R-:W-:Y:S01]  /*13270*/  FMUL.FTZ R70, R3.reuse, R70 ;  /* 0x0000004603467220 */ /* 0x040fe20000410000 */
[----:B------:R-:W-:Y:S01]  /*13280*/  MUFU.EX2 R234, R185 ;  /* 0x000000b900ea7308 */ /* 0x000fe20000000800 */
[----:B------:R-:W-:Y:S02]  /*13290*/  FMUL.FTZ R71, R3, R71 ;  /* 0x0000004703477220 */ /* 0x000fe40000410000 */
[C---:B---3--:R-:W-:Y:S01]  /*132a0*/  FADD.FTZ R37, R2.reuse, R0 ;  /* 0x0000000002257221 */ /* 0x048fe20000010000 */
[----:B------:R-:W-:Y:S01]  /*132b0*/  F2FP.BF16.PACK_AB R173, R2, R9 ;  /* 0x0000000902ad723e */ /* 0x000fe200000010ff */
[C---:B------:R-:W-:Y:S02]  /*132c0*/  FADD.FTZ R0, -R106.reuse, R111 ;  /* 0x0000006f6a007221 */ /* 0x040fe40000010100 */
[----:B------:R-:W-:Y:S02]  /*132d0*/  FMUL.FTZ R8, R106, c[0x0][0x2d0] ;  /* 0x0000b4006a087a20 */ /* 0x000fe40000410000 */
[----:B------:R-:W-:Y:S01]  /*132e0*/  FMUL.FTZ R0, R0, c[0x0][0x2d0] ;  /* 0x0000b40000007a20 */ /* 0x000fe20000410000 */
[----:B------:R-:W-:Y:S01]  /*132f0*/  MUFU.EX2 R111, R194 ;  /* 0x000000c2006f7308 */ /* 0x000fe20000000800 */
[--C-:B------:R-:W-:Y:S02]  /*13300*/  FFMA.FTZ R9, R215, c[0x0][0x2d0], -R8.reuse ;  /* 0x0000b400d7097a23 */ /* 0x100fe40000010808 */
[--C-:B------:R-:W-:Y:S02]  /*13310*/  FFMA.FTZ R23, R195, c[0x0][0x2d0], -R8.reuse ;  /* 0x0000b400c3177a23 */ /* 0x100fe40000010808 */
[--C-:B------:R-:W-:Y:S02]  /*13320*/  FFMA.FTZ R21, R208, c[0x0][0x2d0], -R8.reuse ;  /* 0x0000b400d0157a23 */ /* 0x100fe40000010808 */
[--C-:B------:R-:W-:Y:S02]  /*13330*/  FFMA.FTZ R177, R32, c[0x0][0x2d0], -R8.reuse ;  /* 0x0000b40020b17a23 */ /* 0x100fe40000010808 */
[--C-:B------:R-:W-:Y:S01]  /*13340*/  FFMA.FTZ R195, R28, c[0x0][0x2d0], -R8.reuse ;  /* 0x0000b4001cc37a23 */ /* 0x100fe20000010808 */
[----:B------:R2:W3:Y:S01]  /*13350*/  MUFU.EX2 R2, R0 ;  /* 0x0000000000027308 */ /* 0x0004e20000000800 */
[--C-:B------:R-:W-:Y:S02]  /*13360*/  FFMA.FTZ R189, R17, c[0x0][0x2d0], -R8.reuse ;  /* 0x0000b40011bd7a23 */ /* 0x100fe40000010808 */
[--C-:B------:R-:W-:Y:S02]  /*13370*/  FFMA.FTZ R208, R16, c[0x0][0x2d0], -R8.reuse ;  /* 0x0000b40010d07a23 */ /* 0x100fe40000010808 */
[--C-:B------:R-:W-:Y:S02]  /*13380*/  FFMA.FTZ R10, R214, c[0x0][0x2d0], -R8.reuse ;  /* 0x0000b400d60a7a23 */ /* 0x100fe40000010808 */
[--C-:B------:R-:W-:Y:S02]  /*13390*/  FFMA.FTZ R180, R191, c[0x0][0x2d0], -R8.reuse ;  /* 0x0000b400bfb47a23 */ /* 0x100fe40000010808 */
[--C-:B------:R-:W-:Y:S01]  /*133a0*/  FFMA.FTZ R179, R183, c[0x0][0x2d0], -R8.reuse ;  /* 0x0000b400b7b37a23 */ /* 0x100fe20000010808 */
[----:B------:R4:W5:Y:S01]  /*133b0*/  MUFU.EX2 R24, R9 ;  /* 0x0000000900187308 */ /* 0x0009620000000800 */
[--C-:B------:R-:W-:Y:S01]  /*133c0*/  FFMA.FTZ R178, R174, c[0x0][0x2d0], -R8.reuse ;  /* 0x0000b400aeb27a23 */ /* 0x100fe20000010808 */
[C---:B-1----:R-:W-:Y:S01]  /*133d0*/  F2FP.BF16.PACK_AB R174, R13.reuse, R14 ;  /* 0x0000000e0dae723e */ /* 0x042fe200000010ff */
[----:B------:R-:W-:Y:S02]  /*133e0*/  FFMA.FTZ R191, R22, c[0x0][0x2d0], -R8 ;  /* 0x0000b40016bf7a23 */ /* 0x000fe40000010808 */
[----:B------:R-:W-:Y:S02]  /*133f0*/  FADD.FTZ R8, R14, R12 ;  /* 0x0000000c0e087221 */ /* 0x000fe40000010000 */
[----:B------:R-:W-:Y:S02]  /*13400*/  FMUL.FTZ R73, R4, R73 ;  /* 0x0000004904497220 */ /* 0x000fe40000410000 */
[----:B------:R-:W-:Y:S01]  /*13410*/  FADD.FTZ R188, R13, R8 ;  /* 0x000000080dbc7221 */ /* 0x000fe20000010000 */
[----:B------:R-:W1:Y:S01]  /*13420*/  MUFU.EX2 R22, R10 ;  /* 0x0000000a00167308 */ /* 0x000e620000000800 */
[C---:B------:R-:W-:Y:S02]  /*13430*/  FMUL.FTZ R74, R3.reuse, R74 ;  /* 0x0000004a034a7220 */ /* 0x040fe40000410000 */
[----:B------:R-:W-:Y:S02]  /*13440*/  FMUL.FTZ R75, R3, R75 ;  /* 0x0000004b034b7220 */ /* 0x000fe40000410000 */
[C---:B--2---:R-:W-:Y:S02]  /*13450*/  FADD.FTZ R0, -R5.reuse, R6 ;  /* 0x0000000605007221 */ /* 0x044fe40000010100 */
[----:B------:R-:W-:Y:S02]  /*13460*/  FMUL.FTZ R6, R5, c[0x0][0x2d0] ;  /* 0x0000b40005067a20 */ /* 0x000fe40000410000 */
[----:B------:R-:W-:Y:S01]  /*13470*/  FMUL.FTZ R0, R0, c[0x0][0x2d0] ;  /* 0x0000b40000007a20 */ /* 0x000fe20000410000 */
[----:B------:R-:W-:Y:S01]  /*13480*/  MUFU.EX2 R214, R36 ;  /* 0x0000002400d67308 */ /* 0x000fe20000000800 */
[C---:B---3--:R-:W-:Y:S02]  /*13490*/  FMUL.FTZ R16, R2.reuse, R132 ;  /* 0x0000008402107220 */ /* 0x048fe40000410000 */
[C---:B------:R-:W-:Y:S02]  /*134a0*/  FMUL.FTZ R17, R2.reuse, R133 ;  /* 0x0000008502117220 */ /* 0x040fe40000410000 */
[----:B----4-:R-:W-:Y:S02]  /*134b0*/  FFMA.FTZ R9, R211, c[0x0][0x2d0], -R6 ;  /* 0x0000b400d3097a23 */ /* 0x010fe40000010806 */
[C---:B-----5:R-:W-:Y:S02]  /*134c0*/  FFMA.FTZ R8, R2.reuse, R232, R24 ;  /* 0x000000e802087223 */ /* 0x060fe40000010018 */
[C---:B------:R-:W-:Y:S01]  /*134d0*/  FMUL.FTZ R28, R2.reuse, R128 ;  /* 0x00000080021c7220 */ /* 0x040fe20000410000 */
[----:B------:R-:W2:Y:S01]  /*134e0*/  MUFU.EX2 R0, R0 ;  /* 0x0000000000007308 */ /* 0x000ea20000000800 */
[C---:B------:R-:W-:Y:S02]  /*134f0*/  FMUL.FTZ R29, R2.reuse, R129 ;  /* 0x00000081021d7220 */ /* 0x040fe40000410000 */
[C---:B------:R-:W-:Y:S02]  /*13500*/  FMUL.FTZ R32, R2.reuse, R124 ;  /* 0x0000007c02207220 */ /* 0x040fe40000410000 */
[C---:B------:R-:W-:Y:S02]  /*13510*/  FMUL.FTZ R44, R2.reuse, R120 ;  /* 0x00000078022c7220 */ /* 0x040fe40000410000 */
[C---:B------:R-:W-:Y:S02]  /*13520*/  FMUL.FTZ R45, R2.reuse, R121 ;  /* 0x00000079022d7220 */ /* 0x040fe40000410000 */
[--C-:B------:R-:W-:Y:S01]  /*13530*/  FFMA.FTZ R183, R33, c[0x0][0x2d0], -R6.reuse ;  /* 0x0000b40021b77a23 */ /* 0x100fe20000010806 */
[----:B------:R-:W-:Y:S01]  /*13540*/  MUFU.EX2 R239, R21 ;  /* 0x0000001500ef7308 */ /* 0x000fe20000000800 */
[C---:B------:R-:W-:Y:S02]  /*13550*/  FMUL.FTZ R33, R2.reuse, R125 ;  /* 0x0000007d02217220 */ /* 0x040fe40000410000 */
[----:B------:R-:W-:Y:S01]  /*13560*/  FMUL.FTZ R48, R2, R116 ;  /* 0x0000007402307220 */ /* 0x000fe20000410000 */
[----:B-1----:R-:W-:Y:S01]  /*13570*/  F2FP.BF16.PACK_AB R116, R22, R24 ;  /* 0x000000181674723e */ /* 0x002fe200000010ff */
[C---:B------:R-:W-:Y:S02]  /*13580*/  FMUL.FTZ R49, R2.reuse, R117 ;  /* 0x0000007502317220 */ /* 0x040fe40000410000 */
[C---:B------:R-:W-:Y:S02]  /*13590*/  FMUL.FTZ R60, R2.reuse, R60 ;  /* 0x0000003c023c7220 */ /* 0x040fe40000410000 */
[C---:B------:R-:W-:Y:S01]  /*135a0*/  FMUL.FTZ R61, R2.reuse, R61 ;  /* 0x0000003d023d7220 */ /* 0x040fe20000410000 */
[----:B------:R-:W-:Y:S01]  /*135b0*/  MUFU.EX2 R237, R184 ;  /* 0x000000b800ed7308 */ /* 0x000fe20000000800 */
[C---:B------:R-:W-:Y:S02]  /*135c0*/  FMUL.FTZ R64, R2.reuse, R64 ;  /* 0x0000004002407220 */ /* 0x040fe40000410000 */
[C---:B------:R-:W-:Y:S02]  /*135d0*/  FMUL.FTZ R65, R2.reuse, R65 ;  /* 0x0000004102417220 */ /* 0x040fe40000410000 */
        /* <DEDUP_REMOVED lines=11> */
[----:B------:R-:W-:Y:S02]  /*13690*/  FMUL.FTZ R97, R2, R97 ;  /* 0x0000006102617220 */ /* 0x000fe40000410000 */
[C---:B--2---:R-:W-:Y:S02]  /*136a0*/  FMUL.FTZ R30, R0.reuse, R130 ;  /* 0x00000082001e7220 */ /* 0x044fe40000410000 */
[C---:B------:R-:W-:Y:S02]  /*136b0*/  FMUL.FTZ R31, R0.reuse, R131 ;  /* 0x00000083001f7220 */ /* 0x040fe40000410000 */
[C---:B------:R-:W-:Y:S01]  /*136c0*/  FMUL.FTZ R35, R0.reuse, R127 ;  /* 0x0000007f00237220 */ /* 0x040fe20000410000 */
[----:B------:R-:W-:Y:S01]  /*136d0*/  MUFU.EX2 R2, R9 ;  /* 0x0000000900027308 */ /* 0x000fe20000000800 */
[C---:B------:R-:W-:Y:S01]  /*136e0*/  FMUL.FTZ R46, R0.reuse, R122 ;  /* 0x0000007a002e7220 */ /* 0x040fe20000410000 */
[----:B------:R-:W-:Y:S01]  /*136f0*/  LDSM.16.MT88.4 R128, [R171+0x400] ;  /* 0x00040000ab80783b */ /* 0x000fe20000004200 */
[----:B------:R-:W-:Y:S02]  /*13700*/  FMUL.FTZ R47, R0, R123 ;  /* 0x0000007b002f7220 */ /* 0x000fe40000410000 */
[--C-:B------:R-:W-:Y:S02]  /*13710*/  FFMA.FTZ R20, R216, c[0x0][0x2d0], -R6.reuse ;  /* 0x0000b400d8147a23 */ /* 0x100fe40000010806 */
[--C-:B------:R-:W-:Y:S02]  /*13720*/  FFMA.FTZ R176, R192, c[0x0][0x2d0], -R6.reuse ;  /* 0x0000b400c0b07a23 */ /* 0x100fe40000010806 */
[--C-:B------:R-:W-:Y:S01]  /*13730*/  FFMA.FTZ R192, R25, c[0x0][0x2d0], -R6.reuse ;  /* 0x0000b40019c07a23 */ /* 0x100fe20000010806 */
[----:B------:R-:W1:Y:S01]  /*13740*/  MUFU.EX2 R211, R20 ;  /* 0x0000001400d37308 */ /* 0x000e620000000800 */
[--C-:B------:R-:W-:Y:S01]  /*13750*/  FFMA.FTZ R181, R190, c[0x0][0x2d0], -R6.reuse ;  /* 0x0000b400beb57a23 */ /* 0x100fe20000010806 */
[----:B------:R-:W-:Y:S01]  /*13760*/  LDSM.16.MT88.4 R120, [R170+0xc00] ;  /* 0x000c0000aa78783b */ /* 0x000fe20000004200 */
[--C-:B------:R-:W-:Y:S02]  /*13770*/  FFMA.FTZ R190, R26, c[0x0][0x2d0], -R6.reuse ;  /* 0x0000b4001abe7a23 */ /* 0x100fe40000010806 */
[--C-:B------:R-:W-:Y:S02]  /*13780*/  FFMA.FTZ R182, R34, c[0x0][0x2d0], -R6.reuse ;  /* 0x0000b40022b67a23 */ /* 0x100fe40000010806 */
[C---:B------:R-:W-:Y:S02]  /*13790*/  FMUL.FTZ R34, R0.reuse, R126 ;  /* 0x0000007e00227220 */ /* 0x040fe40000410000 */
[----:B------:R-:W-:Y:S01]  /*137a0*/  FFMA.FTZ R209, R19, c[0x0][0x2d0], -R6 ;  /* 0x0000b40013d17a23 */ /* 0x000fe20000010806 */
[----:B------:R-:W-:Y:S01]  /*137b0*/  LDSM.16.MT88.4 R124, [R170+0x400] ;  /* 0x00040000aa7c783b */ /* 0x000fe20000004200 */
        /* <DEDUP_REMOVED lines=8> */
[C---:B------:R-:W-:Y:S01]  /*13840*/  FMUL.FTZ R63, R0.reuse, R63 ;  /* 0x0000003f003f7220 */ /* 0x040fe20000410000 */
[----:B-1----:R-:W-:Y:S01]  /*13850*/  F2FP.BF16.PACK_AB R117, R211, R2 ;  /* 0x00000002d375723e */ /* 0x002fe200000010ff */
        /* <DEDUP_REMOVED lines=12> */
[----:B------:R-:W-:Y:S02]  /*13920*/  FFMA.FTZ R136, R0, R233, R2 ;  /* 0x000000e900887223 */ /* 0x000fe40000010002 */
[--C-:B------:R-:W-:Y:S02]  /*13930*/  FFMA.FTZ R11, R213, c[0x0][0x2d0], -R6.reuse ;  /* 0x0000b400d50b7a23 */ /* 0x100fe40000010806 */
[--C-:B------:R-:W-:Y:S02]  /*13940*/  FFMA.FTZ R10, R212, c[0x0][0x2d0], -R6.reuse ;  /* 0x0000b400d40a7a23 */ /* 0x100fe40000010806 */
[----:B------:R-:W-:Y:S01]  /*13950*/  FFMA.FTZ R6, R18, c[0x0][0x2d0], -R6 ;  /* 0x0000b40012067a23 */ /* 0x000fe20000010806 */
[----:B------:R1:W-:Y:S01]  /*13960*/  MUFU.EX2 R212, R11 ;  /* 0x0000000b00d47308 */ /* 0x0003e20000000800 */
[----:B------:R-:W-:Y:S02]  /*13970*/  FMUL.FTZ R18, R0, R134 ;  /* 0x0000008600127220 */ /* 0x000fe40000410000 */
[----:B------:R-:W-:Y:S01]  /*13980*/  FADD.FTZ R138, R22, R8 ;  /* 0x00000008168a7221 */ /* 0x000fe20000010000 */
[----:B------:R-:W-:Y:S01]  /*13990*/  LDSM.16.MT88.4 R132, [R170+0x1000] ;  /* 0x00100000aa84783b */ /* 0x000fe20000004200 */
[C---:B------:R-:W-:Y:S02]  /*139a0*/  FMUL.FTZ R9, R4.reuse, R141 ;  /* 0x0000008d04097220 */ /* 0x040fe40000410000 */
[C---:B------:R-:W-:Y:S02]  /*139b0*/  FMUL.FTZ R8, R4.reuse, R140 ;  /* 0x0000008c04087220 */ /* 0x040fe40000410000 */
[C---:B------:R-:W-:Y:S01]  /*139c0*/  FMUL.FTZ R20, R4.reuse, R144 ;  /* 0x0000009004147220 */ /* 0x040fe20000410000 */
[----:B------:R2:W3:Y:S01]  /*139d0*/  MUFU.EX2 R0, R27 ;  /* 0x0000001b00007308 */ /* 0x0004e20000000800 */
[C---:B------:R-:W-:Y:S02]  /*139e0*/  FMUL.FTZ R21, R4.reuse, R145 ;  /* 0x0000009104157220 */ /* 0x040fe40000410000 */
[C---:B------:R-:W-:Y:S02]  /*139f0*/  FMUL.FTZ R22, R3.reuse, R146 ;  /* 0x0000009203167220 */ /* 0x040fe40000410000 */
[C---:B------:R-:W-:Y:S02]  /*13a00*/  FMUL.FTZ R36, R4.reuse, R152 ;  /* 0x0000009804247220 */ /* 0x040fe40000410000 */
[C---:B------:R-:W-:Y:S02]  /*13a10*/  FMUL.FTZ R84, R4.reuse, R84 ;  /* 0x0000005404547220 */ /* 0x040fe40000410000 */
[C---:B------:R-:W-:Y:S01]  /*13a20*/  FMUL.FTZ R85, R4.reuse, R85 ;  /* 0x0000005504557220 */ /* 0x040fe20000410000 */
[----:B------:R-:W4:Y:S01]  /*13a30*/  MUFU.EX2 R240, R10 ;  /* 0x0000000a00f07308 */ /* 0x000f220000000800 */
[C---:B------:R-:W-:Y:S02]  /*13a40*/  FMUL.FTZ R86, R3.reuse, R86 ;  /* 0x0000005603567220 */ /* 0x040fe40000410000 */
[C---:B------:R-:W-:Y:S02]  /*13a50*/  FMUL.FTZ R87, R3.reuse, R87 ;  /* 0x0000005703577220 */ /* 0x040fe40000410000 */
[C---:B-1----:R-:W-:Y:S02]  /*13a60*/  FMUL.FTZ R11, R3.reuse, R143 ;  /* 0x0000008f030b7220 */ /* 0x042fe40000410000 */
[C---:B------:R-:W-:Y:S02]  /*13a70*/  FMUL.FTZ R100, R4.reuse, R100 ;  /* 0x0000006404647220 */ /* 0x040fe40000410000 */
[----:B------:R-:W-:Y:S01]  /*13a80*/  FMUL.FTZ R101, R4, R101 ;  /* 0x0000006504657220 */ /* 0x000fe20000410000 */
[----:B------:R1:W5:Y:S01]  /*13a90*/  MUFU.EX2 R213, R23 ;  /* 0x0000001700d57308 */ /* 0x0003620000000800 */
[C---:B------:R-:W-:Y:S02]  /*13aa0*/  FMUL.FTZ R102, R3.reuse, R102 ;  /* 0x0000006603667220 */ /* 0x040fe40000410000 */
[----:B------:R-:W-:Y:S01]  /*13ab0*/  FMUL.FTZ R103, R3, R103 ;  /* 0x0000006703677220 */ /* 0x000fe20000410000 */
[----:B--2---:R-:W2:Y:S01]  /*13ac0*/  LDSM.16.MT88.4 R24, [R170] ;  /* 0x00000000aa18783b */ /* 0x004ea20000004200 */
[----:B---3--:R-:W-:Y:S01]  /*13ad0*/  F2FP.BF16.PACK_AB R175, R214, R0 ;  /* 0x00000000d6af723e */ /* 0x008fe200000010ff */
[----:B------:R-:W-:Y:S02]  /*13ae0*/  FADD.FTZ R137, R0, R37 ;  /* 0x0000002500897221 */ /* 0x000fe40000010000 */
[C---:B------:R-:W-:Y:S02]  /*13af0*/  FMUL.FTZ R37, R4.reuse, R153 ;  /* 0x0000009904257220 */ /* 0x040fe40000410000 */
[----:B------:R-:W-:Y:S01]  /*13b00*/  MUFU.EX2 R140, R187 ;  /* 0x000000bb008c7308 */ /* 0x000fe20000000800 */
[----:B------:R-:W-:Y:S01]  /*13b10*/  FADD.FTZ R0, R109, R188 ;  /* 0x000000bc6d007221 */ /* 0x000fe20000010000 */
[----:B------:R-:W-:Y:S01]  /*13b20*/  LDSM.16.MT88.4 R152, [R171+0x800] ;  /* 0x00080000ab98783b */ /* 0x000fe20000004200 */
[----:B------:R-:W-:Y:S01]  /*13b30*/  FMUL.FTZ R88, R4, R88 ;  /* 0x0000005804587220 */ /* 0x000fe20000410000 */
[----:B----4-:R-:W-:Y:S01]  /*13b40*/  F2FP.BF16.PACK_AB R119, R240, R212 ;  /* 0x000000d4f077723e */ /* 0x010fe200000010ff */
[C---:B------:R-:W-:Y:S02]  /*13b50*/  FMUL.FTZ R10, R3.reuse, R142 ;  /* 0x0000008e030a7220 */ /* 0x040fe40000410000 */
[----:B------:R-:W-:Y:S02]  /*13b60*/  FMUL.FTZ R89, R4, R89 ;  /* 0x0000005904597220 */ /* 0x000fe40000410000 */
[C---:B------:R-:W-:Y:S01]  /*13b70*/  FMUL.FTZ R90, R3.reuse, R90 ;  /* 0x0000005a035a7220 */ /* 0x040fe20000410000 */
[----:B------:R-:W3:Y:S01]  /*13b80*/  MUFU.EX2 R2, R217 ;  /* 0x000000d900027308 */ /* 0x000ee20000000800 */
[C---:B------:R-:W-:Y:S02]  /*13b90*/  FMUL.FTZ R91, R3.reuse, R91 ;  /* 0x0000005b035b7220 */ /* 0x040fe40000410000 */
[----:B-1----:R-:W-:Y:S01]  /*13ba0*/  FMUL.FTZ R23, R3, R147 ;  /* 0x0000009303177220 */ /* 0x002fe20000410000 */
[----:B-----5:R-:W-:Y:S01]  /*13bb0*/  F2FP.BF16.PACK_AB R118, R239, R213 ;  /* 0x000000d5ef76723e */ /* 0x020fe200000010ff */
[----:B------:R-:W-:Y:S05]  /*13bc0*/  LDSM.16.MT88.4 R144, [R170+0x800] ;  /* 0x00080000aa90783b */ /* 0x000fea0000004200 */
[----:B------:R-:W-:Y:S10]  /*13bd0*/  MUFU.EX2 R233, R186 ;  /* 0x000000ba00e97308 */ /* 0x000ff40000000800 */
[----:B------:R-:W-:Y:S01]  /*13be0*/  MUFU.EX2 R217, R181 ;  /* 0x000000b500d97308 */ /* 0x000fe20000000800 */
[-C--:B--2---:R-:W-:Y:S05]  /*13bf0*/  HMMA.16816.F32.BF16 R8, R172, R24.reuse, R8 ;  /* 0x00000018ac08723c */ /* 0x084fea0000041808 */
[----:B---3--:R-:W-:Y:S04]  /*13c00*/  FADD.FTZ R0, R2, R0 ;  /* 0x0000000002007221 */ /* 0x008fe80000010000 */
[----:B------:R-:W-:Y:S01]  /*13c10*/  MUFU.EX2 R215, R183 ;  /* 0x000000b700d77308 */ /* 0x000fe20000000800 */
[C---:B------:R-:W-:Y:S04]  /*13c20*/  HMMA.16816.F32.BF16 R12, R116.reuse, R24, R12 ;  /* 0x00000018740c723c */ /* 0x040fe8000004180c */
[----:B------:R-:W-:Y:S03]  /*13c30*/  FADD.FTZ R0, R111, R0 ;  /* 0x000000006f007221 */ /* 0x000fe60000010000 */
[C---:B------:R-:W-:Y:S01]  /*13c40*/  FMUL.FTZ R24, R4.reuse, R148 ;  /* 0x0000009404187220 */ /* 0x040fe20000410000 */
[-C--:B------:R-:W-:Y:S01]  /*13c50*/  HMMA.16816.F32.BF16 R16, R116, R26.reuse, R16 ;  /* 0x0000001a7410723c */ /* 0x080fe20000041810 */
[----:B------:R-:W-:Y:S03]  /*13c60*/  MUFU.EX2 R184, R222 ;  /* 0x000000de00b87308 */ /* 0x000fe60000000800 */
[C---:B------:R-:W-:Y:S04]  /*13c70*/  FMUL.FTZ R25, R4.reuse, R149 ;  /* 0x0000009504197220 */ /* 0x040fe80000410000 */
[C---:B------:R-:W-:Y:S03]  /*13c80*/  HMMA.16816.F32.BF16 R20, R172.reuse, R26, R20 ;  /* 0x0000001aac14723c */ /* 0x040fe60000041814 */
[----:B------:R-:W-:Y:S04]  /*13c90*/  MUFU.EX2 R188, R221 ;  /* 0x000000dd00bc7308 */ /* 0x000fe80000000800 */
[C---:B------:R-:W-:Y:S02]  /*13ca0*/  FMUL.FTZ R26, R3.reuse, R150 ;  /* 0x00000096031a7220 */ /* 0x040fe40000410000 */
[C---:B------:R-:W-:Y:S04]  /*13cb0*/  FMUL.FTZ R27, R3.reuse, R151 ;  /* 0x00000097031b7220 */ /* 0x040fe80000410000 */
[----:B------:R-:W-:Y:S03]  /*13cc0*/  MUFU.EX2 R193, R220 ;  /* 0x000000dc00c17308 */ /* 0x000fe60000000800 */
[-C--:B------:R-:W-:Y:S07]  /*13cd0*/  HMMA.16816.F32.BF16 R24, R172, R40.reuse, R24 ;  /* 0x00000028ac18723c */ /* 0x080fee0000041818 */
[----:B------:R-:W-:Y:S01]  /*13ce0*/  MUFU.EX2 R194, R210 ;  /* 0x000000d200c27308 */ /* 0x000fe20000000800 */
[C---:B------:R-:W-:Y:S07]  /*13cf0*/  HMMA.16816.F32.BF16 R28, R116.reuse, R40, R28 ;  /* 0x00000028741c723c */ /* 0x040fee000004181c */
[C---:B------:R-:W-:Y:S01]  /*13d00*/  FMUL.FTZ R40, R4.reuse, R156 ;  /* 0x0000009c04287220 */ /* 0x040fe20000410000 */
[-C--:B------:R-:W-:Y:S01]  /*13d10*/  HMMA.16816.F32.BF16 R32, R116, R42.reuse, R32 ;  /* 0x0000002a7420723c */ /* 0x080fe20000041820 */
[----:B------:R-:W-:Y:S03]  /*13d20*/  MUFU.EX2 R185, R195 ;  /* 0x000000c300b97308 */ /* 0x000fe60000000800 */
[----:B------:R-:W-:Y:S04]  /*13d30*/  FMUL.FTZ R41, R4, R157 ;  /* 0x0000009d04297220 */ /* 0x000fe80000410000 */
[C---:B------:R-:W-:Y:S03]  /*13d40*/  HMMA.16816.F32.BF16 R36, R172.reuse, R42, R36 ;  /* 0x0000002aac24723c */ /* 0x040fe60000041824 */
[----:B------:R-:W1:Y:S04]  /*13d50*/  MUFU.EX2 R186, R191 ;  /* 0x000000bf00ba7308 */ /* 0x000e680000000800 */
[C---:B------:R-:W-:Y:S02]  /*13d60*/  FMUL.FTZ R42, R3.reuse, R158 ;  /* 0x0000009e032a7220 */ /* 0x040fe40000410000 */
[----:B------:R-:W-:Y:S03]  /*13d70*/  FMUL.FTZ R43, R3, R159 ;  /* 0x0000009f032b7220 */ /* 0x000fe60000410000 */
[----:B------:R-:W-:Y:S01]  /*13d80*/  FADD.FTZ R3, R214, R137 ;  /* 0x00000089d6037221 */ /* 0x000fe20000010000 */
[----:B------:R-:W-:Y:S03]  /*13d90*/  MUFU.EX2 R187, R189 ;  /* 0x000000bd00bb7308 */ /* 0x000fe60000000800 */
[-C--:B------:R-:W-:Y:S07]  /*13da0*/  HMMA.16816.F32.BF16 R40, R172, R120.reuse, R40 ;  /* 0x00000078ac28723c */ /* 0x080fee0000041828 */
[----:B------:R-:W-:Y:S01]  /*13db0*/  MUFU.EX2 R137, R224 ;  /* 0x000000e000897308 */ /* 0x000fe20000000800 */
[C---:B------:R-:W-:Y:S04]  /*13dc0*/  HMMA.16816.F32.BF16 R44, R116.reuse, R120, R44 ;  /* 0x00000078742c723c */ /* 0x040fe8000004182c */
[----:B-1----:R-:W-:Y:S04]  /*13dd0*/  F2FP.BF16.PACK_AB R176, R186, R185 ;  /* 0x000000b9bab0723e */ /* 0x002fe800000010ff */
[-C--:B------:R-:W-:Y:S01]  /*13de0*/  HMMA.16816.F32.BF16 R48, R116, R122.reuse, R48 ;  /* 0x0000007a7430723c */ /* 0x080fe20000041830 */
[----:B------:R-:W1:Y:S07]  /*13df0*/  MUFU.EX2 R183, R208 ;  /* 0x000000d000b77308 */ /* 0x000e6e0000000800 */
[C---:B------:R-:W-:Y:S01]  /*13e00*/  HMMA.16816.F32.BF16 R52, R172.reuse, R122, R52 ;  /* 0x0000007aac34723c */ /* 0x040fe20000041834 */
[----:B------:R-:W2:Y:S02]  /*13e10*/  LDSM.16.MT88.4 R120, [R171+0xc00] ;  /* 0x000c0000ab78783b */ /* 0x000ea40000004200 */
[----:B------:R-:W-:Y:S10]  /*13e20*/  MUFU.EX2 R182, R190 ;  /* 0x000000be00b67308 */ /* 0x000ff40000000800 */
[----:B------:R-:W3:Y:S01]  /*13e30*/  MUFU.EX2 R181, R192 ;  /* 0x000000c000b57308 */ /* 0x000ee20000000800 */
[----:B-1----:R-:W-:Y:S09]  /*13e40*/  F2FP.BF16.PACK_AB R178, R183, R187 ;  /* 0x000000bbb7b2723e */ /* 0x002ff200000010ff */
[----:B------:R-:W-:Y:S10]  /*13e50*/  MUFU.EX2 R180, R209 ;  /* 0x000000d100b47308 */ /* 0x000ff40000000800 */
[----:B------:R-:W1:Y:S01]  /*13e60*/  MUFU.EX2 R6, R6 ;  /* 0x0000000600067308 */ /* 0x000e620000000800 */
[----:B---3--:R-:W-:Y:S01]  /*13e70*/  F2FP.BF16.PACK_AB R177, R181, R182 ;  /* 0x000000b6b5b1723e */ /* 0x008fe200000010ff */
[-C--:B--2---:R-:W-:Y:S08]  /*13e80*/  HMMA.16816.F32.BF16 R56, R172, R120.reuse, R56 ;  /* 0x00000078ac38723c */ /* 0x084ff00000041838 */
[C---:B------:R-:W-:Y:S08]  /*13e90*/  HMMA.16816.F32.BF16 R60, R116.reuse, R120, R60 ;  /* 0x00000078743c723c */ /* 0x040ff0000004183c */
[-C--:B------:R-:W-:Y:S04]  /*13ea0*/  HMMA.16816.F32.BF16 R64, R116, R122.reuse, R64 ;  /* 0x0000007a7440723c */ /* 0x080fe80000041840 */
[----:B-1----:R-:W-:Y:S04]  /*13eb0*/  F2FP.BF16.PACK_AB R179, R6, R180 ;  /* 0x000000b406b3723e */ /* 0x002fe800000010ff */
[C---:B------:R-:W-:Y:S01]  /*13ec0*/  HMMA.16816.F32.BF16 R68, R172.reuse, R122, R68 ;  /* 0x0000007aac44723c */ /* 0x040fe20000041844 */
[----:B------:R-:W1:Y:S07]  /*13ed0*/  LDSM.16.MT88.4 R120, [R170+0x1800] ;  /* 0x00180000aa78783b */ /* 0x000e6e0000004200 */
[-C--:B-1----:R-:W-:Y:S08]  /*13ee0*/  HMMA.16816.F32.BF16 R72, R172, R120.reuse, R72 ;  /* 0x00000078ac48723c */ /* 0x082ff00000041848 */
[C---:B------:R-:W-:Y:S08]  /*13ef0*/  HMMA.16816.F32.BF16 R76, R116.reuse, R120, R76 ;  /* 0x00000078744c723c */ /* 0x040ff0000004184c */
[-C--:B------:R-:W-:Y:S08]  /*13f00*/  HMMA.16816.F32.BF16 R80, R116, R122.reuse, R80 ;  /* 0x0000007a7450723c */ /* 0x080ff00000041850 */
[C---:B------:R-:W-:Y:S01]  /*13f10*/  HMMA.16816.F32.BF16 R84, R172.reuse, R122, R84 ;  /* 0x0000007aac54723c */ /* 0x040fe20000041854 */
[----:B------:R-:W1:Y:S07]  /*13f20*/  LDSM.16.MT88.4 R120, [R171+0x1800] ;  /* 0x00180000ab78783b */ /* 0x000e6e0000004200 */
[-C--:B-1----:R-:W-:Y:S08]  /*13f30*/  HMMA.16816.F32.BF16 R88, R172, R120.reuse, R88 ;  /* 0x00000078ac58723c */ /* 0x082ff00000041858 */
[C---:B------:R-:W-:Y:S07]  /*13f40*/  HMMA.16816.F32.BF16 R92, R116.reuse, R120, R92 ;  /* 0x00000078745c723c */ /* 0x040fee000004185c */
[----:B------:R-:W-:Y:S01]  /*13f50*/  F2FP.BF16.PACK_AB R120, R232, R139 ;  /* 0x0000008be878723e */ /* 0x000fe200000010ff */
[-C--:B------:R-:W-:Y:S04]  /*13f60*/  HMMA.16816.F32.BF16 R96, R116, R122.reuse, R96 ;  /* 0x0000007a7460723c */ /* 0x080fe80000041860 */
[----:B------:R-:W-:Y:S03]  /*13f70*/  F2FP.BF16.PACK_AB R121, R217, R231 ;  /* 0x000000e7d979723e */ /* 0x000fe600000010ff */
[----:B------:R-:W-:Y:S01]  /*13f80*/  F2FP.BF16.PACK_AB R116, R2, R109 ;  /* 0x0000006d0274723e */ /* 0x000fe200000010ff */
[----:B------:R-:W-:Y:S04]  /*13f90*/  HMMA.16816.F32.BF16 R100, R172, R122, R100 ;  /* 0x0000007aac64723c */ /* 0x000fe80000041864 */
[C---:B------:R-:W-:Y:S01]  /*13fa0*/  F2FP.BF16.PACK_AB R118, R110.reuse, R111 ;  /* 0x0000006f6e76723e */ /* 0x040fe200000010ff */
[----:B------:R-:W-:Y:S01]  /*13fb0*/  FADD.FTZ R109, R213, R138 ;  /* 0x0000008ad56d7221 */ /* 0x000fe20000010000 */
[----:B------:R-:W-:Y:S01]  /*13fc0*/  F2FP.BF16.PACK_AB R117, R233, R140 ;  /* 0x0000008ce975723e */ /* 0x000fe200000010ff */
[----:B------:R-:W1:Y:S01]  /*13fd0*/  MUFU.EX2 R111, R226 ;  /* 0x000000e2006f7308 */ /* 0x000e620000000800 */
[----:B------:R-:W-:Y:S01]  /*13fe0*/  F2FP.BF16.PACK_AB R119, R237, R234 ;  /* 0x000000eaed77723e */ /* 0x000fe200000010ff */
[----:B------:R-:W-:Y:S03]  /*13ff0*/  FADD.FTZ R2, R110, R0 ;  /* 0x000000006e027221 */ /* 0x000fe60000010000 */
[----:B------:R-:W-:Y:S01]  /*14000*/  F2FP.BF16.PACK_AB R122, R236, R235 ;  /* 0x000000ebec7a723e */ /* 0x000fe200000010ff */
[----:B------:R-:W-:Y:S01]  /*14010*/  FADD.FTZ R0, R211, R136 ;  /* 0x00000088d3007221 */ /* 0x000fe20000010000 */
[----:B------:R-:W-:Y:S01]  /*14020*/  F2FP.BF16.PACK_AB R123, R215, R216 ;  /* 0x000000d8d77b723e */ /* 0x000fe200000010ff */
[-C--:B------:R-:W-:Y:S02]  /*14030*/  HMMA.16816.F32.BF16 R8, R116, R124.reuse, R8 ;  /* 0x0000007c7408723c */ /* 0x080fe40000041808 */
[----:B------:R-:W2:Y:S03]  /*14040*/  MUFU.EX2 R136, R223 ;  /* 0x000000df00887308 */ /* 0x000ea60000000800 */
[----:B------:R-:W-:Y:S01]  /*14050*/  F2FP.BF16.PACK_AB R173, R188, R184 ;  /* 0x000000b8bcad723e */ /* 0x000fe200000010ff */
[----:B------:R-:W-:Y:S01]  /*14060*/  FADD.FTZ R4, R212, R0 ;  /* 0x00000000d4047221 */ /* 0x000fe20000010000 */
[----:B------:R-:W-:Y:S01]  /*14070*/  F2FP.BF16.PACK_AB R175, R194, R193 ;  /* 0x000000c1c2af723e */ /* 0x000fe200000010ff */
[C---:B------:R-:W-:Y:S04]  /*14080*/  HMMA.16816.F32.BF16 R12, R120.reuse, R124, R12 ;  /* 0x0000007c780c723c */ /* 0x040fe8000004180c */
[----:B------:R-:W3:Y:S04]  /*14090*/  MUFU.EX2 R110, R225 ;  /* 0x000000e1006e7308 */ /* 0x000ee80000000800 */
[-C--:B------:R-:W-:Y:S04]  /*140a0*/  HMMA.16816.F32.BF16 R16, R120, R126.reuse, R16 ;  /* 0x0000007e7810723c */ /* 0x080fe80000041810 */
[----:B-1----:R-:W-:Y:S02]  /*140b0*/  FADD.FTZ R0, R111, R2 ;  /* 0x000000026f007221 */ /* 0x002fe40000010000 */
[----:B------:R-:W-:Y:S02]  /*140c0*/  FADD.FTZ R2, R240, R4 ;  /* 0x00000004f0027221 */ /* 0x000fe40000010000 */
[C---:B------:R-:W-:Y:S01]  /*140d0*/  HMMA.16816.F32.BF16 R20, R116.reuse, R126, R20 ;  /* 0x0000007e7414723c */ /* 0x040fe20000041814 */
[----:B------:R-:W1:Y:S03]  /*140e0*/  LDSM.16.MT88.4 R124, [R171+0x1000] ;  /* 0x00100000ab7c783b */ /* 0x000e660000004200 */
[----:B--2---:R-:W-:Y:S01]  /*140f0*/  F2FP.BF16.PACK_AB R174, R136, R137 ;  /* 0x0000008988ae723e */ /* 0x004fe200000010ff */
[----:B------:R-:W-:Y:S02]  /*14100*/  FADD.FTZ R4, R140, R3 ;  /* 0x000000038c047221 */ /* 0x000fe40000010000 */
[----:B------:R-:W-:Y:S01]  /*14110*/  FADD.FTZ R2, R231, R2 ;  /* 0x00000002e7027221 */ /* 0x000fe20000010000 */
[-C--:B------:R-:W-:Y:S04]  /*14120*/  HMMA.16816.F32.BF16 R24, R116, R128.reuse, R24 ;  /* 0x000000807418723c */ /* 0x080fe80000041818 */
[C---:B---3--:R-:W-:Y:S01]  /*14130*/  F2FP.BF16.PACK_AB R172, R110.reuse, R111 ;  /* 0x0000006f6eac723e */ /* 0x048fe200000010ff */
[----:B------:R-:W-:Y:S02]  /*14140*/  FADD.FTZ R0, R110, R0 ;  /* 0x000000006e007221 */ /* 0x000fe40000010000 */
[----:B------:R-:W-:Y:S01]  /*14150*/  FADD.FTZ R2, R217, R2 ;  /* 0x00000002d9027221 */ /* 0x000fe20000010000 */
[C---:B------:R-:W-:Y:S04]  /*14160*/  HMMA.16816.F32.BF16 R28, R120.reuse, R128, R28 ;  /* 0x00000080781c723c */ /* 0x040fe8000004181c */
[----:B------:R-:W-:Y:S02]  /*14170*/  FADD.FTZ R0, R137, R0 ;  /* 0x0000000089007221 */ /* 0x000fe40000010000 */
[----:B------:R-:W-:Y:S02]  /*14180*/  FADD.FTZ R2, R216, R2 ;  /* 0x00000002d8027221 */ /* 0x000fe40000010000 */
[-C--:B------:R-:W-:Y:S04]  /*14190*/  HMMA.16816.F32.BF16 R32, R120, R130.reuse, R32 ;  /* 0x000000827820723c */ /* 0x080fe80000041820 */
[----:B------:R-:W-:Y:S02]  /*141a0*/  FADD.FTZ R220, R136, R0 ;  /* 0x0000000088dc7221 */ /* 0x000fe40000010000 */
[----:B------:R-:W-:Y:S02]  /*141b0*/  FADD.FTZ R0, R239, R109 ;  /* 0x0000006def007221 */ /* 0x000fe40000010000 */
[C---:B------:R-:W-:Y:S01]  /*141c0*/  HMMA.16816.F32.BF16 R36, R116.reuse, R130, R36 ;  /* 0x000000827424723c */ /* 0x040fe20000041824 */
[----:B------:R-:W2:Y:S03]  /*141d0*/  LDSM.16.MT88.4 R128, [R170+0x1c00] ;  /* 0x001c0000aa80783b */ /* 0x000ea60000004200 */
[----:B------:R-:W-:Y:S02]  /*141e0*/  FADD.FTZ R3, R139, R0 ;  /* 0x000000008b037221 */ /* 0x000fe40000010000 */
[----:B------:R-:W-:Y:S02]  /*141f0*/  FADD.FTZ R0, R233, R4 ;  /* 0x00000004e9007221 */ /* 0x000fe40000010000 */
[-C--:B------:R-:W-:Y:S04]  /*14200*/  HMMA.16816.F32.BF16 R40, R116, R132.reuse, R40 ;  /* 0x000000847428723c */ /* 0x080fe80000041828 */
[----:B------:R-:W-:Y:S02]  /*14210*/  FADD.FTZ R3, R232, R3 ;  /* 0x00000003e8037221 */ /* 0x000fe40000010000 */
[----:B------:R-:W-:Y:S02]  /*14220*/  FADD.FTZ R0, R234, R0 ;  /* 0x00000000ea007221 */ /* 0x000fe40000010000 */
[C---:B------:R-:W-:Y:S04]  /*14230*/  HMMA.16816.F32.BF16 R44, R120.reuse, R132, R44 ;  /* 0x00000084782c723c */ /* 0x040fe8000004182c */
[----:B------:R-:W-:Y:S02]  /*14240*/  FADD.FTZ R3, R235, R3 ;  /* 0x00000003eb037221 */ /* 0x000fe40000010000 */
[----:B------:R-:W-:Y:S02]  /*14250*/  FADD.FTZ R0, R237, R0 ;  /* 0x00000000ed007221 */ /* 0x000fe40000010000 */
[-C--:B------:R-:W-:Y:S04]  /*14260*/  HMMA.16816.F32.BF16 R48, R120, R134.reuse, R48 ;  /* 0x000000867830723c */ /* 0x080fe80000041830 */
[----:B------:R-:W-:Y:S02]  /*14270*/  FADD.FTZ R4, R236, R3 ;  /* 0x00000003ec047221 */ /* 0x000fe40000010000 */
[----:B------:R-:W-:Y:S02]  /*14280*/  FADD.FTZ R3, R215, R2 ;  /* 0x00000002d7037221 */ /* 0x000fe40000010000 */
[C---:B------:R-:W-:Y:S01]  /*14290*/  HMMA.16816.F32.BF16 R52, R116.reuse, R134, R52 ;  /* 0x000000867434723c */ /* 0x040fe20000041834 */
[----:B------:R-:W3:Y:S03]  /*142a0*/  LDSM.16.MT88.4 R132, [R171+0x1c00] ;  /* 0x001c0000ab84783b */ /* 0x000ee60000004200 */
[----:B------:R-:W-:Y:S02]  /*142b0*/  FADD.FTZ R2, R184, R0 ;  /* 0x00000000b8027221 */ /* 0x000fe40000010000 */
[----:B------:R-:W-:Y:S02]  /*142c0*/  FADD.FTZ R0, R185, R4 ;  /* 0x00000004b9007221 */ /* 0x000fe40000010000 */
[-C--:B-1----:R-:W-:Y:S04]  /*142d0*/  HMMA.16816.F32.BF16 R56, R116, R124.reuse, R56 ;  /* 0x0000007c7438723c */ /* 0x082fe80000041838 */
        /* <DEDUP_REMOVED lines=8> */
[C---:B------:R-:W-:Y:S04]  /*14360*/  HMMA.16816.F32.BF16 R68, R116.reuse, R126, R68 ;  /* 0x0000007e7444723c */ /* 0x040fe80000041844 */
[----:B------:R-:W-:Y:S01]  /*14370*/  FADD.FTZ R2, R180, R0 ;  /* 0x00000000b4027221 */ /* 0x000fe20000010000 */
[----:B------:R-:W-:Y:S01]  /*14380*/  IADD3 R0, R219, -0x1, RZ ;  /* 0xffffffffdb007810 */ /* 0x000fe20007ffe0ff */
[----:B------:R-:W-:Y:S02]  /*14390*/  FADD.FTZ R231, R194, R4 ;  /* 0x00000004c2e77221 */ /* 0x000fe40000010000 */
[-C--:B--2---:R-:W-:Y:S04]  /*143a0*/  HMMA.16816.F32.BF16 R72, R116, R128.reuse, R72 ;  /* 0x000000807448723c */ /* 0x084fe80000041848 */
[----:B------:R-:W-:Y:S01]  /*143b0*/  FADD.FTZ R232, R183, R3 ;  /* 0x00000003b7e87221 */ /* 0x000fe20000010000 */
[----:B------:R-:W-:Y:S01]  /*143c0*/  MOV R219, R0 ;  /* 0x0000000000db7202 */ /* 0x000fe20000000f00 */
[----:B------:R-:W-:Y:S01]  /*143d0*/  FADD.FTZ R233, R6, R2 ;  /* 0x0000000206e97221 */ /* 0x000fe20000010000 */
[----:B------:R-:W-:Y:S01]  /*143e0*/  MOV R6, R5 ;  /* 0x0000000500067202 */ /* 0x000fe20000000f00 */
[C---:B------:R-:W-:Y:S08]  /*143f0*/  HMMA.16816.F32.BF16 R76, R120.reuse, R128, R76 ;  /* 0x00000080784c723c */ /* 0x040ff0000004184c */
[-C--:B------:R-:W-:Y:S08]  /*14400*/  HMMA.16816.F32.BF16 R80, R120, R130.reuse, R80 ;  /* 0x000000827850723c */ /* 0x080ff00000041850 */
[C---:B------:R-:W-:Y:S08]  /*14410*/  HMMA.16816.F32.BF16 R84, R116.reuse, R130, R84 ;  /* 0x000000827454723c */ /* 0x040ff00000041854 */
[-C--:B---3--:R-:W-:Y:S08]  /*14420*/  HMMA.16816.F32.BF16 R88, R116, R132.reuse, R88 ;  /* 0x000000847458723c */ /* 0x088ff00000041858 */
[C---:B------:R-:W-:Y:S08]  /*14430*/  HMMA.16816.F32.BF16 R92, R120.reuse, R132, R92 ;  /* 0x00000084785c723c */ /* 0x040ff0000004185c */
[-C--:B------:R-:W-:Y:S08]  /*14440*/  HMMA.16816.F32.BF16 R96, R120, R134.reuse, R96 ;  /* 0x000000867860723c */ /* 0x080ff00000041860 */
[----:B------:R-:W-:Y:S08]  /*14450*/  HMMA.16816.F32.BF16 R100, R116, R134, R100 ;  /* 0x000000867464723c */ /* 0x000ff00000041864 */
[-C--:B------:R-:W-:Y:S01]  /*14460*/  HMMA.16816.F32.BF16 R140, R172, R144.reuse, R8 ;  /* 0x00000090ac8c723c */ /* 0x080fe20000041808 */
[----:B------:R-:W1:Y:S07]  /*14470*/  LDSM.16.MT88.4 R8, [R171+0x1400] ;  /* 0x00140000ab08783b */ /* 0x000e6e0000004200 */
[C---:B------:R-:W-:Y:S01]  /*14480*/  HMMA.16816.F32.BF16 R136, R176.reuse, R144, R12 ;  /* 0x00000090b088723c */ /* 0x040fe2000004180c */
[----:B------:R-:W2:Y:S07]  /*14490*/  LDSM.16.MT88.4 R12, [R170+0x2000] ;  /* 0x00200000aa0c783b */ /* 0x000eae0000004200 */
[-C--:B------:R-:W-:Y:S01]  /*144a0*/  HMMA.16816.F32.BF16 R132, R176, R146.reuse, R16 ;  /* 0x00000092b084723c */ /* 0x080fe20000041810 */
[----:B------:R-:W3:Y:S07]  /*144b0*/  LDSM.16.MT88.4 R16, [R171+0x2000] ;  /* 0x00200000ab10783b */ /* 0x000eee0000004200 */
        /* <DEDUP_REMOVED lines=20> */
[----:B------:R-:W-:Y:S01]  /*14600*/  HMMA.16816.F32.BF16 R100, R172, R18, R100 ;  /* 0x00000012ac64723c */ /* 0x000fe20000041864 */
[----:B------:R-:W-:Y:S07]  /*14610*/  @!UPT UIADD3 URZ, URZ, URZ, URZ ;  /* 0x0000003f3f3ff290 */ /* 0x000fee000fffe03f */
[----:B------:R-:W-:-:S11]  /*14620*/  @P0 BRA `(.L_x_319) ;  /* 0xffffcf2000000947 */ /* 0x000fd6000383ffff */
.L_x_307:
        /* <DEDUP_REMOVED lines=16> */
.L_x_409:
        /* <DEDUP_REMOVED lines=13> */
[----:B------:R-:W-:Y:S01]  /*14800*/  @P2 MUFU.RCP R3, R8 ;  /* 0x0000000800032308 */ /* 0x000fe20000001000 */
[----:B-1----:R-:W-:-:S07]  /*14810*/  FMUL.FTZ R110, R0, R72 ;  /* 0x00000048006e7220 */ /* 0x002fce0000410000 */
[----:B------:R-:W1:Y:S01]  /*14820*/  @P2 MUFU.LG2 R8, R8 ;  /* 0x0000000800082308 */ /* 0x000e620000000c00 */
[C---:B------:R-:W-:Y:S02]  /*14830*/  FMUL.FTZ R111, R0.reuse, R73 ;  /* 0x00000049006f7220 */ /* 0x040fe40000410000 */
[C---:B------:R-:W-:Y:S02]  /*14840*/  FMUL.FTZ R182, R0.reuse, R84 ;  /* 0x0000005400b67220 */ /* 0x040fe40000410000 */
[C---:B------:R-:W-:Y:S02]  /*14850*/  FMUL.FTZ R183, R0.reuse, R85 ;  /* 0x0000005500b77220 */ /* 0x040fe40000410000 */
[C---:B------:R-:W-:Y:S01]  /*14860*/  FMUL.FTZ R140, R0.reuse, R140 ;  /* 0x0000008c008c7220 */ /* 0x040fe20000410000 */
[----:B------:R-:W-:Y:S01]  /*14870*/  @P1 MUFU.RCP R2, R5 ;  /* 0x0000000500021308 */ /* 0x000fe20000001000 */
        /* <DEDUP_REMOVED lines=20> */
[----:B------:R2:W3:Y:S01]  /*149c0*/  @P1 MUFU.LG2 R0, R5 ;  /* 0x0000000500001308 */ /* 0x0004e20000000c00 */
[----:B-1----:R-:W-:-:S02]  /*149d0*/  @P2 FMUL.FTZ R10, R8, 0.69314718246459960938 ;  /* 0x3f317218080a2820 */ /* 0x002fc40000410000 */
[C---:B------:R-:W-:Y:S02]  /*149e0*/  FMUL.FTZ R180, R3.reuse, R150 ;  /* 0x0000009603b47220 */ /* 0x040fe40000410000 */
[C---:B------:R-:W-:Y:S02]  /*149f0*/  FMUL.FTZ R181, R3.reuse, R151 ;  /* 0x0000009703b57220 */ /* 0x040fe40000410000 */
[C---:B------:R-:W-:Y:S02]  /*14a00*/  FMUL.FTZ R88, R3.reuse, R154 ;  /* 0x0000009a03587220 */ /* 0x040fe40000410000 */
[C---:B------:R-:W-:Y:S02]  /*14a10*/  FMUL.FTZ R89, R3.reuse, R155 ;  /* 0x0000009b03597220 */ /* 0x040fe40000410000 */
[C---:B------:R-:W-:Y:S02]  /*14a20*/  FMUL.FTZ R176, R3.reuse, R142 ;  /* 0x0000008e03b07220 */ /* 0x040fe40000410000 */
[----:B------:R-:W-:-:S02]  /*14a30*/  FMUL.FTZ R177, R3, R143 ;  /* 0x0000008f03b17220 */ /* 0x000fc40000410000 */
[C---:B------:R-:W-:Y:S01]  /*14a40*/  FMUL.FTZ R178, R3.reuse, R146 ;  /* 0x0000009203b27220 */ /* 0x040fe20000410000 */
[----:B--2---:R-:W-:Y:S01]  /*14a50*/  @P2 MOV R5, 0x3f317218 ;  /* 0x3f31721800052802 */ /* 0x004fe20000000f00 */
[----:B---3--:R-:W-:Y:S01]  /*14a60*/  @P1 FMUL.FTZ R8, R0, 0.69314718246459960938 ;  /* 0x3f31721800081820 */ /* 0x008fe20000410000 */
[----:B------:R-:W-:Y:S01]  /*14a70*/  MOV R0, RZ ;  /* 0x000000ff00007202 */ /* 0x000fe20000000f00 */
[C---:B------:R-:W-:Y:S02]  /*14a80*/  FMUL.FTZ R179, R3.reuse, R147 ;  /* 0x0000009303b37220 */ /* 0x040fe40000410000 */
[C---:B------:R-:W-:Y:S02]  /*14a90*/  FMUL.FTZ R100, R3.reuse, R158 ;  /* 0x0000009e03647220 */ /* 0x040fe40000410000 */
        /* <DEDUP_REMOVED lines=16> */
[----:B------:R-:W-:Y:S01]  /*14ba0*/  @P3 MOV R3, 0x3f317218 ;  /* 0x3f31721800033802 */ /* 0x000fe20000000f00 */
        /* <DEDUP_REMOVED lines=23> */
[----:B------:R-:W-:Y:S02]  /*14d20*/  FMUL.FTZ R27, R2, R97 ;  /* 0x00000061021b7220 */ /* 0x000fe40000410000 */
[----:B------:R2:W3:Y:S01]  /*14d30*/  @P0 MUFU.LG2 R2, R4 ;  /* 0x0000000400020308 */ /* 0x0004e20000000c00 */
[----:B------:R-:W-:Y:S02]  /*14d40*/  @P3 FMUL.FTZ R11, R9, 0.69314718246459960938 ;  /* 0x3f317218090b3820 */ /* 0x000fe40000410000 */
[----:B------:R-:W-:Y:S02]  /*14d50*/  @P3 FMUL.FTZ R9, R3, c[0x0][0x2d0] ;  /* 0x0000b40003093a20 */ /* 0x000fe40000410000 */
[----:B------:R-:W-:Y:S02]  /*14d60*/  @P1 FMUL.FTZ R3, R12, c[0x0][0x2d0] ;  /* 0x0000b4000c031a20 */ /* 0x000fe40000410000 */
[----:B------:R-:W-:Y:S02]  /*14d70*/  @P2 FMUL.FTZ R5, R5, c[0x0][0x2d0] ;  /* 0x0000b40005052a20 */ /* 0x000fe40000410000 */
[----:B------:R-:W-:Y:S01]  /*14d80*/  @P1 FFMA.FTZ R25, R3, R106, R8 ;  /* 0x0000006a03191223 */ /* 0x000fe20000010008 */
[----:B------:R-:W-:Y:S01]  /*14d90*/  @P0 MOV R3, 0x3f317218 ;  /* 0x3f31721800030802 */ /* 0x000fe20000000f00 */
[----:B-1----:R-:W-:-:S02]  /*14da0*/  FMUL.FTZ R76, R0, R66 ;  /* 0x00000042004c7220 */ /* 0x002fc40000410000 */
[----:B------:R-:W-:Y:S02]  /*14db0*/  FMUL.FTZ R77, R0, R67 ;  /* 0x00000043004d7220 */ /* 0x000fe40000410000 */
[----:B------:R-:W-:Y:S01]  /*14dc0*/  @P0 FMUL.FTZ R3, R3, c[0x0][0x2d0] ;  /* 0x0000b40003030a20 */ /* 0x000fe20000410000 */
[----:B--2---:R-:W-:Y:S01]  /*14dd0*/  MOV R4, 0x1 ;  /* 0x0000000100047802 */ /* 0x004fe20000000f00 */
[----:B---3--:R-:W-:Y:S02]  /*14de0*/  @P0 FMUL.FTZ R2, R2, 0.69314718246459960938 ;  /* 0x3f31721802020820 */ /* 0x008fe40000410000 */
        /* <DEDUP_REMOVED lines=26> */
.L_x_242:
[----:B-1----:R1:W5:Y:S04]  /*14f90*/  LDL R6, [R1+0x50] ;  /* 0x0000500001067983 */ /* 0x0023680000100800 */
[----:B------:R-:W4:Y:S01]  /*14fa0*/  S2R R2, SR_TID.X ;  /* 0x0000000000027919 */ /* 0x000f220000002100 */
[----:B------:R-:W-:Y:S01]  /*14fb0*/  BSSY B0, `(.L_x_321) ;  /* 0x0000011000007945 */ /* 0x000fe20003800000 */
[----:B----4-:R-:W-:-:S13]  /*14fc0*/  LOP3.LUT P0, RZ, R2, 0x7f, RZ, 0xc0, !PT ;  /* 0x0000007f02ff7812 */ /* 0x010fda000780c0ff */
[----:B------:R-:W-:Y:S05]  /*14fd0*/  @P0 BRA `(.L_x_322) ;  /* 0x000000e000000947 */ /* 0x000fea0003800000 */
[----:B-12---:R-:W1:Y:S01]  /*14fe0*/  S2R R4, SR_LANEID ;  /* 0x0000000000047919 */ /* 0x006e620000000000 */
[----:B------:R-:W-:Y:S01]  /*14ff0*/  VOTEU.ANY UR4, UPT, PT ;  /* 0x0000000000047886 */ /* 0x000fe200038e0100 */
[----:B---3--:R-:W-:Y:S01]  /*15000*/  IMAD.MOV.U32 R5, RZ, RZ, c[0x0][0x564] ;  /* 0x00015900ff057624 */ /* 0x008fe200078e00ff */
[----:B------:R-:W1:Y:S08]  /*15010*/  FLO.U32 R3, UR4 ;  /* 0x0000000400037d00 */ /* 0x000e7000080e0000 */
[----:B------:R-:W2:Y:S01]  /*15020*/  POPC R2, UR4 ;  /* 0x0000000400027d09 */ /* 0x000ea20008000000 */
[----:B-1----:R-:W-:Y:S01]  /*15030*/  ISETP.EQ.U32.AND P0, PT, R3, R4, PT ;  /* 0x000000040300720c */ /* 0x002fe20003f02070 */
[----:B------:R-:W-:-:S12]  /*15040*/  IMAD.MOV.U32 R4, RZ, RZ, c[0x0][0x560] ;  /* 0x00015800ff047624 */ /* 0x000fd800078e00ff */
[----:B--2---:R1:W2:Y:S04]  /*15050*/  @P0 ATOMG.E.ADD.STRONG.GPU PT, R2, [R4.64], R2 ;  /* 0x00000002040209a8 */ /* 0x0042a800081ee1c8 */
[----:B-1----:R-:W1:Y:S04]  /*15060*/  S2R R4, SR_LTMASK ;  /* 0x0000000000047919 */ /* 0x002e680000003900 */
[----:B--2---:R1:W2:Y:S02]  /*15070*/  SHFL.IDX PT, R3, R2, R3, 0x1f ;  /* 0x00001f0302037589 */ /* 0x0042a400000e0000 */
[----:B-1----:R-:W-:-:S06]  /*15080*/  LOP3.LUT R2, R4, UR4, RZ, 0xc0, !PT ;  /* 0x0000000404027c12 */ /* 0x002fcc000f8ec0ff */
[----:B------:R-:W2:Y:S02]  /*15090*/  POPC R2, R2 ;  /* 0x0000000200027309 */ /* 0x000ea40000000000 */
[----:B--2--5:R-:W-:-:S05]  /*150a0*/  IADD3 R6, R3, c[0x0][0xc], R2 ;  /* 0x0000030003067a10 */ /* 0x024fca0007ffe002 */
[----:B------:R1:W-:Y:S02]  /*150b0*/  STL [R1+0x50], R6 ;  /* 0x0000500601007387 */ /* 0x0003e40000100800 */
.L_x_322:
[----:B-1----:R-:W-:Y:S05]  /*150c0*/  BSYNC B0 ;  /* 0x0000000000007941 */ /* 0x002fea0003800000 */
.L_x_321:
[----:B------:R-:W-:Y:S01]  /*150d0*/  PRMT R0, R0, 0x9910, RZ ;  /* 0x0000991000007816 */ /* 0x000fe200000000ff */
[----:B------:R-:W-:Y:S01]  /*150e0*/  BSSY B1, `(.L_x_323) ;  /* 0x000038b000017945 */ /* 0x000fe20003800000 */
[----:B-----5:R-:W-:Y:S02]  /*150f0*/  IMAD.MOV.U32 R34, RZ, RZ, R6 ;  /* 0x000000ffff227224 */ /* 0x020fe400078e0006 */
[----:B------:R-:W-:-:S13]  /*15100*/  ISETP.NE.AND P0, PT, R0, RZ, PT ;  /* 0x000000ff0000720c */ /* 0x000fda0003f05270 */
[----:B------:R-:W-:Y:S05]  /*15110*/  @!P0 BRA `(.L_x_324) ;  /* 0x00002bb000008947 */ /* 0x000fea0003800000 */
[----:B------:R-:W4:Y:S04]  /*15120*/  LDL R6, [R1+0x60] ;  /* 0x0000600001067983 */ /* 0x000f280000100800 */
[----:B---3--:R-:W3:Y:S04]  /*15130*/  LDL R8, [R1+0x64] ;  /* 0x0000640001087983 */ /* 0x008ee80000100800 */
[----:B--2---:R-:W2:Y:S04]  /*15140*/  LDL R13, [R1+0x98] ;  /* 0x00009800010d7983 */ /* 0x004ea80000100800 */
[----:B------:R-:W2:Y:S04]  /*15150*/  LDL.LU R12, [R1+0x44] ;  /* 0x00004400010c7983 */ /* 0x000ea80000300800 */
[----:B------:R-:W2:Y:S04]  /*15160*/  LDL R11, [R1+0x94] ;  /* 0x00009400010b7983 */ /* 0x000ea80000100800 */
[----:B------:R-:W2:Y:S01]  /*15170*/  LDL.LU R10, [R1+0x48] ;  /* 0x00004800010a7983 */ /* 0x000ea20000300800 */
[----:B------:R-:W-:Y:S01]  /*15180*/  WARPSYNC 0xffffffff ;  /* 0xffffffff00007948 */ /* 0x000fe20003800000 */
[----:B------:R-:W-:-:S02]  /*15190*/  F2FP.BF16.PACK_AB R0, R141, R140 ;  /* 0x0000008c8d00723e */ /* 0x000fc400000010ff */
[----:B------:R-:W-:Y:S01]  /*151a0*/  BAR.SYNC.DEFER_BLOCKING 0x1, 0x80 ;  /* 0x0042000000007b1d */ /* 0x000fe20000010000 */
[----:B------:R-:W-:Y:S02]  /*151b0*/  F2FP.BF16.PACK_AB R3, R177, R176 ;  /* 0x000000b0b103723e */ /* 0x000fe400000010ff */
[----:B------:R-:W-:Y:S02]  /*151c0*/  F2FP.BF16.PACK_AB R2, R145, R144 ;  /* 0x000000909102723e */ /* 0x000fe400000010ff */
[----:B------:R-:W-:Y:S02]  /*151d0*/  F2FP.BF16.PACK_AB R4, R47, R46 ;  /* 0x0000002e2f04723e */ /* 0x000fe400000010ff */
[----:B------:R-:W-:Y:S02]  /*151e0*/  F2FP.BF16.PACK_AB R5, R77, R76 ;  /* 0x0000004c4d05723e */ /* 0x000fe400000010ff */
[----:B------:R-:W-:-:S04]  /*151f0*/  ISETP.NE.U32.AND P0, PT, RZ, c[0x0][0x508], PT ;  /* 0x00014200ff007a0c */ /* 0x000fc80003f05070 */
[----:B------:R-:W-:Y:S02]  /*15200*/  ISETP.NE.AND.EX P2, PT, RZ, c[0x0][0x50c], PT, P0 ;  /* 0x00014300ff007a0c */ /* 0x000fe40003f45300 */
[----:B------:R-:W-:-:S04]  /*15210*/  ISETP.NE.U32.AND P3, PT, RZ, c[0x0][0x500], PT ;  /* 0x00014000ff007a0c */ /* 0x000fc80003f65070 */
[----:B------:R-:W-:Y:S01]  /*15220*/  ISETP.NE.AND.EX P3, PT, RZ, c[0x0][0x504], PT, P3 ;  /* 0x00014100ff007a0c */ /* 0x000fe20003f65330 */
[----:B----4-:R1:W-:Y:S04]  /*15230*/  STS [R6+0x80], R0 ;  /* 0x0000800006007388 */ /* 0x0103e80000000800 */
[----:B------:R4:W-:Y:S04]  /*15240*/  STS [R6+0x280], R3 ;  /* 0x0002800306007388 */ /* 0x0009e80000000800 */
[----:B---3--:R3:W-:Y:S01]  /*15250*/  STS [R8], R2 ;  /* 0x0000000208007388 */ /* 0x0087e20000000800 */
[----:B-1----:R-:W-:-:S02]  /*15260*/  F2FP.BF16.PACK_AB R0, R179, R178 ;  /* 0x000000b2b300723e */ /* 0x002fc400000010ff */
[----:B----4-:R-:W-:-:S03]  /*15270*/  F2FP.BF16.PACK_AB R3, R29, R28 ;  /* 0x0000001c1d03723e */ /* 0x010fc600000010ff */
[----:B------:R1:W-:Y:S01]  /*15280*/  STS [R8+0x200], R0 ;  /* 0x0002000008007388 */ /* 0x0003e20000000800 */
[----:B---3--:R-:W-:-:S03]  /*15290*/  F2FP.BF16.PACK_AB R2, R59, R58 ;  /* 0x0000003a3b02723e */ /* 0x008fc600000010ff */
[----:B------:R3:W-:Y:S04]  /*152a0*/  STS [R6+0x1080], R3 ;  /* 0x0010800306007388 */ /* 0x0007e80000000800 */
[----:B------:R4:W-:Y:S01]  /*152b0*/  STS [R6+0x1280], R2 ;  /* 0x0012800206007388 */ /* 0x0009e20000000800 */
[----:B-1----:R-:W-:Y:S02]  /*152c0*/  F2FP.BF16.PACK_AB R0, R31, R30 ;  /* 0x0000001e1f00723e */ /* 0x002fe400000010ff */
[----:B---3--:R-:W-:-:S03]  /*152d0*/  F2FP.BF16.PACK_AB R3, R149, R148 ;  /* 0x000000949503723e */ /* 0x008fc600000010ff */
[----:B------:R1:W-:Y:S01]  /*152e0*/  STS [R8+0x1000], R0 ;  /* 0x0010000008007388 */ /* 0x0003e20000000800 */
[----:B----4-:R-:W-:-:S03]  /*152f0*/  F2FP.BF16.PACK_AB R2, R181, R180 ;  /* 0x000000b4b502723e */ /* 0x010fc600000010ff */
[----:B------:R3:W-:Y:S04]  /*15300*/  STS [R8+0x1200], R4 ;  /* 0x0012000408007388 */ /* 0x0007e80000000800 */
[----:B--2---:R2:W-:Y:S04]  /*15310*/  STS [R13+0x80], R3 ;  /* 0x000080030d007388 */ /* 0x0045e80000000800 */
[----:B------:R4:W-:Y:S01]  /*15320*/  STS [R13+0x280], R2 ;  /* 0x000280020d007388 */ /* 0x0009e20000000800 */
[----:B-1----:R-:W-:Y:S02]  /*15330*/  F2FP.BF16.PACK_AB R0, R153, R152 ;  /* 0x000000989900723e */ /* 0x002fe400000010ff */
[----:B---3--:R-:W-:-:S03]  /*15340*/  F2FP.BF16.PACK_AB R4, R33, R32 ;  /* 0x000000202104723e */ /* 0x008fc600000010ff */
[----:B------:R1:W-:Y:S01]  /*15350*/  STS [R11], R0 ;  /* 0x000000000b007388 */ /* 0x0003e20000000800 */
[----:B--2---:R-:W-:Y:S02]  /*15360*/  F2FP.BF16.PACK_AB R3, R89, R88 ;  /* 0x000000585903723e */ /* 0x004fe400000010ff */
[----:B----4-:R-:W-:-:S03]  /*15370*/  F2FP.BF16.PACK_AB R2, R75, R74 ;  /* 0x0000004a4b02723e */ /* 0x010fc600000010ff */
[----:B------:R2:W-:Y:S04]  /*15380*/  STS [R11+0x200], R3 ;  /* 0x000200030b007388 */ /* 0x0005e80000000800 */
[----:B------:R3:W-:Y:S04]  /*15390*/  STS [R13+0x1080], R4 ;  /* 0x001080040d007388 */ /* 0x0007e80000000800 */
[----:B------:R4:W-:Y:S01]  /*153a0*/  STS [R13+0x1280], R2 ;  /* 0x001280020d007388 */ /* 0x0009e20000000800 */
[----:B-1----:R-:W-:-:S05]  /*153b0*/  F2FP.BF16.PACK_AB R0, R37, R36 ;  /* 0x000000242500723e */ /* 0x002fca00000010ff */
[----:B------:R1:W-:Y:S01]  /*153c0*/  STS [R11+0x1000], R0 ;  /* 0x001000000b007388 */ /* 0x0003e20000000800 */
[----:B--2---:R-:W-:Y:S02]  /*153d0*/  F2FP.BF16.PACK_AB R3, R157, R156 ;  /* 0x0000009c9d03723e */ /* 0x004fe400000010ff */
[----:B---3--:R-:W-:Y:S02]  /*153e0*/  F2FP.BF16.PACK_AB R4, R65, R64 ;  /* 0x000000404104723e */ /* 0x008fe400000010ff */
        /* <DEDUP_REMOVED lines=18> */
[----:B------:R3:W-:Y:S01]  /*15510*/  STS [R13+0x2080], R3 ;  /* 0x002080030d007388 */ /* 0x0007e20000000800 */
[----:B-1----:R-:W-:-:S03]  /*15520*/  F2FP.BF16.PACK_AB R0, R175, R174 ;  /* 0x000000aeaf00723e */ /* 0x002fc600000010ff */
[----:B------:R1:W-:Y:S04]  /*15530*/  STS [R13+0x2280], R2 ;  /* 0x002280020d007388 */ /* 0x0003e80000000800 */
[----:B------:R4:W-:Y:S01]  /*15540*/  STS [R11+0x2000], R0 ;  /* 0x002000000b007388 */ /* 0x0009e20000000800 */
[----:B--2---:R-:W-:Y:S02]  /*15550*/  F2FP.BF16.PACK_AB R4, R41, R40 ;  /* 0x000000282904723e */ /* 0x004fe400000010ff */
[----:B---3--:R-:W-:Y:S02]  /*15560*/  F2FP.BF16.PACK_AB R3, R151, R150 ;  /* 0x000000969703723e */ /* 0x008fe400000010ff */
[----:B-1----:R-:W-:-:S03]  /*15570*/  F2FP.BF16.PACK_AB R2, R63, R62 ;  /* 0x0000003e3f02723e */ /* 0x002fc600000010ff */
[----:B------:R1:W-:Y:S01]  /*15580*/  STS [R11+0x2200], R3 ;  /* 0x002200030b007388 */ /* 0x0003e20000000800 */
[----:B----4-:R-:W-:-:S03]  /*15590*/  F2FP.BF16.PACK_AB R0, R43, R42 ;  /* 0x0000002a2b00723e */ /* 0x010fc600000010ff */
[----:B------:R2:W-:Y:S04]  /*155a0*/  STS [R13+0x3080], R4 ;  /* 0x003080040d007388 */ /* 0x0005e80000000800 */
[----:B------:R3:W-:Y:S04]  /*155b0*/  STS [R13+0x3280], R2 ;  /* 0x003280020d007388 */ /* 0x0007e80000000800 */
[----:B------:R4:W-:Y:S04]  /*155c0*/  STS [R11+0x3000], R0 ;  /* 0x003000000b007388 */ /* 0x0009e80000000800 */
[----:B------:R-:W-:Y:S01]  /*155d0*/  STS [R11+0x3200], R5 ;  /* 0x003200050b007388 */ /* 0x000fe20000000800 */
[----:B-1----:R-:W-:-:S02]  /*155e0*/  F2FP.BF16.PACK_AB R3, R159, R158 ;  /* 0x0000009e9f03723e */ /* 0x002fc400000010ff */
[----:B--2---:R-:W-:Y:S02]  /*155f0*/  F2FP.BF16.PACK_AB R4, R111, R110 ;  /* 0x0000006e6f04723e */ /* 0x004fe400000010ff */
[----:B---3--:R-:W-:-:S03]  /*15600*/  F2FP.BF16.PACK_AB R2, R183, R182 ;  /* 0x000000b6b702723e */ /* 0x008fc600000010ff */
[----:B------:R1:W-:Y:S01]  /*15610*/  STS [R6+0x4080], R4 ;  /* 0x0040800406007388 */ /* 0x0003e20000000800 */
[----:B----4-:R-:W-:-:S03]  /*15620*/  F2FP.BF16.PACK_AB R0, R155, R154 ;  /* 0x0000009a9b00723e */ /* 0x010fc600000010ff */
[----:B------:R2:W-:Y:S04]  /*15630*/  STS [R6+0x4280], R3 ;  /* 0x0042800306007388 */ /* 0x0005e80000000800 */
        /* <DEDUP_REMOVED lines=11> */
[----:B--2---:R-:W-:Y:S01]  /*156f0*/  F2FP.BF16.PACK_AB R3, R73, R72 ;  /* 0x000000484903723e */ /* 0x004fe200000010ff */
[----:B------:R-:W2:Y:S01]  /*15700*/  LDL.LU R6, [R1+0xa4] ;  /* 0x0000a40001067983 */ /* 0x000ea20000300800 */
[----:B---3--:R-:W-:Y:S02]  /*15710*/  F2FP.BF16.PACK_AB R2, R71, R70 ;  /* 0x000000464702723e */ /* 0x008fe400000010ff */
[----:B----4-:R-:W-:-:S02]  /*15720*/  F2FP.BF16.PACK_AB R0, R85, R84 ;  /* 0x000000545500723e */ /* 0x010fc400000010ff */
[----:B------:R-:W-:-:S03]  /*15730*/  @P2 IADD3 R8, P0, R12, c[0x0][0x508], RZ ;  /* 0x000142000c082a10 */ /* 0x000fc60007f1e0ff */
[----:B------:R1:W-:Y:S01]  /*15740*/  STS [R13+0x4080], R0 ;  /* 0x004080000d007388 */ /* 0x0003e20000000800 */
[----:B------:R-:W-:-:S03]  /*15750*/  @P2 IADD3.X R9, R10, c[0x0][0x50c], RZ, P0, !PT ;  /* 0x000143000a092a10 */ /* 0x000fc600007fe4ff */
[----:B------:R3:W-:Y:S04]  /*15760*/  STS [R13+0x4280], R4 ;  /* 0x004280040d007388 */ /* 0x0007e80000000800 */
[----:B------:R4:W-:Y:S04]  /*15770*/  STS [R11+0x4000], R3 ;  /* 0x004000030b007388 */ /* 0x0009e80000000800 */
[----:B------:R4:W-:Y:S01]  /*15780*/  STS [R11+0x4200], R2 ;  /* 0x004200020b007388 */ /* 0x0009e20000000800 */
[----:B-1----:R-:W-:Y:S02]  /*15790*/  F2FP.BF16.PACK_AB R0, R45, R44 ;  /* 0x0000002c2d00723e */ /* 0x002fe400000010ff */
[----:B---3--:R-:W-:-:S03]  /*157a0*/  IADD3 R4, P1, R12, c[0x0][0x500], RZ ;  /* 0x000140000c047a10 */ /* 0x008fc60007f3e0ff */
[----:B------:R1:W-:Y:S01]  /*157b0*/  STS [R13+0x5080], R0 ;  /* 0x005080000d007388 */ /* 0x0003e20000000800 */
[----:B------:R-:W-:Y:S01]  /*157c0*/  IMAD.MOV.U32 R12, RZ, RZ, c[0x0][0x388] ;  /* 0x0000e200ff0c7624 */ /* 0x000fe200078e00ff */
[----:B----4-:R-:W-:Y:S02]  /*157d0*/  F2FP.BF16.PACK_AB R3, R51, R50 ;  /* 0x000000323303723e */ /* 0x010fe400000010ff */
[----:B------:R-:W-:Y:S02]  /*157e0*/  IADD3.X R5, R10, c[0x0][0x504], RZ, P1, !PT ;  /* 0x000141000a057a10 */ /* 0x000fe40000ffe4ff */
[----:B------:R-:W-:-:S05]  /*157f0*/  F2FP.BF16.PACK_AB R2, R57, R56 ;  /* 0x000000383902723e */ /* 0x000fca00000010ff */
[----:B------:R3:W-:Y:S01]  /*15800*/  STS [R13+0x5280], R2 ;  /* 0x005280020d007388 */ /* 0x0007e20000000800 */
[----:B-1----:R-:W-:-:S05]  /*15810*/  F2FP.BF16.PACK_AB R0, R27, R26 ;  /* 0x0000001a1b00723e */ /* 0x002fca00000010ff */
[----:B------:R1:W-:Y:S04]  /*15820*/  STS [R11+0x5000], R0 ;  /* 0x005000000b007388 */ /* 0x0003e80000000800 */
[----:B------:R4:W-:Y:S01]  /*15830*/  STS [R11+0x5200], R3 ;  /* 0x005200030b007388 */ /* 0x0009e20000000800 */
[----:B---3--:R-:W-:-:S03]  /*15840*/  IMAD.MOV.U32 R2, RZ, RZ, RZ ;  /* 0x000000ffff027224 */ /* 0x008fc600078e00ff */
[----:B------:R-:W-:Y:S06]  /*15850*/  BAR.SYNC.DEFER_BLOCKING 0x1, 0x80 ;  /* 0x0042000000007b1d */ /* 0x000fec0000010000 */
[----:B------:R4:W5:Y:S04]  /*15860*/  @P2 LDG.E R12, [R8.64] ;  /* 0x00000008080c2981 */ /* 0x000968000c1e1900 */
[----:B------:R4:W5:Y:S01]  /*15870*/  @P3 LDG.E R2, [R4.64] ;  /* 0x0000000804023981 */ /* 0x000962000c1e1900 */
[----:B--2---:R-:W-:-:S04]  /*15880*/  ISETP.NE.AND P0, PT, R6, RZ, PT ;  /* 0x000000ff0600720c */ /* 0x004fc80003f05270 */
[----:B-1----:R-:W-:Y:S01]  /*15890*/  SEL R0, R6, c[0x0][0x3d4], P0 ;  /* 0x0000f50006007a07 */ /* 0x002fe20000000000 */
[----:B------:R-:W-:Y:S05]  /*158a0*/  @P2 BRA `(.L_x_325) ;  /* 0x0000004000002947 */ /* 0x000fea0003800000 */
[----:B----4-:R-:W-:Y:S05]  /*158b0*/  @!P3 BRA `(.L_x_325) ;  /* 0x000000300000b947 */ /* 0x010fea0003800000 */
[----:B-----5:R1:W2:Y:S04]  /*158c0*/  LDG.E R12, [R4.64] ;  /* 0x00000008040c7981 */ /* 0x0202a8000c1e1900 */
[----:B-1----:R-:W2:Y:S02]  /*158d0*/  LDG.E R4, [R4.64+0x4] ;  /* 0x0000040804047981 */ /* 0x002ea4000c1e1900 */
[----:B--2---:R-:W-:Y:S02]  /*158e0*/  IADD3 R12, -R12, R4, RZ ;  /* 0x000000040c0c7210 */ /* 0x004fe40007ffe1ff */
.L_x_325:
[----:B----4-:R-:W2:Y:S04]  /*158f0*/  LDL.LU R6, [R1+0x4c] ;  /* 0x00004c0001067983 */ /* 0x010ea80000300800 */
[----:B------:R-:W3:Y:S04]  /*15900*/  LDL R3, [R1+0x12c] ;  /* 0x00012c0001037983 */ /* 0x000ee80000100800 */
[----:B------:R-:W4:Y:S04]  /*15910*/  LDL.LU R4, [R1+0xa0] ;  /* 0x0000a00001047983 */ /* 0x000f280000300800 */
[----:B------:R-:W3:Y:S04]  /*15920*/  LDL.LU R5, [R1+0x58] ;  /* 0x0000580001057983 */ /* 0x000ee80000300800 */
[----:B------:R-:W3:Y:S04]  /*15930*/  LDL R35, [R1+0x54] ;  /* 0x0000540001237983 */ /* 0x000ee80000100800 */
[----:B------:R-:W3:Y:S04]  /*15940*/  LDL R15, [R1+0xa8] ;  /* 0x0000a800010f7983 */ /* 0x000ee80000100800 */
[----:B------:R-:W3:Y:S01]  /*15950*/  LDL R80, [R1+0x128] ;  /* 0x0001280001507983 */ /* 0x000ee20000100800 */
[----:B------:R-:W-:Y:S01]  /*15960*/  IMAD.MOV.U32 R13, RZ, RZ, 0x368 ;  /* 0x00000368ff0d7424 */ /* 0x000fe200078e00ff */
[----:B------:R-:W-:-:S04]  /*15970*/  ISETP.GT.AND P2, PT, R0, 0x1, PT ;  /* 0x000000010000780c */ /* 0x000fc80003f44270 */
[----:B------:R-:W-:-:S04]  /*15980*/  SEL R13, R13, 0x328, P2 ;  /* 0x000003280d0d7807 */ /* 0x000fc80001000000 */
[----:B------:R-:W1:Y:S08]  /*15990*/  LDC.64 R8, c[0x0][R13+0x170] ;  /* 0x00005c000d087b82 */ /* 0x000e700000000a00 */
[----:B------:R-:W1:Y:S08]  /*159a0*/  LDC.64 R16, c[0x0][R13+0x168] ;  /* 0x00005a000d107b82 */ /* 0x000e700000000a00 */
[----:B------:R1:W1:Y:S08]  /*159b0*/  LDC.64 R20, c[0x0][R13+0x178] ;  /* 0x00005e000d147b82 */ /* 0x0002700000000a00 */
[----:B------:R1:W1:Y:S01]  /*159c0*/  LDC.64 R18, c[0x0][R13+0x160] ;  /* 0x000058000d127b82 */ /* 0x0002620000000a00 */
[----:B------:R-:W-:Y:S01]  /*159d0*/  ISETP.NE.U32.AND P0, PT, RZ, c[0x0][0x500], PT ;  /* 0x00014000ff007a0c */ /* 0x000fe20003f05070 */
[----:B------:R-:W-:-:S03]  /*159e0*/  IMAD.MOV.U32 R0, RZ, RZ, c[0x0][0x4e8] ;  /* 0x00013a00ff007624 */ /* 0x000fc600078e00ff */
[----:B------:R-:W-:Y:S02]  /*159f0*/  ISETP.NE.AND.EX P0, PT, RZ, c[0x0][0x504], PT, P0 ;  /* 0x00014100ff007a0c */ /* 0x000fe40003f05300 */
[----:B------:R-:W-:Y:S01]  /*15a00*/  ISETP.NE.AND P5, PT, R0, 0x1, PT ;  /* 0x000000010000780c */ /* 0x000fe20003fa5270 */
[----:B------:R-:W1:Y:S01]  /*15a10*/  S2R R81, SR_TID.X ;  /* 0x0000000000517919 */ /* 0x000e620000002100 */
[----:B------:R-:W-:-:S04]  /*15a20*/  LOP3.LUT R241, R241, 0xfffffffd, RZ, 0xc0, !PT ;  /* 0xfffffffdf1f17812 */ /* 0x000fc800078ec0ff */
[----:B------:R-:W-:Y:S02]  /*15a30*/  LOP3.LUT R241, R241, 0xfffffffe, RZ, 0xc0, !PT ;  /* 0xfffffffef1f17812 */ /* 0x000fe400078ec0ff */
[----:B--2---:R-:W-:Y:S02]  /*15a40*/  SEL R0, R6, RZ, !P0 ;  /* 0x000000ff06007207 */ /* 0x004fe40004000000 */
[----:B----4-:R-:W-:-:S03]  /*15a50*/  SEL R6, R4, RZ, !P0 ;  /* 0x000000ff04067207 */ /* 0x010fc60004000000 */
[----:B-1----:R-:W-:Y:S01]  /*15a60*/  IMAD R4, R9, R0, RZ ;  /* 0x0000000009047224 */ /* 0x002fe200078e02ff */
[----:B---3--:R-:W-:-:S03]  /*15a70*/  LOP3.LUT R5, R5, 0xffff, RZ, 0xc0, !PT ;  /* 0x0000ffff05057812 */ /* 0x008fc600078ec0ff */
[C---:B------:R-:W-:Y:S02]  /*15a80*/  IMAD R14, R8.reuse, R6, R4 ;  /* 0x00000006080e7224 */ /* 0x040fe400078e0204 */
[----:B------:R-:W-:Y:S02]  /*15a90*/  IMAD R3, R35, 0x80, R3 ;  /* 0x0000008023037824 */ /* 0x000fe400078e0203 */
[----:B------:R-:W-:-:S04]  /*15aa0*/  IMAD.WIDE.U32 R8, R8, R0, RZ ;  /* 0x0000000008087225 */ /* 0x000fc800078e00ff */
[----:B------:R-:W-:-:S04]  /*15ab0*/  @P5 IMAD.HI.U32 R6, R3, c[0x0][0x4ec], RZ ;  /* 0x00013b0003065a27 */ /* 0x000fc800078e00ff */
[----:B------:R-:W-:-:S04]  /*15ac0*/  IMAD.WIDE.U32 R10, R16, R5, RZ ;  /* 0x00000005100a7225 */ /* 0x000fc800078e00ff */
[----:B------:R-:W-:Y:S01]  /*15ad0*/  IMAD.MOV.U32 R4, RZ, RZ, R3 ;  /* 0x000000ffff047224 */ /* 0x000fe200078e0003 */
[----:B------:R-:W-:Y:S01]  /*15ae0*/  @P5 SHF.R.U32.HI R4, RZ, c[0x0][0x4f0], R6 ;  /* 0x00013c00ff045a19 */ /* 0x000fe20000011606 */
[----:B------:R-:W-:Y:S01]  /*15af0*/  IMAD R13, R17, R5, RZ ;  /* 0x00000005110d7224 */ /* 0x000fe200078e02ff */
[----:B------:R-:W-:Y:S01]  /*15b00*/  SEL R6, R15, RZ, P2 ;  /* 0x000000ff0f067207 */ /* 0x000fe20001000000 */
[----:B------:R-:W-:Y:S01]  /*15b10*/  IMAD.IADD R14, R9, 0x1, R14 ;  /* 0x00000001090e7824 */ /* 0x000fe200078e020e */
[--C-:B-----5:R-:W-:Y:S01]  /*15b20*/  IADD3 R15, P1, P0, R8, R10, R2.reuse ;  /* 0x0000000a080f7210 */ /* 0x120fe2000783e002 */
[----:B------:R-:W-:Y:S01]  /*15b30*/  IMAD.IADD R10, R11, 0x1, R13 ;  /* 0x000000010b0a7824 */ /* 0x000fe200078e020d */
[----:B------:R-:W-:Y:S01]  /*15b40*/  SHF.R.S32.HI R16, RZ, 0x1f, R2 ;  /* 0x0000001fff107819 */ /* 0x000fe20000011402 */
[----:B------:R-:W-:Y:S02]  /*15b50*/  IMAD.MOV R11, RZ, RZ, -R4 ;  /* 0x000000ffff0b7224 */ /* 0x000fe400078e0a04 */
[----:B------:R-:W-:-:S02]  /*15b60*/  IMAD R13, R21, R6, RZ ;  /* 0x00000006150d7224 */ /* 0x000fc400078e02ff */
        /* <DEDUP_REMOVED lines=14> */
[----:B------:R-:W-:Y:S01]  /*15c50*/  SHF.R.S32.HI R17, RZ, 0x1f, R81 ;  /* 0x0000001fff117819 */ /* 0x000fe20000011451 */
[----:B------:R-:W-:Y:S01]  /*15c60*/  IMAD.IADD R6, R11, 0x1, R4 ;  /* 0x000000010b067824 */ /* 0x000fe200078e0204 */
[C---:B------:R-:W-:Y:S02]  /*15c70*/  LEA R8, P0, R10.reuse, R8, 0x2 ;  /* 0x000000080a087211 */ /* 0x040fe400078010ff */
[----:B------:R-:W-:Y:S02]  /*15c80*/  SEL R9, R9, c[0x0][0x454], P2 ;  /* 0x0001150009097a07 */ /* 0x000fe40001000000 */
[----:B------:R-:W-:Y:S02]  /*15c90*/  LEA.HI R17, R17, R81, RZ, 0x5 ;  /* 0x0000005111117211 */ /* 0x000fe400078f28ff */
[----:B------:R-:W-:Y:S02]  /*15ca0*/  LEA.HI.X R6, R10, R9, R6, 0x2, P0 ;  /* 0x000000090a067211 */ /* 0x000fe400000f1406 */
[----:B------:R-:W-:Y:S01]  /*15cb0*/  LOP3.LUT R17, R17, 0xffffffe0, RZ, 0xc0, !PT ;  /* 0xffffffe011117812 */ /* 0x000fe200078ec0ff */
[----:B------:R-:W-:Y:S01]  /*15cc0*/  IMAD R4, R12, c[0x0][0x4e8], RZ ;  /* 0x00013a000c047a24 */ /* 0x000fe200078e02ff */
[----:B------:R-:W-:Y:S04]  /*15cd0*/  SHFL.IDX PT, R14, R8, RZ, 0x1c1f ;  /* 0x001c1fff080e7589 */ /* 0x000fe800000e0000 */
[----:B------:R-:W1:Y:S01]  /*15ce0*/  SHFL.IDX PT, R15, R6, RZ, 0x1c1f ;  /* 0x001c1fff060f7589 */ /* 0x000e6200000e0000 */
[----:B------:R-:W-:-:S03]  /*15cf0*/  IMAD.IADD R17, R81, 0x1, -R17 ;  /* 0x0000000151117824 */ /* 0x000fc600078e0a11 */
[----:B------:R-:W-:Y:S04]  /*15d00*/  SHFL.IDX PT, R12, R8, 0x1, 0x1c1f ;  /* 0x003c1f00080c7f89 */ /* 0x000fe800000e0000 */
[----:B------:R-:W2:Y:S04]  /*15d10*/  SHFL.IDX PT, R13, R6, 0x1, 0x1c1f ;  /* 0x003c1f00060d7f89 */ /* 0x000ea800000e0000 */
[----:B------:R-:W-:Y:S04]  /*15d20*/  SHFL.IDX PT, R11, R6, 0x2, 0x1c1f ;  /* 0x005c1f00060b7f89 */ /* 0x000fe800000e0000 */
[----:B------:R3:W-:Y:S01]  /*15d30*/  SHFL.IDX PT, R9, R6, 0x3, 0x1c1f ;  /* 0x007c1f0006097f89 */ /* 0x0007e200000e0000 */
[----:B------:R-:W-:-:S03]  /*15d40*/  LOP3.LUT P0, RZ, R17, 0x3, RZ, 0xc0, !PT ;  /* 0x0000000311ff7812 */ /* 0x000fc6000780c0ff */
[----:B------:R-:W4:Y:S04]  /*15d50*/  SHFL.IDX PT, R10, R8, 0x2, 0x1c1f ;  /* 0x005c1f00080a7f89 */ /* 0x000f2800000e0000 */
[----:B------:R-:W1:Y:S01]  /*15d60*/  SHFL.IDX PT, R8, R8, 0x3, 0x1c1f ;  /* 0x007c1f0008087f89 */ /* 0x000e6200000e0000 */
[----:B---3--:R-:W-:-:S05]  /*15d70*/  IMAD R6, R35, 0x80, R80 ;  /* 0x0000008023067824 */ /* 0x008fca00078e0250 */
[C---:B------:R-:W-:Y:S02]  /*15d80*/  IADD3 R19, R6.reuse, 0x8, RZ ;  /* 0x0000000806137810 */ /* 0x040fe40007ffe0ff */
[CC--:B------:R-:W-:Y:S02]  /*15d90*/  ISETP.GE.OR P4, PT, R6.reuse, R4.reuse, P0 ;  /* 0x000000040600720c */ /* 0x0c0fe40000786670 */
[----:B------:R-:W-:Y:S02]  /*15da0*/  IADD3 R18, R6, 0x40, RZ ;  /* 0x0000004006127810 */ /* 0x000fe40007ffe0ff */
[-C--:B------:R-:W-:Y:S02]  /*15db0*/  ISETP.GE.OR P3, PT, R19, R4.reuse, P0 ;  /* 0x000000041300720c */ /* 0x080fe40000766670 */
[----:B------:R-:W-:Y:S02]  /*15dc0*/  ISETP.GE.OR P1, PT, R18, R4, P0 ;  /* 0x000000041200720c */ /* 0x000fe40000726670 */
[----:B------:R-:W-:-:S05]  /*15dd0*/  IADD3 R17, R6, 0x48, RZ ;  /* 0x0000004806117810 */ /* 0x000fca0007ffe0ff */
[----:B-1----:R1:W-:Y:S04]  /*15de0*/  @!P4 ST.E [R14.64], R23 ;  /* 0x000000170e00c985 */ /* 0x0023e8000c101908 */
[----:B--2---:R1:W-:Y:S01]  /*15df0*/  @!P3 ST.E [R12.64], R24 ;  /* 0x000000180c00b985 */ /* 0x0043e2000c101908 */
[-C--:B------:R-:W-:Y:S02]  /*15e00*/  ISETP.GE.AND P3, PT, R18, R4.reuse, PT ;  /* 0x000000041200720c */ /* 0x080fe40003f66270 */
[CC--:B------:R-:W-:Y:S01]  /*15e10*/  ISETP.GE.OR P0, PT, R17.reuse, R4.reuse, P0 ;  /* 0x000000041100720c */ /* 0x0c0fe20000706670 */
[----:B----4-:R1:W-:Y:S01]  /*15e20*/  @!P1 ST.E [R10.64], R25 ;  /* 0x000000190a009985 */ /* 0x0103e2000c101908 */
[-C--:B------:R-:W-:Y:S02]  /*15e30*/  ISETP.GE.AND P1, PT, R17, R4.reuse, PT ;  /* 0x000000041100720c */ /* 0x080fe40003f26270 */
[----:B------:R-:W-:-:S07]  /*15e40*/  ISETP.GE.AND P6, PT, R19, R4, PT ;  /* 0x000000041300720c */ /* 0x000fce0003fc6270 */
[----:B------:R-:W-:Y:S02]  /*15e50*/  @P3 LOP3.LUT R241, R241, 0x1, RZ, 0xfc, !PT ;  /* 0x00000001f1f13812 */ /* 0x000fe400078efcff */
[----:B------:R1:W-:Y:S01]  /*15e60*/  @!P0 ST.E [R8.64], R22 ;  /* 0x0000001608008985 */ /* 0x0003e2000c101908 */
[----:B------:R-:W-:Y:S02]  /*15e70*/  ISETP.GE.AND P0, PT, R6, R4, PT ;  /* 0x000000040600720c */ /* 0x000fe40003f06270 */
[----:B------:R-:W-:Y:S01]  /*15e80*/  @P1 LOP3.LUT R241, R241, 0x2, RZ, 0xfc, !PT ;  /* 0x00000002f1f11812 */ /* 0x000fe200078efcff */
[----:B------:R-:W-:Y:S05]  /*15e90*/  @P2 BRA `(.L_x_326) ;  /* 0x0000083000002947 */ /* 0x000fea0003800000 */
[----:B------:R-:W2:Y:S01]  /*15ea0*/  S2R R81, SR_TID.X ;  /* 0x0000000000517919 */ /* 0x000ea20000002100 */
[----:B------:R-:W-:Y:S01]  /*15eb0*/  IMAD R16, R16, c[0x0][0x3a0], RZ ;  /* 0x0000e80010107a24 */ /* 0x000fe200078e02ff */
[----:B-1----:R-:W-:Y:S01]  /*15ec0*/  LEA R12, R35, R247, 0x7 ;  /* 0x000000f7230c7211 */ /* 0x002fe200078e38ff */
[----:B------:R-:W-:-:S04]  /*15ed0*/  IMAD.WIDE.U32 R8, R2, c[0x0][0x3a0], RZ ;  /* 0x0000e80002087a25 */ /* 0x000fc800078e00ff */
[----:B------:R-:W-:-:S05]  /*15ee0*/  IMAD R2, R2, c[0x0][0x3a4], R16 ;  /* 0x0000e90002027a24 */ /* 0x000fca00078e0210 */
[----:B------:R-:W-:Y:S02]  /*15ef0*/  IADD3 R3, R9, R2, RZ ;  /* 0x0000000209037210 */ /* 0x000fe40007ffe0ff */
[----:B------:R-:W-:-:S05]  /*15f00*/  MOV R2, R8 ;  /* 0x0000000800027202 */ /* 0x000fca0000000f00 */
[----:B------:R-:W-:Y:S01]  /*15f10*/  IMAD.WIDE.U32 R8, R5, c[0x0][0x3e8], R2 ;  /* 0x0000fa0005087a25 */ /* 0x000fe200078e0002 */
[----:B------:R-:W-:-:S03]  /*15f20*/  SHF.R.S32.HI R3, RZ, 0x1f, R0 ;  /* 0x0000001fff037819 */ /* 0x000fc60000011400 */
[----:B------:R-:W-:Y:S01]  /*15f30*/  IMAD R9, R5, c[0x0][0x3ec], R9 ;  /* 0x0000fb0005097a24 */ /* 0x000fe200078e0209 */
[----:B--2---:R-:W-:Y:S01]  /*15f40*/  SHF.R.S32.HI R80, RZ, 0x1f, R81 ;  /* 0x0000001fff507819 */ /* 0x004fe20000011451 */
[----:B------:R-:W-:Y:S01]  /*15f50*/  IMAD R5, R3, c[0x0][0x3f0], RZ ;  /* 0x0000fc0003057a24 */ /* 0x000fe200078e02ff */
[----:B------:R-:W-:Y:S01]  /*15f60*/  SHF.L.U32 R3, R248, 0x1, RZ ;  /* 0x00000001f8037819 */ /* 0x000fe200000006ff */
[----:B------:R-:W-:Y:S01]  /*15f70*/  IMAD.WIDE.U32 R8, R0, c[0x0][0x3f0], R8 ;  /* 0x0000fc0000087a25 */ /* 0x000fe200078e0008 */
[----:B------:R-:W-:-:S03]  /*15f80*/  LEA.HI R80, R80, R81, RZ, 0x2 ;  /* 0x0000005150507211 */ /* 0x000fc600078f10ff */
[----:B------:R-:W1:Y:S01]  /*15f90*/  LDS.128 R24, [R3+0x80] ;  /* 0x0000800003187984 */ /* 0x000e620000000c00 */
[----:B------:R-:W-:-:S03]  /*15fa0*/  LOP3.LUT R80, R80, 0xfffffffc, RZ, 0xc0, !PT ;  /* 0xfffffffc50507812 */ /* 0x000fc600078ec0ff */
[----:B------:R-:W2:Y:S01]  /*15fb0*/  LDS.128 R40, [R3+0x880] ;  /* 0x0008800003287984 */ /* 0x000ea20000000c00 */
[----:B------:R-:W-:-:S03]  /*15fc0*/  IADD3 R80, -R80, R81, RZ ;  /* 0x0000005150507210 */ /* 0x000fc60007ffe1ff */
[----:B------:R-:W3:Y:S01]  /*15fd0*/  LDS.128 R52, [R3+0x1080] ;  /* 0x0010800003347984 */ /* 0x000ee20000000c00 */
[----:B------:R-:W-:-:S03]  /*15fe0*/  LEA R6, R80, R247, 0x5 ;  /* 0x000000f750067211 */ /* 0x000fc600078e28ff */
[----:B------:R-:W4:Y:S01]  /*15ff0*/  LDS.128 R64, [R3+0x1880] ;  /* 0x0018800003407984 */ /* 0x000f220000000c00 */
[----:B------:R-:W-:-:S03]  /*16000*/  LEA R6, R35, R6, 0x7 ;  /* 0x0000000623067211 */ /* 0x000fc600078e38ff */
[----:B------:R-:W1:Y:S02]  /*16010*/  LDS.128 R20, [R3+0x2080] ;  /* 0x0020800003147984 */ /* 0x000e640000000c00 */
[----:B------:R-:W-:Y:S02]  /*16020*/  @P5 IMAD.HI.U32 R10, R6, c[0x0][0x4ec], RZ ;  /* 0x00013b00060a5a27 */ /* 0x000fe400078e00ff */
[----:B------:R-:W1:Y:S02]  /*16030*/  LDS.128 R36, [R3+0x2880] ;  /* 0x0028800003247984 */ /* 0x000e640000000c00 */
[----:B------:R-:W-:Y:S01]  /*16040*/  IMAD.MOV.U32 R2, RZ, RZ, R6 ;  /* 0x000000ffff027224 */ /* 0x000fe200078e0006 */
[----:B------:R-:W-:Y:S01]  /*16050*/  @P5 SHF.R.U32.HI R2, RZ, c[0x0][0x4f0], R10 ;  /* 0x00013c00ff025a19 */ /* 0x000fe2000001160a */
[----:B------:R-:W-:Y:S01]  /*16060*/  IMAD R10, R0, c[0x0][0x3f4], R5 ;  /* 0x0000fd00000a7a24 */ /* 0x000fe200078e0205 */
[----:B------:R-:W1:Y:S02]  /*16070*/  LDS.128 R48, [R3+0x3080] ;  /* 0x0030800003307984 */ /* 0x000e640000000c00 */
[----:B------:R-:W-:Y:S01]  /*16080*/  SHF.R.S32.HI R5, RZ, 0x1f, R2 ;  /* 0x0000001fff057819 */ /* 0x000fe20000011402 */
[----:B------:R-:W-:Y:S01]  /*16090*/  IMAD.IADD R9, R9, 0x1, R10 ;  /* 0x0000000109097824 */ /* 0x000fe200078e020a */
[----:B------:R-:W-:Y:S01]  /*160a0*/  IADD3 R0, -R2, RZ, RZ ;  /* 0x000000ff02007210 */ /* 0x000fe20007ffe1ff */
[----:B------:R-:W1:Y:S04]  /*160b0*/  LDS.128 R60, [R3+0x3880] ;  /* 0x00388000033c7984 */ /* 0x000e680000000c00 */
[----:B------:R-:W1:Y:S01]  /*160c0*/  LDS.128 R16, [R3+0x4080] ;  /* 0x0040800003107984 */ /* 0x000e620000000c00 */
[----:B------:R-:W-:-:S03]  /*160d0*/  IMAD R0, R0, c[0x0][0x4e8], R6 ;  /* 0x00013a0000007a24 */ /* 0x000fc600078e0206 */
[----:B------:R-:W1:Y:S04]  /*160e0*/  LDS.128 R28, [R3+0x4880] ;  /* 0x00488000031c7984 */ /* 0x000e680000000c00 */
[----:B------:R-:W1:Y:S04]  /*160f0*/  LDS.128 R44, [R3+0x5080] ;  /* 0x00508000032c7984 */ /* 0x000e680000000c00 */
[----:B------:R5:W1:Y:S02]  /*16100*/  LDS.128 R56, [R3+0x5880] ;  /* 0x0058800003387984 */ /* 0x000a640000000c00 */
[----:B-----5:R-:W-:Y:S01]  /*16110*/  IMAD R3, R5, c[0x0][0x3e0], RZ ;  /* 0x0000f80005037a24 */ /* 0x020fe200078e02ff */
[----:B------:R-:W-:-:S03]  /*16120*/  SHF.R.S32.HI R5, RZ, 0x1f, R0 ;  /* 0x0000001fff057819 */ /* 0x000fc60000011400 */
[C---:B------:R-:W-:Y:S02]  /*16130*/  IMAD R6, R2.reuse, c[0x0][0x3e4], R3 ;  /* 0x0000f90002067a24 */ /* 0x040fe400078e0203 */
[----:B------:R-:W-:-:S04]  /*16140*/  IMAD.WIDE.U32 R2, R2, c[0x0][0x3e0], R8 ;  /* 0x0000f80002027a25 */ /* 0x000fc800078e0008 */
[----:B------:R-:W-:Y:S01]  /*16150*/  IMAD R5, R5, c[0x0][0x3d8], RZ ;  /* 0x0000f60005057a24 */ /* 0x000fe200078e02ff */
[----:B------:R-:W-:-:S05]  /*16160*/  IADD3 R3, R3, R6, RZ ;  /* 0x0000000603037210 */ /* 0x000fca0007ffe0ff */
[----:B------:R-:W-:-:S04]  /*16170*/  IMAD.WIDE.U32 R2, R0, c[0x0][0x3d8], R2 ;  /* 0x0000f60000027a25 */ /* 0x000fc800078e0002 */
[----:B------:R-:W-:Y:S01]  /*16180*/  IMAD R0, R0, c[0x0][0x3dc], R5 ;  /* 0x0000f70000007a24 */ /* 0x000fe200078e0205 */
[----:B------:R-:W-:-:S04]  /*16190*/  LEA R13, P0, R2, c[0x0][0x380], 0x1 ;  /* 0x0000e000020d7a11 */ /* 0x000fc800078008ff */
[----:B------:R-:W-:-:S04]  /*161a0*/  IADD3 R0, R3, R0, RZ ;  /* 0x0000000003007210 */ /* 0x000fc80007ffe0ff */
[----:B------:R-:W-:Y:S01]  /*161b0*/  LEA.HI.X R6, R2, c[0x0][0x384], R0, 0x1, P0 ;  /* 0x0000e10002067a11 */ /* 0x000fe200000f0c00 */
[----:B------:R-:W-:Y:S05]  /*161c0*/  BRA.DIV ~URZ, `(.L_x_327) ;  /* 0x000047327f007947 */ /* 0x000fea000b800000 */
[----:B-1234-:R1:W2:Y:S02]  /*161d0*/  SHFL.IDX PT, R5, R6, RZ, 0x1c1f ;  /* 0x001c1fff06057589 */ /* 0x01e2a400000e0000 */
.L_x_410:
[----:B------:R-:W-:Y:S05]  /*161e0*/  BRA.DIV ~URZ, `(.L_x_328) ;  /* 0x000047827f007947 */ /* 0x000fea000b800000 */
[----:B------:R3:W4:Y:S02]  /*161f0*/  SHFL.IDX PT, R0, R13, RZ, 0x1c1f ;  /* 0x001c1fff0d007589 */ /* 0x00072400000e0000 */
.L_x_411:
[----:B------:R-:W-:Y:S01]  /*16200*/  ISETP.GE.AND P0, PT, R12, R4, PT ;  /* 0x000000040c00720c */ /* 0x000fe20003f06270 */
[----:B------:R-:W-:-:S12]  /*16210*/  BSSY B0, `(.L_x_329) ;  /* 0x000000e000007945 */ /* 0x000fd80003800000 */
[----:B------:R-:W-:Y:S05]  /*16220*/  @P0 BRA `(.L_x_330) ;  /* 0x000000c000000947 */ /* 0x000fea0003800000 */
[----:B------:R-:W-:Y:S02]  /*16230*/  ISETP.GE.AND P2, PT, R228, c[0x0][0x3c8], PT ;  /* 0x0000f200e4007a0c */ /* 0x000fe40003f46270 */
[----:B------:R-:W-:Y:S02]  /*16240*/  ISETP.GE.AND P1, PT, R238, c[0x0][0x3c8], PT ;  /* 0x0000f200ee007a0c */ /* 0x000fe40003f26270 */
[----:B------:R-:W-:-:S09]  /*16250*/  ISETP.GE.AND P0, PT, R230, c[0x0][0x3c8], PT ;  /* 0x0000f200e6007a0c */ /* 0x000fd20003f06270 */
[-C--:B----4-:R-:W-:Y:S02]  /*16260*/  @!P2 LEA R10, P5, R228, R0.reuse, 0x1 ;  /* 0x00000000e40aa211 */ /* 0x090fe400078a08ff */
[-C--:B------:R-:W-:Y:S02]  /*16270*/  @!P1 LEA R8, P4, R238, R0.reuse, 0x1 ;  /* 0x00000000ee089211 */ /* 0x080fe400078808ff */
[----:B------:R-:W-:Y:S02]  /*16280*/  @!P0 LEA R2, P3, R230, R0, 0x1 ;  /* 0x00000000e6028211 */ /* 0x000fe400078608ff */
[-C--:B--2---:R-:W-:Y:S02]  /*16290*/  @!P2 LEA.HI.X R11, R228, R5.reuse, R229, 0x1, P5 ;  /* 0x00000005e40ba211 */ /* 0x084fe400028f0ce5 */
[-C--:B------:R-:W-:Y:S02]  /*162a0*/  @!P1 LEA.HI.X R9, R238, R5.reuse, R250, 0x1, P4 ;  /* 0x00000005ee099211 */ /* 0x080fe400020f0cfa */
[----:B------:R-:W-:Y:S01]  /*162b0*/  @!P0 LEA.HI.X R3, R230, R5, R249, 0x1, P3 ;  /* 0x00000005e6038211 */ /* 0x000fe200018f0cf9 */
[----:B------:R2:W-:Y:S04]  /*162c0*/  @!P2 ST.E.128 [R10.64], R24 ;  /* 0x000000180a00a985 */ /* 0x0005e8000c101d08 */
[----:B------:R2:W-:Y:S04]  /*162d0*/  @!P1 ST.E.128 [R8.64], R20 ;  /* 0x0000001408009985 */ /* 0x0005e8000c101d08 */
[----:B------:R2:W-:Y:S02]  /*162e0*/  @!P0 ST.E.128 [R2.64], R16 ;  /* 0x0000001002008985 */ /* 0x0005e4000c101d08 */
.L_x_330:
[----:B------:R-:W-:Y:S05]  /*162f0*/  BSYNC B0 ;  /* 0x0000000000007941 */ /* 0x000fea0003800000 */
.L_x_329:
[----:B------:R-:W-:Y:S05]  /*16300*/  BRA.DIV ~URZ, `(.L_x_331) ;  /* 0x000046c27f007947 */ /* 0x000fea000b800000 */
[----:B--2---:R2:W1:Y:S04]  /*16310*/  SHFL.IDX PT, R5, R6, 0x1, 0x1c1f ;  /* 0x003c1f0006057f89 */ /* 0x00446800000e0000 */
[----:B----4-:R2:W4:Y:S02]  /*16320*/  SHFL.IDX PT, R0, R13, 0x1, 0x1c1f ;  /* 0x003c1f000d007f89 */ /* 0x01052400000e0000 */
.L_x_412:
[----:B------:R-:W-:Y:S01]  /*16330*/  IADD3 R2, R12, 0x20, RZ ;  /* 0x000000200c027810 */ /* 0x000fe20007ffe0ff */
[----:B------:R-:W-:Y:S03]  /*16340*/  BSSY B0, `(.L_x_332) ;  /* 0x000000f000007945 */ /* 0x000fe60003800000 */
[----:B------:R-:W-:-:S13]  /*16350*/  ISETP.GE.AND P0, PT, R2, R4, PT ;  /* 0x000000040200720c */ /* 0x000fda0003f06270 */
[----:B------:R-:W-:Y:S05]  /*16360*/  @P0 BRA `(.L_x_333) ;  /* 0x000000c000000947 */ /* 0x000fea0003800000 */
[----:B------:R-:W-:Y:S02]  /*16370*/  ISETP.GE.AND P2, PT, R228, c[0x0][0x3c8], PT ;  /* 0x0000f200e4007a0c */ /* 0x000fe40003f46270 */
[----:B------:R-:W-:Y:S02]  /*16380*/  ISETP.GE.AND P1, PT, R238, c[0x0][0x3c8], PT ;  /* 0x0000f200ee007a0c */ /* 0x000fe40003f26270 */
[----:B------:R-:W-:-:S09]  /*16390*/  ISETP.GE.AND P0, PT, R230, c[0x0][0x3c8], PT ;  /* 0x0000f200e6007a0c */ /* 0x000fd20003f06270 */
[-C--:B----4-:R-:W-:Y:S02]  /*163a0*/  @!P2 LEA R10, P5, R228, R0.reuse, 0x1 ;  /* 0x00000000e40aa211 */ /* 0x090fe400078a08ff */
[-C--:B------:R-:W-:Y:S02]  /*163b0*/  @!P1 LEA R8, P4, R238, R0.reuse, 0x1 ;  /* 0x00000000ee089211 */ /* 0x080fe400078808ff */
[----:B------:R-:W-:Y:S02]  /*163c0*/  @!P0 LEA R2, P3, R230, R0, 0x1 ;  /* 0x00000000e6028211 */ /* 0x000fe400078608ff */
[-C--:B-1----:R-:W-:Y:S02]  /*163d0*/  @!P2 LEA.HI.X R11, R228, R5.reuse, R229, 0x1, P5 ;  /* 0x00000005e40ba211 */ /* 0x082fe400028f0ce5 */
[-C--:B------:R-:W-:Y:S02]  /*163e0*/  @!P1 LEA.HI.X R9, R238, R5.reuse, R250, 0x1, P4 ;  /* 0x00000005ee099211 */ /* 0x080fe400020f0cfa */
[----:B------:R-:W-:Y:S01]  /*163f0*/  @!P0 LEA.HI.X R3, R230, R5, R249, 0x1, P3 ;  /* 0x00000005e6038211 */ /* 0x000fe200018f0cf9 */
[----:B------:R1:W-:Y:S04]  /*16400*/  @!P2 ST.E.128 [R10.64], R40 ;  /* 0x000000280a00a985 */ /* 0x0003e8000c101d08 */
[----:B------:R1:W-:Y:S04]  /*16410*/  @!P1 ST.E.128 [R8.64], R36 ;  /* 0x0000002408009985 */ /* 0x0003e8000c101d08 */
[----:B------:R1:W-:Y:S02]  /*16420*/  @!P0 ST.E.128 [R2.64], R28 ;  /* 0x0000001c02008985 */ /* 0x0003e4000c101d08 */
.L_x_333:
[----:B------:R-:W-:Y:S05]  /*16430*/  BSYNC B0 ;  /* 0x0000000000007941 */ /* 0x000fea0003800000 */
.L_x_332:
[----:B------:R-:W-:Y:S05]  /*16440*/  BRA.DIV ~URZ, `(.L_x_334) ;  /* 0x000046427f007947 */ /* 0x000fea000b800000 */
[----:B-1----:R1:W2:Y:S02]  /*16450*/  SHFL.IDX PT, R5, R6, 0x2, 0x1c1f ;  /* 0x005c1f0006057f89 */ /* 0x0022a400000e0000 */
.L_x_413:
[----:B------:R-:W-:Y:S05]  /*16460*/  BRA.DIV ~URZ, `(.L_x_335) ;  /* 0x000046927f007947 */ /* 0x000fea000b800000 */
[----:B----4-:R4:W1:Y:S02]  /*16470*/  SHFL.IDX PT, R0, R13, 0x2, 0x1c1f ;  /* 0x005c1f000d007f89 */ /* 0x01086400000e0000 */
.L_x_414:
[----:B------:R-:W-:Y:S01]  /*16480*/  IADD3 R2, R12, 0x40, RZ ;  /* 0x000000400c027810 */ /* 0x000fe20007ffe0ff */
[----:B------:R-:W-:Y:S03]  /*16490*/  BSSY B0, `(.L_x_336) ;  /* 0x000000f000007945 */ /* 0x000fe60003800000 */
[----:B------:R-:W-:-:S13]  /*164a0*/  ISETP.GE.AND P0, PT, R2, R4, PT ;  /* 0x000000040200720c */ /* 0x000fda0003f06270 */
[----:B------:R-:W-:Y:S05]  /*164b0*/  @P0 BRA `(.L_x_337) ;  /* 0x000000c000000947 */ /* 0x000fea0003800000 */
[----:B------:R-:W-:Y:S02]  /*164c0*/  ISETP.GE.AND P2, PT, R228, c[0x0][0x3c8], PT ;  /* 0x0000f200e4007a0c */ /* 0x000fe40003f46270 */
[----:B------:R-:W-:Y:S02]  /*164d0*/  ISETP.GE.AND P1, PT, R238, c[0x0][0x3c8], PT ;  /* 0x0000f200ee007a0c */ /* 0x000fe40003f26270 */
[----:B------:R-:W-:-:S09]  /*164e0*/  ISETP.GE.AND P0, PT, R230, c[0x0][0x3c8], PT ;  /* 0x0000f200e6007a0c */ /* 0x000fd20003f06270 */
[-C--:B-1----:R-:W-:Y:S02]  /*164f0*/  @!P2 LEA R10, P5, R228, R0.reuse, 0x1 ;  /* 0x00000000e40aa211 */ /* 0x082fe400078a08ff */
        /* <DEDUP_REMOVED lines=8> */
.L_x_337:
[----:B------:R-:W-:Y:S05]  /*16580*/  BSYNC B0 ;  /* 0x0000000000007941 */ /* 0x000fea0003800000 */
.L_x_336:
[----:B------:R-:W-:Y:S05]  /*16590*/  BRA.DIV ~URZ, `(.L_x_338) ;  /* 0x000045c27f007947 */ /* 0x000fea000b800000 */
[----:B-12---:R-:W1:Y:S04]  /*165a0*/  SHFL.IDX PT, R6, R6, 0x3, 0x1c1f ;  /* 0x007c1f0006067f89 */ /* 0x006e6800000e0000 */
[----:B------:R2:W3:Y:S02]  /*165b0*/  SHFL.IDX PT, R0, R13, 0x3, 0x1c1f ;  /* 0x007c1f000d007f89 */ /* 0x0004e400000e0000 */
.L_x_415:
[----:B------:R-:W-:-:S04]  /*165c0*/  IADD3 R2, R12, 0x60, RZ ;  /* 0x000000600c027810 */ /* 0x000fc80007ffe0ff */
[----:B------:R-:W-:-:S13]  /*165d0*/  ISETP.GE.AND P0, PT, R2, R4, PT ;  /* 0x000000040200720c */ /* 0x000fda0003f06270 */
[----:B------:R-:W-:Y:S05]  /*165e0*/  @P0 BRA `(.L_x_339) ;  /* 0x000023a000000947 */ /* 0x000fea0003800000 */
[----:B------:R-:W-:Y:S02]  /*165f0*/  ISETP.GE.AND P1, PT, R228, c[0x0][0x3c8], PT ;  /* 0x0000f200e4007a0c */ /* 0x000fe40003f26270 */
[----:B------:R-:W-:-:S11]  /*16600*/  ISETP.GE.AND P0, PT, R238, c[0x0][0x3c8], PT ;  /* 0x0000f200ee007a0c */ /* 0x000fd60003f06270 */
[-C--:B---3--:R-:W-:Y:S02]  /*16610*/  @!P1 LEA R4, P3, R228, R0.reuse, 0x1 ;  /* 0x00000000e4049211 */ /* 0x088fe400078608ff */
[----:B------:R-:W-:Y:S02]  /*16620*/  @!P0 LEA R2, P2, R238, R0, 0x1 ;  /* 0x00000000ee028211 */ /* 0x000fe400078408ff */
[-C--:B-1----:R-:W-:Y:S02]  /*16630*/  @!P1 LEA.HI.X R5, R228, R6.reuse, R229, 0x1, P3 ;  /* 0x00000006e4059211 */ /* 0x082fe400018f0ce5 */
[----:B------:R-:W-:-:S03]  /*16640*/  @!P0 LEA.HI.X R3, R238, R6, R250, 0x1, P2 ;  /* 0x00000006ee038211 */ /* 0x000fc600010f0cfa */
[----:B------:R1:W-:Y:S04]  /*16650*/  @!P1 ST.E.128 [R4.64], R64 ;  /* 0x0000004004009985 */ /* 0x0003e8000c101d08 */
[----:B------:R1:W-:Y:S01]  /*16660*/  @!P0 ST.E.128 [R2.64], R60 ;  /* 0x0000003c02008985 */ /* 0x0003e2000c101d08 */
[----:B------:R-:W-:-:S13]  /*16670*/  ISETP.GE.AND P0, PT, R230, c[0x0][0x3c8], PT ;  /* 0x0000f200e6007a0c */ /* 0x000fda0003f06270 */
[----:B------:R-:W-:Y:S05]  /*16680*/  @P0 BRA `(.L_x_339) ;  /* 0x0000230000000947 */ /* 0x000fea0003800000 */
[----:B-1----:R-:W-:-:S04]  /*16690*/  LEA R2, P0, R230, R0, 0x1 ;  /* 0x00000000e6027211 */ /* 0x002fc800078008ff */
[----:B------:R-:W-:-:S05]  /*166a0*/  LEA.HI.X R3, R230, R6, R249, 0x1, P0 ;  /* 0x00000006e6037211 */ /* 0x000fca00000f0cf9 */
[----:B------:R1:W-:Y:S01]  /*166b0*/  ST.E.128 [R2.64], R56 ;  /* 0x0000003802007985 */ /* 0x0003e2000c101d08 */
[----:B------:R-:W-:Y:S05]  /*166c0*/  BRA `(.L_x_339) ;  /* 0x000022c000007947 */ /* 0x000fea0003800000 */
.L_x_326:
        /* <DEDUP_REMOVED lines=8> */
[----:B------:R-:W-:Y:S01]  /*16750*/  IMAD R2, R2, c[0x0][0x440], RZ ;  /* 0x0001100002027a24 */ /* 0x000fe200078e02ff */
[----:B------:R-:W-:Y:S01]  /*16760*/  MOV R4, R8 ;  /* 0x0000000800047202 */ /* 0x000fe20000000f00 */
[----:B------:R-:W-:Y:S02]  /*16770*/  IMAD R5, R5, c[0x0][0x43c], R9 ;  /* 0x00010f0005057a24 */ /* 0x000fe400078e0209 */
[C---:B------:R-:W-:Y:S02]  /*16780*/  IMAD R2, R0.reuse, c[0x0][0x444], R2 ;  /* 0x0001110000027a24 */ /* 0x040fe400078e0202 */
[----:B------:R-:W-:Y:S01]  /*16790*/  IMAD.WIDE.U32 R4, R0, c[0x0][0x440], R4 ;  /* 0x0001100000047a25 */ /* 0x000fe200078e0004 */
[----:B------:R-:W-:Y:S02]  /*167a0*/  MOV R0, R3 ;  /* 0x0000000300007202 */ /* 0x000fe40000000f00 */
[----:B------:R-:W-:Y:S02]  /*167b0*/  @P5 SHF.R.U32.HI R0, RZ, c[0x0][0x4f0], R6 ;  /* 0x00013c00ff005a19 */ /* 0x000fe40000011606 */
[----:B------:R-:W-:-:S02]  /*167c0*/  IADD3 R5, R5, R2, RZ ;  /* 0x0000000205057210 */ /* 0x000fc40007ffe0ff */
        /* <DEDUP_REMOVED lines=18> */
.L_x_416:
[----:B------:R-:W-:Y:S05]  /*168f0*/  BRA.DIV ~URZ, `(.L_x_341) ;  /* 0x000043927f007947 */ /* 0x000fea000b800000 */
[----:B------:R3:W4:Y:S02]  /*16900*/  SHFL.IDX PT, R0, R5, RZ, 0x1c1f ;  /* 0x001c1fff05007589 */ /* 0x00072400000e0000 */
.L_x_417:
        /* <DEDUP_REMOVED lines=22> */
[----:B---3--:R-:W-:Y:S02]  /*16a70*/  ISETP.GE.AND P1, PT, R17, c[0x0][0x3c8], PT ;  /* 0x0000f20011007a0c */ /* 0x008fe40003f26270 */
[----:B----4-:R-:W-:-:S09]  /*16a80*/  ISETP.GE.AND P3, PT, R13, c[0x0][0x3c8], PT ;  /* 0x0000f2000d007a0c */ /* 0x010fd20003f66270 */
[----:B------:R-:W-:Y:S02]  /*16a90*/  @!P0 IMAD.MOV.U32 R2, RZ, RZ, R0 ;  /* 0x000000ffff028224 */ /* 0x000fe400078e0000 */
[----:B------:R-:W-:-:S04]  /*16aa0*/  @!P0 IMAD.MOV.U32 R3, RZ, RZ, R4 ;  /* 0x000000ffff038224 */ /* 0x000fc800078e0004 */
        /* <DEDUP_REMOVED lines=12> */
[----:B------:R-:W-:Y:S02]  /*16b70*/  ISETP.GE.AND P1, PT, R24, c[0x0][0x3c8], PT ;  /* 0x0000f20018007a0c */ /* 0x000fe40003f26270 */
[----:B------:R-:W-:Y:S01]  /*16b80*/  ISETP.GE.AND P2, PT, R10, c[0x0][0x3c8], PT ;  /* 0x0000f2000a007a0c */ /* 0x000fe20003f46270 */
[----:B------:R1:W-:Y:S06]  /*16b90*/  @!P3 ST.E.64 [R8.64], R148 ;  /* 0x000000940800b985 */ /* 0x0003ec000c101b08 */
[----:B-1----:R-:W-:-:S04]  /*16ba0*/  @!P4 LEA R2, P0, R35, R0, 0x2 ;  /* 0x000000002302c211 */ /* 0x002fc800078010ff */
[----:B------:R-:W-:Y:S02]  /*16bb0*/  @!P4 LEA.HI.X R3, R35, R4, R80, 0x2, P0 ;  /* 0x000000042303c211 */ /* 0x000fe400000f1450 */
[----:B------:R-:W-:-:S03]  /*16bc0*/  @!P1 LEA R8, P0, R24, R0, 0x2 ;  /* 0x0000000018089211 */ /* 0x000fc600078010ff */
[----:B------:R1:W-:Y:S01]  /*16bd0*/  @!P4 ST.E.64 [R2.64], R152 ;  /* 0x000000980200c985 */ /* 0x0003e2000c101b08 */
[----:B------:R-:W-:Y:S02]  /*16be0*/  ISETP.GE.AND P4, PT, R22, c[0x0][0x3c8], PT ;  /* 0x0000f20016007a0c */ /* 0x000fe40003f86270 */
[----:B------:R-:W-:-:S05]  /*16bf0*/  @!P1 LEA.HI.X R9, R24, R4, R25, 0x2, P0 ;  /* 0x0000000418099211 */ /* 0x000fca00000f1419 */
[----:B------:R1:W-:Y:S01]  /*16c00*/  @!P1 ST.E.64 [R8.64], R156 ;  /* 0x0000009c08009985 */ /* 0x0003e2000c101b08 */
[----:B------:R-:W-:Y:S02]  /*16c10*/  ISETP.GE.AND P1, PT, R20, c[0x0][0x3c8], PT ;  /* 0x0000f20014007a0c */ /* 0x000fe40003f26270 */
[----:B------:R-:W-:Y:S02]  /*16c20*/  ISETP.GE.AND P3, PT, R18, c[0x0][0x3c8], PT ;  /* 0x0000f20012007a0c */ /* 0x000fe40003f66270 */
[----:B-1----:R-:W-:-:S04]  /*16c30*/  @!P2 LEA R2, P0, R10, R0, 0x2 ;  /* 0x000000000a02a211 */ /* 0x002fc800078010ff */
[----:B------:R-:W-:Y:S02]  /*16c40*/  @!P2 LEA.HI.X R3, R10, R4, R11, 0x2, P0 ;  /* 0x000000040a03a211 */ /* 0x000fe400000f140b */
[----:B------:R-:W-:-:S04]  /*16c50*/  @!P4 LEA R10, P0, R22, R0, 0x2 ;  /* 0x00000000160ac211 */ /* 0x000fc800078010ff */
[----:B------:R-:W-:Y:S01]  /*16c60*/  @!P4 LEA.HI.X R11, R22, R4, R23, 0x2, P0 ;  /* 0x00000004160bc211 */ /* 0x000fe200000f1417 */
[----:B------:R1:W-:Y:S01]  /*16c70*/  @!P2 ST.E.64 [R2.64], R160 ;  /* 0x000000a00200a985 */ /* 0x0003e2000c101b08 */
[----:B------:R-:W-:-:S03]  /*16c80*/  @!P1 LEA R8, P0, R20, R0, 0x2 ;  /* 0x0000000014089211 */ /* 0x000fc600078010ff */
[----:B------:R2:W-:Y:S01]  /*16c90*/  @!P4 ST.E.64 [R10.64], R172 ;  /* 0x000000ac0a00c985 */ /* 0x0005e2000c101b08 */
[----:B------:R-:W-:Y:S02]  /*16ca0*/  ISETP.GE.AND P4, PT, R16, c[0x0][0x3c8], PT ;  /* 0x0000f20010007a0c */ /* 0x000fe40003f86270 */
[----:B------:R-:W-:Y:S02]  /*16cb0*/  @!P1 LEA.HI.X R9, R20, R4, R21, 0x2, P0 ;  /* 0x0000000414099211 */ /* 0x000fe400000f1415 */
[----:B------:R-:W-:-:S03]  /*16cc0*/  ISETP.GE.AND P2, PT, R14, c[0x0][0x3c8], PT ;  /* 0x0000f2000e007a0c */ /* 0x000fc60003f46270 */
[----:B------:R2:W-:Y:S01]  /*16cd0*/  @!P1 ST.E.64 [R8.64], R174 ;  /* 0x000000ae08009985 */ /* 0x0005e2000c101b08 */
[----:B------:R-:W-:Y:S02]  /*16ce0*/  ISETP.GE.AND P1, PT, R12, c[0x0][0x3c8], PT ;  /* 0x0000f2000c007a0c */ /* 0x000fe40003f26270 */
[----:B-1----:R-:W-:-:S04]  /*16cf0*/  @!P3 LEA R2, P0, R18, R0, 0x2 ;  /* 0x000000001202b211 */ /* 0x002fc800078010ff */
[----:B--2---:R-:W-:Y:S02]  /*16d00*/  @!P3 LEA.HI.X R3, R18, R4, R19, 0x2, P0 ;  /* 0x000000041203b211 */ /* 0x004fe400000f1413 */
[----:B------:R-:W-:-:S04]  /*16d10*/  @!P4 LEA R10, P0, R16, R0, 0x2 ;  /* 0x00000000100ac211 */ /* 0x000fc800078010ff */
[----:B----4-:R-:W-:Y:S02]  /*16d20*/  @!P4 LEA.HI.X R11, R16, R4, R17, 0x2, P0 ;  /* 0x00000004100bc211 */ /* 0x010fe400000f1411 */
[C---:B------:R-:W-:Y:S01]  /*16d30*/  @!P2 LEA R8, P0, R14.reuse, R0, 0x2 ;  /* 0x000000000e08a211 */ /* 0x040fe200078010ff */
[----:B------:R1:W-:Y:S04]  /*16d40*/  @!P3 ST.E.64 [R2.64], R110 ;  /* 0x0000006e0200b985 */ /* 0x0003e8000c101b08 */
[----:B------:R2:W-:Y:S01]  /*16d50*/  @!P4 ST.E.64 [R10.64], R182 ;  /* 0x000000b60a00c985 */ /* 0x0005e2000c101b08 */
[----:B---3--:R-:W-:Y:S02]  /*16d60*/  @!P2 LEA.HI.X R9, R14, R4, R15, 0x2, P0 ;  /* 0x000000040e09a211 */ /* 0x008fe400000f140f */
[----:B-1----:R-:W-:-:S04]  /*16d70*/  @!P1 LEA R2, P0, R12, R0, 0x2 ;  /* 0x000000000c029211 */ /* 0x002fc800078010ff */
[----:B-----5:R-:W-:Y:S01]  /*16d80*/  @!P1 LEA.HI.X R3, R12, R4, R13, 0x2, P0 ;  /* 0x000000040c039211 */ /* 0x020fe200000f140d */
[----:B------:R2:W-:Y:S04]  /*16d90*/  @!P2 ST.E.64 [R8.64], R84 ;  /* 0x000000540800a985 */ /* 0x0005e8000c101b08 */
[----:B------:R2:W-:Y:S04]  /*16da0*/  @!P1 ST.E.64 [R2.64], R72 ;  /* 0x0000004802009985 */ /* 0x0005e8000c101b08 */
.L_x_343:
[----:B------:R-:W-:Y:S05]  /*16db0*/  BSYNC B0 ;  /* 0x0000000000007941 */ /* 0x000fea0003800000 */
.L_x_342:
[----:B------:R-:W-:Y:S05]  /*16dc0*/  BRA.DIV ~URZ, `(.L_x_344) ;  /* 0x00003f227f007947 */ /* 0x000fea000b800000 */
[----:B--2---:R2:W1:Y:S04]  /*16dd0*/  SHFL.IDX PT, R4, R6, 0x1, 0x1c1f ;  /* 0x003c1f0006047f89 */ /* 0x00446800000e0000 */
[----:B----4-:R2:W4:Y:S02]  /*16de0*/  SHFL.IDX PT, R0, R5, 0x1, 0x1c1f ;  /* 0x003c1f0005007f89 */ /* 0x01052400000e0000 */
.L_x_418:
        /* <DEDUP_REMOVED lines=33> */
[----:B------:R-:W-:Y:S02]  /*17000*/  ISETP.GE.AND P4, PT, R35, c[0x0][0x3c8], PT ;  /* 0x0000f20023007a0c */ /* 0x000fe40003f86270 */
[----:B------:R-:W-:Y:S01]  /*17010*/  ISETP.GE.AND P2, PT, R24, c[0x0][0x3c8], PT ;  /* 0x0000f20018007a0c */ /* 0x000fe20003f46270 */
[----:B------:R1:W-:Y:S01]  /*17020*/  @!P1 ST.E.64 [R8.64], R176 ;  /* 0x000000b008009985 */ /* 0x0003e2000c101b08 */
[----:B------:R-:W-:-:S03]  /*17030*/  ISETP.GE.AND P1, PT, R22, c[0x0][0x3c8], PT ;  /* 0x0000f20016007a0c */ /* 0x000fc60003f26270 */
[----:B------:R4:W-:Y:S04]  /*17040*/  @!P0 ST.E.64 [R2.64], R178 ;  /* 0x000000b202008985 */ /* 0x0009e8000c101b08 */
[-C--:B-1----:R-:W-:Y:S02]  /*17050*/  @!P3 LEA R8, P5, R73, R0.reuse, 0x2 ;  /* 0x000000004908b211 */ /* 0x082fe400078a10ff */
[----:B----4-:R-:W-:Y:S02]  /*17060*/  @!P4 LEA R2, P0, R35, R0, 0x2 ;  /* 0x000000002302c211 */ /* 0x010fe400078010ff */
[-C--:B------:R-:W-:Y:S02]  /*17070*/  @!P3 LEA.HI.X R9, R73, R4.reuse, R80, 0x2, P5 ;  /* 0x000000044909b211 */ /* 0x080fe400028f1450 */
[----:B------:R-:W-:-:S02]  /*17080*/  @!P4 LEA.HI.X R3, R35, R4, R72, 0x2, P0 ;  /* 0x000000042303c211 */ /* 0x000fc400000f1448 */
[----:B------:R-:W-:Y:S01]  /*17090*/  ISETP.GE.AND P0, PT, R20, c[0x0][0x3c8], PT ;  /* 0x0000f20014007a0c */ /* 0x000fe20003f06270 */
[----:B------:R1:W-:Y:S04]  /*170a0*/  @!P3 ST.E.64 [R8.64], R180 ;  /* 0x000000b40800b985 */ /* 0x0003e8000c101b08 */
[----:B------:R4:W-:Y:S01]  /*170b0*/  @!P4 ST.E.64 [R2.64], R88 ;  /* 0x000000580200c985 */ /* 0x0009e2000c101b08 */
[----:B------:R-:W-:Y:S02]  /*170c0*/  ISETP.GE.AND P4, PT, R12, c[0x0][0x3c8], PT ;  /* 0x0000f2000c007a0c */ /* 0x000fe40003f86270 */
        /* <DEDUP_REMOVED lines=10> */
[----:B----4-:R-:W-:Y:S02]  /*17170*/  @!P4 LEA R2, P1, R12, R0, 0x2 ;  /* 0x000000000c02c211 */ /* 0x010fe400078210ff */
[----:B------:R-:W-:Y:S01]  /*17180*/  ISETP.GE.AND P2, PT, R16, c[0x0][0x3c8], PT ;  /* 0x0000f20010007a0c */ /* 0x000fe20003f46270 */
[----:B------:R1:W-:Y:S01]  /*17190*/  @!P0 ST.E.64 [R8.64], R146 ;  /* 0x0000009208008985 */ /* 0x0003e2000c101b08 */
[----:B------:R-:W-:Y:S02]  /*171a0*/  @!P4 LEA.HI.X R3, R12, R4, R13, 0x2, P1 ;  /* 0x000000040c03c211 */ /* 0x000fe400008f140d */
[----:B------:R-:W-:-:S03]  /*171b0*/  @!P5 LEA R12, P0, R10, R0, 0x2 ;  /* 0x000000000a0cd211 */ /* 0x000fc600078010ff */
[----:B------:R4:W-:Y:S01]  /*171c0*/  @!P4 ST.E.64 [R2.64], R150 ;  /* 0x000000960200c985 */ /* 0x0009e2000c101b08 */
[----:B--2---:R-:W-:Y:S02]  /*171d0*/  ISETP.GE.AND P1, PT, R14, c[0x0][0x3c8], PT ;  /* 0x0000f2000e007a0c */ /* 0x004fe40003f26270 */
[----:B---3--:R-:W-:Y:S02]  /*171e0*/  @!P5 LEA.HI.X R13, R10, R4, R11, 0x2, P0 ;  /* 0x000000040a0dd211 */ /* 0x008fe400000f140b */
        /* <DEDUP_REMOVED lines=10> */
.L_x_346:
[----:B------:R-:W-:Y:S05]  /*17290*/  BSYNC B0 ;  /* 0x0000000000007941 */ /* 0x000fea0003800000 */
.L_x_345:
[----:B------:R-:W-:Y:S05]  /*172a0*/  BRA.DIV ~URZ, `(.L_x_347) ;  /* 0x00003b027f007947 */ /* 0x000fea000b800000 */
[----:B-1----:R1:W2:Y:S02]  /*172b0*/  SHFL.IDX PT, R4, R6, 0x2, 0x1c1f ;  /* 0x005c1f0006047f89 */ /* 0x0022a400000e0000 */
.L_x_419:
[----:B------:R-:W-:Y:S05]  /*172c0*/  BRA.DIV ~URZ, `(.L_x_348) ;  /* 0x00003b527f007947 */ /* 0x000fea000b800000 */
[----:B----4-:R4:W1:Y:S02]  /*172d0*/  SHFL.IDX PT, R0, R5, 0x2, 0x1c1f ;  /* 0x005c1f0005007f89 */ /* 0x01086400000e0000 */
.L_x_420:
[----:B------:R-:W-:Y:S01]  /*172e0*/  LOP3.LUT P0, RZ, R241, 0x1, RZ, 0xc0, !PT ;  /* 0x00000001f1ff7812 */ /* 0x000fe2000780c0ff */
[----:B------:R-:W-:-:S12]  /*172f0*/  BSSY B0, `(.L_x_349) ;  /* 0x000004a000007945 */ /* 0x000fd80003800000 */
        /* <DEDUP_REMOVED lines=34> */
[----:B------:R-:W-:Y:S02]  /*17520*/  ISETP.GE.AND P1, PT, R35, c[0x0][0x3c8], PT ;  /* 0x0000f20023007a0c */ /* 0x000fe40003f26270 */
[----:B------:R-:W-:Y:S01]  /*17530*/  ISETP.GE.AND P0, PT, R24, c[0x0][0x3c8], PT ;  /* 0x0000f20018007a0c */ /* 0x000fe20003f06270 */
[----:B------:R2:W-:Y:S01]  /*17540*/  @!P2 ST.E.64 [R2.64], R30 ;  /* 0x0000001e0200a985 */ /* 0x0005e2000c101b08 */
[----:B------:R-:W-:-:S05]  /*17550*/  ISETP.GE.AND P6, PT, R22, c[0x0][0x3c8], PT ;  /* 0x0000f20016007a0c */ /* 0x000fca0003fc6270 */
[CC--:B-1----:R-:W-:Y:S02]  /*17560*/  @!P4 LEA R8, P5, R71.reuse, R0.reuse, 0x2 ;  /* 0x000000004708c211 */ /* 0x0c2fe400078a10ff */
[C---:B--2---:R-:W-:Y:S02]  /*17570*/  @!P3 LEA R2, P2, R10.reuse, R0, 0x2 ;  /* 0x000000000a02b211 */ /* 0x044fe400078410ff */
[-C--:B------:R-:W-:Y:S02]  /*17580*/  @!P4 LEA.HI.X R9, R71, R4.reuse, R72, 0x2, P5 ;  /* 0x000000044709c211 */ /* 0x080fe400028f1448 */
[----:B------:R-:W-:-:S03]  /*17590*/  @!P3 LEA.HI.X R3, R10, R4, R11, 0x2, P2 ;  /* 0x000000040a03b211 */ /* 0x000fc600010f140b */
[----:B------:R-:W-:Y:S01]  /*175a0*/  @!P4 ST.E.64 [R8.64], R32 ;  /* 0x000000200800c985 */ /* 0x000fe2000c101b08 */
[----:B------:R-:W-:Y:S02]  /*175b0*/  ISETP.GE.AND P4, PT, R12, c[0x0][0x3c8], PT ;  /* 0x0000f2000c007a0c */ /* 0x000fe40003f86270 */
[C---:B------:R-:W-:Y:S01]  /*175c0*/  @!P1 LEA R10, P5, R35.reuse, R0, 0x2 ;  /* 0x00000000230a9211 */ /* 0x040fe200078a10ff */
[----:B------:R1:W-:Y:S03]  /*175d0*/  @!P3 ST.E.64 [R2.64], R36 ;  /* 0x000000240200b985 */ /* 0x0003e6000c101b08 */
[----:B------:R-:W-:Y:S02]  /*175e0*/  @!P1 LEA.HI.X R11, R35, R4, R70, 0x2, P5 ;  /* 0x00000004230b9211 */ /* 0x000fe400028f1446 */
[----:B------:R-:W-:-:S03]  /*175f0*/  ISETP.GE.AND P3, PT, R20, c[0x0][0x3c8], PT ;  /* 0x0000f20014007a0c */ /* 0x000fc60003f66270 */
[----:B------:R-:W-:Y:S01]  /*17600*/  @!P1 ST.E.64 [R10.64], R52 ;  /* 0x000000340a009985 */ /* 0x000fe2000c101b08 */
[----:B------:R-:W-:Y:S02]  /*17610*/  ISETP.GE.AND P1, PT, R16, c[0x0][0x3c8], PT ;  /* 0x0000f20010007a0c */ /* 0x000fe40003f26270 */
[-C--:B-1----:R-:W-:Y:S02]  /*17620*/  @!P0 LEA R2, P2, R24, R0.reuse, 0x2 ;  /* 0x0000000018028211 */ /* 0x082fe400078410ff */
[----:B------:R-:W-:Y:S02]  /*17630*/  @!P6 LEA R8, P5, R22, R0, 0x2 ;  /* 0x000000001608e211 */ /* 0x000fe400078a10ff */
[-C--:B------:R-:W-:Y:S02]  /*17640*/  @!P0 LEA.HI.X R3, R24, R4.reuse, R25, 0x2, P2 ;  /* 0x0000000418038211 */ /* 0x080fe400010f1419 */
[----:B------:R-:W-:Y:S02]  /*17650*/  ISETP.GE.AND P2, PT, R18, c[0x0][0x3c8], PT ;  /* 0x0000f20012007a0c */ /* 0x000fe40003f46270 */
[----:B------:R-:W-:Y:S01]  /*17660*/  @!P6 LEA.HI.X R9, R22, R4, R23, 0x2, P5 ;  /* 0x000000041609e211 */ /* 0x000fe200028f1417 */
[----:B------:R1:W-:Y:S01]  /*17670*/  @!P0 ST.E.64 [R2.64], R38 ;  /* 0x0000002602008985 */ /* 0x0003e2000c101b08 */
[----:B------:R-:W-:-:S03]  /*17680*/  ISETP.GE.AND P0, PT, R14, c[0x0][0x3c8], PT ;  /* 0x0000f2000e007a0c */ /* 0x000fc60003f06270 */
[----:B------:R2:W-:Y:S01]  /*17690*/  @!P6 ST.E.64 [R8.64], R40 ;  /* 0x000000280800e985 */ /* 0x0005e2000c101b08 */
        /* <DEDUP_REMOVED lines=15> */
.L_x_350:
[----:B------:R-:W-:Y:S05]  /*17790*/  BSYNC B0 ;  /* 0x0000000000007941 */ /* 0x000fea0003800000 */
.L_x_349:
[----:B------:R-:W-:Y:S05]  /*177a0*/  BRA.DIV ~URZ, `(.L_x_351) ;  /* 0x000036d27f007947 */ /* 0x000fea000b800000 */
[----:B--2---:R2:W3:Y:S04]  /*177b0*/  SHFL.IDX PT, R4, R6, 0x3, 0x1c1f ;  /* 0x007c1f0006047f89 */ /* 0x0044e800000e0000 */
[----:B-1----:R2:W1:Y:S02]  /*177c0*/  SHFL.IDX PT, R0, R5, 0x3, 0x1c1f ;  /* 0x007c1f0005007f89 */ /* 0x00246400000e0000 */
.L_x_421:
[----:B------:R-:W-:-:S13]  /*177d0*/  LOP3.LUT P0, RZ, R241, 0x2, RZ, 0xc0, !PT ;  /* 0x00000002f1ff7812 */ /* 0x000fda000780c0ff */
[----:B------:R-:W-:Y:S05]  /*177e0*/  @P0 BRA `(.L_x_339) ;  /* 0x000011a000000947 */ /* 0x000fea0003800000 */
[----:B------:R-:W5:Y:S04]  /*177f0*/  LDL R14, [R1+0x9c] ;  /* 0x00009c00010e7983 */ /* 0x000f680000100800 */
[----:B--2---:R-:W2:Y:S04]  /*17800*/  LDL R10, [R1+0x90] ;  /* 0x00009000010a7983 */ /* 0x004ea80000100800 */
[----:B---34-:R-:W3:Y:S04]  /*17810*/  LDL R5, [R1+0x8c] ;  /* 0x00008c0001057983 */ /* 0x018ee80000100800 */
        /* <DEDUP_REMOVED lines=18> */
[----:B--2---:R-:W-:Y:S02]  /*17940*/  ISETP.GE.AND P3, PT, R10, c[0x0][0x3c8], PT ;  /* 0x0000f2000a007a0c */ /* 0x004fe40003f66270 */
[----:B---3--:R-:W-:-:S09]  /*17950*/  ISETP.GE.AND P2, PT, R5, c[0x0][0x3c8], PT ;  /* 0x0000f20005007a0c */ /* 0x008fd20003f46270 */
[----:B-1----:R-:W-:Y:S02]  /*17960*/  @!P4 IMAD.MOV.U32 R8, RZ, RZ, R0 ;  /* 0x000000ffff08c224 */ /* 0x002fe400078e0000 */
[----:B------:R-:W-:Y:S01]  /*17970*/  @!P4 IMAD.MOV.U32 R9, RZ, RZ, R4 ;  /* 0x000000ffff09c224 */ /* 0x000fe200078e0004 */
[----:B------:R-:W-:-:S03]  /*17980*/  @!P3 LEA R2, P5, R10, R0, 0x2 ;  /* 0x000000000a02b211 */ /* 0x000fc600078a10ff */
[----:B------:R-:W-:Y:S01]  /*17990*/  @!P4 IMAD.WIDE R8, R14, 0x4, R8 ;  /* 0x000000040e08c825 */ /* 0x000fe200078e0208 */
[----:B----4-:R-:W-:Y:S01]  /*179a0*/  @!P3 LEA.HI.X R3, R10, R4, R11, 0x2, P5 ;  /* 0x000000040a03b211 */ /* 0x010fe200028f140b */
[----:B------:R-:W2:Y:S04]  /*179b0*/  LDL R14, [R1+0xb0] ;  /* 0x0000b000010e7983 */ /* 0x000ea80000100800 */
[----:B------:R1:W-:Y:S04]  /*179c0*/  @!P4 ST.E.64 [R8.64], R58 ;  /* 0x0000003a0800c985 */ /* 0x0003e8000c101b08 */
[----:B------:R3:W-:Y:S01]  /*179d0*/  @!P3 ST.E.64 [R2.64], R46 ;  /* 0x0000002e0200b985 */ /* 0x0007e2000c101b08 */
[----:B------:R-:W-:-:S04]  /*179e0*/  @!P2 LEA R10, P3, R5, R0, 0x2 ;  /* 0x00000000050aa211 */ /* 0x000fc800078610ff */
[----:B------:R-:W-:Y:S02]  /*179f0*/  @!P2 LEA.HI.X R11, R5, R4, R27, 0x2, P3 ;  /* 0x00000004050ba211 */ /* 0x000fe400018f141b */
[----:B------:R-:W4:Y:S01]  /*17a00*/  LDL R5, [R1+0x68] ;  /* 0x0000680001057983 */ /* 0x000f220000100800 */
[----:B------:R-:W-:Y:S02]  /*17a10*/  ISETP.GE.AND P1, PT, R25, c[0x0][0x3c8], PT ;  /* 0x0000f20019007a0c */ /* 0x000fe40003f26270 */
[----:B------:R-:W-:-:S11]  /*17a20*/  ISETP.GE.AND P0, PT, R23, c[0x0][0x3c8], PT ;  /* 0x0000f20017007a0c */ /* 0x000fd60003f06270 */
[-C--:B-1----:R-:W-:Y:S02]  /*17a30*/  @!P1 LEA R8, P4, R25, R0.reuse, 0x2 ;  /* 0x0000000019089211 */ /* 0x082fe400078810ff */
[----:B------:R-:W-:Y:S02]  /*17a40*/  ISETP.GE.AND P5, PT, R21, c[0x0][0x3c8], PT ;  /* 0x0000f20015007a0c */ /* 0x000fe40003fa6270 */
[----:B---3--:R-:W-:-:S09]  /*17a50*/  @!P0 LEA R2, P6, R23, R0, 0x2 ;  /* 0x0000000017028211 */ /* 0x008fd200078c10ff */
[----:B------:R-:W-:-:S04]  /*17a60*/  P2R R3, PR, RZ, 0x10 ;  /* 0x00000010ff037803 */ /* 0x000fc80000000000 */
[----:B------:R-:W-:Y:S02]  /*17a70*/  ISETP.NE.AND P3, PT, R3, RZ, PT ;  /* 0x000000ff0300720c */ /* 0x000fe40003f65270 */
[----:B------:R-:W-:Y:S02]  /*17a80*/  ISETP.GE.AND P4, PT, R12, c[0x0][0x3c8], PT ;  /* 0x0000f2000c007a0c */ /* 0x000fe40003f86270 */
[-C--:B------:R-:W-:Y:S02]  /*17a90*/  @!P1 LEA.HI.X R9, R25, R4.reuse, R26, 0x2, P3 ;  /* 0x0000000419099211 */ /* 0x080fe400018f141a */
[----:B------:R-:W-:Y:S01]  /*17aa0*/  @!P0 LEA.HI.X R3, R23, R4, R24, 0x2, P6 ;  /* 0x0000000417038211 */ /* 0x000fe200030f1418 */
[----:B------:R-:W-:Y:S01]  /*17ab0*/  @!P2 ST.E.64 [R10.64], R74 ;  /* 0x0000004a0a00a985 */ /* 0x000fe2000c101b08 */
[----:B------:R-:W-:-:S03]  /*17ac0*/  ISETP.GE.AND P3, PT, R19, c[0x0][0x3c8], PT ;  /* 0x0000f20013007a0c */ /* 0x000fc60003f66270 */
[----:B------:R1:W-:Y:S04]  /*17ad0*/  @!P1 ST.E.64 [R8.64], R64 ;  /* 0x0000004008009985 */ /* 0x0003e8000c101b08 */
[----:B------:R3:W-:Y:S01]  /*17ae0*/  @!P0 ST.E.64 [R2.64], R48 ;  /* 0x0000003002008985 */ /* 0x0007e2000c101b08 */
[----:B------:R-:W-:Y:S02]  /*17af0*/  ISETP.GE.AND P2, PT, R17, c[0x0][0x3c8], PT ;  /* 0x0000f20011007a0c */ /* 0x000fe40003f46270 */
[----:B------:R-:W-:Y:S02]  /*17b00*/  ISETP.GE.AND P1, PT, R15, c[0x0][0x3c8], PT ;  /* 0x0000f2000f007a0c */ /* 0x000fe40003f26270 */
[----:B-1----:R-:W-:-:S04]  /*17b10*/  @!P5 LEA R8, P0, R21, R0, 0x2 ;  /* 0x000000001508d211 */ /* 0x002fc800078010ff */
[----:B------:R-:W-:Y:S02]  /*17b20*/  @!P5 LEA.HI.X R9, R21, R4, R22, 0x2, P0 ;  /* 0x000000041509d211 */ /* 0x000fe400000f1416 */
[----:B---3--:R-:W-:-:S03]  /*17b30*/  @!P4 LEA R2, P6, R12, R0, 0x2 ;  /* 0x000000000c02c211 */ /* 0x008fc600078c10ff */
[----:B------:R-:W-:Y:S01]  /*17b40*/  @!P5 ST.E.64 [R8.64], R60 ;  /* 0x0000003c0800d985 */ /* 0x000fe2000c101b08 */
[----:B------:R-:W-:Y:S02]  /*17b50*/  @!P4 LEA.HI.X R3, R12, R4, R13, 0x2, P6 ;  /* 0x000000040c03c211 */ /* 0x000fe400030f140d */
[-C--:B------:R-:W-:Y:S02]  /*17b60*/  @!P3 LEA R12, P5, R19, R0.reuse, 0x2 ;  /* 0x00000000130cb211 */ /* 0x080fe400078a10ff */
[----:B------:R-:W-:Y:S01]  /*17b70*/  ISETP.GE.AND P0, PT, R6, c[0x0][0x3c8], PT ;  /* 0x0000f20006007a0c */ /* 0x000fe20003f06270 */
[----:B------:R1:W-:Y:S01]  /*17b80*/  @!P4 ST.E.64 [R2.64], R62 ;  /* 0x0000003e0200c985 */ /* 0x0003e2000c101b08 */
[----:B------:R-:W-:-:S04]  /*17b90*/  @!P2 LEA R10, P6, R17, R0, 0x2 ;  /* 0x00000000110aa211 */ /* 0x000fc800078c10ff */
[----:B------:R-:W-:-:S05]  /*17ba0*/  @!P2 LEA.HI.X R11, R17, R4, R18, 0x2, P6 ;  /* 0x00000004110ba211 */ /* 0x000fca00030f1412 */
[----:B-1----:R-:W-:-:S04]  /*17bb0*/  P2R R2, PR, RZ, 0x20 ;  /* 0x00000020ff027803 */ /* 0x002fc80000000000 */
[----:B------:R-:W-:Y:S02]  /*17bc0*/  ISETP.NE.AND P4, PT, R2, RZ, PT ;  /* 0x000000ff0200720c */ /* 0x000fe40003f85270 */
[----:B------:R-:W-:Y:S02]  /*17bd0*/  @!P1 LEA R8, P5, R15, R0, 0x2 ;  /* 0x000000000f089211 */ /* 0x000fe400078a10ff */
[----:B------:R-:W-:Y:S02]  /*17be0*/  @!P3 LEA.HI.X R13, R19, R4, R20, 0x2, P4 ;  /* 0x00000004130db211 */ /* 0x000fe400020f1414 */
[C---:B------:R-:W-:Y:S02]  /*17bf0*/  @!P0 LEA R2, P4, R6.reuse, R0, 0x2 ;  /* 0x0000000006028211 */ /* 0x040fe400078810ff */
[-C--:B------:R-:W-:Y:S01]  /*17c00*/  @!P1 LEA.HI.X R9, R15, R4.reuse, R16, 0x2, P5 ;  /* 0x000000040f099211 */ /* 0x080fe200028f1410 */
[----:B------:R1:W-:Y:S04]  /*17c10*/  @!P3 ST.E.64 [R12.64], R76 ;  /* 0x0000004c0c00b985 */ /* 0x0003e8000c101b08 */
[----:B------:R1:W-:Y:S04]  /*17c20*/  @!P2 ST.E.64 [R10.64], R78 ;  /* 0x0000004e0a00a985 */ /* 0x0003e8000c101b08 */
[----:B------:R1:W-:Y:S01]  /*17c30*/  @!P1 ST.E.64 [R8.64], R66 ;  /* 0x0000004208009985 */ /* 0x0003e2000c101b08 */
[----:B--2---:R-:W-:-:S05]  /*17c40*/  @!P0 LEA.HI.X R3, R6, R4, R14, 0x2, P4 ;  /* 0x0000000406038211 */ /* 0x004fca00020f140e */
[----:B------:R1:W-:Y:S01]  /*17c50*/  @!P0 ST.E.64 [R2.64], R56 ;  /* 0x0000003802008985 */ /* 0x0003e2000c101b08 */
[----:B----4-:R-:W-:-:S13]  /*17c60*/  ISETP.GE.AND P0, PT, R5, c[0x0][0x3c8], PT ;  /* 0x0000f20005007a0c */ /* 0x010fda0003f06270 */
[----:B------:R-:W-:Y:S05]  /*17c70*/  @P0 BRA `(.L_x_339) ;  /* 0x00000d1000000947 */ /* 0x000fea0003800000 */
[----:B------:R-:W2:Y:S01]  /*17c80*/  LDL R6, [R1+0xac] ;  /* 0x0000ac0001067983 */ /* 0x000ea20000100800 */
[----:B-1----:R-:W-:-:S04]  /*17c90*/  LEA R2, P0, R5, R0, 0x2 ;  /* 0x0000000005027211 */ /* 0x002fc800078010ff */
[----:B--2---:R-:W-:-:S05]  /*17ca0*/  LEA.HI.X R3, R5, R4, R6, 0x2, P0 ;  /* 0x0000000405037211 */ /* 0x004fca00000f1406 */
[----:B------:R1:W-:Y:S01]  /*17cb0*/  ST.E.64 [R2.64], R50 ;  /* 0x0000003202007985 */ /* 0x0003e2000c101b08 */
[----:B------:R-:W-:Y:S05]  /*17cc0*/  BRA `(.L_x_339) ;  /* 0x00000cc000007947 */ /* 0x000fea0003800000 */
.L_x_324:
[----:B------:R-:W4:Y:S04]  /*17cd0*/  LDL.LU R0, [R1+0x44] ;  /* 0x0000440001007983 */ /* 0x000f280000300800 */
[----:B---3--:R-:W3:Y:S01]  /*17ce0*/  LDL.LU R8, [R1+0x48] ;  /* 0x0000480001087983 */ /* 0x008ee20000300800 */
[----:B------:R-:W-:Y:S02]  /*17cf0*/  ISETP.NE.U32.AND P0, PT, RZ, c[0x0][0x508], PT ;  /* 0x00014200ff007a0c */ /* 0x000fe40003f05070 */
[----:B------:R-:W-:Y:S01]  /*17d00*/  ISETP.NE.U32.AND P3, PT, RZ, c[0x0][0x500], PT ;  /* 0x00014000ff007a0c */ /* 0x000fe20003f65070 */
[----:B--2---:R-:W2:Y:S01]  /*17d10*/  LDL.LU R6, [R1+0xa4] ;  /* 0x0000a40001067983 */ /* 0x004ea20000300800 */
[----:B------:R-:W-:Y:S01]  /*17d20*/  ISETP.NE.AND.EX P2, PT, RZ, c[0x0][0x50c], PT, P0 ;  /* 0x00014300ff007a0c */ /* 0x000fe20003f45300 */
[----:B------:R-:W-:Y:S01]  /*17d30*/  IMAD.MOV.U32 R20, RZ, RZ, c[0x0][0x388] ;  /* 0x0000e200ff147624 */ /* 0x000fe200078e00ff */
[----:B------:R-:W-:-:S02]  /*17d40*/  ISETP.NE.AND.EX P3, PT, RZ, c[0x0][0x504], PT, P3 ;  /* 0x00014100ff007a0c */ /* 0x000fc40003f65330 */
[----:B----4-:R-:W-:-:S09]  /*17d50*/  IADD3 R2, P1, R0, c[0x0][0x500], RZ ;  /* 0x0001400000027a10 */ /* 0x010fd20007f3e0ff */
[----:B------:R-:W-:Y:S01]  /*17d60*/  @P2 IADD3 R4, P0, R0, c[0x0][0x508], RZ ;  /* 0x0001420000042a10 */ /* 0x000fe20007f1e0ff */
[----:B------:R-:W-:Y:S01]  /*17d70*/  IMAD.MOV.U32 R0, RZ, RZ, RZ ;  /* 0x000000ffff007224 */ /* 0x000fe200078e00ff */
[C---:B---3--:R-:W-:Y:S02]  /*17d80*/  IADD3.X R3, R8.reuse, c[0x0][0x504], RZ, P1, !PT ;  /* 0x0001410008037a10 */ /* 0x048fe40000ffe4ff */
[----:B------:R-:W-:-:S03]  /*17d90*/  @P2 IADD3.X R5, R8, c[0x0][0x50c], RZ, P0, !PT ;  /* 0x0001430008052a10 */ /* 0x000fc600007fe4ff */
[----:B------:R1:W5:Y:S04]  /*17da0*/  @P3 LDG.E R0, [R2.64] ;  /* 0x0000000802003981 */ /* 0x000368000c1e1900 */
[----:B------:R1:W5:Y:S01]  /*17db0*/  @P2 LDG.E R20, [R4.64] ;  /* 0x0000000804142981 */ /* 0x000362000c1e1900 */
[----:B--2---:R-:W-:-:S04]  /*17dc0*/  ISETP.NE.AND P0, PT, R6, RZ, PT ;  /* 0x000000ff0600720c */ /* 0x004fc80003f05270 */
[----:B------:R-:W-:Y:S01]  /*17dd0*/  SEL R19, R6, c[0x0][0x3d4], P0 ;  /* 0x0000f50006137a07 */ /* 0x000fe20000000000 */
[----:B------:R-:W-:Y:S05]  /*17de0*/  @P2 BRA `(.L_x_352) ;  /* 0x0000004000002947 */ /* 0x000fea0003800000 */
[----:B------:R-:W-:Y:S05]  /*17df0*/  @!P3 BRA `(.L_x_352) ;  /* 0x000000300000b947 */ /* 0x000fea0003800000 */
[----:B-1----:R1:W2:Y:S04]  /*17e00*/  LDG.E R4, [R2.64] ;  /* 0x0000000802047981 */ /* 0x0022a8000c1e1900 */
[----:B-1----:R-:W2:Y:S02]  /*17e10*/  LDG.E R2, [R2.64+0x4] ;  /* 0x0000040802027981 */ /* 0x002ea4000c1e1900 */
[----:B--2--5:R-:W-:Y:S02]  /*17e20*/  IADD3 R20, -R4, R2, RZ ;  /* 0x0000000204147210 */ /* 0x024fe40007ffe1ff */
.L_x_352:
[----:B-1----:R-:W2:Y:S04]  /*17e30*/  LDL.LU R5, [R1+0x58] ;  /* 0x0000580001057983 */ /* 0x002ea80000300800 */
[----:B------:R-:W3:Y:S04]  /*17e40*/  LDL.LU R3, [R1+0x4c] ;  /* 0x00004c0001037983 */ /* 0x000ee80000300800 */
[----:B------:R-:W4:Y:S01]  /*17e50*/  LDL.LU R2, [R1+0xa0] ;  /* 0x0000a00001027983 */ /* 0x000f220000300800 */
[----:B------:R-:W-:Y:S01]  /*17e60*/  BSSY B0, `(.L_x_353) ;  /* 0x0000039000007945 */ /* 0x000fe20003800000 */
[----:B-----5:R-:W-:-:S02]  /*17e70*/  SHF.R.S32.HI R18, RZ, 0x1f, R0 ;  /* 0x0000001fff127819 */ /* 0x020fc40000011400 */
[----:B------:R-:W1:Y:S02]  /*17e80*/  S2R R4, SR_TID.X ;  /* 0x0000000000047919 */ /* 0x000e640000002100 */
[----:B-1----:R-:W-:Y:S02]  /*17e90*/  ISETP.GT.AND P0, PT, R4, 0x7f, PT ;  /* 0x0000007f0400780c */ /* 0x002fe40003f04270 */
[----:B--2---:R-:W-:Y:S02]  /*17ea0*/  LOP3.LUT R6, R5, 0xffff, RZ, 0xc0, !PT ;  /* 0x0000ffff05067812 */ /* 0x004fe400078ec0ff */
[----:B---3--:R-:W-:Y:S02]  /*17eb0*/  SEL R10, R3, RZ, !P3 ;  /* 0x000000ff030a7207 */ /* 0x008fe40005800000 */
[----:B----4-:R-:W-:-:S07]  /*17ec0*/  SEL R22, R2, RZ, !P3 ;  /* 0x000000ff02167207 */ /* 0x010fce0005800000 */
        /* <DEDUP_REMOVED lines=21> */
[----:B------:R-:W-:-:S04]  /*18020*/  IMAD.WIDE.U32 R8, R8, R6, RZ ;  /* 0x0000000608087225 */ /* 0x000fc800078e00ff */
[----:B------:R-:W-:Y:S01]  /*18030*/  IMAD.IADD R13, R9, 0x1, R13 ;  /* 0x00000001090d7824 */ /* 0x000fe200078e020d */
[----:B------:R-:W-:Y:S01]  /*18040*/  IADD3 R9, R5, R12, RZ ;  /* 0x0000000c05097210 */ /* 0x000fe20007ffe0ff */
[----:B------:R-:W-:-:S05]  /*18050*/  @P0 IMAD.HI.U32 R21, R11, c[0x0][0x4ec], RZ ;  /* 0x00013b000b150a27 */ /* 0x000fca00078e00ff */
[----:B------:R-:W-:Y:S02]  /*18060*/  @P0 SHF.R.U32.HI R2, RZ, c[0x0][0x4f0], R21 ;  /* 0x00013c00ff020a19 */ /* 0x000fe40000011615 */
[----:B------:R-:W-:-:S03]  /*18070*/  IADD3 R21, P1, P0, R4, R8, R0 ;  /* 0x0000000804157210 */ /* 0x000fc6000783e000 */
[----:B------:R-:W-:Y:S01]  /*18080*/  IMAD.MOV R8, RZ, RZ, -R2 ;  /* 0x000000ffff087224 */ /* 0x000fe200078e0a02 */
[----:B--2---:R-:W-:-:S05]  /*18090*/  SEL R3, R23, RZ, P2 ;  /* 0x000000ff17037207 */ /* 0x004fca0001000000 */
[-C--:B-----5:R-:W-:Y:S02]  /*180a0*/  IMAD R12, R17, R3.reuse, RZ ;  /* 0x00000003110c7224 */ /* 0x0a0fe400078e02ff */
[----:B------:R-:W-:-:S04]  /*180b0*/  IMAD.WIDE.U32 R4, R16, R3, RZ ;  /* 0x0000000310047225 */ /* 0x000fc800078e00ff */
[----:B------:R-:W-:Y:S01]  /*180c0*/  IMAD R3, R8, c[0x0][0x4e8], R11 ;  /* 0x00013a0008037a24 */ /* 0x000fe200078e020b */
[----:B------:R-:W-:Y:S02]  /*180d0*/  IADD3.X R11, R9, R13, R18, P1, P0 ;  /* 0x0000000d090b7210 */ /* 0x000fe40000fe0412 */
[----:B------:R-:W-:Y:S02]  /*180e0*/  IADD3 R9, R5, R12, RZ ;  /* 0x0000000c05097210 */ /* 0x000fe40007ffe0ff */
[----:B------:R-:W-:Y:S02]  /*180f0*/  IADD3 R4, P1, P0, R2, R21, R4 ;  /* 0x0000001502047210 */ /* 0x000fe4000783e004 */
[----:B------:R-:W-:Y:S01]  /*18100*/  SHF.R.S32.HI R5, RZ, 0x1f, R2 ;  /* 0x0000001fff057819 */ /* 0x000fe20000011402 */
[----:B------:R-:W-:Y:S01]  /*18110*/  IMAD R2, R15, R3, RZ ;  /* 0x000000030f027224 */ /* 0x000fe200078e02ff */
[----:B------:R-:W-:Y:S02]  /*18120*/  SHF.R.S32.HI R8, RZ, 0x1f, R3 ;  /* 0x0000001fff087819 */ /* 0x000fe40000011403 */
[----:B------:R-:W-:Y:S01]  /*18130*/  IADD3.X R5, R5, R11, R9, P1, P0 ;  /* 0x0000000b05057210 */ /* 0x000fe20000fe0409 */
[----:B------:R-:W-:-:S02]  /*18140*/  IMAD.MOV.U32 R9, RZ, RZ, c[0x0][0x4a8] ;  /* 0x00012a00ff097624 */ /* 0x000fc400078e00ff */
[C---:B------:R-:W-:Y:S02]  /*18150*/  IMAD R8, R14.reuse, R8, R2 ;  /* 0x000000080e087224 */ /* 0x040fe400078e0202 */
        /* <DEDUP_REMOVED lines=9> */
.L_x_354:
[----:B------:R-:W-:Y:S05]  /*181f0*/  BSYNC B0 ;  /* 0x0000000000007941 */ /* 0x000fea0003800000 */
.L_x_353:
[----:B------:R-:W-:-:S13]  /*18200*/  ISETP.GT.AND P0, PT, R19, 0x1, PT ;  /* 0x000000011300780c */ /* 0x000fda0003f04270 */
[----:B------:R-:W-:Y:S05]  /*18210*/  @P0 BRA `(.L_x_339) ;  /* 0x0000077000000947 */ /* 0x000fea0003800000 */
[----:B-1----:R-:W2:Y:S01]  /*18220*/  LDL.LU R2, [R1+0x54] ;  /* 0x0000540001027983 */ /* 0x002ea20000300800 */
[----:B------:R-:W-:-:S03]  /*18230*/  IMAD R4, R18, c[0x0][0x3a0], RZ ;  /* 0x0000e80012047a24 */ /* 0x000fc600078e02ff */
[----:B------:R-:W1:Y:S02]  /*18240*/  S2R R3, SR_TID.X ;  /* 0x0000000000037919 */ /* 0x000e640000002100 */
[----:B-1----:R-:W-:-:S04]  /*18250*/  SHF.R.S32.HI R5, RZ, 0x1f, R3 ;  /* 0x0000001fff057819 */ /* 0x002fc80000011403 */
[----:B------:R-:W-:-:S04]  /*18260*/  LEA.HI R5, R5, R3, RZ, 0x2 ;  /* 0x0000000305057211 */ /* 0x000fc800078f10ff */
[----:B------:R-:W-:-:S04]  /*18270*/  LOP3.LUT R5, R5, 0xfffffffc, RZ, 0xc0, !PT ;  /* 0xfffffffc05057812 */ /* 0x000fc800078ec0ff */
[----:B------:R-:W-:Y:S02]  /*18280*/  IADD3 R5, -R5, R3, RZ ;  /* 0x0000000305057210 */ /* 0x000fe40007ffe1ff */
[----:B--2---:R-:W-:Y:S02]  /*18290*/  MOV R9, R2 ;  /* 0x0000000200097202 */ /* 0x004fe40000000f00 */
[----:B------:R-:W-:Y:S02]  /*182a0*/  MOV R2, c[0x0][0x4e8] ;  /* 0x00013a0000027a02 */ /* 0x000fe40000000f00 */
[----:B------:R-:W-:Y:S02]  /*182b0*/  LEA R12, R9, R247, 0x7 ;  /* 0x000000f7090c7211 */ /* 0x000fe400078e38ff */
[----:B------:R-:W-:Y:S01]  /*182c0*/  ISETP.NE.AND P0, PT, R2, 0x1, PT ;  /* 0x000000010200780c */ /* 0x000fe20003f05270 */
[----:B------:R-:W-:-:S04]  /*182d0*/  IMAD.WIDE.U32 R2, R0, c[0x0][0x3a0], RZ ;  /* 0x0000e80000027a25 */ /* 0x000fc800078e00ff */
[----:B------:R-:W-:Y:S01]  /*182e0*/  IMAD R0, R0, c[0x0][0x3a4], R4 ;  /* 0x0000e90000007a24 */ /* 0x000fe200078e0204 */
[----:B------:R-:W-:Y:S01]  /*182f0*/  LEA R4, R5, R247, 0x5 ;  /* 0x000000f705047211 */ /* 0x000fe200078e28ff */
[----:B------:R-:W-:Y:S02]  /*18300*/  IMAD R5, R22, c[0x0][0x3f0], RZ ;  /* 0x0000fc0016057a24 */ /* 0x000fe400078e02ff */
[----:B------:R-:W-:Y:S01]  /*18310*/  IMAD.IADD R3, R3, 0x1, R0 ;  /* 0x0000000103037824 */ /* 0x000fe200078e0200 */
[----:B------:R-:W-:-:S03]  /*18320*/  LEA R4, R9, R4, 0x7 ;  /* 0x0000000409047211 */ /* 0x000fc600078e38ff */
[----:B------:R-:W-:Y:S01]  /*18330*/  IMAD.WIDE.U32 R2, R6, c[0x0][0x3e8], R2 ;  /* 0x0000fa0006027a25 */ /* 0x000fe200078e0002 */
[----:B------:R-:W-:-:S03]  /*18340*/  MOV R0, R4 ;  /* 0x0000000400007202 */ /* 0x000fc60000000f00 */
[----:B------:R-:W-:-:S04]  /*18350*/  @P0 IMAD.HI.U32 R8, R4, c[0x0][0x4ec], RZ ;  /* 0x00013b0004080a27 */ /* 0x000fc800078e00ff */
[----:B------:R-:W-:Y:S01]  /*18360*/  IMAD R3, R6, c[0x0][0x3ec], R3 ;  /* 0x0000fb0006037a24 */ /* 0x000fe200078e0203 */
[----:B------:R-:W-:Y:S01]  /*18370*/  @P0 SHF.R.U32.HI R0, RZ, c[0x0][0x4f0], R8 ;  /* 0x00013c00ff000a19 */ /* 0x000fe20000011608 */
[C---:B------:R-:W-:Y:S02]  /*18380*/  IMAD R8, R10.reuse, c[0x0][0x3f4], R5 ;  /* 0x0000fd000a087a24 */ /* 0x040fe400078e0205 */
[----:B------:R-:W-:Y:S01]  /*18390*/  IMAD.WIDE.U32 R2, R10, c[0x0][0x3f0], R2 ;  /* 0x0000fc000a027a25 */ /* 0x000fe200078e0002 */
[----:B------:R-:W-:Y:S02]  /*183a0*/  SHF.R.S32.HI R6, RZ, 0x1f, R0 ;  /* 0x0000001fff067819 */ /* 0x000fe40000011400 */
[----:B------:R-:W-:Y:S01]  /*183b0*/  IADD3 R5, -R0, RZ, RZ ;  /* 0x000000ff00057210 */ /* 0x000fe20007ffe1ff */
[----:B------:R-:W-:Y:S02]  /*183c0*/  IMAD.IADD R3, R3, 0x1, R8 ;  /* 0x0000000103037824 */ /* 0x000fe400078e0208 */
[----:B------:R-:W-:-:S02]  /*183d0*/  IMAD R6, R6, c[0x0][0x3e0], RZ ;  /* 0x0000f80006067a24 */ /* 0x000fc400078e02ff */
        /* <DEDUP_REMOVED lines=13> */
.L_x_422:
[----:B------:R-:W-:Y:S05]  /*184b0*/  BRA.DIV ~URZ, `(.L_x_356) ;  /* 0x00002af27f007947 */ /* 0x000fea000b800000 */
[----:B------:R3:W4:Y:S02]  /*184c0*/  SHFL.IDX PT, R0, R13, RZ, 0x1c1f ;  /* 0x001c1fff0d007589 */ /* 0x00072400000e0000 */
.L_x_423:
[----:B------:R-:W-:Y:S01]  /*184d0*/  IMAD R6, R20, c[0x0][0x4e8], RZ ;  /* 0x00013a0014067a24 */ /* 0x000fe200078e02ff */
[----:B------:R-:W-:Y:S04]  /*184e0*/  BSSY B0, `(.L_x_357) ;  /* 0x000000f000007945 */ /* 0x000fe80003800000 */
        /* <DEDUP_REMOVED lines=11> */
[----:B------:R2:W-:Y:S04]  /*185a0*/  @!P2 ST.E.128 [R10.64], RZ ;  /* 0x000000ff0a00a985 */ /* 0x0005e8000c101d08 */
[----:B------:R2:W-:Y:S04]  /*185b0*/  @!P1 ST.E.128 [R8.64], RZ ;  /* 0x000000ff08009985 */ /* 0x0005e8000c101d08 */
[----:B------:R2:W-:Y:S02]  /*185c0*/  @!P0 ST.E.128 [R2.64], RZ ;  /* 0x000000ff02008985 */ /* 0x0005e4000c101d08 */
.L_x_358:
[----:B------:R-:W-:Y:S05]  /*185d0*/  BSYNC B0 ;  /* 0x0000000000007941 */ /* 0x000fea0003800000 */
.L_x_357:
[----:B------:R-:W-:Y:S05]  /*185e0*/  BRA.DIV ~URZ, `(.L_x_359) ;  /* 0x00002a227f007947 */ /* 0x000fea000b800000 */
[----:B--2---:R2:W1:Y:S04]  /*185f0*/  SHFL.IDX PT, R4, R5, 0x1, 0x1c1f ;  /* 0x003c1f0005047f89 */ /* 0x00446800000e0000 */
[----:B----4-:R2:W4:Y:S02]  /*18600*/  SHFL.IDX PT, R0, R13, 0x1, 0x1c1f ;  /* 0x003c1f000d007f89 */ /* 0x01052400000e0000 */
.L_x_424:
        /* <DEDUP_REMOVED lines=13> */
[----:B------:R1:W-:Y:S04]  /*186e0*/  @!P2 ST.E.128 [R10.64], RZ ;  /* 0x000000ff0a00a985 */ /* 0x0003e8000c101d08 */
[----:B------:R1:W-:Y:S04]  /*186f0*/  @!P1 ST.E.128 [R8.64], RZ ;  /* 0x000000ff08009985 */ /* 0x0003e8000c101d08 */
[----:B------:R1:W-:Y:S02]  /*18700*/  @!P0 ST.E.128 [R2.64], RZ ;  /* 0x000000ff02008985 */ /* 0x0003e4000c101d08 */
.L_x_361:
[----:B------:R-:W-:Y:S05]  /*18710*/  BSYNC B0 ;  /* 0x0000000000007941 */ /* 0x000fea0003800000 */
.L_x_360:
[----:B------:R-:W-:Y:S05]  /*18720*/  BRA.DIV ~URZ, `(.L_x_362) ;  /* 0x000029a27f007947 */ /* 0x000fea000b800000 */
[----:B-1----:R1:W2:Y:S02]  /*18730*/  SHFL.IDX PT, R4, R5, 0x2, 0x1c1f ;  /* 0x005c1f0005047f89 */ /* 0x0022a400000e0000 */
.L_x_425:
[----:B------:R-:W-:Y:S05]  /*18740*/  BRA.DIV ~URZ, `(.L_x_363) ;  /* 0x000029f27f007947 */ /* 0x000fea000b800000 */
[----:B----4-:R4:W1:Y:S02]  /*18750*/  SHFL.IDX PT, R0, R13, 0x2, 0x1c1f ;  /* 0x005c1f000d007f89 */ /* 0x01086400000e0000 */
.L_x_426:
        /* <DEDUP_REMOVED lines=16> */
.L_x_365:
[----:B------:R-:W-:Y:S05]  /*18860*/  BSYNC B0 ;  /* 0x0000000000007941 */ /* 0x000fea0003800000 */
.L_x_364:
[----:B------:R-:W-:Y:S05]  /*18870*/  BRA.DIV ~URZ, `(.L_x_366) ;  /* 0x000029227f007947 */ /* 0x000fea000b800000 */
[----:B--2---:R2:W3:Y:S04]  /*18880*/  SHFL.IDX PT, R4, R5, 0x3, 0x1c1f ;  /* 0x007c1f0005047f89 */ /* 0x0044e800000e0000 */
[----:B-1----:R2:W1:Y:S02]  /*18890*/  SHFL.IDX PT, R0, R13, 0x3, 0x1c1f ;  /* 0x007c1f000d007f89 */ /* 0x00246400000e0000 */
.L_x_427:
[----:B------:R-:W-:-:S04]  /*188a0*/  IADD3 R12, R12, 0x60, RZ ;  /* 0x000000600c0c7810 */ /* 0x000fc80007ffe0ff */
        /* <DEDUP_REMOVED lines=8> */
[-C--:B---3--:R-:W-:Y:S02]  /*18930*/  @!P2 LEA.HI.X R11, R228, R4.reuse, R229, 0x1, P5 ;  /* 0x00000004e40ba211 */ /* 0x088fe400028f0ce5 */
[-C--:B------:R-:W-:Y:S02]  /*18940*/  @!P1 LEA.HI.X R9, R238, R4.reuse, R250, 0x1, P4 ;  /* 0x00000004ee099211 */ /* 0x080fe400020f0cfa */
[----:B------:R-:W-:Y:S01]  /*18950*/  @!P0 LEA.HI.X R3, R230, R4, R249, 0x1, P3 ;  /* 0x00000004e6038211 */ /* 0x000fe200018f0cf9 */
[----:B------:R1:W-:Y:S04]  /*18960*/  @!P2 ST.E.128 [R10.64], RZ ;  /* 0x000000ff0a00a985 */ /* 0x0003e8000c101d08 */
[----:B------:R1:W-:Y:S04]  /*18970*/  @!P1 ST.E.128 [R8.64], RZ ;  /* 0x000000ff08009985 */ /* 0x0003e8000c101d08 */
[----:B------:R1:W-:Y:S02]  /*18980*/  @!P0 ST.E.128 [R2.64], RZ ;  /* 0x000000ff02008985 */ /* 0x0003e4000c101d08 */
.L_x_339:
[----:B------:R-:W-:Y:S05]  /*18990*/  BSYNC B1 ;  /* 0x0000000000017941 */ /* 0x000fea0003800000 */
.L_x_323:
[----:B-1-3--:R-:W3:Y:S02]  /*189a0*/  LDL R0, [R1+0x124] ;  /* 0x0001240001007983 */ /* 0x00aee40000100800 */
[----:B---3--:R-:W-:-:S13]  /*189b0*/  ISETP.NE.AND P0, PT, R0, RZ, PT ;  /* 0x000000ff0000720c */ /* 0x008fda0003f05270 */
[----:B------:R-:W-:Y:S01]  /*189c0*/  @P0 WARPSYNC 0xffffffff ;  /* 0xffffffff00000948 */ /* 0x000fe20003800000 */
[----:B------:R-:W-:Y:S06]  /*189d0*/  @P0 BAR.SYNC.DEFER_BLOCKING 0x5, 0x80 ;  /* 0x0142000000000b1d */ /* 0x000fec0000010000 */
[----:B------:R-:W1:Y:S04]  /*189e0*/  @P0 LDS.128 R8, [0xc080] ;  /* 0x00c08000ff080984 */ /* 0x000e680000000c00 */
[----:B-1----:R1:W-:Y:S04]  /*189f0*/  @P0 STL.64 [R1+0x50], R8 ;  /* 0x0000500801000387 */ /* 0x0023e80000100a00 */
[----:B------:R1:W-:Y:S04]  /*18a00*/  @P0 STL.64 [R1+0x58], R10 ;  /* 0x0000580a01000387 */ /* 0x0003e80000100a00 */
[----:B------:R-:W-:Y:S06]  /*18a10*/  @P0 BAR.ARV 0x4, 0x80 ;  /* 0x0102000000000b1d */ /* 0x000fec0000002000 */
[----:B------:R-:W-:Y:S05]  /*18a20*/  @P0 BRA `(.L_x_367) ;  /* 0x00000ba000000947 */ /* 0x000fea0003800000 */
[----:B------:R-:W3:Y:S01]  /*18a30*/  S2R R0, SR_TID.X ;  /* 0x0000000000007919 */ /* 0x000ee20000002100 */
[----:B-1----:R-:W-:Y:S01]  /*18a40*/  IMAD.MOV.U32 R8, RZ, RZ, RZ ;  /* 0x000000ffff087224 */ /* 0x002fe200078e00ff */
[----:B---3--:R-:W-:-:S04]  /*18a50*/  LOP3.LUT R14, R0, 0x1f, RZ, 0xc0, !PT ;  /* 0x0000001f000e7812 */ /* 0x008fc800078ec0ff */
[----:B------:R-:W-:Y:S01]  /*18a60*/  ISETP.NE.AND P6, PT, R14, 0x1f, PT ;  /* 0x0000001f0e00780c */ /* 0x000fe20003fc5270 */
[----:B------:R-:W-:Y:S10]  /*18a70*/  BRA.DIV ~URZ, `(.L_x_368) ;  /* 0x000027e27f007947 */ /* 0x000ff4000b800000 */
[----:B------:R1:W3:Y:S02]  /*18a80*/  SHFL.IDX PT, R10, R34, RZ, 0x1f ;  /* 0x00001fff220a7589 */ /* 0x0002e400000e0000 */
.L_x_428:
[----:B------:R-:W-:Y:S05]  /*18a90*/  BRA.DIV ~URZ, `(.L_x_369) ;  /* 0x000028327f007947 */ /* 0x000fea000b800000 */
[----:B------:R1:W2:Y:S02]  /*18aa0*/  SHFL.IDX PT, R9, R34, 0x1, 0x1f ;  /* 0x00201f0022097f89 */ /* 0x0002a400000e0000 */
.L_x_429:
[----:B------:R-:W5:Y:S01]  /*18ab0*/  LDL R0, [R1+0x5c] ;  /* 0x00005c0001007983 */ /* 0x000f620000100800 */
[----:B--2---:R-:W-:Y:S02]  /*18ac0*/  IMAD.MOV.U32 R6, RZ, RZ, RZ ;  /* 0x000000ffff067224 */ /* 0x004fe400078e00ff */
[----:B-----5:R-:W-:-:S05]  /*18ad0*/  IMAD.IADD R0, R0, 0x1, R14 ;  /* 0x0000000100007824 */ /* 0x020fca00078e020e */
[----:B------:R-:W-:-:S13]  /*18ae0*/  ISETP.GE.OR P0, PT, R0, c[0x0][0x53c], !P6 ;  /* 0x00014f0000007a0c */ /* 0x000fda0007706670 */
[----:B------:R-:W-:Y:S01]  /*18af0*/  @!P0 MOV R2, 0x4 ;  /* 0x0000000400028802 */ /* 0x000fe20000000f00 */
[----:B------:R-:W-:-:S04]  /*18b00*/  @!P0 IMAD.MOV.U32 R4, RZ, RZ, 0x4 ;  /* 0x00000004ff048424 */ /* 0x000fc800078e00ff */
[----:B----4-:R-:W-:-:S04]  /*18b10*/  @!P0 IMAD.WIDE R4, R0, R4, c[0x0][0x580] ;  /* 0x0001600000048625 */ /* 0x010fc800078e0204 */
[----:B------:R-:W-:Y:S01]  /*18b20*/  @!P0 IMAD.WIDE R2, R0, R2, c[0x0][0x578] ;  /* 0x00015e0000028625 */ /* 0x000fe200078e0202 */
[----:B------:R-:W2:Y:S04]  /*18b30*/  @!P0 LDG.E R6, [R4.64] ;  /* 0x0000000804068981 */ /* 0x000ea8000c1e1900 */
[----:B------:R-:W2:Y:S01]  /*18b40*/  @!P0 LDG.E R8, [R2.64] ;  /* 0x0000000802088981 */ /* 0x000ea2000c1e1900 */
[C---:B------:R-:W-:Y:S02]  /*18b50*/  ISETP.GE.U32.AND P4, PT, R14.reuse, 0x10, PT ;  /* 0x000000100e00780c */ /* 0x040fe40003f86070 */
[C---:B------:R-:W-:Y:S02]  /*18b60*/  ISETP.GE.U32.AND P3, PT, R14.reuse, 0x8, PT ;  /* 0x000000080e00780c */ /* 0x040fe40003f66070 */
[----:B------:R-:W-:-:S02]  /*18b70*/  ISETP.GE.U32.AND P2, PT, R14, 0x4, PT ;  /* 0x000000040e00780c */ /* 0x000fc40003f46070 */
[C---:B------:R-:W-:Y:S02]  /*18b80*/  ISETP.GE.U32.AND P1, PT, R14.reuse, 0x2, PT ;  /* 0x000000020e00780c */ /* 0x040fe40003f26070 */
[----:B------:R-:W-:Y:S02]  /*18b90*/  ISETP.NE.AND P5, PT, R14, RZ, PT ;  /* 0x000000ff0e00720c */ /* 0x000fe40003fa5270 */
[----:B------:R-:W-:Y:S01]  /*18ba0*/  MOV R13, RZ ;  /* 0x000000ff000d7202 */ /* 0x000fe20000000f00 */
[----:B--2---:R-:W-:Y:S01]  /*18bb0*/  IMAD R0, R8, R6, RZ ;  /* 0x0000000608007224 */ /* 0x004fe200078e02ff */
[----:B------:R-:W-:Y:S07]  /*18bc0*/  BRA.DIV ~URZ, `(.L_x_370) ;  /* 0x000027727f007947 */ /* 0x000fee000b800000 */
[----:B------:R2:W4:Y:S02]  /*18bd0*/  SHFL.UP PT, R4, R0, 0x1, RZ ;  /* 0x0420000000047989 */ /* 0x00052400000e00ff */
.L_x_430:
[----:B----4-:R-:W-:-:S04]  /*18be0*/  SEL R4, R4, RZ, P5 ;  /* 0x000000ff04047207 */ /* 0x010fc80002800000 */
[----:B--2---:R-:W-:Y:S01]  /*18bf0*/  IADD3 R0, R0, R4, RZ ;  /* 0x0000000400007210 */ /* 0x004fe20007ffe0ff */
[----:B------:R-:W-:Y:S05]  /*18c00*/  BRA.DIV ~URZ, `(.L_x_371) ;  /* 0x000027727f007947 */ /* 0x000fea000b800000 */
        /* <DEDUP_REMOVED lines=12> */
[----:B------:R2:W4:Y:S02]  /*18cd0*/  SHFL.IDX PT, R0, R4, 0x1f, 0x1f ;  /* 0x03e01f0004007f89 */ /* 0x00052400000e0000 */
.L_x_431:
[----:B----4-:R-:W-:Y:S01]  /*18ce0*/  IMAD R0, R0, c[0x0][0x538], RZ ;  /* 0x00014e0000007a24 */ /* 0x010fe200078e02ff */
[----:B------:R-:W-:Y:S04]  /*18cf0*/  BSSY B1, `(.L_x_372) ;  /* 0x0000084000017945 */ /* 0x000fe80003800000 */
[----:B------:R-:W-:-:S04]  /*18d00*/  IADD3 R9, R0, R9, RZ ;  /* 0x0000000900097210 */ /* 0x000fc80007ffe0ff */
[----:B---3--:R-:W-:-:S13]  /*18d10*/  ISETP.GT.AND P0, PT, R9, R10, PT ;  /* 0x0000000a0900720c */ /* 0x008fda0003f04270 */
[----:B------:R-:W-:Y:S05]  /*18d20*/  @P0 BRA `(.L_x_373) ;  /* 0x0000026000000947 */ /* 0x000fea0003800000 */
.L_x_377:
[----:B------:R-:W3:Y:S02]  /*18d30*/  LDL.LU R0, [R1+0x5c] ;  /* 0x00005c0001007983 */ /* 0x000ee40000300800 */
[----:B---3--:R-:W-:-:S04]  /*18d40*/  IADD3 R0, R0, 0x1f, RZ ;  /* 0x0000001f00007810 */ /* 0x008fc80007ffe0ff */
[----:B------:R-:W-:-:S13]  /*18d50*/  ISETP.GE.AND P0, PT, R0, c[0x0][0x53c], PT ;  /* 0x00014f0000007a0c */ /* 0x000fda0003f06270 */
[----:B------:R-:W-:Y:S05]  /*18d60*/  @P0 BRA `(.L_x_374) ;  /* 0x0000077000000947 */ /* 0x000fea0003800000 */
[----:B------:R3:W-:Y:S01]  /*18d70*/  STL [R1+0x5c], R0 ;  /* 0x00005c0001007387 */ /* 0x0007e20000100800 */
[----:B------:R-:W-:Y:S02]  /*18d80*/  MOV R6, RZ ;  /* 0x000000ff00067202 */ /* 0x000fe40000000f00 */
[----:B------:R-:W-:Y:S02]  /*18d90*/  MOV R8, RZ ;  /* 0x000000ff00087202 */ /* 0x000fe40000000f00 */
[----:B---3--:R-:W-:-:S04]  /*18da0*/  IADD3 R0, R0, R14, RZ ;  /* 0x0000000e00007210 */ /* 0x008fc80007ffe0ff */
[----:B------:R-:W-:-:S13]  /*18db0*/  ISETP.GE.OR P0, PT, R0, c[0x0][0x53c], !P6 ;  /* 0x00014f0000007a0c */ /* 0x000fda0007706670 */
[----:B--2---:R-:W-:Y:S02]  /*18dc0*/  @!P0 MOV R4, 0x4 ;  /* 0x0000000400048802 */ /* 0x004fe40000000f00 */
[----:B------:R-:W-:-:S03]  /*18dd0*/  @!P0 MOV R2, 0x4 ;  /* 0x0000000400028802 */ /* 0x000fc60000000f00 */
[----:B------:R-:W-:-:S04]  /*18de0*/  @!P0 IMAD.WIDE R4, R0, R4, c[0x0][0x580] ;  /* 0x0001600000048625 */ /* 0x000fc800078e0204 */
[----:B------:R-:W-:Y:S01]  /*18df0*/  @!P0 IMAD.WIDE R2, R0, R2, c[0x0][0x578] ;  /* 0x00015e0000028625 */ /* 0x000fe200078e0202 */
[----:B------:R-:W2:Y:S04]  /*18e00*/  @!P0 LDG.E R6, [R4.64] ;  /* 0x0000000804068981 */ /* 0x000ea8000c1e1900 */
[----:B------:R-:W2:Y:S02]  /*18e10*/  @!P0 LDG.E R8, [R2.64] ;  /* 0x0000000802088981 */ /* 0x000ea4000c1e1900 */
[----:B--2---:R-:W-:Y:S01]  /*18e20*/  IMAD R0, R8, R6, RZ ;  /* 0x0000000608007224 */ /* 0x004fe200078e02ff */
[----:B------:R-:W-:Y:S05]  /*18e30*/  BRA.DIV ~URZ, `(.L_x_375) ;  /* 0x000026e27f007947 */ /* 0x000fea000b800000 */
[----:B------:R2:W3:Y:S02]  /*18e40*/  SHFL.UP PT, R2, R0, 0x1, RZ ;  /* 0x0420000000027989 */ /* 0x0004e400000e00ff */
.L_x_432:
[----:B---3--:R-:W-:-:S04]  /*18e50*/  SEL R2, R2, RZ, P5 ;  /* 0x000000ff02027207 */ /* 0x008fc80002800000 */
        /* <DEDUP_REMOVED lines=14> */
[----:B------:R2:W3:Y:S02]  /*18f40*/  SHFL.IDX PT, R0, R4, 0x1f, 0x1f ;  /* 0x03e01f0004007f89 */ /* 0x0004e400000e0000 */
.L_x_433:
[----:B---3--:R-:W-:-:S05]  /*18f50*/  IMAD R0, R0, c[0x0][0x538], RZ ;  /* 0x00014e0000007a24 */ /* 0x008fca00078e02ff */
[----:B------:R-:W-:-:S04]  /*18f60*/  IADD3 R9, R0, R9, RZ ;  /* 0x0000000900097210 */ /* 0x000fc80007ffe0ff */
[----:B------:R-:W-:-:S13]  /*18f70*/  ISETP.GT.AND P0, PT, R9, R10, PT ;  /* 0x0000000a0900720c */ /* 0x000fda0003f04270 */
[----:B-12---:R-:W-:Y:S05]  /*18f80*/  @!P0 BRA `(.L_x_377) ;  /* 0xfffffda000008947 */ /* 0x006fea000383ffff */
.L_x_373:
[----:B------:R-:W-:-:S05]  /*18f90*/  IADD3 R12, -R0, R9, RZ ;  /* 0x00000009000c7210 */ /* 0x000fca0007ffe1ff */
[----:B------:R-:W-:-:S05]  /*18fa0*/  IMAD R0, R4, c[0x0][0x538], R12 ;  /* 0x00014e0004007a24 */ /* 0x000fca00078e020c */
[----:B------:R-:W-:Y:S01]  /*18fb0*/  ISETP.GT.AND P0, PT, R0, R10, PT ;  /* 0x0000000a0000720c */ /* 0x000fe20003f04270 */
[----:B------:R-:W-:-:S12]  /*18fc0*/  BRA.DIV ~URZ, `(.L_x_378) ;  /* 0x000027427f007947 */ /* 0x000fd8000b800000 */
[----:B------:R-:W-:-:S04]  /*18fd0*/  VOTE.ANY R9, PT, !P0 ;  /* 0x0000000000097806 */ /* 0x000fc800040e0100 */
.L_x_434:
[----:B------:R3:W4:Y:S01]  /*18fe0*/  POPC R11, R9 ;  /* 0x00000009000b7309 */ /* 0x0007220000000000 */
[----:B------:R-:W-:Y:S05]  /*18ff0*/  BRA.DIV ~URZ, `(.L_x_379) ;  /* 0x000027627f007947 */ /* 0x000fea000b800000 */
[----:B----4-:R4:W1:Y:S04]  /*19000*/  SHFL.IDX PT, R6, R6, R11, 0x1f ;  /* 0x00001f0b06067589 */ /* 0x01086800000e0000 */
[----:B------:R4:W2:Y:S02]  /*19010*/  SHFL.IDX PT, R5, R8, R11, 0x1f ;  /* 0x00001f0b08057589 */ /* 0x0008a400000e0000 */
.L_x_435:
[----:B------:R-:W-:Y:S01]  /*19020*/  ISETP.NE.AND P0, PT, R9, RZ, PT ;  /* 0x000000ff0900720c */ /* 0x000fe20003f05270 */
[----:B------:R-:W-:-:S12]  /*19030*/  BSSY B0, `(.L_x_380) ;  /* 0x0000005000007945 */ /* 0x000fd80003800000 */
[----:B------:R-:W-:Y:S05]  /*19040*/  @!P0 BRA `(.L_x_381) ;  /* 0x0000003000008947 */ /* 0x000fea0003800000 */
[----:B------:R-:W-:Y:S01]  /*19050*/  IADD3 R0, R11, -0x1, RZ ;  /* 0xffffffff0b007810 */ /* 0x000fe20007ffe0ff */
[----:B------:R-:W-:Y:S05]  /*19060*/  BRA.DIV ~URZ, `(.L_x_382) ;  /* 0x000027c27f007947 */ /* 0x000fea000b800000 */
[----:B------:R3:W4:Y:S02]  /*19070*/  SHFL.IDX PT, R13, R4, R0, 0x1f ;  /* 0x00001f00040d7589 */ /* 0x00072400000e0000 */
.L_x_381:
[----:B------:R-:W-:Y:S05]  /*19080*/  BSYNC B0 ;  /* 0x0000000000007941 */ /* 0x000fea0003800000 */
.L_x_380:
[----:B--234-:R-:W-:Y:S01]  /*19090*/  IMAD R4, R13, c[0x0][0x538], R12 ;  /* 0x00014e000d047a24 */ /* 0x01cfe200078e020c */
[----:B-1----:R-:W-:Y:S02]  /*190a0*/  IABS R2, R6 ;  /* 0x0000000600027213 */ /* 0x002fe40000000000 */
[----:B------:R-:W-:Y:S01]  /*190b0*/  IABS R0, R5 ;  /* 0x0000000500007213 */ /* 0x000fe20000000000 */
[----:B------:R-:W-:Y:S01]  /*190c0*/  IMAD.IADD R10, R10, 0x1, -R4 ;  /* 0x000000010a0a7824 */ /* 0x000fe200078e0a04 */
[----:B------:R1:W-:Y:S01]  /*190d0*/  STL [R1+0x50], R4 ;  /* 0x0000500401007387 */ /* 0x0003e20000100800 */
        /* <DEDUP_REMOVED lines=64> */
.L_x_374:
[----:B------:R-:W-:Y:S01]  /*194e0*/  MOV R0, c[0x0][0x53c] ;  /* 0x00014f0000007a02 */ /* 0x000fe20000000f00 */
[----:B------:R3:W-:Y:S04]  /*194f0*/  STL [R1+0x50], R10 ;  /* 0x0000500a01007387 */ /* 0x0007e80000100800 */
[----:B------:R3:W-:Y:S04]  /*19500*/  STL [R1+0x54], RZ ;  /* 0x000054ff01007387 */ /* 0x0007e80000100800 */
[----:B------:R3:W-:Y:S04]  /*19510*/  STL [R1+0x58], RZ ;  /* 0x000058ff01007387 */ /* 0x0007e80000100800 */
[----:B------:R3:W-:Y:S02]  /*19520*/  STL [R1+0x5c], R0 ;  /* 0x00005c0001007387 */ /* 0x0007e40000100800 */
.L_x_383:
[----:B------:R-:W-:Y:S05]  /*19530*/  BSYNC B1 ;  /* 0x0000000000017941 */ /* 0x000fea0003800000 */
.L_x_372:
[----:B------:R-:W4:Y:S04]  /*19540*/  LDL R8, [R1+0x50] ;  /* 0x0000500001087983 */ /* 0x000f280000100800 */
[----:B------:R-:W4:Y:S04]  /*19550*/  LDL R9, [R1+0x54] ;  /* 0x0000540001097983 */ /* 0x000f280000100800 */
[----:B---3--:R-:W4:Y:S04]  /*19560*/  LDL R10, [R1+0x58] ;  /* 0x00005800010a7983 */ /* 0x008f280000100800 */
[----:B------:R-:W4:Y:S01]  /*19570*/  LDL R11, [R1+0x5c] ;  /* 0x00005c00010b7983 */ /* 0x000f220000100800 */
[----:B------:R-:W-:Y:S03]  /*19580*/  WARPSYNC 0xffffffff ;  /* 0xffffffff00007948 */ /* 0x000fe60003800000 */
[----:B------:R-:W-:Y:S01]  /*19590*/  BAR.SYNC.DEFER_BLOCKING 0x4, 0x80 ;  /* 0x0102000000007b1d */ /* 0x000fe20000010000 */
[----:B------:R-:W-:-:S13]  /*195a0*/  ISETP.NE.AND P0, PT, R14, RZ, PT ;  /* 0x000000ff0e00720c */ /* 0x000fda0003f05270 */
[----:B----4-:R3:W-:Y:S04]  /*195b0*/  @!P0 STS.128 [0xc080], R8 ;  /* 0x00c08008ff008388 */ /* 0x0107e80000000c00 */
[----:B------:R-:W-:Y:S06]  /*195c0*/  BAR.ARV 0x5, 0x80 ;  /* 0x0142000000007b1d */ /* 0x000fec0000002000 */
.L_x_367:
[----:B-1----:R-:W5:Y:S02]  /*195d0*/  LDL R0, [R1+0x5c] ;  /* 0x00005c0001007983 */ /* 0x002f640000100800 */
[----:B-----5:R-:W-:-:S13]  /*195e0*/  ISETP.GE.AND P0, PT, R0, c[0x0][0x53c], PT ;  /* 0x00014f0000007a0c */ /* 0x020fda0003f06270 */
[----:B--234-:R-:W-:Y:S01]  /*195f0*/  @P0 CALL.REL.NOINC `(.L_x_384) ;  /* 0x0000001000000944 */ /* 0x01cfe20003c00000 */
[----:B------:R-:W-:Y:S05]  /*19600*/  BRA `(.L_x_385) ;  /* 0xfffe89b000007947 */ /* 0x000fea000383ffff */
.L_x_384:
[----:B------:R-:W-:Y:S05]  /*19610*/  EXIT ;  /* 0x000000000000794d */ /* 0x000fea0003800000 */
.L_x_198:
[----:B------:R-:W-:Y:S01]  /*19620*/  IMAD.MOV.U32 R0, RZ, RZ, R5 ;  /* 0x000000ffff007224 */ /* 0x000fe200078e0005 */
[----:B------:R-:W-:Y:S02]  /*19630*/  MOV R3, 0x1 ;  /* 0x0000000100037802 */ /* 0x000fe40000000f00 */
[----:B------:R-:W-:Y:S02]  /*19640*/  MOV R2, 0x19660 ;  /* 0x0001966000027802 */ /* 0x000fe40000000f00 */
[----:B------:R-:W-:Y:S05]  /*19650*/  CALL.REL.NOINC `($__internal_6_$__cuda_sm70_shflsync_up_p) ;  /* 0x000022f000007944 */ /* 0x000fea0003c00000 */
[----:B------:R-:W-:Y:S01]  /*19660*/  MOV R0, R4 ;  /* 0x0000000400007202 */ /* 0x000fe20000000f00 */
[----:B------:R-:W-:Y:S05]  /*19670*/  BRA `(.L_x_386) ;  /* 0xfffe6df000007947 */ /* 0x000fea000383ffff */
.L_x_199:
[----:B------:R-:W-:Y:S01]  /*19680*/  IMAD.MOV.U32 R0, RZ, RZ, R5 ;  /* 0x000000ffff007224 */ /* 0x000fe200078e0005 */
[----:B------:R-:W-:Y:S02]  /*19690*/  MOV R3, 0x2 ;  /* 0x0000000200037802 */ /* 0x000fe40000000f00 */
[----:B------:R-:W-:Y:S02]  /*196a0*/  MOV R2, 0x196c0 ;  /* 0x000196c000027802 */ /* 0x000fe40000000f00 */
[----:B------:R-:W-:Y:S05]  /*196b0*/  CALL.REL.NOINC `($__internal_6_$__cuda_sm70_shflsync_up_p) ;  /* 0x0000229000007944 */ /* 0x000fea0003c00000 */
[----:B------:R-:W-:Y:S01]  /*196c0*/  SEL R4, R4, RZ, P4 ;  /* 0x000000ff04047207 */ /* 0x000fe20002000000 */
[----:B------:R-:W-:Y:S01]  /*196d0*/  IMAD.MOV.U32 R3, RZ, RZ, 0x4 ;  /* 0x00000004ff037424 */ /* 0x000fe200078e00ff */
[----:B------:R-:W-:-:S03]  /*196e0*/  MOV R2, 0x19710 ;  /* 0x0001971000027802 */ /* 0x000fc60000000f00 */
[----:B------:R-:W-:Y:S02]  /*196f0*/  IMAD.IADD R0, R5, 0x1, R4 ;  /* 0x0000000105007824 */ /* 0x000fe400078e0204 */
        /* <DEDUP_REMOVED lines=14> */
[----:B------:R-:W-:Y:S01]  /*197e0*/  IMAD.IADD R4, R0, 0x1, R4 ;  /* 0x0000000100047824 */ /* 0x000fe200078e0204 */
[----:B------:R-:W-:-:S03]  /*197f0*/  MOV R0, 0x1f ;  /* 0x0000001f00007802 */ /* 0x000fc60000000f00 */
[----:B------:R-:W-:Y:S02]  /*19800*/  IMAD.MOV.U32 R35, RZ, RZ, R4 ;  /* 0x000000ffff237224 */ /* 0x000fe400078e0004 */
[----:B------:R-:W-:Y:S05]  /*19810*/  CALL.REL.NOINC `($__internal_5_$__cuda_sm70_shflsync_idx_p) ;  /* 0x000020e000007944 */ /* 0x000fea0003c00000 */
[----:B------:R-:W-:Y:S05]  /*19820*/  BRA `(.L_x_387) ;  /* 0xfffe6d4000007947 */ /* 0x000fea000383ffff */
.L_x_201:
[----:B------:R-:W-:Y:S02]  /*19830*/  SEL R0, RZ, 0x1, P0 ;  /* 0x00000001ff007807 */ /* 0x000fe40000000000 */
[----:B------:R-:W-:Y:S02]  /*19840*/  MOV R2, 0x19860 ;  /* 0x0001986000027802 */ /* 0x000fe40000000f00 */
[----:B------:R-:W-:Y:S05]  /*19850*/  CALL.REL.NOINC `($__internal_7_$__cuda_sm70_votesync_ballot) ;  /* 0x0000215000007944 */ /* 0x000fea0003c00000 */
[----:B------:R-:W-:Y:S01]  /*19860*/  MOV R5, R0 ;  /* 0x0000000000057202 */ /* 0x000fe20000000f00 */
[----:B------:R-:W-:Y:S05]  /*19870*/  BRA `(.L_x_388) ;  /* 0xfffe6d8000007947 */ /* 0x000fea000383ffff */
.L_x_202:
[----:B------:R-:W-:Y:S01]  /*19880*/  IMAD.MOV.U32 R35, RZ, RZ, R8 ;  /* 0x000000ffff237224 */ /* 0x000fe200078e0008 */
[----:B--2---:R-:W-:Y:S01]  /*19890*/  MOV R3, R13 ;  /* 0x0000000d00037202 */ /* 0x004fe20000000f00 */
[----:B------:R-:W-:Y:S01]  /*198a0*/  IMAD.MOV.U32 R0, RZ, RZ, 0x1f ;  /* 0x0000001fff007424 */ /* 0x000fe200078e00ff */
[----:B------:R-:W-:Y:S02]  /*198b0*/  MOV R2, 0x198d0 ;  /* 0x000198d000027802 */ /* 0x000fe40000000f00 */
[----:B-1----:R-:W-:Y:S05]  /*198c0*/  CALL.REL.NOINC `($__internal_5_$__cuda_sm70_shflsync_idx_p) ;  /* 0x0000203000007944 */ /* 0x002fea0003c00000 */
[----:B------:R-:W-:Y:S01]  /*198d0*/  IMAD.MOV.U32 R11, RZ, RZ, R0 ;  /* 0x000000ffff0b7224 */ /* 0x000fe200078e0000 */
[----:B------:R-:W-:Y:S01]  /*198e0*/  MOV R35, R7 ;  /* 0x0000000700237202 */ /* 0x000fe20000000f00 */
[----:B------:R-:W-:Y:S01]  /*198f0*/  IMAD.MOV.U32 R6, RZ, RZ, RZ ;  /* 0x000000ffff067224 */ /* 0x000fe200078e00ff */
[----:B------:R-:W-:Y:S01]  /*19900*/  MOV R3, R13 ;  /* 0x0000000d00037202 */ /* 0x000fe20000000f00 */
[----:B------:R-:W-:Y:S01]  /*19910*/  IMAD.MOV.U32 R0, RZ, RZ, 0x1f ;  /* 0x0000001fff007424 */ /* 0x000fe200078e00ff */
[----:B------:R-:W-:-:S02]  /*19920*/  MOV R2, 0x19940 ;  /* 0x0001994000027802 */ /* 0x000fc40000000f00 */
[----:B------:R-:W-:Y:S05]  /*19930*/  CALL.REL.NOINC `($__internal_5_$__cuda_sm70_shflsync_idx_p) ;  /* 0x00001fc000007944 */ /* 0x000fea0003c00000 */
[----:B------:R-:W-:Y:S01]  /*19940*/  MOV R10, R0 ;  /* 0x00000000000a7202 */ /* 0x000fe20000000f00 */
[----:B------:R-:W-:Y:S05]  /*19950*/  BRA `(.L_x_389) ;  /* 0xfffe6cf000007947 */ /* 0x000fea000383ffff */
.L_x_205:
[----:B------:R-:W-:Y:S01]  /*19960*/  IMAD.MOV.U32 R35, RZ, RZ, R4 ;  /* 0x000000ffff237224 */ /* 0x000fe200078e0004 */
[----:B------:R-:W-:-:S02]  /*19970*/  MOV R0, 0x1f ;  /* 0x0000001f00007802 */ /* 0x000fc40000000f00 */
[----:B------:R-:W-:Y:S02]  /*19980*/  MOV R2, 0x199a0 ;  /* 0x000199a000027802 */ /* 0x000fe40000000f00 */
[----:B-1234-:R-:W-:Y:S05]  /*19990*/  CALL.REL.NOINC `($__internal_5_$__cuda_sm70_shflsync_idx_p) ;  /* 0x00001f6000007944 */ /* 0x01efea0003c00000 */
[----:B------:R-:W-:Y:S01]  /*199a0*/  MOV R6, R0 ;  /* 0x0000000000067202 */ /* 0x000fe20000000f00 */
[----:B------:R-:W-:Y:S05]  /*199b0*/  BRA `(.L_x_204) ;  /* 0xfffe6cf000007947 */ /* 0x000fea000383ffff */
.L_x_243:
[----:B------:R-:W-:Y:S01]  /*199c0*/  IMAD.MOV.U32 R35, RZ, RZ, R6 ;  /* 0x000000ffff237224 */ /* 0x000fe200078e0006 */
[----:B------:R-:W-:Y:S01]  /*199d0*/  MOV R3, RZ ;  /* 0x000000ff00037202 */ /* 0x000fe20000000f00 */
[----:B------:R-:W-:Y:S01]  /*199e0*/  IMAD.MOV.U32 R0, RZ, RZ, 0x1c1f ;  /* 0x00001c1fff007424 */ /* 0x000fe200078e00ff */
[----:B------:R-:W-:Y:S02]  /*199f0*/  MOV R2, 0x19a10 ;  /* 0x00019a1000027802 */ /* 0x000fe40000000f00 */
[----:B-----5:R-:W-:Y:S05]  /*19a00*/  CALL.REL.NOINC `($__internal_5_$__cuda_sm70_shflsync_idx_p) ;  /* 0x00001ef000007944 */ /* 0x020fea0003c00000 */
[----:B------:R-:W-:Y:S01]  /*19a10*/  MOV R4, R0 ;  /* 0x0000000000047202 */ /* 0x000fe20000000f00 */
[----:B------:R-:W-:Y:S05]  /*19a20*/  BRA `(.L_x_390) ;  /* 0xfffeeb1000007947 */ /* 0x000fea000383ffff */
.L_x_244:
[----:B------:R-:W-:Y:S01]  /*19a30*/  IMAD.MOV.U32 R35, RZ, RZ, R12 ;  /* 0x000000ffff237224 */ /* 0x000fe200078e000c */
[----:B------:R-:W-:Y:S01]  /*19a40*/  MOV R3, RZ ;  /* 0x000000ff00037202 */ /* 0x000fe20000000f00 */
[----:B------:R-:W-:Y:S01]  /*19a50*/  IMAD.MOV.U32 R0, RZ, RZ, 0x1c1f ;  /* 0x00001c1fff007424 */ /* 0x000fe200078e00ff */
[----:B------:R-:W-:Y:S02]  /*19a60*/  MOV R2, 0x19a80 ;  /* 0x00019a8000027802 */ /* 0x000fe40000000f00 */
[----:B-12--5:R-:W-:Y:S05]  /*19a70*/  CALL.REL.NOINC `($__internal_5_$__cuda_sm70_shflsync_idx_p) ;  /* 0x00001e8000007944 */ /* 0x026fea0003c00000 */
[----:B------:R-:W-:Y:S05]  /*19a80*/  BRA `(.L_x_391) ;  /* 0xfffeead000007947 */ /* 0x000fea000383ffff */
.L_x_247:
[----:B------:R-:W-:Y:S01]  /*19a90*/  IMAD.MOV.U32 R35, RZ, RZ, R6 ;  /* 0x000000ffff237224 */ /* 0x000fe200078e0006 */
[----:B--2---:R-:W-:Y:S01]  /*19aa0*/  MOV R3, 0x1 ;  /* 0x0000000100037802 */ /* 0x004fe20000000f00 */
[----:B----4-:R-:W-:Y:S01]  /*19ab0*/  IMAD.MOV.U32 R0, RZ, RZ, 0x1c1f ;  /* 0x00001c1fff007424 */ /* 0x010fe200078e00ff */
[----:B------:R-:W-:-:S02]  /*19ac0*/  MOV R2, 0x19ae0 ;  /* 0x00019ae000027802 */ /* 0x000fc40000000f00 */
[----:B-1-3-5:R-:W-:Y:S05]  /*19ad0*/  CALL.REL.NOINC `($__internal_5_$__cuda_sm70_shflsync_idx_p) ;  /* 0x00001e2000007944 */ /* 0x02afea0003c00000 */
[----:B------:R-:W-:Y:S01]  /*19ae0*/  IMAD.MOV.U32 R4, RZ, RZ, R0 ;  /* 0x000000ffff047224 */ /* 0x000fe200078e0000 */
[----:B------:R-:W-:Y:S01]  /*19af0*/  MOV R3, 0x1 ;  /* 0x0000000100037802 */ /* 0x000fe20000000f00 */
[----:B------:R-:W-:Y:S01]  /*19b00*/  IMAD.MOV.U32 R35, RZ, RZ, R12 ;  /* 0x000000ffff237224 */ /* 0x000fe200078e000c */
[----:B------:R-:W-:-:S02]  /*19b10*/  MOV R0, 0x1c1f ;  /* 0x00001c1f00007802 */ /* 0x000fc40000000f00 */
[----:B------:R-:W-:Y:S02]  /*19b20*/  MOV R2, 0x19b40 ;  /* 0x00019b4000027802 */ /* 0x000fe40000000f00 */
[----:B------:R-:W-:Y:S05]  /*19b30*/  CALL.REL.NOINC `($__internal_5_$__cuda_sm70_shflsync_idx_p) ;  /* 0x00001dc000007944 */ /* 0x000fea0003c00000 */
[----:B------:R-:W-:Y:S05]  /*19b40*/  BRA `(.L_x_392) ;  /* 0xfffeeb6000007947 */ /* 0x000fea000383ffff */
.L_x_250:
[----:B------:R-:W-:Y:S01]  /*19b50*/  IMAD.MOV.U32 R35, RZ, RZ, R6 ;  /* 0x000000ffff237224 */ /* 0x000fe200078e0006 */
[----:B-1----:R-:W-:Y:S01]  /*19b60*/  MOV R3, 0x2 ;  /* 0x0000000200037802 */ /* 0x002fe20000000f00 */
[----:B----4-:R-:W-:Y:S01]  /*19b70*/  IMAD.MOV.U32 R0, RZ, RZ, 0x1c1f ;  /* 0x00001c1fff007424 */ /* 0x010fe200078e00ff */
[----:B------:R-:W-:Y:S02]  /*19b80*/  MOV R2, 0x19ba0 ;  /* 0x00019ba000027802 */ /* 0x000fe40000000f00 */
[----:B--23-5:R-:W-:Y:S05]  /*19b90*/  CALL.REL.NOINC `($__internal_5_$__cuda_sm70_shflsync_idx_p) ;  /* 0x00001d6000007944 */ /* 0x02cfea0003c00000 */
[----:B------:R-:W-:Y:S01]  /*19ba0*/  MOV R4, R0 ;  /* 0x0000000000047202 */ /* 0x000fe20000000f00 */
[----:B------:R-:W-:Y:S05]  /*19bb0*/  BRA `(.L_x_393) ;  /* 0xfffeec3000007947 */ /* 0x000fea000383ffff */
.L_x_251:
[----:B------:R-:W-:Y:S01]  /*19bc0*/  IMAD.MOV.U32 R35, RZ, RZ, R12 ;  /* 0x000000ffff237224 */ /* 0x000fe200078e000c */
[----:B------:R-:W-:Y:S01]  /*19bd0*/  MOV R3, 0x2 ;  /* 0x0000000200037802 */ /* 0x000fe20000000f00 */
[----:B----4-:R-:W-:Y:S01]  /*19be0*/  IMAD.MOV.U32 R0, RZ, RZ, 0x1c1f ;  /* 0x00001c1fff007424 */ /* 0x010fe200078e00ff */
[----:B------:R-:W-:Y:S02]  /*19bf0*/  MOV R2, 0x19c10 ;  /* 0x00019c1000027802 */ /* 0x000fe40000000f00 */
[----:B-123-5:R-:W-:Y:S05]  /*19c00*/  CALL.REL.NOINC `($__internal_5_$__cuda_sm70_shflsync_idx_p) ;  /* 0x00001cf000007944 */ /* 0x02efea0003c00000 */
[----:B------:R-:W-:Y:S05]  /*19c10*/  BRA `(.L_x_394) ;  /* 0xfffeebf000007947 */ /* 0x000fea000383ffff */
.L_x_254:
[----:B------:R-:W-:Y:S01]  /*19c20*/  IMAD.MOV.U32 R35, RZ, RZ, R6 ;  /* 0x000000ffff237224 */ /* 0x000fe200078e0006 */
[----:B-1----:R-:W-:Y:S01]  /*19c30*/  MOV R3, 0x3 ;  /* 0x0000000300037802 */ /* 0x002fe20000000f00 */
[----:B------:R-:W-:Y:S01]  /*19c40*/  IMAD.MOV.U32 R0, RZ, RZ, 0x1c1f ;  /* 0x00001c1fff007424 */ /* 0x000fe200078e00ff */
[----:B------:R-:W-:-:S02]  /*19c50*/  MOV R2, 0x19c70 ;  /* 0x00019c7000027802 */ /* 0x000fc40000000f00 */
[----:B--2345:R-:W-:Y:S05]  /*19c60*/  CALL.REL.NOINC `($__internal_5_$__cuda_sm70_shflsync_idx_p) ;  /* 0x00001c9000007944 */ /* 0x03cfea0003c00000 */
[----:B------:R-:W-:Y:S01]  /*19c70*/  IMAD.MOV.U32 R6, RZ, RZ, R0 ;  /* 0x000000ffff067224 */ /* 0x000fe200078e0000 */
[----:B------:R-:W-:Y:S01]  /*19c80*/  MOV R3, 0x3 ;  /* 0x0000000300037802 */ /* 0x000fe20000000f00 */
[----:B------:R-:W-:Y:S01]  /*19c90*/  IMAD.MOV.U32 R35, RZ, RZ, R12 ;  /* 0x000000ffff237224 */ /* 0x000fe200078e000c */
[----:B------:R-:W-:-:S02]  /*19ca0*/  MOV R0, 0x1c1f ;  /* 0x00001c1f00007802 */ /* 0x000fc40000000f00 */
[----:B------:R-:W-:Y:S02]  /*19cb0*/  MOV R2, 0x19cd0 ;  /* 0x00019cd000027802 */ /* 0x000fe40000000f00 */
[----:B------:R-:W-:Y:S05]  /*19cc0*/  CALL.REL.NOINC `($__internal_5_$__cuda_sm70_shflsync_idx_p) ;  /* 0x00001c3000007944 */ /* 0x000fea0003c00000 */
[----:B------:R-:W-:Y:S01]  /*19cd0*/  MOV R2, R0 ;  /* 0x0000000000027202 */ /* 0x000fe20000000f00 */
[----:B------:R-:W-:Y:S05]  /*19ce0*/  BRA `(.L_x_395) ;  /* 0xfffeec7000007947 */ /* 0x000fea000383ffff */
.L_x_297:
[----:B------:R-:W-:Y:S01]  /*19cf0*/  IMAD.MOV.U32 R35, RZ, RZ, R3 ;  /* 0x000000ffff237224 */ /* 0x000fe200078e0003 */
[----:B------:R-:W-:Y:S01]  /*19d00*/  MOV R3, 0x1 ;  /* 0x0000000100037802 */ /* 0x000fe20000000f00 */
[----:B------:R-:W-:Y:S01]  /*19d10*/  IMAD.MOV.U32 R0, RZ, RZ, 0x1c1f ;  /* 0x00001c1fff007424 */ /* 0x000fe200078e00ff */
[----:B------:R-:W-:Y:S02]  /*19d20*/  MOV R2, 0x19d40 ;  /* 0x00019d4000027802 */ /* 0x000fe40000000f00 */
[----:B--2--5:R-:W-:Y:S05]  /*19d30*/  CALL.REL.NOINC `($__internal_5_$__cuda_sm70_shflsync_idx_p) ;  /* 0x00001bc000007944 */ /* 0x024fea0003c00000 */
[----:B------:R-:W-:Y:S01]  /*19d40*/  IMAD.MOV.U32 R5, RZ, RZ, R0 ;  /* 0x000000ffff057224 */ /* 0x000fe200078e0000 */
[----:B------:R-:W-:Y:S01]  /*19d50*/  MOV R3, 0x1 ;  /* 0x0000000100037802 */ /* 0x000fe20000000f00 */
[----:B------:R-:W-:Y:S01]  /*19d60*/  IMAD.MOV.U32 R35, RZ, RZ, R6 ;  /* 0x000000ffff237224 */ /* 0x000fe200078e0006 */
[----:B------:R-:W-:Y:S02]  /*19d70*/  MOV R0, 0x1c1f ;  /* 0x00001c1f00007802 */ /* 0x000fe40000000f00 */
[----:B------:R-:W-:Y:S02]  /*19d80*/  MOV R2, 0x19da0 ;  /* 0x00019da000027802 */ /* 0x000fe40000000f00 */
[----:B------:R-:W-:Y:S05]  /*19d90*/  CALL.REL.NOINC `($__internal_5_$__cuda_sm70_shflsync_idx_p) ;  /* 0x00001b6000007944 */ /* 0x000fea0003c00000 */
[----:B------:R-:W-:Y:S05]  /*19da0*/  BRA `(.L_x_396) ;  /* 0xffff4c7000007947 */ /* 0x000fea000383ffff */
.L_x_300:
[----:B------:R-:W-:Y:S01]  /*19db0*/  IMAD.MOV.U32 R35, RZ, RZ, R5 ;  /* 0x000000ffff237224 */ /* 0x000fe200078e0005 */
[----:B------:R-:W-:Y:S01]  /*19dc0*/  MOV R3, RZ ;  /* 0x000000ff00037202 */ /* 0x000fe20000000f00 */
[----:B------:R-:W-:Y:S01]  /*19dd0*/  IMAD.MOV.U32 R0, RZ, RZ, 0x1c1f ;  /* 0x00001c1fff007424 */ /* 0x000fe200078e00ff */
[----:B------:R-:W-:-:S02]  /*19de0*/  MOV R2, 0x19e00 ;  /* 0x00019e0000027802 */ /* 0x000fc40000000f00 */
[----:B------:R-:W-:Y:S05]  /*19df0*/  CALL.REL.NOINC `($__internal_5_$__cuda_sm70_shflsync_idx_p) ;  /* 0x00001b0000007944 */ /* 0x000fea0003c00000 */
[----:B------:R-:W-:Y:S01]  /*19e00*/  MOV R4, R0 ;  /* 0x0000000000047202 */ /* 0x000fe20000000f00 */
[----:B------:R-:W-:Y:S05]  /*19e10*/  BRA `(.L_x_397) ;  /* 0xffff5c0000007947 */ /* 0x000fea000383ffff */
.L_x_301:
[----:B------:R-:W-:Y:S01]  /*19e20*/  IMAD.MOV.U32 R35, RZ, RZ, R6 ;  /* 0x000000ffff237224 */ /* 0x000fe200078e0006 */
[----:B------:R-:W-:Y:S01]  /*19e30*/  MOV R3, RZ ;  /* 0x000000ff00037202 */ /* 0x000fe20000000f00 */
[----:B------:R-:W-:Y:S01]  /*19e40*/  IMAD.MOV.U32 R0, RZ, RZ, 0x1c1f ;  /* 0x00001c1fff007424 */ /* 0x000fe200078e00ff */
[----:B------:R-:W-:-:S02]  /*19e50*/  MOV R2, 0x19e70 ;  /* 0x00019e7000027802 */ /* 0x000fc40000000f00 */
[----:B-12---:R-:W-:Y:S05]  /*19e60*/  CALL.REL.NOINC `($__internal_5_$__cuda_sm70_shflsync_idx_p) ;  /* 0x00001a9000007944 */ /* 0x006fea0003c00000 */
[----:B------:R-:W-:Y:S05]  /*19e70*/  BRA `(.L_x_398) ;  /* 0xffff5bc000007947 */ /* 0x000fea000383ffff */
.L_x_304:
[----:B------:R-:W-:Y:S01]  /*19e80*/  IMAD.MOV.U32 R35, RZ, RZ, R5 ;  /* 0x000000ffff237224 */ /* 0x000fe200078e0005 */
[----:B--2---:R-:W-:Y:S01]  /*19e90*/  MOV R3, 0x1 ;  /* 0x0000000100037802 */ /* 0x004fe20000000f00 */
[----:B----4-:R-:W-:Y:S01]  /*19ea0*/  IMAD.MOV.U32 R0, RZ, RZ, 0x1c1f ;  /* 0x00001c1fff007424 */ /* 0x010fe200078e00ff */
[----:B------:R-:W-:-:S03]  /*19eb0*/  MOV R2, 0x19ed0 ;  /* 0x00019ed000027802 */ /* 0x000fc60000000f00 */
[----:B-1-3--:R-:W-:Y:S05]  /*19ec0*/  CALL.REL.NOINC `($__internal_5_$__cuda_sm70_shflsync_idx_p) ;  /* 0x00001a3000007944 */ /* 0x00afea0003c00000 */
[----:B------:R-:W-:Y:S01]  /*19ed0*/  IMAD.MOV.U32 R4, RZ, RZ, R0 ;  /* 0x000000ffff047224 */ /* 0x000fe200078e0000 */
[----:B------:R-:W-:Y:S01]  /*19ee0*/  MOV R3, 0x1 ;  /* 0x0000000100037802 */ /* 0x000fe20000000f00 */
[----:B------:R-:W-:Y:S01]  /*19ef0*/  IMAD.MOV.U32 R35, RZ, RZ, R6 ;  /* 0x000000ffff237224 */ /* 0x000fe200078e0006 */
[----:B------:R-:W-:-:S02]  /*19f00*/  MOV R0, 0x1c1f ;  /* 0x00001c1f00007802 */ /* 0x000fc40000000f00 */
[----:B------:R-:W-:Y:S02]  /*19f10*/  MOV R2, 0x19f30 ;  /* 0x00019f3000027802 */ /* 0x000fe40000000f00 */
[----:B------:R-:W-:Y:S05]  /*19f20*/  CALL.REL.NOINC `($__internal_5_$__cuda_sm70_shflsync_idx_p) ;  /* 0x000019d000007944 */ /* 0x000fea0003c00000 */
[----:B------:R-:W-:Y:S05]  /*19f30*/  BRA `(.L_x_399) ;  /* 0xffff5c4000007947 */ /* 0x000fea000383ffff */
.L_x_305:
[----:B------:R-:W-:Y:S02]  /*19f40*/  MOV R0, 0x2 ;  /* 0x0000000200007802 */ /* 0x000fe40000000f00 */
[----:B------:R-:W-:Y:S02]  /*19f50*/  MOV R2, 0x19f70 ;  /* 0x00019f7000027802 */ /* 0x000fe40000000f00 */
[----:B------:R-:W-:Y:S05]  /*19f60*/  CALL.REL.NOINC `($__internal_4_$__cuda_sm70_shflsync_bfly_p) ;  /* 0x0000193000007944 */ /* 0x000fea0003c00000 */
[----:B------:R-:W-:Y:S05]  /*19f70*/  BRA `(.L_x_400) ;  /* 0xffff63c000007947 */ /* 0x000fea000383ffff */
.L_x_306:
[----:B------:R-:W-:Y:S02]  /*19f80*/  MOV R0, 0x1 ;  /* 0x0000000100007802 */ /* 0x000fe40000000f00 */
[----:B------:R-:W-:Y:S02]  /*19f90*/  MOV R2, 0x19fb0 ;  /* 0x00019fb000027802 */ /* 0x000fe40000000f00 */
[----:B------:R-:W-:Y:S05]  /*19fa0*/  CALL.REL.NOINC `($__internal_4_$__cuda_sm70_shflsync_bfly_p) ;  /* 0x000018f000007944 */ /* 0x000fea0003c00000 */
[----:B------:R-:W-:Y:S01]  /*19fb0*/  FMNMX.FTZ R108, R4, R0, !PT ;  /* 0x00000000046c7209 */ /* 0x000fe20007810000 */
[----:B------:R-:W-:Y:S01]  /*19fc0*/  IMAD.MOV.U32 R4, RZ, RZ, R5 ;  /* 0x000000ffff047224 */ /* 0x000fe200078e0005 */
[----:B------:R-:W-:Y:S01]  /*19fd0*/  MOV R2, 0x1a000 ;  /* 0x0001a00000027802 */ /* 0x000fe20000000f00 */
[----:B------:R-:W-:Y:S02]  /*19fe0*/  IMAD.MOV.U32 R0, RZ, RZ, 0x2 ;  /* 0x00000002ff007424 */ /* 0x000fe400078e00ff */
[----:B------:R-:W-:Y:S05]  /*19ff0*/  CALL.REL.NOINC `($__internal_4_$__cuda_sm70_shflsync_bfly_p) ;  /* 0x000018a000007944 */ /* 0x000fea0003c00000 */
[----:B------:R-:W-:Y:S01]  /*1a000*/  FMNMX.FTZ R5, R5, R0, !PT ;  /* 0x0000000005057209 */ /* 0x000fe20007810000 */
[----:B------:R-:W-:Y:S01]  /*1a010*/  IMAD.MOV.U32 R0, RZ, RZ, 0x1 ;  /* 0x00000001ff007424 */ /* 0x000fe200078e00ff */
[----:B------:R-:W-:-:S03]  /*1a020*/  MOV R2, 0x1a050 ;  /* 0x0001a05000027802 */ /* 0x000fc60000000f00 */
[----:B------:R-:W-:Y:S02]  /*1a030*/  IMAD.MOV.U32 R4, RZ, RZ, R5 ;  /* 0x000000ffff047224 */ /* 0x000fe400078e0005 */
        /* <DEDUP_REMOVED lines=21> */
[----:B------:R-:W-:Y:S01]  /*1a190*/  MOV R9, R0 ;  /* 0x0000000000097202 */ /* 0x000fe20000000f00 */
[----:B------:R-:W-:Y:S05]  /*1a1a0*/  BRA `(.L_x_401) ;  /* 0xffff628000007947 */ /* 0x000fea000383ffff */
.L_x_308:
[----:B-1--4-:R-:W-:Y:S01]  /*1a1b0*/  MOV R3, RZ ;  /* 0x000000ff00037202 */ /* 0x012fe20000000f00 */
[----:B------:R-:W-:Y:S01]  /*1a1c0*/  IMAD.MOV.U32 R35, RZ, RZ, R8 ;  /* 0x000000ffff237224 */ /* 0x000fe200078e0008 */
[----:B------:R-:W-:Y:S01]  /*1a1d0*/  MOV R2, 0x1a200 ;  /* 0x0001a20000027802 */ /* 0x000fe20000000f00 */
[----:B------:R-:W-:Y:S02]  /*1a1e0*/  IMAD.MOV.U32 R0, RZ, RZ, 0x1c1f ;  /* 0x00001c1fff007424 */ /* 0x000fe400078e00ff */
[----:B------:R-:W-:Y:S05]  /*1a1f0*/  CALL.REL.NOINC `($__internal_5_$__cuda_sm70_shflsync_idx_p) ;  /* 0x0000170000007944 */ /* 0x000fea0003c00000 */
[----:B------:R-:W-:-:S05]  /*1a200*/  BRA `(.L_x_402) ;  /* 0xffff756000007947 */ /* 0x000fca000383ffff */
.L_x_311:
[----:B--2---:R-:W-:Y:S01]  /*1a210*/  MOV R3, 0x1 ;  /* 0x0000000100037802 */ /* 0x004fe20000000f00 */
[----:B------:R-:W-:Y:S01]  /*1a220*/  IMAD.MOV.U32 R35, RZ, RZ, R8 ;  /* 0x000000ffff237224 */ /* 0x000fe200078e0008 */
[----:B------:R-:W-:Y:S01]  /*1a230*/  MOV R2, 0x1a260 ;  /* 0x0001a26000027802 */ /* 0x000fe20000000f00 */
[----:B------:R-:W-:Y:S02]  /*1a240*/  IMAD.MOV.U32 R0, RZ, RZ, 0x1c1f ;  /* 0x00001c1fff007424 */ /* 0x000fe400078e00ff */
[----:B-1----:R-:W-:Y:S05]  /*1a250*/  CALL.REL.NOINC `($__internal_5_$__cuda_sm70_shflsync_idx_p) ;  /* 0x000016a000007944 */ /* 0x002fea0003c00000 */
[----:B------:R-:W-:Y:S01]  /*1a260*/  MOV R3, 0x1 ;  /* 0x0000000100037802 */ /* 0x000fe20000000f00 */
[----:B------:R-:W-:Y:S01]  /*1a270*/  IMAD.MOV.U32 R4, RZ, RZ, R0 ;  /* 0x000000ffff047224 */ /* 0x000fe200078e0000 */
[----:B------:R-:W-:Y:S01]  /*1a280*/  MOV R0, 0x1c1f ;  /* 0x00001c1f00007802 */ /* 0x000fe20000000f00 */
[----:B------:R-:W-:Y:S01]  /*1a290*/  IMAD.MOV.U32 R35, RZ, RZ, R9 ;  /* 0x000000ffff237224 */ /* 0x000fe200078e0009 */
[----:B------:R-:W-:Y:S02]  /*1a2a0*/  MOV R2, 0x1a2c0 ;  /* 0x0001a2c000027802 */ /* 0x000fe40000000f00 */
[----:B------:R-:W-:Y:S05]  /*1a2b0*/  CALL.REL.NOINC `($__internal_5_$__cuda_sm70_shflsync_idx_p) ;  /* 0x0000164000007944 */ /* 0x000fea0003c00000 */
[----:B------:R-:W-:-:S05]  /*1a2c0*/  BRA `(.L_x_403) ;  /* 0xffff75d000007947 */ /* 0x000fca000383ffff */
.L_x_314:
[----:B------:R-:W-:Y:S01]  /*1a2d0*/  MOV R3, RZ ;  /* 0x000000ff00037202 */ /* 0x000fe20000000f00 */
[----:B------:R-:W-:Y:S01]  /*1a2e0*/  IMAD.MOV.U32 R35, RZ, RZ, R10 ;  /* 0x000000ffff237224 */ /* 0x000fe200078e000a */
[----:B------:R-:W-:Y:S01]  /*1a2f0*/  MOV R2, 0x1a320 ;  /* 0x0001a32000027802 */ /* 0x000fe20000000f00 */
[----:B------:R-:W-:Y:S02]  /*1a300*/  IMAD.MOV.U32 R0, RZ, RZ, 0x1c1f ;  /* 0x00001c1fff007424 */ /* 0x000fe400078e00ff */
[----:B------:R-:W-:Y:S05]  /*1a310*/  CALL.REL.NOINC `($__internal_5_$__cuda_sm70_shflsync_idx_p) ;  /* 0x000015e000007944 */ /* 0x000fea0003c00000 */
[----:B------:R-:W-:Y:S01]  /*1a320*/  MOV R4, R0 ;  /* 0x0000000000047202 */ /* 0x000fe20000000f00 */
[----:B------:R-:W-:-:S05]  /*1a330*/  BRA `(.L_x_404) ;  /* 0xffff854000007947 */ /* 0x000fca000383ffff */
.L_x_315:
[----:B------:R-:W-:Y:S01]  /*1a340*/  MOV R3, RZ ;  /* 0x000000ff00037202 */ /* 0x000fe20000000f00 */
[----:B------:R-:W-:Y:S01]  /*1a350*/  IMAD.MOV.U32 R35, RZ, RZ, R11 ;  /* 0x000000ffff237224 */ /* 0x000fe200078e000b */
[----:B------:R-:W-:Y:S01]  /*1a360*/  MOV R2, 0x1a390 ;  /* 0x0001a39000027802 */ /* 0x000fe20000000f00 */
[----:B------:R-:W-:Y:S02]  /*1a370*/  IMAD.MOV.U32 R0, RZ, RZ, 0x1c1f ;  /* 0x00001c1fff007424 */ /* 0x000fe400078e00ff */
[----:B-12---:R-:W-:Y:S05]  /*1a380*/  CALL.REL.NOINC `($__internal_5_$__cuda_sm70_shflsync_idx_p) ;  /* 0x0000157000007944 */ /* 0x006fea0003c00000 */
[----:B------:R-:W-:-:S05]  /*1a390*/  BRA `(.L_x_405) ;  /* 0xffff850000007947 */ /* 0x000fca000383ffff */
.L_x_316:
[----:B----4-:R-:W-:Y:S01]  /*1a3a0*/  MOV R3, 0x1 ;  /* 0x0000000100037802 */ /* 0x010fe20000000f00 */
[----:B------:R-:W-:Y:S01]  /*1a3b0*/  IMAD.MOV.U32 R35, RZ, RZ, R10 ;  /* 0x000000ffff237224 */ /* 0x000fe200078e000a */
[----:B------:R-:W-:Y:S01]  /*1a3c0*/  MOV R2, 0x1a3f0 ;  /* 0x0001a3f000027802 */ /* 0x000fe20000000f00 */
[----:B------:R-:W-:Y:S03]  /*1a3d0*/  IMAD.MOV.U32 R0, RZ, RZ, 0x1c1f ;  /* 0x00001c1fff007424 */ /* 0x000fe600078e00ff */
[----:B-1-3--:R-:W-:Y:S05]  /*1a3e0*/  CALL.REL.NOINC `($__internal_5_$__cuda_sm70_shflsync_idx_p) ;  /* 0x0000151000007944 */ /* 0x00afea0003c00000 */
[----:B------:R-:W-:Y:S01]  /*1a3f0*/  MOV R3, 0x1 ;  /* 0x0000000100037802 */ /* 0x000fe20000000f00 */
[----:B------:R-:W-:Y:S01]  /*1a400*/  IMAD.MOV.U32 R4, RZ, RZ, R0 ;  /* 0x000000ffff047224 */ /* 0x000fe200078e0000 */
[----:B------:R-:W-:Y:S01]  /*1a410*/  MOV R0, 0x1c1f ;  /* 0x00001c1f00007802 */ /* 0x000fe20000000f00 */
[----:B------:R-:W-:Y:S01]  /*1a420*/  IMAD.MOV.U32 R35, RZ, RZ, R11 ;  /* 0x000000ffff237224 */ /* 0x000fe200078e000b */
[----:B------:R-:W-:Y:S02]  /*1a430*/  MOV R2, 0x1a450 ;  /* 0x0001a45000027802 */ /* 0x000fe40000000f00 */
[----:B------:R-:W-:Y:S05]  /*1a440*/  CALL.REL.NOINC `($__internal_5_$__cuda_sm70_shflsync_idx_p) ;  /* 0x000014b000007944 */ /* 0x000fea0003c00000 */
[----:B------:R-:W-:-:S05]  /*1a450*/  BRA `(.L_x_406) ;  /* 0xffff854000007947 */ /* 0x000fca000383ffff */
.L_x_317:
[----:B------:R-:W-:Y:S02]  /*1a460*/  MOV R0, 0x2 ;  /* 0x0000000200007802 */ /* 0x000fe40000000f00 */
[----:B------:R-:W-:Y:S02]  /*1a470*/  MOV R2, 0x1a490 ;  /* 0x0001a49000027802 */ /* 0x000fe40000000f00 */
[----:B------:R-:W-:Y:S05]  /*1a480*/  CALL.REL.NOINC `($__internal_4_$__cuda_sm70_shflsync_bfly_p) ;  /* 0x0000141000007944 */ /* 0x000fea0003c00000 */
[----:B------:R-:W-:-:S05]  /*1a490*/  BRA `(.L_x_407) ;  /* 0xffff890000007947 */ /* 0x000fca000383ffff */
.L_x_318:
        /* <DEDUP_REMOVED lines=30> */
[----:B------:R-:W-:-:S05]  /*1a680*/  BRA `(.L_x_408) ;  /* 0xffff880000007947 */ /* 0x000fca000383ffff */
.L_x_320:
[----:B------:R-:W-:Y:S01]  /*1a690*/  IMAD.MOV.U32 R4, RZ, RZ, R220 ;  /* 0x000000ffff047224 */ /* 0x000fe200078e00dc */
[----:B------:R-:W-:-:S02]  /*1a6a0*/  MOV R0, 0x2 ;  /* 0x0000000200007802 */ /* 0x000fc40000000f00 */
[----:B------:R-:W-:Y:S02]  /*1a6b0*/  MOV R2, 0x1a6d0 ;  /* 0x0001a6d000027802 */ /* 0x000fe40000000f00 */
[----:B------:R-:W-:Y:S05]  /*1a6c0*/  CALL.REL.NOINC `($__internal_4_$__cuda_sm70_shflsync_bfly_p) ;  /* 0x000011d000007944 */ /* 0x000fea0003c00000 */
[----:B------:R-:W-:Y:S01]  /*1a6d0*/  FADD.FTZ R4, R220, R0 ;  /* 0x00000000dc047221 */ /* 0x000fe20000010000 */
[----:B------:R-:W-:Y:S02]  /*1a6e0*/  MOV R0, 0x1 ;  /* 0x0000000100007802 */ /* 0x000fe40000000f00 */
[----:B------:R-:W-:Y:S02]  /*1a6f0*/  MOV R2, 0x1a710 ;  /* 0x0001a71000027802 */ /* 0x000fe40000000f00 */
[----:B------:R-:W-:Y:S05]  /*1a700*/  CALL.REL.NOINC `($__internal_4_$__cuda_sm70_shflsync_bfly_p) ;  /* 0x0000119000007944 */ /* 0x000fea0003c00000 */
[----:B------:R-:W-:Y:S01]  /*1a710*/  FADD.FTZ R9, R4, R0 ;  /* 0x0000000004097221 */ /* 0x000fe20000010000 */
[----:B------:R-:W-:Y:S02]  /*1a720*/  MOV R4, R231 ;  /* 0x000000e700047202 */ /* 0x000fe40000000f00 */
[----:B------:R-:W-:Y:S02]  /*1a730*/  MOV R0, 0x2 ;  /* 0x0000000200007802 */ /* 0x000fe40000000f00 */
[----:B------:R-:W-:Y:S02]  /*1a740*/  MOV R2, 0x1a760 ;  /* 0x0001a76000027802 */ /* 0x000fe40000000f00 */
[----:B------:R-:W-:Y:S05]  /*1a750*/  CALL.REL.NOINC `($__internal_4_$__cuda_sm70_shflsync_bfly_p) ;  /* 0x0000114000007944 */ /* 0x000fea0003c00000 */
[----:B------:R-:W-:Y:S01]  /*1a760*/  FADD.FTZ R8, R231, R0 ;  /* 0x00000000e7087221 */ /* 0x000fe20000010000 */
[----:B------:R-:W-:Y:S02]  /*1a770*/  MOV R0, 0x1 ;  /* 0x0000000100007802 */ /* 0x000fe40000000f00 */
[----:B------:R-:W-:-:S02]  /*1a780*/  MOV R2, 0x1a7b0 ;  /* 0x0001a7b000027802 */ /* 0x000fc40000000f00 */
[----:B------:R-:W-:Y:S02]  /*1a790*/  MOV R4, R8 ;  /* 0x0000000800047202 */ /* 0x000fe40000000f00 */
        /* <DEDUP_REMOVED lines=8> */
[----:B------:R-:W-:Y:S02]  /*1a820*/  MOV R2, 0x1a850 ;  /* 0x0001a85000027802 */ /* 0x000fe40000000f00 */
[----:B------:R-:W-:-:S02]  /*1a830*/  MOV R4, R5 ;  /* 0x0000000500047202 */ /* 0x000fc40000000f00 */
[----:B------:R-:W-:Y:S05]  /*1a840*/  CALL.REL.NOINC `($__internal_4_$__cuda_sm70_shflsync_bfly_p) ;  /* 0x0000105000007944 */ /* 0x000fea0003c00000 */
[----:B------:R-:W-:Y:S01]  /*1a850*/  FADD.FTZ R5, R5, R0 ;  /* 0x0000000005057221 */ /* 0x000fe20000010000 */
[----:B------:R-:W-:-:S02]  /*1a860*/  MOV R4, R233 ;  /* 0x000000e900047202 */ /* 0x000fc40000000f00 */
[----:B------:R-:W-:Y:S02]  /*1a870*/  MOV R0, 0x2 ;  /* 0x0000000200007802 */ /* 0x000fe40000000f00 */
[----:B------:R-:W-:Y:S02]  /*1a880*/  MOV R2, 0x1a8a0 ;  /* 0x0001a8a000027802 */ /* 0x000fe40000000f00 */
[----:B------:R-:W-:Y:S05]  /*1a890*/  CALL.REL.NOINC `($__internal_4_$__cuda_sm70_shflsync_bfly_p) ;  /* 0x0000100000007944 */ /* 0x000fea0003c00000 */
[----:B------:R-:W-:Y:S01]  /*1a8a0*/  FADD.FTZ R4, R233, R0 ;  /* 0x00000000e9047221 */ /* 0x000fe20000010000 */
[----:B------:R-:W-:Y:S02]  /*1a8b0*/  MOV R0, 0x1 ;  /* 0x0000000100007802 */ /* 0x000fe40000000f00 */
[----:B------:R-:W-:Y:S02]  /*1a8c0*/  MOV R2, 0x1a8e0 ;  /* 0x0001a8e000027802 */ /* 0x000fe40000000f00 */
[----:B------:R-:W-:Y:S05]  /*1a8d0*/  CALL.REL.NOINC `($__internal_4_$__cuda_sm70_shflsync_bfly_p) ;  /* 0x00000fc000007944 */ /* 0x000fea0003c00000 */
[----:B------:R-:W-:Y:S01]  /*1a8e0*/  MOV R11, R0 ;  /* 0x00000000000b7202 */ /* 0x000fe20000000f00 */
[----:B------:R-:W-:Y:S05]  /*1a8f0*/  BRA `(.L_x_409) ;  /* 0xffff9e3000007947 */ /* 0x000fea000383ffff */
.L_x_327:
[----:B-1234-:R-:W-:Y:S01]  /*1a900*/  IMAD.MOV.U32 R35, RZ, RZ, R6 ;  /* 0x000000ffff237224 */ /* 0x01efe200078e0006 */
[----:B------:R-:W-:Y:S01]  /*1a910*/  MOV R3, RZ ;  /* 0x000000ff00037202 */ /* 0x000fe20000000f00 */
[----:B------:R-:W-:Y:S01]  /*1a920*/  IMAD.MOV.U32 R0, RZ, RZ, 0x1c1f ;  /* 0x00001c1fff007424 */ /* 0x000fe200078e00ff */
[----:B------:R-:W-:Y:S02]  /*1a930*/  MOV R2, 0x1a950 ;  /* 0x0001a95000027802 */ /* 0x000fe40000000f00 */
[----:B------:R-:W-:Y:S05]  /*1a940*/  CALL.REL.NOINC `($__internal_5_$__cuda_sm70_shflsync_idx_p) ;  /* 0x00000fb000007944 */ /* 0x000fea0003c00000 */
[----:B------:R-:W-:Y:S01]  /*1a950*/  MOV R5, R0 ;  /* 0x0000000000057202 */ /* 0x000fe20000000f00 */
[----:B------:R-:W-:Y:S05]  /*1a960*/  BRA `(.L_x_410) ;  /* 0xffffb87000007947 */ /* 0x000fea000383ffff */
.L_x_328:
[----:B------:R-:W-:Y:S01]  /*1a970*/  IMAD.MOV.U32 R35, RZ, RZ, R13 ;  /* 0x000000ffff237224 */ /* 0x000fe200078e000d */
[----:B------:R-:W-:Y:S01]  /*1a980*/  MOV R3, RZ ;  /* 0x000000ff00037202 */ /* 0x000fe20000000f00 */
[----:B------:R-:W-:Y:S01]  /*1a990*/  IMAD.MOV.U32 R0, RZ, RZ, 0x1c1f ;  /* 0x00001c1fff007424 */ /* 0x000fe200078e00ff */
[----:B------:R-:W-:-:S02]  /*1a9a0*/  MOV R2, 0x1a9c0 ;  /* 0x0001a9c000027802 */ /* 0x000fc40000000f00 */
[----:B-12---:R-:W-:Y:S05]  /*1a9b0*/  CALL.REL.NOINC `($__internal_5_$__cuda_sm70_shflsync_idx_p) ;  /* 0x00000f4000007944 */ /* 0x006fea0003c00000 */
[----:B------:R-:W-:Y:S05]  /*1a9c0*/  BRA `(.L_x_411) ;  /* 0xffffb83000007947 */ /* 0x000fea000383ffff */
.L_x_331:
[----:B------:R-:W-:Y:S01]  /*1a9d0*/  IMAD.MOV.U32 R35, RZ, RZ, R6 ;  /* 0x000000ffff237224 */ /* 0x000fe200078e0006 */
[----:B--2---:R-:W-:Y:S01]  /*1a9e0*/  MOV R3, 0x1 ;  /* 0x0000000100037802 */ /* 0x004fe20000000f00 */
[----:B----4-:R-:W-:Y:S01]  /*1a9f0*/  IMAD.MOV.U32 R0, RZ, RZ, 0x1c1f ;  /* 0x00001c1fff007424 */ /* 0x010fe200078e00ff */
[----:B------:R-:W-:-:S02]  /*1aa00*/  MOV R2, 0x1aa20 ;  /* 0x0001aa2000027802 */ /* 0x000fc40000000f00 */
        /* <DEDUP_REMOVED lines=8> */
.L_x_334:
[----:B------:R-:W-:Y:S01]  /*1aa90*/  IMAD.MOV.U32 R35, RZ, RZ, R6 ;  /* 0x000000ffff237224 */ /* 0x000fe200078e0006 */
[----:B-1----:R-:W-:Y:S01]  /*1aaa0*/  MOV R3, 0x2 ;  /* 0x0000000200037802 */ /* 0x002fe20000000f00 */
[----:B----4-:R-:W-:Y:S01]  /*1aab0*/  IMAD.MOV.U32 R0, RZ, RZ, 0x1c1f ;  /* 0x00001c1fff007424 */ /* 0x010fe200078e00ff */
[----:B------:R-:W-:Y:S02]  /*1aac0*/  MOV R2, 0x1aae0 ;  /* 0x0001aae000027802 */ /* 0x000fe40000000f00 */
[----:B--23--:R-:W-:Y:S05]  /*1aad0*/  CALL.REL.NOINC `($__internal_5_$__cuda_sm70_shflsync_idx_p) ;  /* 0x00000e2000007944 */ /* 0x00cfea0003c00000 */
[----:B------:R-:W-:Y:S01]  /*1aae0*/  MOV R5, R0 ;  /* 0x0000000000057202 */ /* 0x000fe20000000f00 */
[----:B------:R-:W-:Y:S05]  /*1aaf0*/  BRA `(.L_x_413) ;  /* 0xffffb96000007947 */ /* 0x000fea000383ffff */
.L_x_335:
[----:B------:R-:W-:Y:S01]  /*1ab00*/  IMAD.MOV.U32 R35, RZ, RZ, R13 ;  /* 0x000000ffff237224 */ /* 0x000fe200078e000d */
[----:B------:R-:W-:Y:S01]  /*1ab10*/  MOV R3, 0x2 ;  /* 0x0000000200037802 */ /* 0x000fe20000000f00 */
[----:B----4-:R-:W-:Y:S01]  /*1ab20*/  IMAD.MOV.U32 R0, RZ, RZ, 0x1c1f ;  /* 0x00001c1fff007424 */ /* 0x010fe200078e00ff */
[----:B------:R-:W-:Y:S02]  /*1ab30*/  MOV R2, 0x1ab50 ;  /* 0x0001ab5000027802 */ /* 0x000fe40000000f00 */
[----:B-123--:R-:W-:Y:S05]  /*1ab40*/  CALL.REL.NOINC `($__internal_5_$__cuda_sm70_shflsync_idx_p) ;  /* 0x00000db000007944 */ /* 0x00efea0003c00000 */
[----:B------:R-:W-:Y:S05]  /*1ab50*/  BRA `(.L_x_414) ;  /* 0xffffb92000007947 */ /* 0x000fea000383ffff */
.L_x_338:
[----:B------:R-:W-:Y:S01]  /*1ab60*/  IMAD.MOV.U32 R35, RZ, RZ, R6 ;  /* 0x000000ffff237224 */ /* 0x000fe200078e0006 */
[----:B-1----:R-:W-:Y:S01]  /*1ab70*/  MOV R3, 0x3 ;  /* 0x0000000300037802 */ /* 0x002fe20000000f00 */
[----:B------:R-:W-:Y:S01]  /*1ab80*/  IMAD.MOV.U32 R0, RZ, RZ, 0x1c1f ;  /* 0x00001c1fff007424 */ /* 0x000fe200078e00ff */
[----:B------:R-:W-:-:S02]  /*1ab90*/  MOV R2, 0x1abb0 ;  /* 0x0001abb000027802 */ /* 0x000fc40000000f00 */
[----:B--234-:R-:W-:Y:S05]  /*1aba0*/  CALL.REL.NOINC `($__internal_5_$__cuda_sm70_shflsync_idx_p) ;  /* 0x00000d5000007944 */ /* 0x01cfea0003c00000 */
[----:B------:R-:W-:Y:S01]  /*1abb0*/  IMAD.MOV.U32 R6, RZ, RZ, R0 ;  /* 0x000000ffff067224 */ /* 0x000fe200078e0000 */
[----:B------:R-:W-:Y:S01]  /*1abc0*/  MOV R3, 0x3 ;  /* 0x0000000300037802 */ /* 0x000fe20000000f00 */
[----:B------:R-:W-:Y:S01]  /*1abd0*/  IMAD.MOV.U32 R35, RZ, RZ, R13 ;  /* 0x000000ffff237224 */ /* 0x000fe200078e000d */
[----:B------:R-:W-:-:S02]  /*1abe0*/  MOV R0, 0x1c1f ;  /* 0x00001c1f00007802 */ /* 0x000fc40000000f00 */
[----:B------:R-:W-:Y:S02]  /*1abf0*/  MOV R2, 0x1ac10 ;  /* 0x0001ac1000027802 */ /* 0x000fe40000000f00 */
[----:B------:R-:W-:Y:S05]  /*1ac00*/  CALL.REL.NOINC `($__internal_5_$__cuda_sm70_shflsync_idx_p) ;  /* 0x00000cf000007944 */ /* 0x000fea0003c00000 */
[----:B------:R-:W-:Y:S05]  /*1ac10*/  BRA `(.L_x_415) ;  /* 0xffffb9a000007947 */ /* 0x000fea000383ffff */
.L_x_340:
[----:B------:R-:W-:Y:S01]  /*1ac20*/  IMAD.MOV.U32 R35, RZ, RZ, R6 ;  /* 0x000000ffff237224 */ /* 0x000fe200078e0006 */
[----:B------:R-:W-:Y:S01]  /*1ac30*/  MOV R3, RZ ;  /* 0x000000ff00037202 */ /* 0x000fe20000000f00 */
[----:B------:R-:W-:Y:S01]  /*1ac40*/  IMAD.MOV.U32 R0, RZ, RZ, 0x1c1f ;  /* 0x00001c1fff007424 */ /* 0x000fe200078e00ff */
[----:B------:R-:W-:Y:S02]  /*1ac50*/  MOV R2, 0x1ac70 ;  /* 0x0001ac7000027802 */ /* 0x000fe40000000f00 */
[----:B------:R-:W-:Y:S05]  /*1ac60*/  CALL.REL.NOINC `($__internal_5_$__cuda_sm70_shflsync_idx_p) ;  /* 0x00000c9000007944 */ /* 0x000fea0003c00000 */
[----:B------:R-:W-:Y:S01]  /*1ac70*/  MOV R4, R0 ;  /* 0x0000000000047202 */ /* 0x000fe20000000f00 */
[----:B------:R-:W-:Y:S05]  /*1ac80*/  BRA `(.L_x_416) ;  /* 0xffffbc6000007947 */ /* 0x000fea000383ffff */
.L_x_341:
[----:B------:R-:W-:Y:S01]  /*1ac90*/  IMAD.MOV.U32 R35, RZ, RZ, R5 ;  /* 0x000000ffff237224 */ /* 0x000fe200078e0005 */
[----:B------:R-:W-:Y:S01]  /*1aca0*/  MOV R3, RZ ;  /* 0x000000ff00037202 */ /* 0x000fe20000000f00 */
[----:B------:R-:W-:Y:S01]  /*1acb0*/  IMAD.MOV.U32 R0, RZ, RZ, 0x1c1f ;  /* 0x00001c1fff007424 */ /* 0x000fe200078e00ff */
[----:B------:R-:W-:Y:S02]  /*1acc0*/  MOV R2, 0x1ace0 ;  /* 0x0001ace000027802 */ /* 0x000fe40000000f00 */
[----:B-12---:R-:W-:Y:S05]  /*1acd0*/  CALL.REL.NOINC `($__internal_5_$__cuda_sm70_shflsync_idx_p) ;  /* 0x00000c2000007944 */ /* 0x006fea0003c00000 */
[----:B------:R-:W-:Y:S05]  /*1ace0*/  BRA `(.L_x_417) ;  /* 0xffffbc2000007947 */ /* 0x000fea000383ffff */
.L_x_344:
        /* <DEDUP_REMOVED lines=12> */
.L_x_347:
[----:B------:R-:W-:Y:S01]  /*1adb0*/  IMAD.MOV.U32 R35, RZ, RZ, R6 ;  /* 0x000000ffff237224 */ /* 0x000fe200078e0006 */
[----:B-1----:R-:W-:Y:S01]  /*1adc0*/  MOV R3, 0x2 ;  /* 0x0000000200037802 */ /* 0x002fe20000000f00 */
[----:B----4-:R-:W-:Y:S01]  /*1add0*/  IMAD.MOV.U32 R0, RZ, RZ, 0x1c1f ;  /* 0x00001c1fff007424 */ /* 0x010fe200078e00ff */
[----:B------:R-:W-:Y:S02]  /*1ade0*/  MOV R2, 0x1ae00 ;  /* 0x0001ae0000027802 */ /* 0x000fe40000000f00 */
[----:B--23--:R-:W-:Y:S05]  /*1adf0*/  CALL.REL.NOINC `($__internal_5_$__cuda_sm70_shflsync_idx_p) ;  /* 0x00000b0000007944 */ /* 0x00cfea0003c00000 */
[----:B------:R-:W-:Y:S01]  /*1ae00*/  MOV R4, R0 ;  /* 0x0000000000047202 */ /* 0x000fe20000000f00 */
[----:B------:R-:W-:Y:S05]  /*1ae10*/  BRA `(.L_x_419) ;  /* 0xffffc4a000007947 */ /* 0x000fea000383ffff */
.L_x_348:
[----:B------:R-:W-:Y:S01]  /*1ae20*/  IMAD.MOV.U32 R35, RZ, RZ, R5 ;  /* 0x000000ffff237224 */ /* 0x000fe200078e0005 */
[----:B------:R-:W-:Y:S01]  /*1ae30*/  MOV R3, 0x2 ;  /* 0x0000000200037802 */ /* 0x000fe20000000f00 */
[----:B----4-:R-:W-:Y:S01]  /*1ae40*/  IMAD.MOV.U32 R0, RZ, RZ, 0x1c1f ;  /* 0x00001c1fff007424 */ /* 0x010fe200078e00ff */
[----:B------:R-:W-:Y:S02]  /*1ae50*/  MOV R2, 0x1ae70 ;  /* 0x0001ae7000027802 */ /* 0x000fe40000000f00 */
[----:B-123--:R-:W-:Y:S05]  /*1ae60*/  CALL.REL.NOINC `($__internal_5_$__cuda_sm70_shflsync_idx_p) ;  /* 0x00000a9000007944 */ /* 0x00efea0003c00000 */
[----:B------:R-:W-:Y:S05]  /*1ae70*/  BRA `(.L_x_420) ;  /* 0xffffc46000007947 */ /* 0x000fea000383ffff */
.L_x_351:
[----:B------:R-:W-:Y:S01]  /*1ae80*/  IMAD.MOV.U32 R35, RZ, RZ, R6 ;  /* 0x000000ffff237224 */ /* 0x000fe200078e0006 */
[----:B--2---:R-:W-:Y:S01]  /*1ae90*/  MOV R3, 0x3 ;  /* 0x0000000300037802 */ /* 0x004fe20000000f00 */
[----:B-1----:R-:W-:Y:S01]  /*1aea0*/  IMAD.MOV.U32 R0, RZ, RZ, 0x1c1f ;  /* 0x00001c1fff007424 */ /* 0x002fe200078e00ff */
[----:B------:R-:W-:-:S02]  /*1aeb0*/  MOV R2, 0x1aed0 ;  /* 0x0001aed000027802 */ /* 0x000fc40000000f00 */
[----:B---34-:R-:W-:Y:S05]  /*1aec0*/  CALL.REL.NOINC `($__internal_5_$__cuda_sm70_shflsync_idx_p) ;  /* 0x00000a3000007944 */ /* 0x018fea0003c00000 */
[----:B------:R-:W-:Y:S01]  /*1aed0*/  IMAD.MOV.U32 R4, RZ, RZ, R0 ;  /* 0x000000ffff047224 */ /* 0x000fe200078e0000 */
[----:B------:R-:W-:Y:S01]  /*1aee0*/  MOV R3, 0x3 ;  /* 0x0000000300037802 */ /* 0x000fe20000000f00 */
[----:B------:R-:W-:Y:S01]  /*1aef0*/  IMAD.MOV.U32 R35, RZ, RZ, R5 ;  /* 0x000000ffff237224 */ /* 0x000fe200078e0005 */
[----:B------:R-:W-:-:S02]  /*1af00*/  MOV R0, 0x1c1f ;  /* 0x00001c1f00007802 */ /* 0x000fc40000000f00 */
[----:B------:R-:W-:Y:S02]  /*1af10*/  MOV R2, 0x1af30 ;  /* 0x0001af3000027802 */ /* 0x000fe40000000f00 */
[----:B------:R-:W-:Y:S05]  /*1af20*/  CALL.REL.NOINC `($__internal_5_$__cuda_sm70_shflsync_idx_p) ;  /* 0x000009d000007944 */ /* 0x000fea0003c00000 */
[----:B------:R-:W-:Y:S05]  /*1af30*/  BRA `(.L_x_421) ;  /* 0xffffc89000007947 */ /* 0x000fea000383ffff */
.L_x_355:
[----:B------:R-:W-:Y:S01]  /*1af40*/  IMAD.MOV.U32 R35, RZ, RZ, R5 ;  /* 0x000000ffff237224 */ /* 0x000fe200078e0005 */
[----:B------:R-:W-:Y:S01]  /*1af50*/  MOV R3, RZ ;  /* 0x000000ff00037202 */ /* 0x000fe20000000f00 */
[----:B------:R-:W-:Y:S01]  /*1af60*/  IMAD.MOV.U32 R0, RZ, RZ, 0x1c1f ;  /* 0x00001c1fff007424 */ /* 0x000fe200078e00ff */
[----:B------:R-:W-:Y:S02]  /*1af70*/  MOV R2, 0x1af90 ;  /* 0x0001af9000027802 */ /* 0x000fe40000000f00 */
[----:B------:R-:W-:Y:S05]  /*1af80*/  CALL.REL.NOINC `($__internal_5_$__cuda_sm70_shflsync_idx_p) ;  /* 0x0000097000007944 */ /* 0x000fea0003c00000 */
[----:B------:R-:W-:Y:S01]  /*1af90*/  MOV R4, R0 ;  /* 0x0000000000047202 */ /* 0x000fe20000000f00 */
[----:B------:R-:W-:Y:S05]  /*1afa0*/  BRA `(.L_x_422) ;  /* 0xffffd50000007947 */ /* 0x000fea000383ffff */
.L_x_356:
[----:B------:R-:W-:Y:S01]  /*1afb0*/  IMAD.MOV.U32 R35, RZ, RZ, R13 ;  /* 0x000000ffff237224 */ /* 0x000fe200078e000d */
[----:B------:R-:W-:Y:S01]  /*1afc0*/  MOV R3, RZ ;  /* 0x000000ff00037202 */ /* 0x000fe20000000f00 */
[----:B------:R-:W-:Y:S01]  /*1afd0*/  IMAD.MOV.U32 R0, RZ, RZ, 0x1c1f ;  /* 0x00001c1fff007424 */ /* 0x000fe200078e00ff */
[----:B------:R-:W-:Y:S02]  /*1afe0*/  MOV R2, 0x1b000 ;  /* 0x0001b00000027802 */ /* 0x000fe40000000f00 */
[----:B-12---:R-:W-:Y:S05]  /*1aff0*/  CALL.REL.NOINC `($__internal_5_$__cuda_sm70_shflsync_idx_p) ;  /* 0x0000090000007944 */ /* 0x006fea0003c00000 */
[----:B------:R-:W-:Y:S05]  /*1b000*/  BRA `(.L_x_423) ;  /* 0xffffd4c000007947 */ /* 0x000fea000383ffff */
.L_x_359:
        /* <DEDUP_REMOVED lines=12> */
.L_x_362:
[----:B------:R-:W-:Y:S01]  /*1b0d0*/  IMAD.MOV.U32 R35, RZ, RZ, R5 ;  /* 0x000000ffff237224 */ /* 0x000fe200078e0005 */
[----:B-1----:R-:W-:Y:S01]  /*1b0e0*/  MOV R3, 0x2 ;  /* 0x0000000200037802 */ /* 0x002fe20000000f00 */
[----:B----4-:R-:W-:Y:S01]  /*1b0f0*/  IMAD.MOV.U32 R0, RZ, RZ, 0x1c1f ;  /* 0x00001c1fff007424 */ /* 0x010fe200078e00ff */
[----:B------:R-:W-:Y:S02]  /*1b100*/  MOV R2, 0x1b120 ;  /* 0x0001b12000027802 */ /* 0x000fe40000000f00 */
[----:B--23--:R-:W-:Y:S05]  /*1b110*/  CALL.REL.NOINC `($__internal_5_$__cuda_sm70_shflsync_idx_p) ;  /* 0x000007e000007944 */ /* 0x00cfea0003c00000 */
[----:B------:R-:W-:Y:S01]  /*1b120*/  MOV R4, R0 ;  /* 0x0000000000047202 */ /* 0x000fe20000000f00 */
[----:B------:R-:W-:Y:S05]  /*1b130*/  BRA `(.L_x_425) ;  /* 0xffffd60000007947 */ /* 0x000fea000383ffff */
.L_x_363:
[----:B------:R-:W-:Y:S01]  /*1b140*/  IMAD.MOV.U32 R35, RZ, RZ, R13 ;  /* 0x000000ffff237224 */ /* 0x000fe200078e000d */
[----:B------:R-:W-:Y:S01]  /*1b150*/  MOV R3, 0x2 ;  /* 0x0000000200037802 */ /* 0x000fe20000000f00 */
[----:B----4-:R-:W-:Y:S01]  /*1b160*/  IMAD.MOV.U32 R0, RZ, RZ, 0x1c1f ;  /* 0x00001c1fff007424 */ /* 0x010fe200078e00ff */
[----:B------:R-:W-:Y:S02]  /*1b170*/  MOV R2, 0x1b190 ;  /* 0x0001b19000027802 */ /* 0x000fe40000000f00 */
[----:B-123--:R-:W-:Y:S05]  /*1b180*/  CALL.REL.NOINC `($__internal_5_$__cuda_sm70_shflsync_idx_p) ;  /* 0x0000077000007944 */ /* 0x00efea0003c00000 */
[----:B------:R-:W-:Y:S05]  /*1b190*/  BRA `(.L_x_426) ;  /* 0xffffd5c000007947 */ /* 0x000fea000383ffff */
.L_x_366:
        /* <DEDUP_REMOVED lines=12> */
.L_x_368:
[----:B------:R-:W-:Y:S01]  /*1b260*/  IMAD.MOV.U32 R35, RZ, RZ, R34 ;  /* 0x000000ffff237224 */ /* 0x000fe200078e0022 */
[----:B------:R-:W-:Y:S01]  /*1b270*/  MOV R3, RZ ;  /* 0x000000ff00037202 */ /* 0x000fe20000000f00 */
[----:B------:R-:W-:Y:S01]  /*1b280*/  IMAD.MOV.U32 R0, RZ, RZ, 0x1f ;  /* 0x0000001fff007424 */ /* 0x000fe200078e00ff */
[----:B------:R-:W-:Y:S02]  /*1b290*/  MOV R2, 0x1b2b0 ;  /* 0x0001b2b000027802 */ /* 0x000fe40000000f00 */
[----:B--2-4-:R-:W-:Y:S05]  /*1b2a0*/  CALL.REL.NOINC `($__internal_5_$__cuda_sm70_shflsync_idx_p) ;  /* 0x0000065000007944 */ /* 0x014fea0003c00000 */
[----:B------:R-:W-:Y:S01]  /*1b2b0*/  MOV R10, R0 ;  /* 0x00000000000a7202 */ /* 0x000fe20000000f00 */
[----:B------:R-:W-:Y:S05]  /*1b2c0*/  BRA `(.L_x_428) ;  /* 0xffffd7c000007947 */ /* 0x000fea000383ffff */
.L_x_369:
[----:B------:R-:W-:Y:S01]  /*1b2d0*/  IMAD.MOV.U32 R35, RZ, RZ, R34 ;  /* 0x000000ffff237224 */ /* 0x000fe200078e0022 */
[----:B------:R-:W-:Y:S01]  /*1b2e0*/  MOV R3, 0x1 ;  /* 0x0000000100037802 */ /* 0x000fe20000000f00 */
[----:B------:R-:W-:Y:S01]  /*1b2f0*/  IMAD.MOV.U32 R0, RZ, RZ, 0x1f ;  /* 0x0000001fff007424 */ /* 0x000fe200078e00ff */
[----:B------:R-:W-:Y:S02]  /*1b300*/  MOV R2, 0x1b320 ;  /* 0x0001b32000027802 */ /* 0x000fe40000000f00 */
[----:B-1234-:R-:W-:Y:S05]  /*1b310*/  CALL.REL.NOINC `($__internal_5_$__cuda_sm70_shflsync_idx_p) ;  /* 0x000005e000007944 */ /* 0x01efea0003c00000 */
[----:B------:R-:W-:Y:S01]  /*1b320*/  MOV R9, R0 ;  /* 0x0000000000097202 */ /* 0x000fe20000000f00 */
[----:B------:R-:W-:Y:S05]  /*1b330*/  BRA `(.L_x_429) ;  /* 0xffffd77000007947 */ /* 0x000fea000383ffff */
.L_x_370:
[----:B------:R-:W-:Y:S02]  /*1b340*/  MOV R3, 0x1 ;  /* 0x0000000100037802 */ /* 0x000fe40000000f00 */
[----:B------:R-:W-:-:S02]  /*1b350*/  MOV R2, 0x1b370 ;  /* 0x0001b37000027802 */ /* 0x000fc40000000f00 */
[----:B-1-3--:R-:W-:Y:S05]  /*1b360*/  CALL.REL.NOINC `($__internal_6_$__cuda_sm70_shflsync_up_p) ;  /* 0x000005e000007944 */ /* 0x00afea0003c00000 */
[----:B------:R-:W-:Y:S05]  /*1b370*/  BRA `(.L_x_430) ;  /* 0xffffd86000007947 */ /* 0x000fea000383ffff */
.L_x_371:
[----:B------:R-:W-:Y:S02]  /*1b380*/  MOV R3, 0x2 ;  /* 0x0000000200037802 */ /* 0x000fe40000000f00 */
[----:B------:R-:W-:-:S02]  /*1b390*/  MOV R2, 0x1b3b0 ;  /* 0x0001b3b000027802 */ /* 0x000fc40000000f00 */
[----:B-1-3--:R-:W-:Y:S05]  /*1b3a0*/  CALL.REL.NOINC `($__internal_6_$__cuda_sm70_shflsync_up_p) ;  /* 0x000005a000007944 */ /* 0x00afea0003c00000 */
        /* <DEDUP_REMOVED lines=23> */
.L_x_375:
[----:B------:R-:W-:Y:S02]  /*1b520*/  MOV R3, 0x1 ;  /* 0x0000000100037802 */ /* 0x000fe40000000f00 */
[----:B------:R-:W-:Y:S02]  /*1b530*/  MOV R2, 0x1b550 ;  /* 0x0001b55000027802 */ /* 0x000fe40000000f00 */
[----:B-1----:R-:W-:Y:S05]  /*1b540*/  CALL.REL.NOINC `($__internal_6_$__cuda_sm70_shflsync_up_p) ;  /* 0x0000040000007944 */ /* 0x002fea0003c00000 */
[----:B------:R-:W-:Y:S01]  /*1b550*/  MOV R2, R4 ;  /* 0x0000000400027202 */ /* 0x000fe20000000f00 */
[----:B------:R-:W-:Y:S05]  /*1b560*/  BRA `(.L_x_432) ;  /* 0xffffd8e000007947 */ /* 0x000fea000383ffff */
.L_x_376:
[----:B------:R-:W-:Y:S02]  /*1b570*/  MOV R3, 0x2 ;  /* 0x0000000200037802 */ /* 0x000fe40000000f00 */
[----:B------:R-:W-:Y:S02]  /*1b580*/  MOV R2, 0x1b5a0 ;  /* 0x0001b5a000027802 */ /* 0x000fe40000000f00 */
[----:B-1----:R-:W-:Y:S05]  /*1b590*/  CALL.REL.NOINC `($__internal_6_$__cuda_sm70_shflsync_up_p) ;  /* 0x000003b000007944 */ /* 0x002fea0003c00000 */
        /* <DEDUP_REMOVED lines=23> */
.L_x_378:
[----:B------:R-:W-:Y:S02]  /*1b710*/  SEL R0, RZ, 0x1, P0 ;  /* 0x00000001ff007807 */ /* 0x000fe40000000000 */
[----:B------:R-:W-:Y:S02]  /*1b720*/  MOV R2, 0x1b740 ;  /* 0x0001b74000027802 */ /* 0x000fe40000000f00 */
[----:B-12---:R-:W-:Y:S05]  /*1b730*/  CALL.REL.NOINC `($__internal_7_$__cuda_sm70_votesync_ballot) ;  /* 0x0000027000007944 */ /* 0x006fea0003c00000 */
[----:B------:R-:W-:Y:S01]  /*1b740*/  MOV R9, R0 ;  /* 0x0000000000097202 */ /* 0x000fe20000000f00 */
[----:B------:R-:W-:Y:S05]  /*1b750*/  BRA `(.L_x_434) ;  /* 0xffffd88000007947 */ /* 0x000fea000383ffff */
.L_x_379:
[----:B------:R-:W-:Y:S01]  /*1b760*/  IMAD.MOV.U32 R35, RZ, RZ, R6 ;  /* 0x000000ffff237224 */ /* 0x000fe200078e0006 */
[----:B----4-:R-:W-:Y:S01]  /*1b770*/  MOV R3, R11 ;  /* 0x0000000b00037202 */ /* 0x010fe20000000f00 */
[----:B------:R-:W-:Y:S01]  /*1b780*/  IMAD.MOV.U32 R0, RZ, RZ, 0x1f ;  /* 0x0000001fff007424 */ /* 0x000fe200078e00ff */
[----:B------:R-:W-:Y:S02]  /*1b790*/  MOV R2, 0x1b7b0 ;  /* 0x0001b7b000027802 */ /* 0x000fe40000000f00 */
[----:B-123--:R-:W-:Y:S05]  /*1b7a0*/  CALL.REL.NOINC `($__internal_5_$__cuda_sm70_shflsync_idx_p) ;  /* 0x0000015000007944 */ /* 0x00efea0003c00000 */
[----:B------:R-:W-:Y:S01]  /*1b7b0*/  IMAD.MOV.U32 R6, RZ, RZ, R0 ;  /* 0x000000ffff067224 */ /* 0x000fe200078e0000 */
[----:B------:R-:W-:Y:S01]  /*1b7c0*/  MOV R3, R11 ;  /* 0x0000000b00037202 */ /* 0x000fe20000000f00 */
[----:B------:R-:W-:Y:S01]  /*1b7d0*/  IMAD.MOV.U32 R35, RZ, RZ, R8 ;  /* 0x000000ffff237224 */ /* 0x000fe200078e0008 */
[----:B------:R-:W-:Y:S02]  /*1b7e0*/  MOV R0, 0x1f ;  /* 0x0000001f00007802 */ /* 0x000fe40000000f00 */
[----:B------:R-:W-:-:S02]  /*1b7f0*/  MOV R2, 0x1b810 ;  /* 0x0001b81000027802 */ /* 0x000fc40000000f00 */
[----:B------:R-:W-:Y:S05]  /*1b800*/  CALL.REL.NOINC `($__internal_5_$__cuda_sm70_shflsync_idx_p) ;  /* 0x000000f000007944 */ /* 0x000fea0003c00000 */
[----:B------:R-:W-:Y:S01]  /*1b810*/  MOV R5, R0 ;  /* 0x0000000000057202 */ /* 0x000fe20000000f00 */
[----:B------:R-:W-:Y:S05]  /*1b820*/  BRA `(.L_x_435) ;  /* 0xffffd7f000007947 */ /* 0x000fea000383ffff */
.L_x_382:
[----:B------:R-:W-:Y:S01]  /*1b830*/  MOV R3, R0 ;  /* 0x0000000000037202 */ /* 0x000fe20000000f00 */
[----:B------:R-:W-:Y:S01]  /*1b840*/  IMAD.MOV.U32 R35, RZ, RZ, R4 ;  /* 0x000000ffff237224 */ /* 0x000fe200078e0004 */
[----:B------:R-:W-:Y:S01]  /*1b850*/  MOV R2, 0x1b880 ;  /* 0x0001b88000027802 */ /* 0x000fe20000000f00 */
[----:B------:R-:W-:-:S02]  /*1b860*/  IMAD.MOV.U32 R0, RZ, RZ, 0x1f ;  /* 0x0000001fff007424 */ /* 0x000fc400078e00ff */
[----:B-1234-:R-:W-:Y:S05]  /*1b870*/  CALL.REL.NOINC `($__internal_5_$__cuda_sm70_shflsync_idx_p) ;  /* 0x0000008000007944 */ /* 0x01efea0003c00000 */
[----:B------:R-:W-:Y:S01]  /*1b880*/  MOV R13, R0 ;  /* 0x00000000000d7202 */ /* 0x000fe20000000f00 */
[----:B------:R-:W-:Y:S05]  /*1b890*/  BRA `(.L_x_381) ;  /* 0xffffd7e000007947 */ /* 0x000fea000383ffff */
        .weak           $__internal_4_$__cuda_sm70_shflsync_bfly_p
        .type           $__internal_4_$__cuda_sm70_shflsync_bfly_p,@function
        .size           $__internal_4_$__cuda_sm70_shflsync_bfly_p,($__internal_5_$__cuda_sm70_shflsync_idx_p - $__internal_4_$__cuda_sm70_shflsync_bfly_p)
$__internal_4_$__cuda_sm70_shflsync_bfly_p:
[----:B------:R-:W-:Y:S02]  /*1b8a0*/  MOV R36, 0xffffffff ;  /* 0xffffffff00247802 */ /* 0x000fe40000000f00 */
[----:B------:R-:W-:-:S02]  /*1b8b0*/  MOV R3, 0x1f ;  /* 0x0000001f00037802 */ /* 0x000fc40000000f00 */
[----:B------:R-:W-:Y:S04]  /*1b8c0*/  WARPSYNC R36 ;  /* 0x0000002400007348 */ /* 0x000fe80003800000 */
[----:B------:R1:W2:Y:S02]  /*1b8d0*/  SHFL.BFLY PT, R0, R4, R0, R3 ;  /* 0x0c00000004007389 */ /* 0x0002a400000e0003 */
[----:B-1----:R-:W-:-:S04]  /*1b8e0*/  MOV R3, 0x0 ;  /* 0x0000000000037802 */ /* 0x002fc80000000f00 */
[----:B--2---:R-:W-:Y:S05]  /*1b8f0*/  RET.REL.NODEC R2 `(_ZN7cutlass13device_kernelIN5flash19enable_sm80_to_sm89INS1_16FlashAttnFwdSm80INS1_25CollectiveMainloopFwdSm80ILi4ELi1ELb0EN4cute5tupleIJNS5_1CILi128EEENS7_ILi48EEENS7_ILi96EEEEEELi96ENS_10bfloat16_tEfNS_4arch4Sm80ELb0ELb0ELb1ELb1ELb1ELb1ELb1ELb1EEENS1_21CollectiveEpilogueFwdINS6_IJS8_SA_S9_EEENS6_IJNS7_ILi1EEESI_SI_EEESC_SE_Li128ELb1ELb1ELb1ELb0EEENS1_36VarlenDynamicPersistentTileSchedulerILi128ELi48ELi128ELi128ELb1ELb1ELb0ELb0ELb1ELb1EEEEEEEEEvNT_6ParamsE) ;  /* 0xfffe470002007950 */ /* 0x004fea0003c3ffff */
        .weak           $__internal_5_$__cuda_sm70_shflsync_idx_p
        .type           $__internal_5_$__cuda_sm70_shflsync_idx_p,@function
        .size           $__internal_5_$__cuda_sm70_shflsync_idx_p,($__internal_6_$__cuda_sm70_shflsync_up_p - $__internal_5_$__cuda_sm70_shflsync_idx_p)
$__internal_5_$__cuda_sm70_shflsync_idx_p:
[----:B------:R-:W-:-:S04]  /*1b900*/  MOV R217, 0xffffffff ;  /* 0xffffffff00d97802 */ /* 0x000fc80000000f00 */
[----:B------:R-:W-:Y:S04]  /*1b910*/  WARPSYNC R217 ;  /* 0x000000d900007348 */ /* 0x000fe80003800000 */
[----:B------:R1:W2:Y:S02]  /*1b920*/  SHFL.IDX PT, R0, R35, R3, R0 ;  /* 0x0000000323007389 */ /* 0x0002a400000e0000 */
[----:B-1----:R-:W-:-:S04]  /*1b930*/  MOV R3, 0x0 ;  /* 0x0000000000037802 */ /* 0x002fc80000000f00 */
[----:B--2---:R-:W-:Y:S05]  /*1b940*/  RET.REL.NODEC R2 `(_ZN7cutlass13device_kernelIN5flash19enable_sm80_to_sm89INS1_16FlashAttnFwdSm80INS1_25CollectiveMainloopFwdSm80ILi4ELi1ELb0EN4cute5tupleIJNS5_1CILi128EEENS7_ILi48EEENS7_ILi96EEEEEELi96ENS_10bfloat16_tEfNS_4arch4Sm80ELb0ELb0ELb1ELb1ELb1ELb1ELb1ELb1EEENS1_21CollectiveEpilogueFwdINS6_IJS8_SA_S9_EEENS6_IJNS7_ILi1EEESI_SI_EEESC_SE_Li128ELb1ELb1ELb1ELb0EEENS1_36VarlenDynamicPersistentTileSchedulerILi128ELi48ELi128ELi128ELb1ELb1ELb0ELb0ELb1ELb1EEEEEEEEEvNT_6ParamsE) ;  /* 0xfffe46b002007950 */ /* 0x004fea0003c3ffff */
        .weak           $__internal_6_$__cuda_sm70_shflsync_up_p
        .type           $__internal_6_$__cuda_sm70_shflsync_up_p,@function
        .size           $__internal_6_$__cuda_sm70_shflsync_up_p,($__internal_7_$__cuda_sm70_votesync_ballot - $__internal_6_$__cuda_sm70_shflsync_up_p)
$__internal_6_$__cuda_sm70_shflsync_up_p:
[----:B------:R-:W-:Y:S02]  /*1b950*/  MOV R4, RZ ;  /* 0x000000ff00047202 */ /* 0x000fe40000000f00 */
[----:B------:R-:W-:-:S04]  /*1b960*/  MOV R11, 0xffffffff ;  /* 0xffffffff000b7802 */ /* 0x000fc80000000f00 */
[----:B------:R-:W-:Y:S04]  /*1b970*/  WARPSYNC R11 ;  /* 0x0000000b00007348 */ /* 0x000fe80003800000 */
[----:B------:R1:W2:Y:S02]  /*1b980*/  SHFL.UP PT, R4, R0, R3, R4 ;  /* 0x0400000300047389 */ /* 0x0002a400000e0004 */
[----:B-1----:R-:W-:-:S04]  /*1b990*/  MOV R3, 0x0 ;  /* 0x0000000000037802 */ /* 0x002fc80000000f00 */
[----:B--2---:R-:W-:Y:S05]  /*1b9a0*/  RET.REL.NODEC R2 `(_ZN7cutlass13device_kernelIN5flash19enable_sm80_to_sm89INS1_16FlashAttnFwdSm80INS1_25CollectiveMainloopFwdSm80ILi4ELi1ELb0EN4cute5tupleIJNS5_1CILi128EEENS7_ILi48EEENS7_ILi96EEEEEELi96ENS_10bfloat16_tEfNS_4arch4Sm80ELb0ELb0ELb1ELb1ELb1ELb1ELb1ELb1EEENS1_21CollectiveEpilogueFwdINS6_IJS8_SA_S9_EEENS6_IJNS7_ILi1EEESI_SI_EEESC_SE_Li128ELb1ELb1ELb1ELb0EEENS1_36VarlenDynamicPersistentTileSchedulerILi128ELi48ELi128ELi128ELb1ELb1ELb0ELb0ELb1ELb1EEEEEEEEEvNT_6ParamsE) ;  /* 0xfffe465002007950 */ /* 0x004fea0003c3ffff */
        .weak           $__internal_7_$__cuda_sm70_votesync_ballot
        .type           $__internal_7_$__cuda_sm70_votesync_ballot,@function
        .size           $__internal_7_$__cuda_sm70_votesync_ballot,(.L_x_1820 - $__internal_7_$__cuda_sm70_votesync_ballot)
$__internal_7_$__cuda_sm70_votesync_ballot:
[----:B------:R-:W-:Y:S01]  /*1b9b0*/  ISETP.NE.U32.AND P0, PT, R0, 0x1, PT ;  /* 0x000000010000780c */ /* 0x000fe20003f05070 */
[----:B------:R-:W-:-:S04]  /*1b9c0*/  IMAD.MOV.U32 R3, RZ, RZ, -0x1 ;  /* 0xffffffffff037424 */ /* 0x000fc800078e00ff */
[----:B------:R-:W-:Y:S08]  /*1b9d0*/  WARPSYNC R3 ;  /* 0x0000000300007348 */ /* 0x000ff00003800000 */
[----:B------:R-:W-:-:S04]  /*1b9e0*/  VOTE.ANY R0, PT, !P0 ;  /* 0x0000000000007806 */ /* 0x000fc800040e0100 */
[----:B------:R-:W-:Y:S01]  /*1b9f0*/  LOP3.LUT R0, R0, R3, RZ, 0xc0, !PT ;  /* 0x0000000300007212 */ /* 0x000fe200078ec0ff */
[----:B------:R-:W-:-:S04]  /*1ba00*/  IMAD.MOV.U32 R3, RZ, RZ, 0x0 ;  /* 0x00000000ff037424 */ /* 0x000fc800078e00ff */
[----:B------:R-:W-:Y:S05]  /*1ba10*/  RET.REL.NODEC R2 `(_ZN7cutlass13device_kernelIN5flash19enable_sm80_to_sm89INS1_16FlashAttnFwdSm80INS1_25CollectiveMainloopFwdSm80ILi4ELi1ELb0EN4cute5tupleIJNS5_1CILi128EEENS7_ILi48EEENS7_ILi96EEEEEELi96ENS_10bfloat16_tEfNS_4arch4Sm80ELb0ELb0ELb1ELb1ELb1ELb1ELb1ELb1EEENS1_21CollectiveEpilogueFwdINS6_IJS8_SA_S9_EEENS6_IJNS7_ILi1EEESI_SI_EEESC_SE_Li128ELb1ELb1ELb1ELb0EEENS1_36VarlenDynamicPersistentTileSchedulerILi128ELi48ELi128ELi128ELb1ELb1ELb0ELb0ELb1ELb1EEEEEEEEEvNT_6ParamsE) ;  /* 0xfffe45e002007950 */ /* 0x000fea0003c3ffff */
.L_x_436:
        /* <DEDUP_REMOVED lines=14> */
.L_x_1820:


//--------------------- .text._ZN7cutlass13device_kernelIN5flash19enable_sm80_to_sm89INS1_16FlashAttnFwdSm80INS1_25CollectiveMainloopFwdSm80ILi4ELi1ELb0EN4cute5tupleIJNS5_1CILi128EEENS7_ILi48EEENS7_ILi96EEEEEELi96ENS_10bfloat16_tEfNS_4arch4Sm80ELb0ELb1ELb1ELb0ELb1ELb0ELb1ELb1EEENS1_21CollectiveEpilogueFwdINS6_IJS8_SA_S9_EEENS6_IJNS7_ILi1EEESI_SI_EEESC_SE_Li128ELb0ELb1ELb1ELb0EEENS1_19SingleTileSchedulerILb0ELb1ELb1ELi128EEEEEEEEEvNT_6ParamsE --------------------------
	.section	.text._ZN7cutlass13device_kernelIN5flash19enable_sm80_to_sm89INS1_16FlashAttnFwdSm80INS1_25CollectiveMainloopFwdSm80ILi4ELi1ELb0EN4cute5tupleIJNS5_1CILi128EEENS7_ILi48EEENS7_ILi96EEEEEELi96ENS_10bfloat16_tEfNS_4arch4Sm80ELb0ELb1ELb1ELb0ELb1ELb0ELb1ELb1EEENS1_21CollectiveEpilogueFwdINS6_IJS8_SA_S9_EEENS6_IJNS7_ILi1EEESI_SI_EEESC_SE_Li128ELb0ELb1ELb1ELb0EEENS1_19SingleTileSchedulerILb0ELb1ELb1ELi128EEEEEEEEEvNT_6ParamsE,"ax",@progbits
	.sectioninfo	@"SHI_REGISTERS=255"
	.align	128
.text._ZN7cutlass13device_kernelIN5flash19enable_sm80_to_sm89INS1_16FlashAttnFwdSm80INS1_25CollectiveMainloopFwdSm80ILi4ELi1ELb0EN4cute5tupleIJNS5_1CILi128EEENS7_ILi48EEENS7_ILi96EEEEEELi96ENS_10bfloat16_tEfNS_4arch4Sm80ELb0ELb1ELb1ELb0ELb1ELb0ELb1ELb1EEENS1_21CollectiveEpilogueFwdINS6_IJS8_SA_S9_EEENS6_IJNS7_ILi1EEESI_SI_EEESC_SE_Li128ELb0ELb1ELb1ELb0EEENS1_19SingleTileSchedulerILb0ELb1ELb1ELi128EEEEEEEEEvNT_6ParamsE:
        .type           _ZN7cutlass13device_kernelIN5flash19enable_sm80_to_sm89INS1_16FlashAttnFwdSm80INS1_25CollectiveMainloopFwdSm80ILi4ELi1ELb0EN4cute5tupleIJNS5_1CILi128EEENS7_ILi48EEENS7_ILi96EEEEEELi96ENS_10bfloat16_tEfNS_4arch4Sm80ELb0ELb1ELb1ELb0ELb1ELb0ELb1ELb1EEENS1_21CollectiveEpilogueFwdINS6_IJS8_SA_S9_EEENS6_IJNS7_ILi1EEESI_SI_EEESC_SE_Li128ELb0ELb1ELb1ELb0EEENS1_19SingleTileSchedulerILb0ELb1ELb1ELi128EEEEEEEEEvNT_6ParamsE,@function
        .size           _ZN7cutlass13device_kernelIN5flash19enable_sm80_to_sm89INS1_16FlashAttnFwdSm80INS1_25CollectiveMainloopFwdSm80ILi4ELi1ELb0EN4cute5tupleIJNS5_1CILi128EEENS7_ILi48EEENS7_ILi96EEEEEELi96ENS_10bfloat16_tEfNS_4arch4Sm80ELb0ELb1ELb1ELb0ELb1ELb0ELb1ELb1EEENS1_21CollectiveEpilogueFwdINS6_IJS8_SA_S9_EEENS6_IJNS7_ILi1EEESI_SI_EEESC_SE_Li128ELb0ELb1ELb1ELb0EEENS1_19SingleTileSchedulerILb0ELb1ELb1ELi128EEEEEEEEEvNT_6ParamsE,(.L_x_1825 - _ZN7cutlass13device_kernelIN5flash19enable_sm80_to_sm89INS1_16FlashAttnFwdSm80INS1_25CollectiveMainloopFwdSm80ILi4ELi1ELb0EN4cute5tupleIJNS5_1CILi128EEENS7_ILi48EEENS7_ILi96EEEEEELi96ENS_10bfloat16_tEfNS_4arch4Sm80ELb0ELb1ELb1ELb0ELb1ELb0ELb1ELb1EEENS1_21CollectiveEpilogueFwdINS6_IJS8_SA_S9_EEENS6_IJNS7_ILi1EEESI_SI_EEESC_SE_Li128ELb0ELb1ELb1ELb0EEENS1_19SingleTileSchedulerILb0ELb1ELb1ELi128EEEEEEEEEvNT_6ParamsE)
        .other          _ZN7cutlass13device_kernelIN5flash19enable_sm80_to_sm89INS1_16FlashAttnFwdSm80INS1_25CollectiveMainloopFwdSm80ILi4ELi1ELb0EN4cute5tupleIJNS5_1CILi128EEENS7_ILi48EEENS7_ILi96EEEEEELi96ENS_10bfloat16_tEfNS_4arch4Sm80ELb0ELb1ELb1ELb0ELb1ELb0ELb1ELb1EEENS1_21CollectiveEpilogueFwdINS6_IJS8_SA_S9_EEENS6_IJNS7_ILi1EEESI_SI_EEESC_SE_Li128ELb0ELb1ELb1ELb0EEENS1_19SingleTileSchedulerILb0ELb1ELb1ELi128EEEEEEEEEvNT_6ParamsE,@"STO_CUDA_ENTRY STV_DEFAULT"
_ZN7cutlass13device_kernelIN5flash19enable_sm80_to_sm89INS1_16FlashAttnFwdSm80INS1_25CollectiveMainloopFwdSm80ILi4ELi1ELb0EN4cute5tupleIJNS5_1CILi128EEENS7_ILi48EEENS7_ILi96EEEEEELi96ENS_10bfloat16_tEfNS_4arch4Sm80ELb0ELb1ELb1ELb0ELb1ELb0ELb1ELb1EEENS1_21CollectiveEpilogueFwdINS6_IJS8_SA_S9_EEENS6_IJNS7_ILi1EEESI_SI_EEESC_SE_Li128ELb0ELb1ELb1ELb0EEENS1_19SingleTileSchedulerILb0ELb1ELb1ELi128EEEEEEEEEvNT_6ParamsE:
[----:B------:R-:W-:Y:S02]  /*0000*/  MOV R1, c[0x0][0x28] ;  /* 0x00000a0000017a02 */ /* 0x000fe40000000f00 */
[----:B------:R-:W1:Y:S01]  /*0010*/  S2R R224, SR_TID.X ;  /* 0x0000000000e07919 */ /* 0x000e620000002100 */
[----:B------:R-:W2:Y:S08]  /*0020*/  S2UR UR7, SR_CTAID.Y ;  /* 0x00000000000779c3 */ /* 0x000eb00000002600 */
[----:B------:R-:W3:Y:S01]  /*0030*/  S2UR UR6, SR_CTAID.Z ;  /* 0x00000000000679c3 */ /* 0x000ee20000002700 */
[----:B-1----:R-:W-:-:S06]  /*0040*/  SHF.R.U32.HI R0, RZ, 0x5, R224 ;  /* 0x00000005ff007819 */ /* 0x002fcc00000116e0 */
[----:B------:R-:W1:Y:S02]  /*0050*/  SHFL.IDX PT, R0, R0, RZ, 0x1f ;  /* 0x00001fff00007589 */ /* 0x000e6400000e0000 */
[----:B-1----:R-:W-:-:S13]  /*0060*/  ISETP.NE.AND P0, PT, R0, RZ, PT ;  /* 0x000000ff0000720c */ /* 0x002fda0003f05270 */
[----:B--23--:R-:W-:Y:S05]  /*0070*/  @!P0 BRA `(.L_x_437) ;  /* 0x0000009000008947 */ /* 0x00cfea0003800000 */
[----:B------:R-:W-:Y:S01]  /*0080*/  MOV R0, c[0x0][0x550] ;  /* 0x0001540000007a02 */ /* 0x000fe20000000f00 */
[----:B------:R-:W-:-:S03]  /*0090*/  UMOV UR8, UR7 ;  /* 0x0000000700087c82 */ /* 0x000fc60008000000 */
[----:B------:R-:W-:-:S13]  /*00a0*/  ISETP.NE.AND P0, PT, R0, 0x1, PT ;  /* 0x000000010000780c */ /* 0x000fda0003f05270 */
[----:B------:R-:W-:Y:S05]  /*00b0*/  @!P0 BRA `(.L_x_438) ;  /* 0x000000b000008947 */ /* 0x000fea0003800000 */
[----:B------:R-:W-:Y:S02]  /*00c0*/  ULDC UR4, c[0x0][0x554] ;  /* 0x0001550000047ab9 */ /* 0x000fe40000000800 */
[----:B------:R-:W-:Y:S02]  /*00d0*/  UIMAD.WIDE.U32 UR4, UR7, UR4, URZ ;  /* 0x00000004070472a5 */ /* 0x000fe4000f8e003f */
[----:B------:R-:W-:Y:S02]  /*00e0*/  ULDC UR8, c[0x0][0x558] ;  /* 0x0001560000087ab9 */ /* 0x000fe40000000800 */
[----:B------:R-:W-:Y:S01]  /*00f0*/  USHF.R.U32.HI UR8, URZ, UR8, UR5 ;  /* 0x000000083f087299 */ /* 0x000fe20008011605 */
[----:B------:R-:W-:Y:S05]  /*0100*/  BRA `(.L_x_438) ;  /* 0x0000006000007947 */ /* 0x000fea0003800000 */
.L_x_437:
[----:B------:R-:W-:Y:S02]  /*0110*/  ULDC.64 UR4, c[0x0][0x550] ;  /* 0x0001540000047ab9 */ /* 0x000fe40000000a00 */
[----:B------:R-:W-:Y:S02]  /*0120*/  UISETP.NE.AND UP0, UPT, UR4, 0x1, UPT ;  /* 0x000000010400788c */ /* 0x000fe4000bf05270 */
[----:B------:R-:W-:-:S02]  /*0130*/  UIMAD.WIDE.U32 UR10, UR7, UR5, URZ ;  /* 0x00000005070a72a5 */ /* 0x000fc4000f8e003f */
[----:B------:R-:W-:Y:S02]  /*0140*/  ULDC UR4, c[0x0][0x558] ;  /* 0x0001560000047ab9 */ /* 0x000fe40000000800 */
[----:B------:R-:W-:-:S05]  /*0150*/  UMOV UR8, UR7 ;  /* 0x0000000700087c82 */ /* 0x000fca0008000000 */
[----:B------:R-:W-:-:S03]  /*0160*/  @UP0 USHF.R.U32.HI UR8, URZ, UR4, UR11 ;  /* 0x000000043f080299 */ /* 0x000fc6000801160b */
.L_x_438:
[----:B------:R-:W-:Y:S01]  /*0170*/  ISETP.LE.AND P0, PT, RZ, UR6, PT ;  /* 0x00000006ff007c0c */ /* 0x000fe2000bf03270 */
[----:B------:R-:W-:Y:S02]  /*0180*/  UIADD3 UR4, -UR8, URZ, URZ ;  /* 0x0000003f08047290 */ /* 0x000fe4000fffe13f */
[----:B------:R-:W-:Y:S02]  /*0190*/  ULDC UR9, c[0x0][0x550] ;  /* 0x0001540000097ab9 */ /* 0x000fe40000000800 */
[----:B------:R-:W-:-:S08]  /*01a0*/  UIMAD UR9, UR4, UR9, UR7 ;  /* 0x00000009040972a4 */ /* 0x000fd0000f8e0207 */
[----:B------:R-:W-:Y:S05]  /*01b0*/  @!P0 EXIT ;  /* 0x000000000000894d */ /* 0x000fea0003800000 */
[----:B------:R-:W-:Y:S01]  /*01c0*/  ULDC.64 UR4, c[0x0][0x370] ;  /* 0x0000dc0000047ab9 */ /* 0x000fe20000000a00 */
[----:B------:R-:W-:Y:S01]  /*01d0*/  IMAD.MOV.U32 R232, RZ, RZ, RZ ;  /* 0x000000ffffe87224 */ /* 0x000fe200078e00ff */
[----:B------:R-:W-:Y:S02]  /*01e0*/  UISETP.NE.U32.AND UP0, UPT, URZ, UR4, UPT ;  /* 0x000000043f00728c */ /* 0x000fe4000bf05070 */
[----:B------:R-:W-:Y:S02]  /*01f0*/  ULDC.64 UR10, c[0x0][0x370] ;  /* 0x0000dc00000a7ab9 */ /* 0x000fe40000000a00 */
[----:B------:R-:W-:Y:S01]  /*0200*/  UISETP.NE.AND.EX UP0, UPT, URZ, UR5, UPT, UP0 ;  /* 0x000000053f00728c */ /* 0x000fe2000bf05300 */
[----:B------:R-:W1:Y:S01]  /*0210*/  S2UR UR15, SR_CTAID.X ;  /* 0x00000000000f79c3 */ /* 0x000e620000002500 */
[----:B------:R-:W-:Y:S02]  /*0220*/  ULDC UR7, c[0x0][0x2ac] ;  /* 0x0000ab0000077ab9 */ /* 0x000fe40000000800 */
[----:B------:R-:W-:-:S02]  /*0230*/  ULDC.64 UR12, c[0x0][0x118] ;  /* 0x00004600000c7ab9 */ /* 0x000fc40000000a00 */
[----:B------:R-:W-:-:S05]  /*0240*/  PLOP3.LUT P0, PT, PT, PT, UP0, 0x80, 0x0 ;  /* 0x000000000000781c */ /* 0x000fca0003f0f008 */
[----:B------:R-:W-:Y:S02]  /*0250*/  @UP0 UMOV UR4, 0x4 ;  /* 0x0000000400040882 */ /* 0x000fe40000000000 */
[----:B------:R-:W-:-:S06]  /*0260*/  @UP0 UIMAD.WIDE UR4, UR6, UR4, UR10 ;  /* 0x00000004060402a5 */ /* 0x000fcc000f8e020a */
[----:B------:R-:W-:Y:S01]  /*0270*/  MOV R2, UR4 ;  /* 0x0000000400027c02 */ /* 0x000fe20008000f00 */
[----:B------:R-:W-:Y:S01]  /*0280*/  ULDC UR4, c[0x0][0x2c4] ;  /* 0x0000b10000047ab9 */ /* 0x000fe20000000800 */
[----:B------:R-:W-:Y:S01]  /*0290*/  IMAD.U32 R3, RZ, RZ, UR5 ;  /* 0x00000005ff037e24 */ /* 0x000fe2000f8e00ff */
[----:B------:R-:W-:Y:S02]  /*02a0*/  UISETP.NE.AND UP2, UPT, UR4, 0x1, UPT ;  /* 0x000000010400788c */ /* 0x000fe4000bf45270 */
[----:B-1----:R-:W-:Y:S02]  /*02b0*/  USHF.L.U32 UR15, UR15, 0x7, URZ ;  /* 0x000000070f0f7899 */ /* 0x002fe4000800063f */
[----:B------:R1:W5:Y:S01]  /*02c0*/  @P0 LDG.E R232, [R2.64] ;  /* 0x0000000c02e80981 */ /* 0x000362000c1e1900 */
[----:B------:R-:W-:Y:S02]  /*02d0*/  ULDC.64 UR4, c[0x0][0x2c8] ;  /* 0x0000b20000047ab9 */ /* 0x000fe40000000a00 */
[----:B------:R-:W-:-:S02]  /*02e0*/  UIADD3 UR10, UR15, 0x7f, URZ ;  /* 0x0000007f0f0a7890 */ /* 0x000fc4000fffe03f */
[----:B------:R-:W-:Y:S02]  /*02f0*/  ULDC UR14, c[0x0][0x168] ;  /* 0x00005a00000e7ab9 */ /* 0x000fe40000000800 */
[----:B------:R-:W-:-:S04]  /*0300*/  @UP2 UIADD3 UR16, UR15, 0x7f, URZ ;  /* 0x0000007f0f102890 */ /* 0x000fc8000fffe03f */
[----:B------:R-:W-:-:S03]  /*0310*/  UIMAD.WIDE.U32 UR16, UR16, UR4, URZ ;  /* 0x00000004101072a5 */ /* 0x000fc6000f8e003f */
[----:B------:R-:W-:Y:S02]  /*0320*/  ULDC UR4, c[0x0][0x1d0] ;  /* 0x0000740000047ab9 */ /* 0x000fe40000000800 */
[----:B------:R-:W-:Y:S02]  /*0330*/  UIMAD UR7, UR7, UR4, URZ ;  /* 0x00000004070772a4 */ /* 0x000fe4000f8e023f */
[----:B------:R-:W-:Y:S02]  /*0340*/  @UP2 UMOV UR11, UR17 ;  /* 0x00000011000b2c82 */ /* 0x000fe40008000000 */
[----:B------:R-:W-:-:S03]  /*0350*/  @UP2 USHF.R.U32.HI UR10, URZ, UR5, UR11 ;  /* 0x000000053f0a2299 */ /* 0x000fc6000801160b */
[----:B------:R-:W-:Y:S02]  /*0360*/  UMOV UR11, 0x1 ;  /* 0x00000001000b7882 */ /* 0x000fe40000000000 */
[----:B------:R-:W-:Y:S02]  /*0370*/  ULDC.64 UR4, c[0x0][0x328] ;  /* 0x0000ca0000047ab9 */ /* 0x000fe40000000a00 */
[----:B------:R-:W-:Y:S02]  /*0380*/  UISETP.LE.AND UP1, UPT, UR11, UR5, UPT ;  /* 0x000000050b00728c */ /* 0x000fe4000bf23270 */
[----:B------:R-:W-:-:S04]  /*0390*/  UIADD3 UR14, UR7, -UR14, UR11 ;  /* 0x8000000e070e7290 */ /* 0x000fc8000fffe00b */
[----:B------:R-:W-:Y:S01]  /*03a0*/  PLOP3.LUT P0, PT, PT, PT, UP1, 0x40, 0x0 ;  /* 0x000000000000781c */ /* 0x000fe20003f0e818 */
[----:B------:R-:W-:-:S04]  /*03b0*/  UIADD3 UR5, UR14, UR10, URZ ;  /* 0x0000000a0e057290 */ /* 0x000fc8000fffe03f */
[----:B------:R-:W-:-:S08]  /*03c0*/  UIADD3 UR10, UR5, UR4, URZ ;  /* 0x00000004050a7290 */ /* 0x000fd0000fffe03f */
[----:B------:R-:W-:Y:S05]  /*03d0*/  @P0 BRA `(.L_x_439) ;  /* 0x0000016000000947 */ /* 0x000fea0003800000 */
[----:B-1----:R-:W-:Y:S01]  /*03e0*/  ISETP.LT.AND P0, PT, RZ, UR5, PT ;  /* 0x00000005ff007c0c */ /* 0x002fe2000bf01270 */
[----:B------:R-:W-:-:S12]  /*03f0*/  UIADD3 UR14, UR5, -0x1, URZ ;  /* 0xffffffff050e7890 */ /* 0x000fd8000fffe03f */
[----:B------:R-:W-:Y:S05]  /*0400*/  @P0 BRA `(.L_x_440) ;  /* 0x0000009000000947 */ /* 0x000fea0003800000 */
[----:B------:R-:W-:Y:S02]  /*0410*/  ULDC UR4, c[0x0][0x32c] ;  /* 0x0000cb0000047ab9 */ /* 0x000fe40000000800 */
[----:B------:R-:W-:Y:S02]  /*0420*/  UISETP.NE.AND UP0, UPT, UR11, UR4, UPT ;  /* 0x000000040b00728c */ /* 0x000fe4000bf05270 */
[----:B------:R-:W-:-:S03]  /*0430*/  UIADD3 UR14, -UR5, URZ, URZ ;  /* 0x0000003f050e7290 */ /* 0x000fc6000fffe13f */
[----:B------:R-:W-:Y:S02]  /*0440*/  ULDC.64 UR4, c[0x0][0x330] ;  /* 0x0000cc0000047ab9 */ /* 0x000fe40000000a00 */
[----:B------:R-:W-:-:S07]  /*0450*/  UIMAD.WIDE.U32 UR16, UR14, UR4, URZ ;  /* 0x000000040e1072a5 */ /* 0x000fce000f8e003f */
[----:B------:R-:W-:Y:S02]  /*0460*/  @UP0 UMOV UR11, UR17 ;  /* 0x00000011000b0c82 */ /* 0x000fe40008000000 */
[----:B------:R-:W-:-:S04]  /*0470*/  @UP0 USHF.R.U32.HI UR14, URZ, UR5, UR11 ;  /* 0x000000053f0e0299 */ /* 0x000fc8000801160b */
[----:B------:R-:W-:Y:S01]  /*0480*/  ULOP3.LUT UR14, URZ, UR14, URZ, 0x33, !UPT ;  /* 0x0000000e3f0e7292 */ /* 0x000fe2000f8e333f */
[----:B------:R-:W-:Y:S05]  /*0490*/  BRA `(.L_x_441) ;  /* 0x0000006000007947 */ /* 0x000fea0003800000 */
.L_x_440:
[----:B------:R-:W-:Y:S02]  /*04a0*/  ULDC UR4, c[0x0][0x32c] ;  /* 0x0000cb0000047ab9 */ /* 0x000fe40000000800 */
[----:B------:R-:W-:-:S03]  /*04b0*/  UISETP.NE.AND UP0, UPT, UR11, UR4, UPT ;  /* 0x000000040b00728c */ /* 0x000fc6000bf05270 */
[----:B------:R-:W-:Y:S02]  /*04c0*/  ULDC.64 UR4, c[0x0][0x330] ;  /* 0x0000cc0000047ab9 */ /* 0x000fe40000000a00 */
[----:B------:R-:W-:-:S07]  /*04d0*/  UIMAD.WIDE.U32 UR16, UR14, UR4, URZ ;  /* 0x000000040e1072a5 */ /* 0x000fce000f8e003f */
[----:B------:R-:W-:Y:S02]  /*04e0*/  @UP0 UMOV UR11, UR17 ;  /* 0x00000011000b0c82 */ /* 0x000fe40008000000 */
[----:B------:R-:W-:Y:S02]  /*04f0*/  @UP0 USHF.R.U32.HI UR14, URZ, UR5, UR11 ;  /* 0x000000053f0e0299 */ /* 0x000fe4000801160b */
.L_x_441:
[----:B------:R-:W-:Y:S02]  /*0500*/  ULDC UR4, c[0x0][0x32c] ;  /* 0x0000cb0000047ab9 */ /* 0x000fe40000000800 */
[----:B------:R-:W-:-:S04]  /*0510*/  UIMAD UR4, UR14, UR4, UR4 ;  /* 0x000000040e0472a4 */ /* 0x000fc8000f8e0204 */
[----:B------:R-:W-:-:S04]  /*0520*/  UISETP.LT.AND UP0, UPT, UR10, UR4, UPT ;  /* 0x000000040a00728c */ /* 0x000fc8000bf01270 */
[----:B------:R-:W-:Y:S02]  /*0530*/  USEL UR10, UR10, UR4, UP0 ;  /* 0x000000040a0a7287 */ /* 0x000fe40008000000 */
.L_x_439:
[----:B-1----:R-:W-:Y:S01]  /*0540*/  UIADD3 UR11, UR7, 0x2f, URZ ;  /* 0x0000002f070b7890 */ /* 0x002fe2000fffe03f */
[----:B------:R-:W-:Y:S01]  /*0550*/  PLOP3.LUT P0, PT, PT, PT, UP1, 0x40, 0x0 ;  /* 0x000000000000781c */ /* 0x000fe20003f0e818 */
[----:B------:R-:W-:Y:S02]  /*0560*/  ULDC.64 UR4, c[0x0][0x2c8] ;  /* 0x0000b20000047ab9 */ /* 0x000fe40000000a00 */
[----:B------:R-:W-:Y:S02]  /*0570*/  UIMAD.WIDE.U32 UR16, UR15, UR4, URZ ;  /* 0x000000040f1072a5 */ /* 0x000fe4000f8e003f */
[----:B------:R-:W-:Y:S02]  /*0580*/  UIMAD.WIDE UR18, UR11, 0x2aaaaaab, URZ ;  /* 0x2aaaaaab0b1278a5 */ /* 0x000fe4000f8e023f */
[----:B------:R-:W-:Y:S02]  /*0590*/  UIADD3 UR10, UR10, 0x2f, URZ ;  /* 0x0000002f0a0a7890 */ /* 0x000fe4000fffe03f */
[----:B------:R-:W-:-:S02]  /*05a0*/  UMOV UR4, UR15 ;  /* 0x0000000f00047c82 */ /* 0x000fc40008000000 */
[----:B------:R-:W-:Y:S02]  /*05b0*/  UIMAD.WIDE UR10, UR10, 0x2aaaaaab, URZ ;  /* 0x2aaaaaab0a0a78a5 */ /* 0x000fe4000f8e023f */
[----:B------:R-:W-:Y:S02]  /*05c0*/  ULDC UR14, c[0x0][0x168] ;  /* 0x00005a00000e7ab9 */ /* 0x000fe40000000800 */
[----:B------:R-:W-:Y:S02]  /*05d0*/  @UP2 USHF.R.U32.HI UR4, URZ, UR5, UR17 ;  /* 0x000000053f042299 */ /* 0x000fe40008011611 */
[----:B------:R-:W-:Y:S02]  /*05e0*/  UIADD3 UR14, UR7, -UR14, URZ ;  /* 0x8000000e070e7290 */ /* 0x000fe4000fffe03f */
[----:B------:R-:W-:Y:S02]  /*05f0*/  UMOV UR17, UR19 ;  /* 0x0000001300117c82 */ /* 0x000fe40008000000 */
[----:B------:R-:W-:-:S02]  /*0600*/  USHF.R.U32.HI UR16, URZ, 0x1f, UR17 ;  /* 0x0000001f3f107899 */ /* 0x000fc40008011611 */
[----:B------:R-:W-:Y:S02]  /*0610*/  USHF.R.U32.HI UR10, URZ, 0x1f, UR11 ;  /* 0x0000001f3f0a7899 */ /* 0x000fe4000801160b */
[----:B------:R-:W-:Y:S02]  /*0620*/  UIADD3 UR4, UR14, UR4, URZ ;  /* 0x000000040e047290 */ /* 0x000fe4000fffe03f */
[----:B------:R-:W-:Y:S02]  /*0630*/  ULDC UR5, c[0x0][0x324] ;  /* 0x0000c90000057ab9 */ /* 0x000fe40000000800 */
[----:B------:R-:W-:Y:S02]  /*0640*/  ULEA.HI.SX32 UR16, UR17, UR16, 0x1d ;  /* 0x0000001011107291 */ /* 0x000fe4000f8fea3f */
[----:B------:R-:W-:Y:S02]  /*0650*/  ULEA.HI.SX32 UR10, UR11, UR10, 0x1d ;  /* 0x0000000a0b0a7291 */ /* 0x000fe4000f8fea3f */
[----:B------:R-:W-:-:S02]  /*0660*/  UIADD3 UR5, UR4, -UR5, URZ ;  /* 0x8000000504057290 */ /* 0x000fc4000fffe03f */
[----:B------:R-:W-:-:S04]  /*0670*/  UISETP.LT.AND UP0, UPT, UR16, UR10, UPT ;  /* 0x0000000a1000728c */ /* 0x000fc8000bf01270 */
[----:B------:R-:W-:Y:S01]  /*0680*/  USEL UR10, UR16, UR10, UP0 ;  /* 0x0000000a100a7287 */ /* 0x000fe20008000000 */
[----:B------:R-:W-:Y:S01]  /*0690*/  MOV R2, UR5 ;  /* 0x0000000500027c02 */ /* 0x000fe20008000f00 */
[----:B------:R-:W-:Y:S05]  /*06a0*/  @P0 BRA `(.L_x_442) ;  /* 0x0000010000000947 */ /* 0x000fea0003800000 */
[----:B------:R-:W-:-:S04]  /*06b0*/  MOV R3, UR4 ;  /* 0x0000000400037c02 */ /* 0x000fc80008000f00 */
[----:B------:R-:W-:-:S13]  /*06c0*/  ISETP.GT.AND P0, PT, R3, -0x1, PT ;  /* 0xffffffff0300780c */ /* 0x000fda0003f04270 */
[----:B------:R-:W-:Y:S05]  /*06d0*/  @P0 BRA `(.L_x_443) ;  /* 0x0000007000000947 */ /* 0x000fea0003800000 */
[----:B------:R-:W-:Y:S01]  /*06e0*/  IMAD.MOV.U32 R0, RZ, RZ, c[0x0][0x32c] ;  /* 0x0000cb00ff007624 */ /* 0x000fe200078e00ff */
[----:B------:R-:W-:-:S04]  /*06f0*/  LOP3.LUT R3, RZ, R3, RZ, 0x33, !PT ;  /* 0x00000003ff037212 */ /* 0x000fc800078e33ff */
[----:B------:R-:W-:-:S13]  /*0700*/  ISETP.NE.AND P0, PT, R0, 0x1, PT ;  /* 0x000000010000780c */ /* 0x000fda0003f05270 */
[----:B------:R-:W-:-:S05]  /*0710*/  @P0 IMAD.HI.U32 R0, R3, c[0x0][0x330], RZ ;  /* 0x0000cc0003000a27 */ /* 0x000fca00078e00ff */
[----:B------:R-:W-:-:S04]  /*0720*/  @P0 SHF.R.U32.HI R3, RZ, c[0x0][0x334], R0 ;  /* 0x0000cd00ff030a19 */ /* 0x000fc80000011600 */
[----:B------:R-:W-:Y:S01]  /*0730*/  LOP3.LUT R3, RZ, R3, RZ, 0x33, !PT ;  /* 0x00000003ff037212 */ /* 0x000fe200078e33ff */
[----:B------:R-:W-:Y:S05]  /*0740*/  BRA `(.L_x_444) ;  /* 0x0000004000007947 */ /* 0x000fea0003800000 */
.L_x_443:
[----:B------:R-:W-:-:S04]  /*0750*/  MOV R0, c[0x0][0x32c] ;  /* 0x0000cb0000007a02 */ /* 0x000fc80000000f00 */
[----:B------:R-:W-:-:S13]  /*0760*/  ISETP.NE.AND P0, PT, R0, 0x1, PT ;  /* 0x000000010000780c */ /* 0x000fda0003f05270 */
[----:B------:R-:W-:-:S05]  /*0770*/  @P0 IMAD.HI.U32 R0, R3, c[0x0][0x330], RZ ;  /* 0x0000cc0003000a27 */ /* 0x000fca00078e00ff */
[----:B------:R-:W-:-:S05]  /*0780*/  @P0 SHF.R.U32.HI R3, RZ, c[0x0][0x334], R0 ;  /* 0x0000cd00ff030a19 */ /* 0x000fca0000011600 */
.L_x_444:
[----:B------:R-:W-:-:S05]  /*0790*/  IMAD R3, R3, c[0x0][0x32c], RZ ;  /* 0x0000cb0003037a24 */ /* 0x000fca00078e02ff */
[----:B------:R-:W-:-:S05]  /*07a0*/  IMNMX R2, R2, R3, !PT ;  /* 0x0000000302027217 */ /* 0x000fca0007800200 */
.L_x_442:
[----:B------:R-:W-:Y:S01]  /*07b0*/  IMAD.HI R3, R2, 0x2aaaaaab, RZ ;  /* 0x2aaaaaab02037827 */ /* 0x000fe200078e02ff */
[----:B------:R-:W-:Y:S02]  /*07c0*/  USHF.R.U32.HI UR5, URZ, 0x10, UR9 ;  /* 0x000000103f057899 */ /* 0x000fe40008011609 */
[----:B------:R-:W-:Y:S01]  /*07d0*/  ULDC UR4, c[0x0][0x338] ;  /* 0x0000ce0000047ab9 */ /* 0x000fe20000000800 */
[----:B------:R-:W-:Y:S01]  /*07e0*/  IMAD.MOV.U32 R154, RZ, RZ, RZ ;  /* 0x000000ffff9a7224 */ /* 0x000fe200078e00ff */
[----:B------:R-:W-:Y:S01]  /*07f0*/  SHF.R.U32.HI R0, RZ, 0x1f, R3 ;  /* 0x0000001fff007819 */ /* 0x000fe20000011603 */
[----:B------:R-:W-:-:S03]  /*0800*/  UISETP.NE.AND UP0, UPT, UR5, URZ, UPT ;  /* 0x0000003f0500728c */ /* 0x000fc6000bf05270 */
[----:B------:R-:W-:Y:S01]  /*0810*/  LEA.HI.SX32 R0, R3, R0, 0x1d ;  /* 0x0000000003007211 */ /* 0x000fe200078feaff */
[----:B------:R-:W-:-:S03]  /*0820*/  USEL UR4, UR5, UR4, UP0 ;  /* 0x0000000405047287 */ /* 0x000fc60008000000 */
[----:B------:R-:W-:-:S04]  /*0830*/  IMNMX R221, RZ, R0, !PT ;  /* 0x00000000ffdd7217 */ /* 0x000fc80007800200 */
[----:B------:R-:W-:-:S13]  /*0840*/  ISETP.LT.AND P0, PT, R221, UR10, PT ;  /* 0x0000000add007c0c */ /* 0x000fda000bf01270 */
[----:B------:R-:W-:Y:S05]  /*0850*/  @!P0 BRA `(.L_x_445) ;  /* 0x000001c000008947 */ /* 0x000fea0003800000 */
[----:B------:R-:W-:Y:S01]  /*0860*/  IMAD.U32 R0, RZ, RZ, UR4 ;  /* 0x00000004ff007e24 */ /* 0x000fe2000f8e00ff */
[----:B------:R-:W-:-:S04]  /*0870*/  UIADD3 UR5, UR4, -0x1, UR10 ;  /* 0xffffffff04057890 */ /* 0x000fc8000fffe00a */
[-C--:B------:R-:W-:Y:S02]  /*0880*/  IABS R4, R0.reuse ;  /* 0x0000000000047213 */ /* 0x080fe40000000000 */
[----:B------:R-:W-:Y:S02]  /*0890*/  IADD3 R5, -R221, UR5, RZ ;  /* 0x00000005dd057c10 */ /* 0x000fe4000fffe1ff */
[----:B------:R-:W1:Y:S01]  /*08a0*/  I2F.RP R8, R4 ;  /* 0x0000000400087306 */ /* 0x000e620000209400 */
[----:B------:R-:W-:Y:S02]  /*08b0*/  IABS R0, R0 ;  /* 0x0000000000007213 */ /* 0x000fe40000000000 */
[----:B------:R-:W-:Y:S02]  /*08c0*/  IABS R2, R5 ;  /* 0x0000000500027213 */ /* 0x000fe40000000000 */
[----:B------:R-:W-:Y:S01]  /*08d0*/  LOP3.LUT R5, R5, UR4, RZ, 0x3c, !PT ;  /* 0x0000000405057c12 */ /* 0x000fe2000f8e3cff */
[----:B------:R-:W-:-:S03]  /*08e0*/  IMAD.MOV R0, RZ, RZ, -R0 ;  /* 0x000000ffff007224 */ /* 0x000fc600078e0a00 */
[----:B------:R-:W-:Y:S01]  /*08f0*/  ISETP.GE.AND P1, PT, R5, RZ, PT ;  /* 0x000000ff0500720c */ /* 0x000fe20003f26270 */
[----:B-1----:R-:W1:Y:S02]  /*0900*/  MUFU.RCP R6, R8 ;  /* 0x0000000800067308 */ /* 0x002e640000001000 */
[----:B-1----:R-:W-:-:S06]  /*0910*/  IADD3 R6, R6, 0xffffffe, RZ ;  /* 0x0ffffffe06067810 */ /* 0x002fcc0007ffe0ff */
[----:B------:R-:W1:Y:S02]  /*0920*/  F2I.FTZ.U32.TRUNC.NTZ R7, R6 ;  /* 0x0000000600077305 */ /* 0x000e64000021f000 */
[----:B-1----:R-:W-:Y:S02]  /*0930*/  IMAD.MOV R3, RZ, RZ, -R7 ;  /* 0x000000ffff037224 */ /* 0x002fe400078e0a07 */
[----:B------:R-:W-:Y:S02]  /*0940*/  IMAD.MOV.U32 R6, RZ, RZ, RZ ;  /* 0x000000ffff067224 */ /* 0x000fe400078e00ff */
[----:B------:R-:W-:-:S04]  /*0950*/  IMAD R3, R3, R4, RZ ;  /* 0x0000000403037224 */ /* 0x000fc800078e02ff */
[----:B------:R-:W-:-:S06]  /*0960*/  IMAD.HI.U32 R3, R7, R3, R6 ;  /* 0x0000000307037227 */ /* 0x000fcc00078e0006 */
[----:B------:R-:W-:-:S04]  /*0970*/  IMAD.HI.U32 R3, R3, R2, RZ ;  /* 0x0000000203037227 */ /* 0x000fc800078e00ff */
[----:B------:R-:W-:-:S05]  /*0980*/  IMAD R7, R3, R0, R2 ;  /* 0x0000000003077224 */ /* 0x000fca00078e0202 */
[----:B------:R-:W-:-:S13]  /*0990*/  ISETP.GT.U32.AND P0, PT, R4, R7, PT ;  /* 0x000000070400720c */ /* 0x000fda0003f04070 */
[----:B------:R-:W-:Y:S01]  /*09a0*/  @!P0 IMAD.IADD R7, R7, 0x1, -R4 ;  /* 0x0000000107078824 */ /* 0x000fe200078e0a04 */
[----:B------:R-:W-:Y:S02]  /*09b0*/  @!P0 IADD3 R3, R3, 0x1, RZ ;  /* 0x0000000103038810 */ /* 0x000fe40007ffe0ff */
[----:B------:R-:W-:Y:S02]  /*09c0*/  ISETP.NE.AND P0, PT, RZ, UR4, PT ;  /* 0x00000004ff007c0c */ /* 0x000fe4000bf05270 */
[----:B------:R-:W-:-:S13]  /*09d0*/  ISETP.GE.U32.AND P2, PT, R7, R4, PT ;  /* 0x000000040700720c */ /* 0x000fda0003f46070 */
[----:B------:R-:W-:-:S05]  /*09e0*/  @P2 IADD3 R3, R3, 0x1, RZ ;  /* 0x0000000103032810 */ /* 0x000fca0007ffe0ff */
[----:B------:R-:W-:Y:S01]  /*09f0*/  @!P1 IMAD.MOV R3, RZ, RZ, -R3 ;  /* 0x000000ffff039224 */ /* 0x000fe200078e0a03 */
[----:B------:R-:W-:-:S05]  /*0a00*/  @!P0 LOP3.LUT R3, RZ, UR4, RZ, 0x33, !PT ;  /* 0x00000004ff038c12 */ /* 0x000fca000f8e33ff */
[----:B------:R-:W-:Y:S02]  /*0a10*/  IMAD.MOV.U32 R154, RZ, RZ, R3 ;  /* 0x000000ffff9a7224 */ /* 0x000fe400078e0003 */
.L_x_445:
[----:B------:R-:W-:Y:S01]  /*0a20*/  ULOP3.LUT UR9, UR9, 0xffff, URZ, 0xc0, !UPT ;  /* 0x0000ffff09097892 */ /* 0x000fe2000f8ec03f */
[----:B------:R-:W-:Y:S01]  /*0a30*/  PLOP3.LUT P4, PT, PT, PT, PT, 0x80, 0x0 ;  /* 0x000000000000781c */ /* 0x000fe20003f8f070 */
[----:B------:R-:W-:Y:S01]  /*0a40*/  IMAD.MOV.U32 R10, RZ, RZ, RZ ;  /* 0x000000ffff0a7224 */ /* 0x000fe200078e00ff */
[----:B------:R-:W-:Y:S01]  /*0a50*/  CS2R R8, SRZ ;  /* 0x0000000000087805 */ /* 0x000fe2000001ff00 */
[----:B------:R-:W-:Y:S01]  /*0a60*/  MOV R5, RZ ;  /* 0x000000ff00057202 */ /* 0x000fe20000000f00 */
[----:B------:R-:W-:Y:S01]  /*0a70*/  CS2R R94, SRZ ;  /* 0x00000000005e7805 */ /* 0x000fe2000001ff00 */
[----:B------:R-:W-:Y:S01]  /*0a80*/  IMAD R221, R154, UR9, R221 ;  /* 0x000000099add7c24 */ /* 0x000fe2000f8e02dd */
[----:B------:R-:W-:Y:S01]  /*0a90*/  CS2R R92, SRZ ;  /* 0x00000000005c7805 */ /* 0x000fe2000001ff00 */
[----:B------:R-:W-:Y:S01]  /*0aa0*/  CS2R R98, SRZ ;  /* 0x0000000000627805 */ /* 0x000fe2000001ff00 */
[----:B------:R-:W-:Y:S01]  /*0ab0*/  CS2R R96, SRZ ;  /* 0x0000000000607805 */ /* 0x000fe2000001ff00 */
[----:B------:R-:W-:Y:S01]  /*0ac0*/  IMAD.IADD R154, R221, 0x1, R154 ;  /* 0x00000001dd9a7824 */ /* 0x000fe200078e029a */
[----:B------:R-:W-:Y:S01]  /*0ad0*/  CS2R R90, SRZ ;  /* 0x00000000005a7805 */ /* 0x000fe2000001ff00 */
[----:B------:R-:W-:Y:S01]  /*0ae0*/  CS2R R88, SRZ ;  /* 0x0000000000587805 */ /* 0x000fe2000001ff00 */
[----:B------:R-:W-:Y:S01]  /*0af0*/  CS2R R86, SRZ ;  /* 0x0000000000567805 */ /* 0x000fe2000001ff00 */
[----:B------:R-:W-:Y:S01]  /*0b00*/  CS2R R84, SRZ ;  /* 0x0000000000547805 */ /* 0x000fe2000001ff00 */
[----:B------:R-:W-:Y:S01]  /*0b10*/  IMNMX R154, R154, UR10, PT ;  /* 0x0000000a9a9a7c17 */ /* 0x000fe2000b800200 */
        /* <DEDUP_REMOVED lines=42> */
[----:B------:R-:W-:Y:S02]  /*0dc0*/  ULDC.64 UR4, c[0x0][0x340] ;  /* 0x0000d00000047ab9 */ /* 0x000fe40000000a00 */
[----:B------:R-:W-:-:S02]  /*0dd0*/  UISETP.NE.U32.AND UP0, UPT, URZ, UR4, UPT ;  /* 0x000000043f00728c */ /* 0x000fc4000bf05070 */
[----:B------:R-:W-:Y:S02]  /*0de0*/  ULDC.64 UR10, c[0x0][0x340] ;  /* 0x0000d000000a7ab9 */ /* 0x000fe40000000a00 */
[----:B------:R-:W-:-:S06]  /*0df0*/  UISETP.NE.AND.EX UP0, UPT, URZ, UR5, UPT, UP0 ;  /* 0x000000053f00728c */ /* 0x000fcc000bf05300 */
[----:B------:R-:W-:-:S05]  /*0e00*/  PLOP3.LUT P2, PT, PT, PT, UP0, 0x80, 0x0 ;  /* 0x000000000000781c */ /* 0x000fca0003f4f008 */
[----:B------:R-:W-:Y:S02]  /*0e10*/  @UP0 UMOV UR4, 0x4 ;  /* 0x0000000400040882 */ /* 0x000fe40000000000 */
[----:B------:R-:W-:-:S06]  /*0e20*/  @UP0 UIMAD.WIDE UR4, UR6, UR4, UR10 ;  /* 0x00000004060402a5 */ /* 0x000fcc000f8e020a */
[----:B------:R-:W-:Y:S02]  /*0e30*/  IMAD.U32 R6, RZ, RZ, UR4 ;  /* 0x00000004ff067e24 */ /* 0x000fe4000f8e00ff */
[----:B------:R-:W-:Y:S01]  /*0e40*/  IMAD.U32 R7, RZ, RZ, UR5 ;  /* 0x00000005ff077e24 */ /* 0x000fe2000f8e00ff */
[----:B------:R-:W-:Y:S01]  /*0e50*/  SHF.R.S32.HI R5, RZ, 0x1f, R224 ;  /* 0x0000001fff057819 */ /* 0x000fe200000114e0 */
[----:B------:R-:W-:Y:S01]  /*0e60*/  USHF.R.S32.HI UR9, URZ, 0x1f, UR8 ;  /* 0x0000001f3f097899 */ /* 0x000fe20008011408 */
[----:B------:R-:W-:Y:S01]  /*0e70*/  PLOP3.LUT P1, PT, PT, PT, UP2, 0x80, 0x0 ;  /* 0x000000000000781c */ /* 0x000fe20003f2f028 */
[----:B------:R-:W-:Y:S01]  /*0e80*/  ULDC.64 UR4, c[0x0][0x1b8] ;  /* 0x00006e0000047ab9 */ /* 0x000fe20000000a00 */
[----:B------:R1:W2:Y:S01]  /*0e90*/  @P2 LDG.E R0, [R6.64] ;  /* 0x0000000c06002981 */ /* 0x0002a2000c1e1900 */
[-C--:B------:R-:W-:Y:S01]  /*0ea0*/  LEA.HI R241, R5, R224.reuse, RZ, 0x2 ;  /* 0x000000e005f17211 */ /* 0x080fe200078f10ff */
[----:B------:R-:W-:Y:S01]  /*0eb0*/  UIMAD UR9, UR9, UR4, URZ ;  /* 0x00000004090972a4 */ /* 0x000fe2000f8e023f */
[----:B------:R-:W-:Y:S01]  /*0ec0*/  PLOP3.LUT P0, PT, PT, PT, UP2, 0x80, 0x0 ;  /* 0x000000000000781c */ /* 0x000fe20003f0f028 */
[----:B------:R-:W-:Y:S01]  /*0ed0*/  UIMAD.WIDE.U32 UR16, UR8, UR4, URZ ;  /* 0x00000004081072a5 */ /* 0x000fe2000f8e003f */
[----:B------:R-:W-:Y:S01]  /*0ee0*/  LOP3.LUT R3, R241, 0xfffffffc, RZ, 0xc0, !PT ;  /* 0xfffffffcf1037812 */ /* 0x000fe200078ec0ff */
[----:B------:R-:W-:Y:S01]  /*0ef0*/  UIMAD UR9, UR8, UR5, UR9 ;  /* 0x00000005080972a4 */ /* 0x000fe2000f8e0209 */
[----:B------:R-:W-:Y:S01]  /*0f00*/  SHF.R.S32.HI R241, RZ, 0x2, R241 ;  /* 0x00000002fff17819 */ /* 0x000fe200000114f1 */
[----:B------:R-:W-:Y:S01]  /*0f10*/  USHF.R.S32.HI UR10, URZ, 0x1f, UR6 ;  /* 0x0000001f3f0a7899 */ /* 0x000fe20008011406 */
[CC--:B------:R-:W-:Y:S01]  /*0f20*/  LEA.HI R13, R5.reuse, R224.reuse, RZ, 0x4 ;  /* 0x000000e0050d7211 */ /* 0x0c0fe200078f20ff */
[----:B------:R-:W-:Y:S01]  /*0f30*/  IMAD.IADD R98, R224, 0x1, -R3 ;  /* 0x00000001e0627824 */ /* 0x000fe200078e0a03 */
[----:B------:R-:W-:Y:S01]  /*0f40*/  ULDC.64 UR4, c[0x0][0x1c0] ;  /* 0x0000700000047ab9 */ /* 0x000fe20000000a00 */
[-C--:B------:R-:W-:Y:S01]  /*0f50*/  LEA.HI R19, R5, R224.reuse, RZ, 0x3 ;  /* 0x000000e005137211 */ /* 0x080fe200078f18ff */
[----:B------:R-:W-:Y:S01]  /*0f60*/  UIADD3 UR17, UR17, UR9, URZ ;  /* 0x0000000911117290 */ /* 0x000fe2000fffe03f */
[----:B------:R-:W-:Y:S01]  /*0f70*/  IMAD R227, R98, 0x20, R241 ;  /* 0x0000002062e37824 */ /* 0x000fe200078e02f1 */
[----:B------:R-:W-:Y:S01]  /*0f80*/  UIMAD UR10, UR10, UR4, URZ ;  /* 0x000000040a0a72a4 */ /* 0x000fe2000f8e023f */
[----:B------:R-:W-:Y:S01]  /*0f90*/  LOP3.LUT R21, R13, 0xfffffff0, RZ, 0xc0, !PT ;  /* 0xfffffff00d157812 */ /* 0x000fe200078ec0ff */
[----:B------:R-:W-:Y:S01]  /*0fa0*/  UIMAD.WIDE.U32 UR16, UR6, UR4, UR16 ;  /* 0x00000004061072a5 */ /* 0x000fe2000f8e0010 */
[----:B------:R-:W-:Y:S01]  /*0fb0*/  SHF.R.S32.HI R18, RZ, 0x3, R19 ;  /* 0x00000003ff127819 */ /* 0x000fe20000011413 */
[----:B------:R-:W-:Y:S01]  /*0fc0*/  UIMAD UR5, UR6, UR5, UR10 ;  /* 0x00000005060572a4 */ /* 0x000fe2000f8e020a */
[----:B------:R-:W-:Y:S01]  /*0fd0*/  IADD3 R2, R227, UR15, RZ ;  /* 0x0000000fe3027c10 */ /* 0x000fe2000fffe0ff */
[----:B------:R-:W-:Y:S01]  /*0fe0*/  IMAD.IADD R21, R224, 0x1, -R21 ;  /* 0x00000001e0157824 */ /* 0x000fe200078e0a15 */
[----:B------:R-:W-:Y:S01]  /*0ff0*/  ULDC UR4, c[0x0][0x168] ;  /* 0x00005a0000047ab9 */ /* 0x000fe20000000800 */
[----:B------:R-:W-:Y:S01]  /*1000*/  IMAD.U32 R11, RZ, RZ, UR17 ;  /* 0x00000011ff0b7e24 */ /* 0x000fe2000f8e00ff */
[----:B------:R-:W-:Y:S01]  /*1010*/  UIADD3 UR5, UR17, UR5, URZ ;  /* 0x0000000511057290 */ /* 0x000fe2000fffe03f */
[----:B------:R-:W-:Y:S01]  /*1020*/  @P1 IMAD.HI.U32 R3, R2, c[0x0][0x2c8], RZ ;  /* 0x0000b20002031a27 */ /* 0x000fe200078e00ff */
[----:B-1----:R-:W-:Y:S01]  /*1030*/  LEA.HI R6, R21, R21, RZ, 0x1 ;  /* 0x0000001515067211 */ /* 0x002fe200078f08ff */
[----:B------:R-:W-:Y:S01]  /*1040*/  BSSY B0, `(.L_x_447) ;  /* 0x0000045000007945 */ /* 0x000fe20003800000 */
[----:B------:R-:W-:Y:S01]  /*1050*/  LEA.HI R220, R241, R241, RZ, 0x1 ;  /* 0x000000f1f1dc7211 */ /* 0x000fe200078f08ff */
[----:B------:R-:W-:Y:S01]  /*1060*/  IMAD.MOV.U32 R4, RZ, RZ, R2 ;  /* 0x000000ffff047224 */ /* 0x000fe200078e0002 */
[----:B------:R-:W-:Y:S01]  /*1070*/  @P0 SHF.R.U32.HI R4, RZ, c[0x0][0x2cc], R3 ;  /* 0x0000b300ff040a19 */ /* 0x000fe20000011603 */
[----:B------:R-:W-:Y:S01]  /*1080*/  IMAD.U32 R10, RZ, RZ, UR16 ;  /* 0x00000010ff0a7e24 */ /* 0x000fe2000f8e00ff */
[----:B------:R-:W-:Y:S01]  /*1090*/  SHF.R.S32.HI R16, RZ, 0x1f, R6 ;  /* 0x0000001fff107819 */ /* 0x000fe20000011406 */
[----:B------:R-:W-:Y:S01]  /*10a0*/  IMAD.U32 R11, RZ, RZ, UR5 ;  /* 0x00000005ff0b7e24 */ /* 0x000fe2000f8e00ff */
[--C-:B------:R-:W-:Y:S01]  /*10b0*/  SHF.R.S32.HI R3, RZ, 0x1f, R4.reuse ;  /* 0x0000001fff037819 */ /* 0x100fe20000011404 */
[----:B------:R-:W-:Y:S01]  /*10c0*/  IMAD.MOV R7, RZ, RZ, -R4 ;  /* 0x000000ffff077224 */ /* 0x000fe200078e0a04 */
[----:B------:R-:W-:Y:S01]  /*10d0*/  ULDC UR5, c[0x0][0x2c4] ;  /* 0x0000b10000057ab9 */ /* 0x000fe20000000800 */
[----:B------:R-:W-:Y:S01]  /*10e0*/  IMAD.WIDE.U32 R10, R4, c[0x0][0x1b0], R10 ;  /* 0x00006c00040a7a25 */ /* 0x000fe200078e000a */
[----:B------:R-:W-:Y:S01]  /*10f0*/  UIMAD UR4, UR5, UR4, URZ ;  /* 0x00000004050472a4 */ /* 0x000fe2000f8e023f */
[----:B------:R-:W-:-:S02]  /*1100*/  LEA.HI R5, R5, R224, RZ, 0x5 ;  /* 0x000000e005057211 */ /* 0x000fc400078f28ff */
[----:B------:R-:W-:Y:S01]  /*1110*/  IMAD R2, R7, c[0x0][0x2c4], R2 ;  /* 0x0000b10007027a24 */ /* 0x000fe200078e0202 */
[----:B------:R-:W-:Y:S01]  /*1120*/  LOP3.LUT R220, R220, 0x7fffffe, RZ, 0xc0, !PT ;  /* 0x07fffffedcdc7812 */ /* 0x000fe200078ec0ff */
[----:B------:R-:W-:Y:S02]  /*1130*/  IMAD R3, R3, c[0x0][0x1b0], RZ ;  /* 0x00006c0003037a24 */ /* 0x000fe400078e02ff */
[----:B------:R-:W-:Y:S01]  /*1140*/  IMAD.SHL.U32 R9, R18, 0x40, RZ ;  /* 0x0000004012097824 */ /* 0x000fe200078e00ff */
[----:B------:R-:W-:Y:S01]  /*1150*/  SHF.R.S32.HI R7, RZ, 0x1f, R2 ;  /* 0x0000001fff077819 */ /* 0x000fe20000011402 */
[----:B------:R-:W-:Y:S02]  /*1160*/  IMAD R3, R4, c[0x0][0x1b4], R3 ;  /* 0x00006d0004037a24 */ /* 0x000fe400078e0203 */
[----:B------:R-:W-:Y:S01]  /*1170*/  IMAD.SHL.U32 R230, R98, 0x8, RZ ;  /* 0x0000000862e67824 */ /* 0x000fe200078e00ff */
[----:B------:R-:W-:Y:S01]  /*1180*/  LOP3.LUT R9, R9, 0xc0, RZ, 0xc0, !PT ;  /* 0x000000c009097812 */ /* 0x000fe200078ec0ff */
[----:B------:R-:W-:-:S02]  /*1190*/  IMAD R7, R7, c[0x0][0x1a8], RZ ;  /* 0x00006a0007077a24 */ /* 0x000fc400078e02ff */
[----:B------:R-:W-:Y:S01]  /*11a0*/  IMAD.IADD R11, R11, 0x1, R3 ;  /* 0x000000010b0b7824 */ /* 0x000fe200078e0203 */
[----:B------:R-:W-:Y:S01]  /*11b0*/  SHF.R.U32.HI R4, RZ, 0x3, R9 ;  /* 0x00000003ff047819 */ /* 0x000fe20000011609 */
[C---:B------:R-:W-:Y:S01]  /*11c0*/  IMAD R7, R2.reuse, c[0x0][0x1ac], R7 ;  /* 0x00006b0002077a24 */ /* 0x040fe200078e0207 */
[----:B------:R-:W-:Y:S01]  /*11d0*/  LOP3.LUT R9, R9, 0x18, R230, 0xf8, !PT ;  /* 0x0000001809097812 */ /* 0x000fe200078ef8e6 */
[----:B------:R-:W-:Y:S01]  /*11e0*/  IMAD.WIDE.U32 R2, R2, c[0x0][0x1a8], R10 ;  /* 0x00006a0002027a25 */ /* 0x000fe200078e000a */
[----:B------:R-:W-:Y:S02]  /*11f0*/  IADD3 R229, R230, 0x20, RZ ;  /* 0x00000020e6e57810 */ /* 0x000fe40007ffe0ff */
[----:B------:R-:W-:Y:S01]  /*1200*/  LOP3.LUT R9, R9, R4, RZ, 0x3c, !PT ;  /* 0x0000000409097212 */ /* 0x000fe200078e3cff */
[----:B------:R-:W-:Y:S01]  /*1210*/  IMAD.IADD R7, R3, 0x1, R7 ;  /* 0x0000000103077824 */ /* 0x000fe200078e0207 */
[C---:B------:R-:W-:Y:S01]  /*1220*/  LEA R8, P0, R2.reuse, c[0x0][0x160], 0x1 ;  /* 0x0000580002087a11 */ /* 0x040fe200078008ff */
[----:B------:R-:W-:Y:S01]  /*1230*/  IMAD.IADD R220, R241, 0x1, -R220 ;  /* 0x00000001f1dc7824 */ /* 0x000fe200078e0adc */
[----:B------:R-:W-:Y:S01]  /*1240*/  SHF.R.S32.HI R3, RZ, 0x1, R6 ;  /* 0x00000001ff037819 */ /* 0x000fe20000011406 */
[----:B------:R-:W-:Y:S01]  /*1250*/  IMAD.MOV.U32 R223, RZ, RZ, -0x1 ;  /* 0xffffffffffdf7424 */ /* 0x000fe200078e00ff */
[----:B------:R-:W-:Y:S01]  /*1260*/  LEA.HI.X R7, R2, c[0x0][0x164], R7, 0x1, P0 ;  /* 0x0000590002077a11 */ /* 0x000fe200000f0c07 */
[----:B------:R1:W3:Y:S01]  /*1270*/  SHFL.IDX PT, R14, R8, RZ, 0x1c1f ;  /* 0x001c1fff080e7589 */ /* 0x0002e200000e0000 */
[----:B------:R-:W-:-:S02]  /*1280*/  LEA.HI R16, R16, R3, RZ, 0x2 ;  /* 0x0000000310107211 */ /* 0x000fc400078f10ff */
[----:B------:R-:W-:Y:S01]  /*1290*/  IADD3 R2, R241, UR15, RZ ;  /* 0x0000000ff1027c10 */ /* 0x000fe2000fffe0ff */
[----:B------:R1:W4:Y:S01]  /*12a0*/  SHFL.IDX PT, R15, R7, RZ, 0x1c1f ;  /* 0x001c1fff070f7589 */ /* 0x00032200000e0000 */
[----:B------:R-:W-:Y:S02]  /*12b0*/  LOP3.LUT R16, R16, 0xfffffffc, RZ, 0xc0, !PT ;  /* 0xfffffffc10107812 */ /* 0x000fe400078ec0ff */
[----:B------:R-:W-:Y:S02]  /*12c0*/  ISETP.GE.AND P0, PT, R2, UR4, PT ;  /* 0x0000000402007c0c */ /* 0x000fe4000bf06270 */
[C---:B------:R-:W-:Y:S01]  /*12d0*/  IADD3 R228, R230.reuse, 0x40, RZ ;  /* 0x00000040e6e47810 */ /* 0x040fe20007ffe0ff */
[----:B------:R-:W-:Y:S01]  /*12e0*/  IMAD.IADD R16, R3, 0x1, -R16 ;  /* 0x0000000103107824 */ /* 0x000fe200078e0a10 */
[----:B------:R-:W-:Y:S02]  /*12f0*/  SHF.R.S32.HI R3, RZ, 0x5, R5 ;  /* 0x00000005ff037819 */ /* 0x000fe40000011405 */
[----:B------:R-:W-:-:S02]  /*1300*/  ISETP.GE.AND P4, PT, R230, c[0x0][0x198], PT ;  /* 0x00006600e6007a0c */ /* 0x000fc40003f86270 */
[----:B------:R-:W-:Y:S01]  /*1310*/  LOP3.LUT P1, RZ, R16, 0x2, RZ, 0xc0, !PT ;  /* 0x0000000210ff7812 */ /* 0x000fe2000782c0ff */
[----:B------:R-:W-:Y:S01]  /*1320*/  IMAD R220, R3, 0x8, R220 ;  /* 0x0000000803dc7824 */ /* 0x000fe200078e02dc */
[----:B------:R-:W-:-:S03]  /*1330*/  ISETP.GE.AND P3, PT, R229, c[0x0][0x198], PT ;  /* 0x00006600e5007a0c */ /* 0x000fc60003f66270 */
[----:B------:R-:W-:Y:S01]  /*1340*/  IMAD.U32 R220, R220, 0x20, R9 ;  /* 0x00000020dcdc7824 */ /* 0x000fe200078e0009 */
[----:B--2---:R2:W1:Y:S02]  /*1350*/  @P2 R2UR UR9, R0 ;  /* 0x00000000000923c2 */ /* 0x00446400000e0000 */
[----:B-1----:R-:W-:Y:S01]  /*1360*/  @!UP0 UMOV UR9, UR6 ;  /* 0x0000000600098c82 */ /* 0x002fe20008000000 */
[----:B------:R-:W-:Y:S01]  /*1370*/  ISETP.GE.AND P2, PT, R228, c[0x0][0x198], PT ;  /* 0x00006600e4007a0c */ /* 0x000fe20003f46270 */
[----:B--2---:R-:W-:-:S05]  /*1380*/  IMAD.MOV.U32 R0, RZ, RZ, 0x10 ;  /* 0x00000010ff007424 */ /* 0x004fca00078e00ff */
[----:B------:R-:W-:Y:S01]  /*1390*/  SEL R0, R0, 0xfffffff0, !P1 ;  /* 0xfffffff000007807 */ /* 0x000fe20004800000 */
[----:B------:R-:W-:Y:S05]  /*13a0*/  @P0 BRA `(.L_x_448) ;  /* 0x000000e000000947 */ /* 0x000fea0003800000 */
[----:B---34-:R-:W-:Y:S01]  /*13b0*/  SHF.R.S32.HI R4, RZ, 0x1f, R229 ;  /* 0x0000001fff047819 */ /* 0x018fe200000114e5 */
[----:B------:R-:W-:Y:S01]  /*13c0*/  IMAD.SHL.U32 R10, R220, 0x2, RZ ;  /* 0x00000002dc0a7824 */ /* 0x000fe200078e00ff */
[----:B------:R-:W-:Y:S01]  /*13d0*/  SHF.R.S32.HI R11, RZ, 0x1f, R228 ;  /* 0x0000001fff0b7819 */ /* 0x000fe200000114e4 */
[----:B------:R-:W-:Y:S01]  /*13e0*/  IMAD.WIDE R22, R230, 0x2, R14 ;  /* 0x00000002e6167825 */ /* 0x000fe200078e020e */
[----:B------:R-:W-:Y:S02]  /*13f0*/  LEA.HI R9, R4, R229, RZ, 0x3 ;  /* 0x000000e504097211 */ /* 0x000fe400078f18ff */
[----:B------:R-:W-:Y:S02]  /*1400*/  LEA.HI R4, R11, R228, RZ, 0x3 ;  /* 0x000000e40b047211 */ /* 0x000fe400078f18ff */
[----:B------:R-:W-:Y:S01]  /*1410*/  LOP3.LUT R9, R9, 0xfffffff8, RZ, 0xc0, !PT ;  /* 0xfffffff809097812 */ /* 0x000fe200078ec0ff */
[----:B------:R-:W-:Y:S01]  /*1420*/  @!PT LDS RZ, [RZ] ;  /* 0x00000000fffff984 */ /* 0x000fe20000000800 */
[----:B------:R1:W-:Y:S01]  /*1430*/  LDGSTS.E.BYPASS.LTC128B.128 [R10+0x4900], [R22.64], !P4 ;  /* 0x04900000160a7fae */ /* 0x0003e2000e101d4c */
[----:B------:R-:W-:-:S03]  /*1440*/  LOP3.LUT R4, R4, 0xfffffff8, RZ, 0xc0, !PT ;  /* 0xfffffff804047812 */ /* 0x000fc600078ec0ff */
[----:B------:R-:W-:-:S04]  /*1450*/  IMAD.WIDE R24, R9, 0x2, R14 ;  /* 0x0000000209187825 */ /* 0x000fc800078e020e */
[----:B------:R-:W-:Y:S01]  /*1460*/  IMAD.WIDE R14, R4, 0x2, R14 ;  /* 0x00000002040e7825 */ /* 0x000fe200078e020e */
[----:B------:R1:W-:Y:S04]  /*1470*/  LDGSTS.E.BYPASS.LTC128B.128 [R10+0x6900], [R24.64], !P3 ;  /* 0x06900000180a7fae */ /* 0x0003e8000d901d4c */
[----:B------:R1:W-:Y:S02]  /*1480*/  LDGSTS.E.BYPASS.LTC128B.128 [R10+0x8900], [R14.64], !P2 ;  /* 0x089000000e0a7fae */ /* 0x0003e4000d101d4c */
.L_x_448:
[----:B---34-:R-:W-:Y:S05]  /*1490*/  BSYNC B0 ;  /* 0x0000000000007941 */ /* 0x018fea0003800000 */
.L_x_447:
[----:B------:R-:W-:Y:S01]  /*14a0*/  IADD3 R4, R2, 0x20, RZ ;  /* 0x0000002002047810 */ /* 0x000fe20007ffe0ff */
[----:B-1----:R1:W2:Y:S01]  /*14b0*/  SHFL.IDX PT, R15, R7, 0x1, 0x1c1f ;  /* 0x003c1f00070f7f89 */ /* 0x0022a200000e0000 */
[----:B------:R-:W-:Y:S02]  /*14c0*/  BSSY B0, `(.L_x_449) ;  /* 0x0000012000007945 */ /* 0x000fe40003800000 */
[----:B------:R-:W-:Y:S01]  /*14d0*/  ISETP.GE.AND P0, PT, R4, UR4, PT ;  /* 0x0000000404007c0c */ /* 0x000fe2000bf06270 */
[----:B------:R1:W3:-:S12]  /*14e0*/  SHFL.IDX PT, R14, R8, 0x1, 0x1c1f ;  /* 0x003c1f00080e7f89 */ /* 0x0002d800000e0000 */
[----:B------:R-:W-:Y:S05]  /*14f0*/  @P0 BRA `(.L_x_450) ;  /* 0x000000e000000947 */ /* 0x000fea0003800000 */
[----:B------:R-:W-:Y:S01]  /*1500*/  SHF.R.S32.HI R4, RZ, 0x1f, R229 ;  /* 0x0000001fff047819 */ /* 0x000fe200000114e5 */
[----:B------:R-:W-:Y:S01]  /*1510*/  IMAD.SHL.U32 R10, R220, 0x2, RZ ;  /* 0x00000002dc0a7824 */ /* 0x000fe200078e00ff */
[----:B------:R-:W-:Y:S01]  /*1520*/  SHF.R.S32.HI R11, RZ, 0x1f, R228 ;  /* 0x0000001fff0b7819 */ /* 0x000fe200000114e4 */
[----:B--23--:R-:W-:Y:S01]  /*1530*/  IMAD.WIDE R22, R230, 0x2, R14 ;  /* 0x00000002e6167825 */ /* 0x00cfe200078e020e */
        /* <DEDUP_REMOVED lines=10> */
.L_x_450:
[----:B------:R-:W-:Y:S05]  /*15e0*/  BSYNC B0 ;  /* 0x0000000000007941 */ /* 0x000fea0003800000 */
.L_x_449:
[----:B------:R-:W-:Y:S01]  /*15f0*/  IADD3 R4, R2, 0x40, RZ ;  /* 0x0000004002047810 */ /* 0x000fe20007ffe0ff */
[----:B--2---:R2:W4:Y:S01]  /*1600*/  SHFL.IDX PT, R15, R7, 0x2, 0x1c1f ;  /* 0x005c1f00070f7f89 */ /* 0x00452200000e0000 */
[----:B------:R-:W-:Y:S02]  /*1610*/  BSSY B0, `(.L_x_451) ;  /* 0x0000012000007945 */ /* 0x000fe40003800000 */
[----:B------:R-:W-:Y:S01]  /*1620*/  ISETP.GE.AND P0, PT, R4, UR4, PT ;  /* 0x0000000404007c0c */ /* 0x000fe2000bf06270 */
[----:B---3--:R2:W3:-:S12]  /*1630*/  SHFL.IDX PT, R14, R8, 0x2, 0x1c1f ;  /* 0x005c1f00080e7f89 */ /* 0x0084d800000e0000 */
[----:B------:R-:W-:Y:S05]  /*1640*/  @P0 BRA `(.L_x_452) ;  /* 0x000000e000000947 */ /* 0x000fea0003800000 */
[----:B------:R-:W-:Y:S01]  /*1650*/  SHF.R.S32.HI R4, RZ, 0x1f, R229 ;  /* 0x0000001fff047819 */ /* 0x000fe200000114e5 */
[----:B------:R-:W-:Y:S01]  /*1660*/  IMAD.SHL.U32 R10, R220, 0x2, RZ ;  /* 0x00000002dc0a7824 */ /* 0x000fe200078e00ff */
[----:B------:R-:W-:Y:S01]  /*1670*/  SHF.R.S32.HI R11, RZ, 0x1f, R228 ;  /* 0x0000001fff0b7819 */ /* 0x000fe200000114e4 */
[----:B---34-:R-:W-:Y:S01]  /*1680*/  IMAD.WIDE R22, R230, 0x2, R14 ;  /* 0x00000002e6167825 */ /* 0x018fe200078e020e */
        /* <DEDUP_REMOVED lines=10> */
.L_x_452:
[----:B------:R-:W-:Y:S05]  /*1730*/  BSYNC B0 ;  /* 0x0000000000007941 */ /* 0x000fea0003800000 */
.L_x_451:
[----:B------:R-:W-:Y:S01]  /*1740*/  IMAD.MOV.U32 R17, RZ, RZ, 0x30 ;  /* 0x00000030ff117424 */ /* 0x000fe200078e00ff */
[----:B---3--:R3:W-:Y:S01]  /*1750*/  SHFL.IDX PT, R14, R8, 0x3, 0x1c1f ;  /* 0x007c1f00080e7f89 */ /* 0x0087e200000e0000 */
[----:B------:R-:W-:Y:S01]  /*1760*/  IADD3 R2, R2, 0x60, RZ ;  /* 0x0000006002027810 */ /* 0x000fe20007ffe0ff */
[----:B------:R-:W-:Y:S01]  /*1770*/  IMAD.MOV.U32 R222, RZ, RZ, c[0x0][0x2b8] ;  /* 0x0000ae00ffde7624 */ /* 0x000fe200078e00ff */
[----:B------:R-:W-:Y:S01]  /*1780*/  SHF.R.S32.HI R4, RZ, 0x1f, R229 ;  /* 0x0000001fff047819 */ /* 0x000fe200000114e5 */
[----:B----4-:R-:W4:Y:S01]  /*1790*/  SHFL.IDX PT, R15, R7, 0x3, 0x1c1f ;  /* 0x007c1f00070f7f89 */ /* 0x010f2200000e0000 */
[----:B------:R-:W-:Y:S01]  /*17a0*/  IMAD R96, R154, R17, -0x30 ;  /* 0xffffffd09a607424 */ /* 0x000fe200078e0211 */
[----:B------:R-:W-:Y:S01]  /*17b0*/  ISETP.GE.AND P0, PT, R2, UR4, PT ;  /* 0x0000000402007c0c */ /* 0x000fe2000bf06270 */
[----:B------:R-:W-:Y:S01]  /*17c0*/  IMAD.SHL.U32 R220, R220, 0x2, RZ ;  /* 0x00000002dcdc7824 */ /* 0x000fe200078e00ff */
[----:B------:R-:W-:Y:S01]  /*17d0*/  LEA.HI R219, R4, R229, RZ, 0x3 ;  /* 0x000000e504db7211 */ /* 0x000fe200078f18ff */
[----:B------:R-:W-:Y:S01]  /*17e0*/  IMAD.IADD R9, R227, 0x1, R96 ;  /* 0x00000001e3097824 */ /* 0x000fe200078e0260 */
[----:B------:R-:W-:Y:S01]  /*17f0*/  ISETP.NE.AND P5, PT, R222, 0x1, PT ;  /* 0x00000001de00780c */ /* 0x000fe20003fa5270 */
[----:B------:R-:W-:Y:S01]  /*1800*/  USHF.R.S32.HI UR6, URZ, 0x1f, UR9 ;  /* 0x0000001f3f067899 */ /* 0x000fe20008011409 */
[----:B------:R-:W-:Y:S01]  /*1810*/  LOP3.LUT R219, R219, 0xfffffff8, RZ, 0xc0, !PT ;  /* 0xfffffff8dbdb7812 */ /* 0x000fe200078ec0ff */
[C---:B-----5:R-:W-:Y:S01]  /*1820*/  IMAD.IADD R226, R9.reuse, 0x1, R232 ;  /* 0x0000000109e27824 */ /* 0x060fe200078e02e8 */
[----:B------:R-:W-:Y:S01]  /*1830*/  ISETP.GE.AND P1, PT, R9, UR7, PT ;  /* 0x0000000709007c0c */ /* 0x000fe2000bf26270 */
[----:B------:R-:W-:Y:S01]  /*1840*/  ULDC.64 UR4, c[0x0][0x2b0] ;  /* 0x0000ac0000047ab9 */ /* 0x000fe20000000a00 */
[----:B------:R-:W-:Y:S01]  /*1850*/  SHF.R.S32.HI R9, RZ, 0x1f, R228 ;  /* 0x0000001fff097819 */ /* 0x000fe200000114e4 */
[----:B------:R-:W-:Y:S01]  /*1860*/  UIMAD UR6, UR6, UR4, URZ ;  /* 0x00000004060672a4 */ /* 0x000fe2000f8e023f */
[----:B------:R-:W-:Y:S01]  /*1870*/  ISETP.GT.OR P1, PT, R227, 0x2f, P1 ;  /* 0x0000002fe300780c */ /* 0x000fe20000f24670 */
[----:B------:R-:W-:Y:S01]  /*1880*/  UIMAD.WIDE.U32 UR10, UR9, UR4, URZ ;  /* 0x00000004090a72a5 */ /* 0x000fe2000f8e003f */
[----:B------:R-:W-:Y:S01]  /*1890*/  LEA.HI R218, R9, R228, RZ, 0x3 ;  /* 0x000000e409da7211 */ /* 0x000fe200078f18ff */
[----:B------:R-:W-:Y:S01]  /*18a0*/  UIMAD UR6, UR9, UR5, UR6 ;  /* 0x00000005090672a4 */ /* 0x000fe2000f8e0206 */
[----:B------:R-:W-:-:S02]  /*18b0*/  IMAD.MOV.U32 R2, RZ, RZ, R226 ;  /* 0x000000ffff027224 */ /* 0x000fc400078e00e2 */
[----:B------:R-:W-:Y:S01]  /*18c0*/  LOP3.LUT R218, R218, 0xfffffff8, RZ, 0xc0, !PT ;  /* 0xfffffff8dada7812 */ /* 0x000fe200078ec0ff */
[----:B-123--:R-:W-:Y:S01]  /*18d0*/  @P5 IMAD.HI.U32 R8, R226, c[0x0][0x2bc], RZ ;  /* 0x0000af00e2085a27 */ /* 0x00efe200078e00ff */
[----:B------:R-:W-:-:S03]  /*18e0*/  UIADD3 UR6, UR11, UR6, URZ ;  /* 0x000000060b067290 */ /* 0x000fc6000fffe03f */
[----:B------:R-:W-:Y:S01]  /*18f0*/  IMAD.MOV.U32 R225, RZ, RZ, RZ ;  /* 0x000000ffffe17224 */ /* 0x000fe200078e00ff */
[----:B------:R-:W-:Y:S01]  /*1900*/  @P5 SHF.R.U32.HI R2, RZ, c[0x0][0x2c0], R8 ;  /* 0x0000b000ff025a19 */ /* 0x000fe20000011608 */
[--C-:B----4-:R-:W-:Y:S01]  /*1910*/  @!P0 IMAD.WIDE R10, R230, 0x2, R14.reuse ;  /* 0x00000002e60a8825 */ /* 0x110fe200078e020e */
[----:B------:R-:W-:Y:S02]  /*1920*/  USHF.R.S32.HI UR16, URZ, 0x1f, UR8 ;  /* 0x0000001f3f107899 */ /* 0x000fe40008011408 */
[C---:B------:R-:W-:Y:S01]  /*1930*/  @!P1 IADD3 R9, P5, R2.reuse, UR10, RZ ;  /* 0x0000000a02099c10 */ /* 0x040fe2000ffbe0ff */
[--C-:B------:R-:W-:Y:S01]  /*1940*/  @!P0 IMAD.WIDE R22, R219, 0x2, R14.reuse ;  /* 0x00000002db168825 */ /* 0x100fe200078e020e */
[----:B------:R-:W-:Y:S01]  /*1950*/  @!PT LDS RZ, [RZ] ;  /* 0x00000000fffff984 */ /* 0x000fe20000000800 */
[----:B------:R1:W-:Y:S01]  /*1960*/  @!P0 LDGSTS.E.BYPASS.LTC128B.128 [R220+0x6100], [R10.64], !P4 ;  /* 0x061000000adc8fae */ /* 0x0003e2000e101d4c */
[----:B------:R-:W-:Y:S01]  /*1970*/  ULDC.64 UR4, c[0x0][0x1e8] ;  /* 0x00007a0000047ab9 */ /* 0x000fe20000000a00 */
[----:B------:R-:W-:Y:S01]  /*1980*/  @!P1 LEA.HI.X.SX32 R4, R2, UR6, 0x1, P5 ;  /* 0x0000000602049c11 */ /* 0x000fe2000a8f0eff */
[----:B------:R-:W-:Y:S01]  /*1990*/  @!P0 IMAD.WIDE R14, R218, 0x2, R14 ;  /* 0x00000002da0e8825 */ /* 0x000fe200078e020e */
[----:B------:R2:W-:Y:S01]  /*19a0*/  @!P0 LDGSTS.E.BYPASS.LTC128B.128 [R220+0x8100], [R22.64], !P3 ;  /* 0x0810000016dc8fae */ /* 0x0005e2000d901d4c */
[----:B------:R-:W-:-:S03]  /*19b0*/  @!P1 LEA R8, P4, R9, c[0x0][0x2a0], 0x2 ;  /* 0x0000a80009089a11 */ /* 0x000fc600078810ff */
[----:B------:R3:W-:Y:S01]  /*19c0*/  @!P0 LDGSTS.E.BYPASS.LTC128B.128 [R220+0xa100], [R14.64], !P2 ;  /* 0x0a1000000edc8fae */ /* 0x0007e2000d101d4c */
[----:B------:R-:W-:-:S03]  /*19d0*/  @!P1 LEA.HI.X R9, R9, c[0x0][0x2a4], R4, 0x2, P4 ;  /* 0x0000a90009099a11 */ /* 0x000fc600020f1404 */
[----:B------:R-:W0:Y:S04]  /*19e0*/  LDGDEPBAR ;  /* 0x00000000000079af */ /* 0x000e280000000000 */
[----:B------:R-:W-:Y:S06]  /*19f0*/  BAR.SYNC.DEFER_BLOCKING 0x0 ;  /* 0x0000000000007b1d */ /* 0x000fec0000010000 */
[----:B------:R-:W4:Y:S01]  /*1a00*/  @!P1 LDG.E R225, [R8.64] ;  /* 0x0000000c08e19981 */ /* 0x000f22000c1e1900 */
[----:B-1----:R-:W-:Y:S01]  /*1a10*/  IMAD.MOV R11, RZ, RZ, -R2 ;  /* 0x000000ffff0b7224 */ /* 0x002fe200078e0a02 */
[----:B------:R-:W-:Y:S01]  /*1a20*/  UIMAD UR9, UR16, UR4, URZ ;  /* 0x00000004100972a4 */ /* 0x000fe2000f8e023f */
[----:B------:R-:W-:Y:S01]  /*1a30*/  LOP3.LUT R6, R6, 0x7fffffe, RZ, 0xc0, !PT ;  /* 0x07fffffe06067812 */ /* 0x000fe200078ec0ff */
[----:B------:R-:W-:Y:S01]  /*1a40*/  UIMAD.WIDE.U32 UR18, UR8, UR4, URZ ;  /* 0x00000004081272a5 */ /* 0x000fe2000f8e003f */
[----:B------:R-:W-:Y:S01]  /*1a50*/  IMAD R226, R11, c[0x0][0x2b8], R226 ;  /* 0x0000ae000be27a24 */ /* 0x000fe200078e02e2 */
[----:B------:R-:W-:Y:S01]  /*1a60*/  UIMAD UR9, UR8, UR5, UR9 ;  /* 0x00000005080972a4 */ /* 0x000fe2000f8e0209 */
[----:B------:R-:W-:Y:S01]  /*1a70*/  SHF.R.S32.HI R4, RZ, 0x4, R13 ;  /* 0x00000004ff047819 */ /* 0x000fe2000001140d */
[----:B------:R-:W-:Y:S01]  /*1a80*/  IMAD.SHL.U32 R216, R18, 0x8, RZ ;  /* 0x0000000812d87824 */ /* 0x000fe200078e00ff */
[----:B------:R-:W-:Y:S01]  /*1a90*/  LOP3.LUT R19, R19, 0xfffffff8, RZ, 0xc0, !PT ;  /* 0xfffffff813137812 */ /* 0x000fe200078ec0ff */
[C---:B--2---:R-:W-:Y:S01]  /*1aa0*/  IMAD.WIDE.U32 R22, R226.reuse, c[0x0][0x1e0], RZ ;  /* 0x00007800e2167a25 */ /* 0x044fe200078e00ff */
[----:B------:R-:W-:Y:S01]  /*1ab0*/  SHF.R.S32.HI R11, RZ, 0x1f, R226 ;  /* 0x0000001fff0b7819 */ /* 0x000fe200000114e2 */
[----:B------:R-:W-:Y:S01]  /*1ac0*/  UIADD3 UR9, UR19, UR9, URZ ;  /* 0x0000000913097290 */ /* 0x000fe2000fffe03f */
[----:B------:R-:W-:Y:S01]  /*1ad0*/  LEA.HI R13, R13, R4, RZ, 0x1 ;  /* 0x000000040d0d7211 */ /* 0x000fe200078f08ff */
[----:B---3--:R-:W-:Y:S01]  /*1ae0*/  IMAD.MOV.U32 R14, RZ, RZ, R22 ;  /* 0x000000ffff0e7224 */ /* 0x008fe200078e0016 */
[----:B------:R-:W-:Y:S01]  /*1af0*/  ULDC.64 UR4, c[0x0][0x210] ;  /* 0x0000840000047ab9 */ /* 0x000fe20000000a00 */
[----:B------:R-:W-:Y:S01]  /*1b00*/  IMAD R25, R11, c[0x0][0x1e0], RZ ;  /* 0x000078000b197a24 */ /* 0x000fe200078e02ff */
[----:B------:R-:W-:Y:S01]  /*1b10*/  LOP3.LUT R13, R13, 0xfffffffe, RZ, 0xc0, !PT ;  /* 0xfffffffe0d0d7812 */ /* 0x000fe200078ec0ff */
[----:B------:R-:W-:Y:S01]  /*1b20*/  IMAD R11, R11, c[0x0][0x208], RZ ;  /* 0x000082000b0b7a24 */ /* 0x000fe200078e02ff */
[----:B------:R-:W-:Y:S01]  /*1b30*/  UIMAD.WIDE.U32 UR20, UR8, UR4, URZ ;  /* 0x00000004081472a5 */ /* 0x000fe2000f8e003f */
[----:B------:R-:W-:Y:S01]  /*1b40*/  IMAD R2, R226, c[0x0][0x1e4], R25 ;  /* 0x00007900e2027a24 */ /* 0x000fe200078e0219 */
[----:B------:R-:W-:Y:S01]  /*1b50*/  UIMAD UR4, UR16, UR4, URZ ;  /* 0x00000004100472a4 */ /* 0x000fe2000f8e023f */
[----:B------:R-:W-:Y:S01]  /*1b60*/  IMAD.IADD R13, R4, 0x1, -R13 ;  /* 0x00000001040d7824 */ /* 0x000fe200078e0a0d */
[----:B------:R-:W-:Y:S01]  /*1b70*/  ISETP.GE.AND P3, PT, R230, c[0x0][0x1d4], PT ;  /* 0x00007500e6007a0c */ /* 0x000fe20003f66270 */
[----:B------:R-:W-:Y:S01]  /*1b80*/  IMAD.IADD R15, R23, 0x1, R2 ;  /* 0x00000001170f7824 */ /* 0x000fe200078e0202 */
[----:B------:R-:W-:Y:S01]  /*1b90*/  UIMAD UR4, UR8, UR5, UR4 ;  /* 0x00000005080472a4 */ /* 0x000fe2000f8e0204 */
[C---:B------:R-:W-:Y:S01]  /*1ba0*/  IMAD.WIDE.U32 R22, R226.reuse, c[0x0][0x208], RZ ;  /* 0x00008200e2167a25 */ /* 0x040fe200078e00ff */
[C---:B------:R-:W-:Y:S01]  /*1bb0*/  ISETP.GE.AND P5, PT, R229.reuse, c[0x0][0x1d4], PT ;  /* 0x00007500e5007a0c */ /* 0x040fe20003fa6270 */
[----:B------:R-:W-:Y:S01]  /*1bc0*/  BSSY B0, `(.L_x_453) ;  /* 0x0000088000007945 */ /* 0x000fe20003800000 */
[----:B------:R-:W-:Y:S01]  /*1bd0*/  UIADD3 UR16, UR21, UR4, URZ ;  /* 0x0000000415107290 */ /* 0x000fe2000fffe03f */
[----:B------:R-:W-:Y:S01]  /*1be0*/  IMAD R11, R226, c[0x0][0x20c], R11 ;  /* 0x00008300e20b7a24 */ /* 0x000fe200078e020b */
[----:B------:R-:W-:Y:S01]  /*1bf0*/  ISETP.GE.AND P6, PT, R228, c[0x0][0x1d4], PT ;  /* 0x00007500e4007a0c */ /* 0x000fe20003fc6270 */
[----:B------:R-:W-:Y:S01]  /*1c00*/  IMAD.IADD R19, R224, 0x1, -R19 ;  /* 0x00000001e0137824 */ /* 0x000fe200078e0a13 */
[----:B------:R-:W-:Y:S01]  /*1c10*/  ISETP.GE.AND P4, PT, R229, c[0x0][0x1d4], PT ;  /* 0x00007500e5007a0c */ /* 0x000fe20003f86270 */
[----:B------:R-:W-:Y:S01]  /*1c20*/  IMAD.IADD R23, R23, 0x1, R11 ;  /* 0x0000000117177824 */ /* 0x000fe200078e020b */
[----:B------:R-:W-:Y:S01]  /*1c30*/  IADD3 R100, R154, -0x1, RZ ;  /* 0xffffffff9a647810 */ /* 0x000fe20007ffe0ff */
[----:B------:R-:W-:Y:S01]  /*1c40*/  IMAD.SHL.U32 R16, R16, 0x40, RZ ;  /* 0x0000004010107824 */ /* 0x000fe200078e00ff */
[----:B------:R-:W-:-:S02]  /*1c50*/  LEA.HI R10, R19, R19, RZ, 0x1 ;  /* 0x00000013130a7211 */ /* 0x000fc400078f08ff */
[----:B------:R-:W-:Y:S02]  /*1c60*/  SHF.R.S32.HI R243, RZ, 0x1f, R230 ;  /* 0x0000001ffff37819 */ /* 0x000fe400000114e6 */
[----:B------:R-:W-:Y:S02]  /*1c70*/  LOP3.LUT R16, R16, 0xc0, RZ, 0xc0, !PT ;  /* 0x000000c010107812 */ /* 0x000fe400078ec0ff */
[----:B------:R-:W-:Y:S02]  /*1c80*/  SHF.R.S32.HI R234, RZ, 0x1f, R219 ;  /* 0x0000001fffea7819 */ /* 0x000fe400000114db */
[----:B------:R-:W-:Y:S02]  /*1c90*/  SHF.R.S32.HI R233, RZ, 0x1f, R218 ;  /* 0x0000001fffe97819 */ /* 0x000fe400000114da */
[----:B----4-:R-:W-:Y:S01]  /*1ca0*/  SHF.R.S32.HI R12, RZ, 0x1f, R225 ;  /* 0x0000001fff0c7819 */ /* 0x010fe200000114e1 */
[----:B------:R-:W-:-:S04]  /*1cb0*/  IMAD.WIDE.U32 R8, R225, c[0x0][0x1f0], R14 ;  /* 0x00007c00e1087a25 */ /* 0x000fc800078e000e */
[C---:B------:R-:W-:Y:S02]  /*1cc0*/  IMAD R2, R12.reuse, c[0x0][0x1f0], RZ ;  /* 0x00007c000c027a24 */ /* 0x040fe400078e02ff */
[----:B------:R-:W-:Y:S02]  /*1cd0*/  IMAD R12, R12, c[0x0][0x218], RZ ;  /* 0x000086000c0c7a24 */ /* 0x000fe400078e02ff */
[C---:B------:R-:W-:Y:S01]  /*1ce0*/  IMAD R15, R225.reuse, c[0x0][0x1f4], R2 ;  /* 0x00007d00e10f7a24 */ /* 0x040fe200078e0202 */
[----:B------:R-:W-:Y:S01]  /*1cf0*/  IADD3 R2, P0, R8, UR18, RZ ;  /* 0x0000001208027c10 */ /* 0x000fe2000ff1e0ff */
[----:B------:R-:W-:Y:S01]  /*1d00*/  IMAD.WIDE.U32 R22, R225, c[0x0][0x218], R22 ;  /* 0x00008600e1167a25 */ /* 0x000fe200078e0016 */
[----:B------:R-:W-:Y:S02]  /*1d10*/  SHF.R.S32.HI R8, RZ, 0x1f, R21 ;  /* 0x0000001fff087819 */ /* 0x000fe40000011415 */
[----:B------:R-:W-:Y:S01]  /*1d20*/  IADD3.X R15, R9, UR9, R15, P0, !PT ;  /* 0x00000009090f7c10 */ /* 0x000fe200087fe40f */
[----:B------:R-:W-:Y:S01]  /*1d30*/  IMAD.IADD R9, R21, 0x1, -R6 ;  /* 0x0000000115097824 */ /* 0x000fe200078e0a06 */
[----:B------:R-:W-:Y:S01]  /*1d40*/  LEA R24, P0, R2, c[0x0][0x1c8], 0x1 ;  /* 0x0000720002187a11 */ /* 0x000fe200078008ff */
[----:B------:R-:W-:Y:S01]  /*1d50*/  IMAD R6, R154, -0x30, R17 ;  /* 0xffffffd09a067824 */ /* 0x000fe200078e0211 */
[----:B------:R-:W-:Y:S01]  /*1d60*/  LEA.HI R8, R8, R21, RZ, 0x3 ;  /* 0x0000001508087211 */ /* 0x000fe200078f18ff */
[----:B------:R-:W-:Y:S01]  /*1d70*/  IMAD R17, R225, c[0x0][0x21c], R12 ;  /* 0x00008700e1117a24 */ /* 0x000fe200078e020c */
[----:B------:R-:W-:Y:S01]  /*1d80*/  LEA.HI.X R15, R2, c[0x0][0x1cc], R15, 0x1, P0 ;  /* 0x00007300020f7a11 */ /* 0x000fe200000f0c0f */
[----:B------:R-:W-:Y:S01]  /*1d90*/  SHFL.IDX PT, R20, R24, RZ, 0x1c1f ;  /* 0x001c1fff18147589 */ /* 0x000fe200000e0000 */
[----:B------:R-:W-:Y:S01]  /*1da0*/  IADD3 R2, R6, UR7, RZ ;  /* 0x0000000706027c10 */ /* 0x000fe2000fffe0ff */
[----:B------:R-:W-:Y:S01]  /*1db0*/  IMAD.SHL.U32 R8, R8, 0x20, RZ ;  /* 0x0000002008087824 */ /* 0x000fe200078e00ff */
[----:B------:R-:W-:Y:S01]  /*1dc0*/  IADD3 R12, P2, R22, UR20, RZ ;  /* 0x00000014160c7c10 */ /* 0x000fe2000ff5e0ff */
[----:B------:R-:W1:Y:S01]  /*1dd0*/  SHFL.IDX PT, R21, R15, RZ, 0x1c1f ;  /* 0x001c1fff0f157589 */ /* 0x000e6200000e0000 */
[----:B------:R-:W-:-:S02]  /*1de0*/  IMNMX R4, R2, 0x30, PT ;  /* 0x0000003002047817 */ /* 0x000fc40003800200 */
[----:B------:R-:W-:Y:S01]  /*1df0*/  IADD3.X R17, R23, UR16, R17, P2, !PT ;  /* 0x0000001017117c10 */ /* 0x000fe200097fe411 */
[----:B------:R2:W-:Y:S01]  /*1e00*/  SHFL.IDX PT, R14, R24, 0x1, 0x1c1f ;  /* 0x003c1f00180e7f89 */ /* 0x0005e200000e0000 */
[----:B------:R-:W-:Y:S01]  /*1e10*/  LOP3.LUT R8, R8, 0xffffff00, RZ, 0xc0, !PT ;  /* 0xffffff0008087812 */ /* 0x000fe200078ec0ff */
[----:B------:R-:W-:Y:S01]  /*1e20*/  IMAD.IADD R11, R4, 0x1, -R241 ;  /* 0x00000001040b7824 */ /* 0x000fe200078e0af1 */
[----:B------:R-:W-:Y:S01]  /*1e30*/  LOP3.LUT R4, R10, 0x3fffffe, RZ, 0xc0, !PT ;  /* 0x03fffffe0a047812 */ /* 0x000fe200078ec0ff */
[----:B------:R-:W3:Y:S01]  /*1e40*/  SHFL.IDX PT, R15, R15, 0x1, 0x1c1f ;  /* 0x003c1f000f0f7f89 */ /* 0x000ee200000e0000 */
[----:B------:R-:W-:Y:S02]  /*1e50*/  SHF.R.S32.HI R10, RZ, 0x1, R10 ;  /* 0x00000001ff0a7819 */ /* 0x000fe4000001140a */
[----:B------:R-:W-:Y:S01]  /*1e60*/  ISETP.GE.AND P1, PT, R11, 0x1, PT ;  /* 0x000000010b00780c */ /* 0x000fe20003f26270 */
[----:B------:R-:W-:Y:S01]  /*1e70*/  IMAD.IADD R4, R19, 0x1, -R4 ;  /* 0x0000000113047824 */ /* 0x000fe200078e0a04 */
[----:B------:R-:W-:Y:S01]  /*1e80*/  ISETP.GT.AND P0, PT, R11, 0x20, PT ;  /* 0x000000200b00780c */ /* 0x000fe20003f04270 */
[C---:B------:R-:W-:Y:S01]  /*1e90*/  IMAD.SHL.U32 R11, R10.reuse, 0x40, RZ ;  /* 0x000000400a0b7824 */ /* 0x040fe200078e00ff */
[----:B------:R-:W-:Y:S01]  /*1ea0*/  LOP3.LUT P2, RZ, R10, 0x2, RZ, 0xc0, !PT ;  /* 0x000000020aff7812 */ /* 0x000fe2000784c0ff */
[----:B------:R-:W-:-:S03]  /*1eb0*/  IMAD R10, R3, 0x200, R8 ;  /* 0x00000200030a7824 */ /* 0x000fc600078e0208 */
[----:B------:R-:W-:Y:S01]  /*1ec0*/  LOP3.LUT R11, R11, 0xc0, RZ, 0xc0, !PT ;  /* 0x000000c00b0b7812 */ /* 0x000fe200078ec0ff */
[C---:B------:R-:W-:Y:S02]  /*1ed0*/  IMAD R217, R9.reuse, 0x20, R10 ;  /* 0x0000002009d97824 */ /* 0x040fe400078e020a */
[----:B------:R-:W-:Y:S01]  /*1ee0*/  IMAD R9, R9, 0x20, R8 ;  /* 0x0000002009097824 */ /* 0x000fe200078e0208 */
[----:B------:R-:W-:Y:S01]  /*1ef0*/  LOP3.LUT R216, R11, 0x8, R216, 0xf8, !PT ;  /* 0x000000080bd87812 */ /* 0x000fe200078ef8d8 */
[----:B-1----:R-:W-:Y:S01]  /*1f00*/  @P1 IMAD.WIDE R22, R219, 0x2, R20 ;  /* 0x00000002db161825 */ /* 0x002fe200078e0214 */
[----:B------:R-:W-:-:S03]  /*1f10*/  SHF.R.U32.HI R19, RZ, 0x3, R11 ;  /* 0x00000003ff137819 */ /* 0x000fc6000001160b */
[----:B--2---:R-:W-:Y:S01]  /*1f20*/  @P1 IMAD.WIDE R24, R230, 0x2, R20 ;  /* 0x00000002e6181825 */ /* 0x004fe200078e0214 */
[----:B------:R-:W-:-:S03]  /*1f30*/  LOP3.LUT R216, R216, R19, RZ, 0x3c, !PT ;  /* 0x00000013d8d87212 */ /* 0x000fc600078e3cff */
[----:B------:R-:W-:Y:S01]  /*1f40*/  @P1 IMAD.WIDE R26, R218, 0x2, R20 ;  /* 0x00000002da1a1825 */ /* 0x000fe200078e0214 */
[----:B------:R1:W-:Y:S03]  /*1f50*/  @P1 LDGSTS.E.BYPASS.LTC128B.128 [R220+0x2500], [R24.64], !P3 ;  /* 0x0250000018dc1fae */ /* 0x0003e6000d901d4c */
[--C-:B---3--:R-:W-:Y:S01]  /*1f60*/  @P0 IMAD.WIDE R20, R230, 0x2, R14.reuse ;  /* 0x00000002e6140825 */ /* 0x108fe200078e020e */
[----:B------:R2:W-:Y:S03]  /*1f70*/  @P1 LDGSTS.E.BYPASS.LTC128B.128 [R220+0x3100], [R22.64], !P5 ;  /* 0x0310000016dc1fae */ /* 0x0005e6000e901d4c */
[----:B------:R-:W-:Y:S01]  /*1f80*/  @P0 IMAD.WIDE R18, R219, 0x2, R14 ;  /* 0x00000002db120825 */ /* 0x000fe200078e020e */
[----:B------:R1:W-:Y:S01]  /*1f90*/  @P1 LDGSTS.E.BYPASS.LTC128B.128 [R220+0x3d00], [R26.64], !P6 ;  /* 0x03d000001adc1fae */ /* 0x0003e2000f101d4c */
[----:B------:R-:W-:-:S03]  /*1fa0*/  LEA R11, P1, R12, c[0x0][0x1f8], 0x1 ;  /* 0x00007e000c0b7a11 */ /* 0x000fc600078208ff */
[----:B------:R1:W-:Y:S01]  /*1fb0*/  @P0 LDGSTS.E.BYPASS.LTC128B.128 [R220+0x2d00], [R20.64], !P3 ;  /* 0x02d0000014dc0fae */ /* 0x0003e2000d901d4c */
[----:B------:R-:W-:Y:S01]  /*1fc0*/  LEA.HI.X R12, R12, c[0x0][0x1fc], R17, 0x1, P1 ;  /* 0x00007f000c0c7a11 */ /* 0x000fe200008f0c11 */
[C---:B------:R-:W-:Y:S01]  /*1fd0*/  IMAD R17, R13.reuse, 0x8, R4 ;  /* 0x000000080d117824 */ /* 0x040fe200078e0204 */
[----:B------:R-:W-:Y:S01]  /*1fe0*/  ISETP.GE.AND P3, PT, R230, c[0x0][0x1d4], PT ;  /* 0x00007500e6007a0c */ /* 0x000fe20003f66270 */
[----:B------:R3:W-:Y:S01]  /*1ff0*/  @P0 LDGSTS.E.BYPASS.LTC128B.128 [R220+0x3900], [R18.64], !P5 ;  /* 0x0390000012dc0fae */ /* 0x0007e2000e901d4c */
[----:B------:R-:W-:Y:S01]  /*2000*/  IMAD.SHL.U32 R13, R13, 0x8, RZ ;  /* 0x000000080d0d7824 */ /* 0x000fe200078e00ff */
[----:B------:R-:W-:Y:S01]  /*2010*/  ISETP.GE.AND P1, PT, R228, c[0x0][0x1d4], PT ;  /* 0x00007500e4007a0c */ /* 0x000fe20003f26270 */
[----:B------:R-:W-:-:S03]  /*2020*/  IMAD.U32 R216, R17, 0x20, R216 ;  /* 0x0000002011d87824 */ /* 0x000fc600078e00d8 */
[----:B------:R-:W-:Y:S01]  /*2030*/  LOP3.LUT R4, R16, 0x8, R13, 0xf8, !PT ;  /* 0x0000000810047812 */ /* 0x000fe200078ef80d */
[----:B------:R-:W-:Y:S01]  /*2040*/  IMAD.SHL.U32 R216, R216, 0x2, RZ ;  /* 0x00000002d8d87824 */ /* 0x000fe200078e00ff */
[----:B------:R-:W-:-:S04]  /*2050*/  SHF.R.U32.HI R13, RZ, 0x3, R16 ;  /* 0x00000003ff0d7819 */ /* 0x000fc80000011610 */
[----:B------:R-:W-:Y:S01]  /*2060*/  LOP3.LUT R4, R4, R13, RZ, 0x3c, !PT ;  /* 0x0000000d04047212 */ /* 0x000fe200078e3cff */
[----:B------:R-:W-:Y:S01]  /*2070*/  IMAD.IADD R13, R2, 0x1, -R241 ;  /* 0x00000001020d7824 */ /* 0x000fe200078e0af1 */
[----:B------:R-:W-:Y:S01]  /*2080*/  IADD3 R10, R216, 0x2500, RZ ;  /* 0x00002500d80a7810 */ /* 0x000fe20007ffe0ff */
[----:B--2---:R-:W-:Y:S01]  /*2090*/  @P0 IMAD.WIDE R22, R218, 0x2, R14 ;  /* 0x00000002da160825 */ /* 0x004fe200078e020e */
[----:B------:R-:W-:Y:S01]  /*20a0*/  IADD3 R215, R216, 0x2520, RZ ;  /* 0x00002520d8d77810 */ /* 0x000fe20007ffe0ff */
[----:B------:R-:W-:Y:S01]  /*20b0*/  SHFL.IDX PT, R14, R11, RZ, 0x1c1f ;  /* 0x001c1fff0b0e7589 */ /* 0x000fe200000e0000 */
[----:B------:R-:W-:Y:S01]  /*20c0*/  @P2 IADD3 R215, R10, -0x20, RZ ;  /* 0xffffffe00ad72810 */ /* 0x000fe20007ffe0ff */
[C---:B------:R-:W-:Y:S01]  /*20d0*/  IMAD.IADD R217, R4.reuse, 0x1, R217 ;  /* 0x0000000104d97824 */ /* 0x040fe200078e02d9 */
[----:B------:R-:W-:Y:S01]  /*20e0*/  ISETP.GT.AND P2, PT, R227, 0x2f, PT ;  /* 0x0000002fe300780c */ /* 0x000fe20003f44270 */
[----:B------:R1:W-:Y:S01]  /*20f0*/  @P0 LDGSTS.E.BYPASS.LTC128B.128 [R220+0x4500], [R22.64], !P6 ;  /* 0x0450000016dc0fae */ /* 0x0003e2000f101d4c */
[----:B------:R-:W-:Y:S01]  /*2100*/  ISETP.LT.OR P0, PT, R13, 0x1, P3 ;  /* 0x000000010d00780c */ /* 0x000fe20001f01670 */
[----:B------:R-:W-:Y:S01]  /*2110*/  IMAD.SHL.U32 R217, R217, 0x2, RZ ;  /* 0x00000002d9d97824 */ /* 0x000fe200078e00ff */
[C---:B------:R-:W-:Y:S01]  /*2120*/  IADD3 R211, R215.reuse, 0x400, RZ ;  /* 0x00000400d7d37810 */ /* 0x040fe20007ffe0ff */
[----:B------:R-:W0:Y:S01]  /*2130*/  LDGDEPBAR ;  /* 0x00000000000079af */ /* 0x000e220000000000 */
[----:B------:R-:W-:Y:S01]  /*2140*/  IMAD.IADD R4, R4, 0x1, R9 ;  /* 0x0000000104047824 */ /* 0x000fe200078e0209 */
[----:B------:R-:W-:Y:S01]  /*2150*/  IADD3 R210, R215, 0x800, RZ ;  /* 0x00000800d7d27810 */ /* 0x000fe20007ffe0ff */
[----:B------:R-:W-:Y:S01]  /*2160*/  IMAD R213, R0, 0x2, R217 ;  /* 0x0000000200d57824 */ /* 0x000fe200078e02d9 */
[----:B------:R-:W3:Y:S01]  /*2170*/  SHFL.IDX PT, R15, R12, RZ, 0x1c1f ;  /* 0x001c1fff0c0f7589 */ /* 0x000ee200000e0000 */
[----:B------:R-:W-:-:S04]  /*2180*/  DEPBAR.LE SB0, 0x1 ;  /* 0x000080400000791a */ /* 0x000fc80000000000 */
[----:B------:R-:W-:-:S04]  /*2190*/  DEPBAR.LE SB0, 0x0 ;  /* 0x000080000000791a */ /* 0x000fc80000000000 */
[----:B------:R-:W-:Y:S01]  /*21a0*/  BAR.SYNC.DEFER_BLOCKING 0x0 ;  /* 0x0000000000007b1d */ /* 0x000fe20000010000 */
[----:B---3--:R-:W-:-:S04]  /*21b0*/  IMAD.WIDE R18, R230, 0x2, R14 ;  /* 0x00000002e6127825 */ /* 0x008fc800078e020e */
[----:B------:R-:W-:-:S04]  /*21c0*/  IMAD.WIDE R16, R219, 0x2, R14 ;  /* 0x00000002db107825 */ /* 0x000fc800078e020e */
[----:B------:R-:W-:Y:S01]  /*21d0*/  IMAD.WIDE R14, R218, 0x2, R14 ;  /* 0x00000002da0e7825 */ /* 0x000fe200078e020e */
[----:B------:R1:W2:Y:S04]  /*21e0*/  LDSM.16.M88.4 R48, [R217+0x4900] ;  /* 0x00490000d930783b */ /* 0x0002a80000000200 */
[----:B------:R1:W3:Y:S04]  /*21f0*/  LDSM.16.M88.4 R52, [R217+0x5900] ;  /* 0x00590000d934783b */ /* 0x0002e80000000200 */
[----:B------:R1:W4:Y:S04]  /*2200*/  LDSM.16.M88.4 R68, [R216+0x2500] ;  /* 0x00250000d844783b */ /* 0x0003280000000200 */
[----:B------:R1:W1:Y:S04]  /*2210*/  LDSM.16.M88.4 R60, [R216+0x2900] ;  /* 0x00290000d83c783b */ /* 0x0002680000000200 */
[----:B------:R1:W1:Y:S04]  /*2220*/  LDSM.16.M88.4 R76, [R216+0x2d00] ;  /* 0x002d0000d84c783b */ /* 0x0002680000000200 */
[----:B------:R1:W1:Y:S04]  /*2230*/  LDSM.16.M88.4 R28, [R213+0x4900] ;  /* 0x00490000d51c783b */ /* 0x0002680000000200 */
[----:B------:R1:W1:Y:S04]  /*2240*/  LDSM.16.M88.4 R44, [R213+0x5900] ;  /* 0x00590000d52c783b */ /* 0x0002680000000200 */
[----:B------:R1:W1:Y:S04]  /*2250*/  LDSM.16.M88.4 R40, [R215] ;  /* 0x00000000d728783b */ /* 0x0002680000000200 */
[----:B------:R1:W1:Y:S04]  /*2260*/  LDSM.16.M88.4 R36, [R215+0x400] ;  /* 0x00040000d724783b */ /* 0x0002680000000200 */
[----:B------:R1:W1:Y:S04]  /*2270*/  LDSM.16.M88.4 R32, [R215+0x800] ;  /* 0x00080000d720783b */ /* 0x0002680000000200 */
[----:B------:R-:W-:Y:S01]  /*2280*/  @!PT LDS RZ, [RZ] ;  /* 0x00000000fffff984 */ /* 0x000fe20000000800 */
[----:B------:R-:W-:Y:S01]  /*2290*/  @!PT LDS RZ, [RZ] ;  /* 0x00000000fffff984 */ /* 0x000fe20000000800 */
[----:B------:R-:W-:Y:S01]  /*22a0*/  @!PT LDS RZ, [RZ] ;  /* 0x00000000fffff984 */ /* 0x000fe20000000800 */
[----:B------:R1:W-:Y:S01]  /*22b0*/  LDGSTS.E.BYPASS.LTC128B.128 [R220+0x100], [R18.64], !P0 ;  /* 0x0010000012dc7fae */ /* 0x0003e2000c101d4c */
[----:B------:R-:W-:-:S13]  /*22c0*/  ISETP.LT.OR P0, PT, R13, 0x1, P4 ;  /* 0x000000010d00780c */ /* 0x000fda0002701670 */
[----:B------:R1:W-:Y:S01]  /*22d0*/  LDGSTS.E.BYPASS.LTC128B.128 [R220+0xd00], [R16.64], !P0 ;  /* 0x00d0000010dc7fae */ /* 0x0003e2000c101d4c */
[----:B------:R-:W-:-:S13]  /*22e0*/  ISETP.LT.OR P0, PT, R13, 0x1, P1 ;  /* 0x000000010d00780c */ /* 0x000fda0000f01670 */
[----:B------:R1:W-:Y:S01]  /*22f0*/  LDGSTS.E.BYPASS.LTC128B.128 [R220+0x1900], [R14.64], !P0 ;  /* 0x019000000edc7fae */ /* 0x0003e2000c101d4c */
[----:B------:R-:W-:-:S13]  /*2300*/  ISETP.GT.AND P0, PT, R224, 0x3f, PT ;  /* 0x0000003fe000780c */ /* 0x000fda0003f04270 */
[----:B------:R-:W-:Y:S05]  /*2310*/  @P0 BRA `(.L_x_454) ;  /* 0x0000012000000947 */ /* 0x000fea0003800000 */
[----:B--234-:R-:W-:Y:S05]  /*2320*/  BRA.DIV ~URZ, `(.L_x_455) ;  /* 0x000120327f007947 */ /* 0x01cfea000b800000 */
[----:B-1----:R1:W2:Y:S04]  /*2330*/  SHFL.IDX PT, R14, R12, 0x1, 0x1c1f ;  /* 0x003c1f000c0e7f89 */ /* 0x0022a800000e0000 */
[----:B------:R1:W3:Y:S02]  /*2340*/  SHFL.IDX PT, R7, R11, 0x1, 0x1c1f ;  /* 0x003c1f000b077f89 */ /* 0x0002e400000e0000 */
.L_x_539:
[----:B---3--:R-:W-:-:S04]  /*2350*/  LEA R10, P0, R230, R7, 0x1 ;  /* 0x00000007e60a7211 */ /* 0x008fc800078008ff */
[----:B-12---:R-:W-:Y:S02]  /*2360*/  LEA.HI.X R11, R230, R14, R243, 0x1, P0 ;  /* 0x0000000ee60b7211 */ /* 0x006fe400000f0cf3 */
[----:B------:R-:W-:-:S04]  /*2370*/  LEA R8, P0, R219, R7, 0x1 ;  /* 0x00000007db087211 */ /* 0x000fc800078008ff */
[----:B------:R-:W-:Y:S02]  /*2380*/  LEA.HI.X R9, R219, R14, R234, 0x1, P0 ;  /* 0x0000000edb097211 */ /* 0x000fe400000f0cea */
[----:B------:R-:W-:-:S04]  /*2390*/  LEA R16, P0, R218, R7, 0x1 ;  /* 0x00000007da107211 */ /* 0x000fc800078008ff */
[----:B------:R-:W-:Y:S02]  /*23a0*/  LEA.HI.X R17, R218, R14, R233, 0x1, P0 ;  /* 0x0000000eda117211 */ /* 0x000fe400000f0ce9 */
[----:B------:R-:W-:-:S13]  /*23b0*/  ISETP.LT.OR P0, PT, R13, 0x21, P3 ;  /* 0x000000210d00780c */ /* 0x000fda0001f01670 */
[----:B------:R-:W-:Y:S01]  /*23c0*/  @!PT LDS RZ, [RZ] ;  /* 0x00000000fffff984 */ /* 0x000fe20000000800 */
[----:B------:R-:W-:Y:S01]  /*23d0*/  @!PT LDS RZ, [RZ] ;  /* 0x00000000fffff984 */ /* 0x000fe20000000800 */
[----:B------:R-:W-:Y:S01]  /*23e0*/  @!PT LDS RZ, [RZ] ;  /* 0x00000000fffff984 */ /* 0x000fe20000000800 */
[----:B------:R1:W-:Y:S01]  /*23f0*/  LDGSTS.E.BYPASS.LTC128B.128 [R220+0x900], [R10.64], !P0 ;  /* 0x009000000adc7fae */ /* 0x0003e2000c101d4c */
[----:B------:R-:W-:-:S13]  /*2400*/  ISETP.LT.OR P0, PT, R13, 0x21, P4 ;  /* 0x000000210d00780c */ /* 0x000fda0002701670 */
[----:B------:R1:W-:Y:S01]  /*2410*/  LDGSTS.E.BYPASS.LTC128B.128 [R220+0x1500], [R8.64], !P0 ;  /* 0x0150000008dc7fae */ /* 0x0003e2000c101d4c */
[----:B------:R-:W-:-:S13]  /*2420*/  ISETP.LT.OR P0, PT, R13, 0x21, P1 ;  /* 0x000000210d00780c */ /* 0x000fda0000f01670 */
[----:B------:R1:W-:Y:S02]  /*2430*/  LDGSTS.E.BYPASS.LTC128B.128 [R220+0x2100], [R16.64], !P0 ;  /* 0x0210000010dc7fae */ /* 0x0003e4000c101d4c */
.L_x_454:
[----:B--234-:R-:W-:Y:S05]  /*2440*/  BSYNC B0 ;  /* 0x0000000000007941 */ /* 0x01cfea0003800000 */
.L_x_453:
[----:B------:R-:W0:Y:S01]  /*2450*/  LDGDEPBAR ;  /* 0x00000000000079af */ /* 0x000e220000000000 */
[----:B------:R-:W-:Y:S01]  /*2460*/  WARPSYNC 0xffffffff ;  /* 0xffffffff00007948 */ /* 0x000fe20003800000 */
[C---:B-1----:R-:W-:Y:S01]  /*2470*/  HMMA.16816.F32.BF16 R24, R52.reuse, R68, RZ ;  /* 0x000000443418723c */ /* 0x042fe200000418ff */
[----:B------:R-:W-:Y:S01]  /*2480*/  ISETP.GT.AND P0, PT, R100, R221, PT ;  /* 0x000000dd6400720c */ /* 0x000fe20003f04270 */
[----:B------:R-:W-:Y:S01]  /*2490*/  LDSM.16.M88.4 R92, [R217+0x7900] ;  /* 0x00790000d95c783b */ /* 0x000fe20000000200 */
[C---:B------:R-:W-:Y:S02]  /*24a0*/  IADD3 R209, R215.reuse, 0xc00, RZ ;  /* 0x00000c00d7d17810 */ /* 0x040fe40007ffe0ff */
[C---:B------:R-:W-:Y:S01]  /*24b0*/  IADD3 R208, R215.reuse, 0x1000, RZ ;  /* 0x00001000d7d07810 */ /* 0x040fe20007ffe0ff */
[----:B------:R-:W1:Y:S01]  /*24c0*/  LDSM.16.M88.4 R88, [R216+0x3100] ;  /* 0x00310000d858783b */ /* 0x000e620000000200 */
[C---:B------:R-:W-:Y:S01]  /*24d0*/  IADD3 R207, R215.reuse, 0x1400, RZ ;  /* 0x00001400d7cf7810 */ /* 0x040fe20007ffe0ff */
[----:B------:R-:W-:Y:S01]  /*24e0*/  HMMA.16816.F32.BF16 R16, R52, R60, RZ ;  /* 0x0000003c3410723c */ /* 0x000fe200000418ff */
[C---:B------:R-:W-:Y:S01]  /*24f0*/  IADD3 R206, R215.reuse, 0x1800, RZ ;  /* 0x00001800d7ce7810 */ /* 0x040fe20007ffe0ff */
[----:B------:R-:W2:Y:S01]  /*2500*/  LDSM.16.M88.4 R84, [R216+0x3500] ;  /* 0x00350000d854783b */ /* 0x000ea20000000200 */
[----:B------:R-:W-:-:S02]  /*2510*/  IADD3 R205, R215, 0x1c00, RZ ;  /* 0x00001c00d7cd7810 */ /* 0x000fc40007ffe0ff */
[----:B------:R-:W-:Y:S01]  /*2520*/  IADD3 R204, R215, 0x2000, RZ ;  /* 0x00002000d7cc7810 */ /* 0x000fe20007ffe0ff */
[----:B------:R-:W3:Y:S02]  /*2530*/  LDSM.16.M88.4 R80, [R216+0x3900] ;  /* 0x00390000d850783b */ /* 0x000ee40000000200 */
[C---:B------:R-:W-:Y:S08]  /*2540*/  HMMA.16816.F32.BF16 R20, R52.reuse, R70, RZ ;  /* 0x000000463414723c */ /* 0x040ff000000418ff */
[----:B------:R-:W-:Y:S08]  /*2550*/  HMMA.16816.F32.BF16 R12, R52, R62, RZ ;  /* 0x0000003e340c723c */ /* 0x000ff000000418ff */
[C---:B------:R-:W-:Y:S08]  /*2560*/  HMMA.16816.F32.BF16 R72, R48.reuse, R68, RZ ;  /* 0x000000443048723c */ /* 0x040ff000000418ff */
[----:B------:R-:W-:Y:S08]  /*2570*/  HMMA.16816.F32.BF16 R64, R48, R60, RZ ;  /* 0x0000003c3040723c */ /* 0x000ff000000418ff */
[-C--:B------:R-:W-:Y:S08]  /*2580*/  HMMA.16816.F32.BF16 R8, R52, R76.reuse, RZ ;  /* 0x0000004c3408723c */ /* 0x080ff000000418ff */
[C---:B------:R-:W-:Y:S08]  /*2590*/  HMMA.16816.F32.BF16 R56, R48.reuse, R76, RZ ;  /* 0x0000004c3038723c */ /* 0x040ff000000418ff */
[C---:B------:R-:W-:Y:S08]  /*25a0*/  HMMA.16816.F32.BF16 R68, R48.reuse, R70, RZ ;  /* 0x000000463044723c */ /* 0x040ff000000418ff */
[----:B------:R-:W-:Y:S08]  /*25b0*/  HMMA.16816.F32.BF16 R60, R48, R62, RZ ;  /* 0x0000003e303c723c */ /* 0x000ff000000418ff */
[-C--:B------:R-:W-:Y:S08]  /*25c0*/  HMMA.16816.F32.BF16 R52, R52, R78.reuse, RZ ;  /* 0x0000004e3434723c */ /* 0x080ff000000418ff */
[----:B------:R-:W-:Y:S01]  /*25d0*/  HMMA.16816.F32.BF16 R48, R48, R78, RZ ;  /* 0x0000004e3030723c */ /* 0x000fe200000418ff */
[----:B------:R-:W4:Y:S07]  /*25e0*/  LDSM.16.M88.4 R76, [R217+0x6900] ;  /* 0x00690000d94c783b */ /* 0x000f2e0000000200 */
[C---:B------:R-:W-:Y:S08]  /*25f0*/  HMMA.16816.F32.BF16 R24, R44.reuse, R40, R24 ;  /* 0x000000282c18723c */ /* 0x040ff00000041818 */
[C---:B------:R-:W-:Y:S08]  /*2600*/  HMMA.16816.F32.BF16 R16, R44.reuse, R36, R16 ;  /* 0x000000242c10723c */ /* 0x040ff00000041810 */
[C---:B------:R-:W-:Y:S08]  /*2610*/  HMMA.16816.F32.BF16 R8, R44.reuse, R32, R8 ;  /* 0x000000202c08723c */ /* 0x040ff00000041808 */
[C---:B------:R-:W-:Y:S08]  /*2620*/  HMMA.16816.F32.BF16 R20, R44.reuse, R42, R20 ;  /* 0x0000002a2c14723c */ /* 0x040ff00000041814 */
[C---:B------:R-:W-:Y:S08]  /*2630*/  HMMA.16816.F32.BF16 R12, R44.reuse, R38, R12 ;  /* 0x000000262c0c723c */ /* 0x040ff0000004180c */
[----:B------:R-:W-:Y:S01]  /*2640*/  HMMA.16816.F32.BF16 R52, R44, R34, R52 ;  /* 0x000000222c34723c */ /* 0x000fe20000041834 */
[----:B------:R-:W-:Y:S07]  /*2650*/  LDSM.16.M88.4 R44, [R215+0x1400] ;  /* 0x00140000d72c783b */ /* 0x000fee0000000200 */
[C---:B------:R-:W-:Y:S08]  /*2660*/  HMMA.16816.F32.BF16 R72, R28.reuse, R40, R72 ;  /* 0x000000281c48723c */ /* 0x040ff00000041848 */
[C---:B------:R-:W-:Y:S08]  /*2670*/  HMMA.16816.F32.BF16 R64, R28.reuse, R36, R64 ;  /* 0x000000241c40723c */ /* 0x040ff00000041840 */
[C---:B------:R-:W-:Y:S08]  /*2680*/  HMMA.16816.F32.BF16 R56, R28.reuse, R32, R56 ;  /* 0x000000201c38723c */ /* 0x040ff00000041838 */
[C---:B------:R-:W-:Y:S01]  /*2690*/  HMMA.16816.F32.BF16 R68, R28.reuse, R42, R68 ;  /* 0x0000002a1c44723c */ /* 0x040fe20000041844 */
[----:B------:R-:W-:Y:S07]  /*26a0*/  LDSM.16.M88.4 R40, [R213+0x7900] ;  /* 0x00790000d528783b */ /* 0x000fee0000000200 */
[C---:B------:R-:W-:Y:S01]  /*26b0*/  HMMA.16816.F32.BF16 R60, R28.reuse, R38, R60 ;  /* 0x000000261c3c723c */ /* 0x040fe2000004183c */
[----:B------:R-:W5:Y:S07]  /*26c0*/  LDSM.16.M88.4 R36, [R215+0xc00] ;  /* 0x000c0000d724783b */ /* 0x000f6e0000000200 */
[----:B------:R-:W-:Y:S01]  /*26d0*/  HMMA.16816.F32.BF16 R48, R28, R34, R48 ;  /* 0x000000221c30723c */ /* 0x000fe20000041830 */
[----:B------:R-:W4:Y:S04]  /*26e0*/  LDSM.16.M88.4 R32, [R215+0x1000] ;  /* 0x00100000d720783b */ /* 0x000f280000000200 */
[----:B------:R-:W4:Y:S03]  /*26f0*/  LDSM.16.M88.4 R28, [R213+0x6900] ;  /* 0x00690000d51c783b */ /* 0x000f260000000200 */
[C---:B-1----:R-:W-:Y:S08]  /*2700*/  HMMA.16816.F32.BF16 R24, R92.reuse, R88, R24 ;  /* 0x000000585c18723c */ /* 0x042ff00000041818 */
[C---:B--2---:R-:W-:Y:S08]  /*2710*/  HMMA.16816.F32.BF16 R16, R92.reuse, R84, R16 ;  /* 0x000000545c10723c */ /* 0x044ff00000041810 */
[C---:B---3--:R-:W-:Y:S08]  /*2720*/  HMMA.16816.F32.BF16 R8, R92.reuse, R80, R8 ;  /* 0x000000505c08723c */ /* 0x048ff00000041808 */
[C---:B------:R-:W-:Y:S08]  /*2730*/  HMMA.16816.F32.BF16 R20, R92.reuse, R90, R20 ;  /* 0x0000005a5c14723c */ /* 0x040ff00000041814 */
[C---:B------:R-:W-:Y:S08]  /*2740*/  HMMA.16816.F32.BF16 R12, R92.reuse, R86, R12 ;  /* 0x000000565c0c723c */ /* 0x040ff0000004180c */
[----:B------:R-:W-:Y:S01]  /*2750*/  HMMA.16816.F32.BF16 R52, R92, R82, R52 ;  /* 0x000000525c34723c */ /* 0x000fe20000041834 */
[----:B------:R-:W-:Y:S07]  /*2760*/  LDSM.16.M88.4 R92, [R217+0x8900] ;  /* 0x00890000d95c783b */ /* 0x000fee0000000200 */
[C---:B----4-:R-:W-:Y:S08]  /*2770*/  HMMA.16816.F32.BF16 R72, R76.reuse, R88, R72 ;  /* 0x000000584c48723c */ /* 0x050ff00000041848 */
[C---:B------:R-:W-:Y:S01]  /*2780*/  HMMA.16816.F32.BF16 R68, R76.reuse, R90, R68 ;  /* 0x0000005a4c44723c */ /* 0x040fe20000041844 */
[----:B------:R-:W-:Y:S07]  /*2790*/  LDSM.16.M88.4 R88, [R217+0x9900] ;  /* 0x00990000d958783b */ /* 0x000fee0000000200 */
[C---:B------:R-:W-:Y:S08]  /*27a0*/  HMMA.16816.F32.BF16 R64, R76.reuse, R84, R64 ;  /* 0x000000544c40723c */ /* 0x040ff00000041840 */
[C---:B------:R-:W-:Y:S01]  /*27b0*/  HMMA.16816.F32.BF16 R60, R76.reuse, R86, R60 ;  /* 0x000000564c3c723c */ /* 0x040fe2000004183c */
[----:B------:R-:W1:Y:S07]  /*27c0*/  LDSM.16.M88.4 R84, [R216+0x3d00] ;  /* 0x003d0000d854783b */ /* 0x000e6e0000000200 */
[C---:B------:R-:W-:Y:S08]  /*27d0*/  HMMA.16816.F32.BF16 R56, R76.reuse, R80, R56 ;  /* 0x000000504c38723c */ /* 0x040ff00000041838 */
[----:B------:R-:W-:Y:S01]  /*27e0*/  HMMA.16816.F32.BF16 R48, R76, R82, R48 ;  /* 0x000000524c30723c */ /* 0x000fe20000041830 */
[----:B------:R-:W2:Y:S04]  /*27f0*/  LDSM.16.M88.4 R80, [R216+0x4100] ;  /* 0x00410000d850783b */ /* 0x000ea80000000200 */
[----:B------:R-:W3:Y:S03]  /*2800*/  LDSM.16.M88.4 R76, [R216+0x4500] ;  /* 0x00450000d84c783b */ /* 0x000ee60000000200 */
[C---:B-----5:R-:W-:Y:S08]  /*2810*/  HMMA.16816.F32.BF16 R24, R40.reuse, R36, R24 ;  /* 0x000000242818723c */ /* 0x060ff00000041818 */
[C---:B------:R-:W-:Y:S08]  /*2820*/  HMMA.16816.F32.BF16 R20, R40.reuse, R38, R20 ;  /* 0x000000262814723c */ /* 0x040ff00000041814 */
[C---:B------:R-:W-:Y:S08]  /*2830*/  HMMA.16816.F32.BF16 R16, R40.reuse, R32, R16 ;  /* 0x000000202810723c */ /* 0x040ff00000041810 */
[C---:B------:R-:W-:Y:S08]  /*2840*/  HMMA.16816.F32.BF16 R12, R40.reuse, R34, R12 ;  /* 0x00000022280c723c */ /* 0x040ff0000004180c */
[C---:B------:R-:W-:Y:S08]  /*2850*/  HMMA.16816.F32.BF16 R8, R40.reuse, R44, R8 ;  /* 0x0000002c2808723c */ /* 0x040ff00000041808 */
[----:B------:R-:W-:Y:S01]  /*2860*/  HMMA.16816.F32.BF16 R52, R40, R46, R52 ;  /* 0x0000002e2834723c */ /* 0x000fe20000041834 */
[----:B------:R-:W-:Y:S07]  /*2870*/  LDSM.16.M88.4 R40, [R213+0x9900] ;  /* 0x00990000d528783b */ /* 0x000fee0000000200 */
[C---:B------:R-:W-:Y:S08]  /*2880*/  HMMA.16816.F32.BF16 R72, R28.reuse, R36, R72 ;  /* 0x000000241c48723c */ /* 0x040ff00000041848 */
[C---:B------:R-:W-:Y:S01]  /*2890*/  HMMA.16816.F32.BF16 R68, R28.reuse, R38, R68 ;  /* 0x000000261c44723c */ /* 0x040fe20000041844 */
[----:B------:R-:W4:Y:S07]  /*28a0*/  LDSM.16.M88.4 R36, [R215+0x1800] ;  /* 0x00180000d724783b */ /* 0x000f2e0000000200 */
[C---:B------:R-:W-:Y:S08]  /*28b0*/  HMMA.16816.F32.BF16 R64, R28.reuse, R32, R64 ;  /* 0x000000201c40723c */ /* 0x040ff00000041840 */
[C---:B------:R-:W-:Y:S01]  /*28c0*/  HMMA.16816.F32.BF16 R60, R28.reuse, R34, R60 ;  /* 0x000000221c3c723c */ /* 0x040fe2000004183c */
[----:B------:R-:W5:Y:S07]  /*28d0*/  LDSM.16.M88.4 R32, [R215+0x1c00] ;  /* 0x001c0000d720783b */ /* 0x000f6e0000000200 */
[C---:B------:R-:W-:Y:S08]  /*28e0*/  HMMA.16816.F32.BF16 R56, R28.reuse, R44, R56 ;  /* 0x0000002c1c38723c */ /* 0x040ff00000041838 */
[----:B------:R-:W-:Y:S01]  /*28f0*/  HMMA.16816.F32.BF16 R48, R28, R46, R48 ;  /* 0x0000002e1c30723c */ /* 0x000fe20000041830 */
[----:B------:R-:W3:Y:S04]  /*2900*/  LDSM.16.M88.4 R28, [R215+0x2000] ;  /* 0x00200000d71c783b */ /* 0x000ee80000000200 */
[----:B------:R-:W4:Y:S01]  /*2910*/  LDSM.16.M88.4 R44, [R213+0x8900] ;  /* 0x00890000d52c783b */ /* 0x000f220000000200 */
[----:B------:R-:W-:-:S04]  /*2920*/  DEPBAR.LE SB0, 0x0 ;  /* 0x000080000000791a */ /* 0x000fc80000000000 */
[C---:B-1----:R-:W-:Y:S08]  /*2930*/  HMMA.16816.F32.BF16 R24, R88.reuse, R84, R24 ;  /* 0x000000545818723c */ /* 0x042ff00000041818 */
[C---:B------:R-:W-:Y:S08]  /*2940*/  HMMA.16816.F32.BF16 R20, R88.reuse, R86, R20 ;  /* 0x000000565814723c */ /* 0x040ff00000041814 */
[C---:B--2---:R-:W-:Y:S08]  /*2950*/  HMMA.16816.F32.BF16 R16, R88.reuse, R80, R16 ;  /* 0x000000505810723c */ /* 0x044ff00000041810 */
[C---:B------:R-:W-:Y:S08]  /*2960*/  HMMA.16816.F32.BF16 R12, R88.reuse, R82, R12 ;  /* 0x00000052580c723c */ /* 0x040ff0000004180c */
[C---:B---3--:R-:W-:Y:S08]  /*2970*/  HMMA.16816.F32.BF16 R8, R88.reuse, R76, R8 ;  /* 0x0000004c5808723c */ /* 0x048ff00000041808 */
[----:B------:R-:W-:Y:S08]  /*2980*/  HMMA.16816.F32.BF16 R52, R88, R78, R52 ;  /* 0x0000004e5834723c */ /* 0x000ff00000041834 */
[C---:B------:R-:W-:Y:S08]  /*2990*/  HMMA.16816.F32.BF16 R72, R92.reuse, R84, R72 ;  /* 0x000000545c48723c */ /* 0x040ff00000041848 */
[C---:B------:R-:W-:Y:S08]  /*29a0*/  HMMA.16816.F32.BF16 R68, R92.reuse, R86, R68 ;  /* 0x000000565c44723c */ /* 0x040ff00000041844 */
[C---:B------:R-:W-:Y:S08]  /*29b0*/  HMMA.16816.F32.BF16 R64, R92.reuse, R80, R64 ;  /* 0x000000505c40723c */ /* 0x040ff00000041840 */
[C---:B------:R-:W-:Y:S08]  /*29c0*/  HMMA.16816.F32.BF16 R60, R92.reuse, R82, R60 ;  /* 0x000000525c3c723c */ /* 0x040ff0000004183c */
[C---:B------:R-:W-:Y:S08]  /*29d0*/  HMMA.16816.F32.BF16 R56, R92.reuse, R76, R56 ;  /* 0x0000004c5c38723c */ /* 0x040ff00000041838 */
[----:B------:R-:W-:Y:S08]  /*29e0*/  HMMA.16816.F32.BF16 R48, R92, R78, R48 ;  /* 0x0000004e5c30723c */ /* 0x000ff00000041830 */
[C---:B----4-:R-:W-:Y:S08]  /*29f0*/  HMMA.16816.F32.BF16 R24, R40.reuse, R36, R24 ;  /* 0x000000242818723c */ /* 0x050ff00000041818 */
[C---:B------:R-:W-:Y:S08]  /*2a00*/  HMMA.16816.F32.BF16 R20, R40.reuse, R38, R20 ;  /* 0x000000262814723c */ /* 0x040ff00000041814 */
[C---:B-----5:R-:W-:Y:S08]  /*2a10*/  HMMA.16816.F32.BF16 R16, R40.reuse, R32, R16 ;  /* 0x000000202810723c */ /* 0x060ff00000041810 */
[C---:B------:R-:W-:Y:S08]  /*2a20*/  HMMA.16816.F32.BF16 R12, R40.reuse, R34, R12 ;  /* 0x00000022280c723c */ /* 0x040ff0000004180c */
[C---:B------:R-:W-:Y:S08]  /*2a30*/  HMMA.16816.F32.BF16 R8, R40.reuse, R28, R8 ;  /* 0x0000001c2808723c */ /* 0x040ff00000041808 */
[----:B------:R-:W-:Y:S08]  /*2a40*/  HMMA.16816.F32.BF16 R52, R40, R30, R52 ;  /* 0x0000001e2834723c */ /* 0x000ff00000041834 */
[C---:B------:R-:W-:Y:S08]  /*2a50*/  HMMA.16816.F32.BF16 R72, R44.reuse, R36, R72 ;  /* 0x000000242c48723c */ /* 0x040ff00000041848 */
[C---:B------:R-:W-:Y:S08]  /*2a60*/  HMMA.16816.F32.BF16 R68, R44.reuse, R38, R68 ;  /* 0x000000262c44723c */ /* 0x040ff00000041844 */
[C---:B------:R-:W-:Y:S08]  /*2a70*/  HMMA.16816.F32.BF16 R64, R44.reuse, R32, R64 ;  /* 0x000000202c40723c */ /* 0x040ff00000041840 */
[C---:B------:R-:W-:Y:S08]  /*2a80*/  HMMA.16816.F32.BF16 R60, R44.reuse, R34, R60 ;  /* 0x000000222c3c723c */ /* 0x040ff0000004183c */
[C---:B------:R-:W-:Y:S08]  /*2a90*/  HMMA.16816.F32.BF16 R56, R44.reuse, R28, R56 ;  /* 0x0000001c2c38723c */ /* 0x040ff00000041838 */
[----:B------:R-:W-:Y:S01]  /*2aa0*/  HMMA.16816.F32.BF16 R48, R44, R30, R48 ;  /* 0x0000001e2c30723c */ /* 0x000fe20000041830 */
[----:B------:R-:W-:Y:S06]  /*2ab0*/  BAR.SYNC.DEFER_BLOCKING 0x0 ;  /* 0x0000000000007b1d */ /* 0x000fec0000010000 */
[----:B------:R-:W-:Y:S05]  /*2ac0*/  @!P0 BRA `(.L_x_456) ;  /* 0x0000040000008947 */ /* 0x000fea0003800000 */
[----:B------:R-:W-:Y:S01]  /*2ad0*/  ISETP.NE.AND P2, PT, R222, 0x1, PT ;  /* 0x00000001de00780c */ /* 0x000fe20003f45270 */
[----:B------:R-:W-:Y:S01]  /*2ae0*/  IMAD.MOV.U32 R225, RZ, RZ, RZ ;  /* 0x000000ffffe17224 */ /* 0x000fe200078e00ff */
[----:B------:R-:W-:-:S02]  /*2af0*/  IADD3 R226, R227, R96, R232 ;  /* 0x00000060e3e27210 */ /* 0x000fc40007ffe0e8 */
[----:B------:R-:W-:Y:S02]  /*2b00*/  ISETP.GT.AND P1, PT, R227, 0x2f, PT ;  /* 0x0000002fe300780c */ /* 0x000fe40003f24270 */
[----:B------:R-:W-:-:S05]  /*2b10*/  IADD3 R226, R226, -0x30, RZ ;  /* 0xffffffd0e2e27810 */ /* 0x000fca0007ffe0ff */
[----:B------:R-:W-:Y:S02]  /*2b20*/  IMAD.MOV.U32 R7, RZ, RZ, R226 ;  /* 0x000000ffff077224 */ /* 0x000fe400078e00e2 */
[----:B------:R-:W-:-:S05]  /*2b30*/  @P2 IMAD.HI.U32 R28, R226, c[0x0][0x2bc], RZ ;  /* 0x0000af00e21c2a27 */ /* 0x000fca00078e00ff */
[----:B------:R-:W-:-:S04]  /*2b40*/  @P2 SHF.R.U32.HI R7, RZ, c[0x0][0x2c0], R28 ;  /* 0x0000b000ff072a19 */ /* 0x000fc8000001161c */
[----:B------:R-:W-:-:S04]  /*2b50*/  @!P1 IADD3 R30, P0, R7, UR10, RZ ;  /* 0x0000000a071e9c10 */ /* 0x000fc8000ff1e0ff */
[----:B------:R-:W-:Y:S02]  /*2b60*/  @!P1 LEA.HI.X.SX32 R29, R7, UR6, 0x1, P0 ;  /* 0x00000006071d9c11 */ /* 0x000fe400080f0eff */
[----:B------:R-:W-:-:S04]  /*2b70*/  @!P1 LEA R28, P0, R30, c[0x0][0x2a0], 0x2 ;  /* 0x0000a8001e1c9a11 */ /* 0x000fc800078010ff */
[----:B------:R-:W-:-:S05]  /*2b80*/  @!P1 LEA.HI.X R29, R30, c[0x0][0x2a4], R29, 0x2, P0 ;  /* 0x0000a9001e1d9a11 */ /* 0x000fca00000f141d */
[----:B------:R-:W2:Y:S01]  /*2b90*/  @!P1 LDG.E R225, [R28.64] ;  /* 0x0000000c1ce19981 */ /* 0x000ea2000c1e1900 */
[----:B------:R-:W-:Y:S01]  /*2ba0*/  IMAD.MOV R7, RZ, RZ, -R7 ;  /* 0x000000ffff077224 */ /* 0x000fe200078e0a07 */
[----:B------:R-:W-:Y:S01]  /*2bb0*/  BSSY B0, `(.L_x_457) ;  /* 0x0000021000007945 */ /* 0x000fe20003800000 */
[----:B------:R-:W-:Y:S02]  /*2bc0*/  ISETP.GE.AND P1, PT, R228, c[0x0][0x1d4], PT ;  /* 0x00007500e4007a0c */ /* 0x000fe40003f26270 */
[----:B------:R-:W-:Y:S01]  /*2bd0*/  IMAD R226, R7, c[0x0][0x2b8], R226 ;  /* 0x0000ae0007e27a24 */ /* 0x000fe200078e02e2 */
[----:B------:R-:W-:Y:S02]  /*2be0*/  ISETP.GE.AND P2, PT, R229, c[0x0][0x1d4], PT ;  /* 0x00007500e5007a0c */ /* 0x000fe40003f46270 */
[----:B------:R-:W-:Y:S01]  /*2bf0*/  ISETP.GE.AND P3, PT, R230, c[0x0][0x1d4], PT ;  /* 0x00007500e6007a0c */ /* 0x000fe20003f66270 */
        /* <DEDUP_REMOVED lines=8> */
[----:B------:R-:W-:-:S03]  /*2c80*/  IADD3 R7, P0, R30, UR18, RZ ;  /* 0x000000121e077c10 */ /* 0x000fc6000ff1e0ff */
[----:B------:R-:W-:-:S05]  /*2c90*/  IMAD R28, R225, c[0x0][0x1f4], R32 ;  /* 0x00007d00e11c7a24 */ /* 0x000fca00078e0220 */
[----:B------:R-:W-:Y:S02]  /*2ca0*/  IADD3.X R30, R31, UR9, R28, P0, !PT ;  /* 0x000000091f1e7c10 */ /* 0x000fe400087fe41c */
[----:B------:R-:W-:Y:S02]  /*2cb0*/  LEA R28, P0, R7, c[0x0][0x1c8], 0x1 ;  /* 0x00007200071c7a11 */ /* 0x000fe400078008ff */
[----:B------:R-:W-:Y:S02]  /*2cc0*/  IADD3 R31, -R241, 0x30, RZ ;  /* 0x00000030f11f7810 */ /* 0x000fe40007ffe1ff */
[----:B------:R-:W-:Y:S01]  /*2cd0*/  LEA.HI.X R7, R7, c[0x0][0x1cc], R30, 0x1, P0 ;  /* 0x0000730007077a11 */ /* 0x000fe200000f0c1e */
[----:B------:R1:W2:Y:S01]  /*2ce0*/  SHFL.IDX PT, R29, R28, RZ, 0x1c1f ;  /* 0x001c1fff1c1d7589 */ /* 0x0002a200000e0000 */
[----:B------:R-:W-:-:S03]  /*2cf0*/  ISETP.GE.AND P0, PT, R31, 0x1, PT ;  /* 0x000000011f00780c */ /* 0x000fc60003f06270 */
[----:B------:R1:W3:Y:S10]  /*2d00*/  SHFL.IDX PT, R30, R7, RZ, 0x1c1f ;  /* 0x001c1fff071e7589 */ /* 0x0002f400000e0000 */
[----:B------:R-:W-:Y:S05]  /*2d10*/  @!P0 BRA `(.L_x_458) ;  /* 0x000000a000008947 */ /* 0x000fea0003800000 */
[----:B--2---:R-:W-:-:S04]  /*2d20*/  LEA R34, P0, R230, R29, 0x1 ;  /* 0x0000001de6227211 */ /* 0x004fc800078008ff */
[----:B---3--:R-:W-:Y:S02]  /*2d30*/  LEA.HI.X R35, R230, R30, R243, 0x1, P0 ;  /* 0x0000001ee6237211 */ /* 0x008fe400000f0cf3 */
[----:B------:R-:W-:-:S03]  /*2d40*/  LEA R32, P0, R219, R29, 0x1 ;  /* 0x0000001ddb207211 */ /* 0x000fc600078008ff */
[----:B------:R-:W-:Y:S01]  /*2d50*/  @!PT LDS RZ, [RZ] ;  /* 0x00000000fffff984 */ /* 0x000fe20000000800 */
[----:B------:R2:W-:Y:S01]  /*2d60*/  LDGSTS.E.BYPASS.LTC128B.128 [R220+0x2500], [R34.64], !P3 ;  /* 0x0250000022dc7fae */ /* 0x0005e2000d901d4c */
[----:B------:R-:W-:Y:S02]  /*2d70*/  LEA.HI.X R33, R219, R30, R234, 0x1, P0 ;  /* 0x0000001edb217211 */ /* 0x000fe400000f0cea */
[----:B------:R-:W-:-:S03]  /*2d80*/  LEA R36, P0, R218, R29, 0x1 ;  /* 0x0000001dda247211 */ /* 0x000fc600078008ff */
[----:B------:R2:W-:Y:S01]  /*2d90*/  LDGSTS.E.BYPASS.LTC128B.128 [R220+0x3100], [R32.64], !P2 ;  /* 0x0310000020dc7fae */ /* 0x0005e2000d101d4c */
[----:B------:R-:W-:-:S05]  /*2da0*/  LEA.HI.X R37, R218, R30, R233, 0x1, P0 ;  /* 0x0000001eda257211 */ /* 0x000fca00000f0ce9 */
[----:B------:R2:W-:Y:S04]  /*2db0*/  LDGSTS.E.BYPASS.LTC128B.128 [R220+0x3d00], [R36.64], !P1 ;  /* 0x03d0000024dc7fae */ /* 0x0005e8000c901d4c */
.L_x_458:
[----:B------:R-:W-:Y:S05]  /*2dc0*/  BSYNC B0 ;  /* 0x0000000000007941 */ /* 0x000fea0003800000 */
.L_x_457:
[----:B------:R-:W-:Y:S01]  /*2dd0*/  ISETP.GE.AND P0, PT, R31, 0x21, PT ;  /* 0x000000211f00780c */ /* 0x000fe20003f06270 */
[----:B-1----:R-:W1:Y:S01]  /*2de0*/  SHFL.IDX PT, R7, R7, 0x1, 0x1c1f ;  /* 0x003c1f0007077f89 */ /* 0x002e6200000e0000 */
[----:B------:R-:W-:Y:S03]  /*2df0*/  BSSY B0, `(.L_x_456) ;  /* 0x000000d000007945 */ /* 0x000fe60003800000 */
[----:B--2---:R2:W4:Y:S08]  /*2e00*/  SHFL.IDX PT, R29, R28, 0x1, 0x1c1f ;  /* 0x003c1f001c1d7f89 */ /* 0x00453000000e0000 */
[----:B------:R-:W-:Y:S05]  /*2e10*/  @!P0 BRA `(.L_x_459) ;  /* 0x000000a000008947 */ /* 0x000fea0003800000 */
[----:B----4-:R-:W-:-:S04]  /*2e20*/  LEA R32, P0, R230, R29, 0x1 ;  /* 0x0000001de6207211 */ /* 0x010fc800078008ff */
[----:B-1----:R-:W-:Y:S02]  /*2e30*/  LEA.HI.X R33, R230, R7, R243, 0x1, P0 ;  /* 0x00000007e6217211 */ /* 0x002fe400000f0cf3 */
[----:B---3--:R-:W-:-:S03]  /*2e40*/  LEA R30, P0, R219, R29, 0x1 ;  /* 0x0000001ddb1e7211 */ /* 0x008fc600078008ff */
[----:B------:R-:W-:Y:S01]  /*2e50*/  @!PT LDS RZ, [RZ] ;  /* 0x00000000fffff984 */ /* 0x000fe20000000800 */
[----:B------:R1:W-:Y:S01]  /*2e60*/  LDGSTS.E.BYPASS.LTC128B.128 [R220+0x2d00], [R32.64], !P3 ;  /* 0x02d0000020dc7fae */ /* 0x0003e2000d901d4c */
[----:B------:R-:W-:Y:S02]  /*2e70*/  LEA.HI.X R31, R219, R7, R234, 0x1, P0 ;  /* 0x00000007db1f7211 */ /* 0x000fe400000f0cea */
[----:B--2---:R-:W-:-:S03]  /*2e80*/  LEA R28, P0, R218, R29, 0x1 ;  /* 0x0000001dda1c7211 */ /* 0x004fc600078008ff */
[----:B------:R1:W-:Y:S01]  /*2e90*/  LDGSTS.E.BYPASS.LTC128B.128 [R220+0x3900], [R30.64], !P2 ;  /* 0x039000001edc7fae */ /* 0x0003e2000d101d4c */
[----:B------:R-:W-:-:S05]  /*2ea0*/  LEA.HI.X R29, R218, R7, R233, 0x1, P0 ;  /* 0x00000007da1d7211 */ /* 0x000fca00000f0ce9 */
[----:B------:R1:W-:Y:S04]  /*2eb0*/  LDGSTS.E.BYPASS.LTC128B.128 [R220+0x4500], [R28.64], !P1 ;  /* 0x045000001cdc7fae */ /* 0x0003e8000c901d4c */
.L_x_459:
[----:B------:R-:W-:Y:S05]  /*2ec0*/  BSYNC B0 ;  /* 0x0000000000007941 */ /* 0x000fea0003800000 */
.L_x_456:
[----:B------:R-:W-:Y:S01]  /*2ed0*/  LOP3.LUT R5, R5, 0xffffffe0, RZ, 0xc0, !PT ;  /* 0xffffffe005057812 */ /* 0x000fe200078ec0ff */
[----:B------:R-:W-:Y:S01]  /*2ee0*/  FMUL.FTZ R40, R69, c[0x0][0x320] ;  /* 0x0000c80045287a20 */ /* 0x000fe20000410000 */
[----:B-12---:R-:W-:Y:S01]  /*2ef0*/  SHF.R.S32.HI R28, RZ, 0x1f, R3 ;  /* 0x0000001fff1c7819 */ /* 0x006fe20000011403 */
[----:B------:R-:W-:Y:S01]  /*2f00*/  FMUL.FTZ R38, R64, c[0x0][0x320] ;  /* 0x0000c80040267a20 */ /* 0x000fe20000410000 */
[----:B----4-:R-:W-:Y:S01]  /*2f10*/  LEA.HI R29, R98, R98, RZ, 0x1 ;  /* 0x00000062621d7211 */ /* 0x010fe200078f08ff */
[----:B------:R-:W-:Y:S01]  /*2f20*/  IMAD.IADD R5, R224, 0x1, -R5 ;  /* 0x00000001e0057824 */ /* 0x000fe200078e0a05 */
[----:B------:R-:W-:Y:S01]  /*2f30*/  LEA.HI R28, R28, R3, RZ, 0x2 ;  /* 0x000000031c1c7211 */ /* 0x000fe200078f10ff */
[----:B------:R-:W-:Y:S01]  /*2f40*/  FMUL.FTZ R36, R65, c[0x0][0x320] ;  /* 0x0000c80041247a20 */ /* 0x000fe20000410000 */
[----:B------:R-:W-:Y:S01]  /*2f50*/  PLOP3.LUT P0, PT, PT, PT, UP2, 0x80, 0x0 ;  /* 0x000000000000781c */ /* 0x000fe20003f0f028 */
[----:B------:R-:W-:Y:S01]  /*2f60*/  FMUL.FTZ R34, R60, c[0x0][0x320] ;  /* 0x0000c8003c227a20 */ /* 0x000fe20000410000 */
[----:B---3--:R-:W-:Y:S01]  /*2f70*/  SHF.R.S32.HI R30, RZ, 0x1f, R5 ;  /* 0x0000001fff1e7819 */ /* 0x008fe20000011405 */
[----:B------:R-:W-:Y:S01]  /*2f80*/  FMUL.FTZ R43, R72, c[0x0][0x320] ;  /* 0x0000c800482b7a20 */ /* 0x000fe20000410000 */
[----:B------:R-:W-:Y:S01]  /*2f90*/  LOP3.LUT R28, R28, 0xffffffc, RZ, 0xc0, !PT ;  /* 0x0ffffffc1c1c7812 */ /* 0x000fe200078ec0ff */
[----:B------:R-:W-:Y:S01]  /*2fa0*/  FMUL.FTZ R44, R73, c[0x0][0x320] ;  /* 0x0000c800492c7a20 */ /* 0x000fe20000410000 */
[----:B------:R-:W-:Y:S01]  /*2fb0*/  LEA.HI R7, R30, R5, RZ, 0x2 ;  /* 0x000000051e077211 */ /* 0x000fe200078f10ff */
[----:B------:R-:W-:Y:S01]  /*2fc0*/  FMUL.FTZ R30, R48, c[0x0][0x320] ;  /* 0x0000c800301e7a20 */ /* 0x000fe20000410000 */
[----:B------:R-:W1:Y:S01]  /*2fd0*/  MUFU.TANH R40, R40 ;  /* 0x0000002800287308 */ /* 0x000e620000002400 */
[----:B------:R-:W-:Y:S01]  /*2fe0*/  IMAD.IADD R28, R3, 0x1, -R28 ;  /* 0x00000001031c7824 */ /* 0x000fe200078e0a1c */
[C---:B------:R-:W-:Y:S01]  /*2ff0*/  LEA.HI.SX32 R3, R7.reuse, UR15, 0x1e ;  /* 0x0000000f07037c11 */ /* 0x040fe2000f8ff2ff */
[----:B------:R-:W-:Y:S01]  /*3000*/  FMUL.FTZ R42, R68, c[0x0][0x320] ;  /* 0x0000c800442a7a20 */ /* 0x000fe20000410000 */
[----:B------:R-:W-:Y:S01]  /*3010*/  LOP3.LUT R32, R7, 0x7ffffffc, RZ, 0xc0, !PT ;  /* 0x7ffffffc07207812 */ /* 0x000fe200078ec0ff */
[----:B------:R-:W-:Y:S01]  /*3020*/  FMUL.FTZ R56, R56, c[0x0][0x320] ;  /* 0x0000c80038387a20 */ /* 0x000fe20000410000 */
[----:B------:R-:W-:Y:S01]  /*3030*/  LEA R3, R28, R3, 0x4 ;  /* 0x000000031c037211 */ /* 0x000fe200078e20ff */
[C---:B------:R-:W-:Y:S01]  /*3040*/  IMAD.SHL.U32 R28, R29.reuse, 0x20, RZ ;  /* 0x000000201d1c7824 */ /* 0x040fe200078e00ff */
[----:B------:R-:W-:Y:S01]  /*3050*/  LOP3.LUT R29, R29, 0x1ffffffe, RZ, 0xc0, !PT ;  /* 0x1ffffffe1d1d7812 */ /* 0x000fe200078ec0ff */
[----:B------:R-:W-:Y:S01]  /*3060*/  FMUL.FTZ R57, R57, c[0x0][0x320] ;  /* 0x0000c80039397a20 */ /* 0x000fe20000410000 */
[----:B------:R-:W-:Y:S01]  /*3070*/  IADD3 R32, R5, -R32, RZ ;  /* 0x8000002005207210 */ /* 0x000fe20007ffe0ff */
[----:B------:R-:W2:Y:S01]  /*3080*/  MUFU.TANH R38, R38 ;  /* 0x0000002600267308 */ /* 0x000ea20000002400 */
[----:B------:R-:W-:Y:S01]  /*3090*/  LOP3.LUT R28, R28, 0xffffffc0, RZ, 0xc0, !PT ;  /* 0xffffffc01c1c7812 */ /* 0x000fe200078ec0ff */
[----:B------:R-:W-:Y:S01]  /*30a0*/  IMAD.IADD R29, R98, 0x1, -R29 ;  /* 0x00000001621d7824 */ /* 0x000fe200078e0a1d */
[----:B------:R-:W-:Y:S01]  /*30b0*/  ULDC UR17, c[0x0][0x324] ;  /* 0x0000c90000117ab9 */ /* 0x000fe20000000800 */
[----:B------:R-:W-:Y:S01]  /*30c0*/  IMAD.SHL.U32 R235, R32, 0x2, RZ ;  /* 0x0000000220eb7824 */ /* 0x000fe200078e00ff */
[----:B------:R-:W-:Y:S01]  /*30d0*/  IADD3 R28, R28, R3, RZ ;  /* 0x000000031c1c7210 */ /* 0x000fe20007ffe0ff */
[----:B------:R-:W-:Y:S01]  /*30e0*/  FMUL.FTZ R32, R61, c[0x0][0x320] ;  /* 0x0000c8003d207a20 */ /* 0x000fe20000410000 */
[----:B------:R-:W-:Y:S01]  /*30f0*/  ULOP3.LUT UR17, URZ, UR17, URZ, 0x33, !UPT ;  /* 0x000000113f117292 */ /* 0x000fe2000f8e333f */
[----:B------:R-:W3:Y:S01]  /*3100*/  MUFU.TANH R36, R36 ;  /* 0x0000002400247308 */ /* 0x000ee20000002400 */
[----:B------:R-:W-:Y:S01]  /*3110*/  IADD3 R2, -R235, 0x1, R2 ;  /* 0x00000001eb027810 */ /* 0x000fe20007ffe102 */
[----:B------:R-:W-:Y:S01]  /*3120*/  IMAD R231, R29, 0x8, R28 ;  /* 0x000000081de77824 */ /* 0x000fe200078e021c */
[----:B------:R-:W0:Y:S01]  /*3130*/  LDGDEPBAR ;  /* 0x00000000000079af */ /* 0x000e220000000000 */
[----:B------:R-:W-:Y:S01]  /*3140*/  FMUL.FTZ R28, R49, c[0x0][0x320] ;  /* 0x0000c800311c7a20 */ /* 0x000fe20000410000 */
[----:B------:R-:W-:Y:S01]  /*3150*/  IADD3 R61, R2, -c[0x0][0x168], RZ ;  /* 0x80005a00023d7a10 */ /* 0x000fe20007ffe0ff */
[----:B------:R-:W-:Y:S01]  /*3160*/  @P0 IMAD.HI.U32 R3, R231, c[0x0][0x2c8], RZ ;  /* 0x0000b200e7030a27 */ /* 0x000fe200078e00ff */
[----:B------:R-:W-:Y:S01]  /*3170*/  PLOP3.LUT P0, PT, PT, PT, UP2, 0x80, 0x0 ;  /* 0x000000000000781c */ /* 0x000fe20003f0f028 */
[----:B------:R-:W4:Y:S01]  /*3180*/  MUFU.TANH R34, R34 ;  /* 0x0000002200227308 */ /* 0x000f220000002400 */
[C---:B------:R-:W-:Y:S01]  /*3190*/  IADD3 R65, R61.reuse, c[0x0][0x328], RZ ;  /* 0x0000ca003d417a10 */ /* 0x040fe20007ffe0ff */
[----:B------:R-:W-:Y:S01]  /*31a0*/  IMAD.MOV.U32 R45, RZ, RZ, R231 ;  /* 0x000000ffff2d7224 */ /* 0x000fe200078e00e7 */
[----:B------:R-:W-:Y:S01]  /*31b0*/  IADD3 R61, R61, UR17, RZ ;  /* 0x000000113d3d7c10 */ /* 0x000fe2000fffe0ff */
[----:B------:R-:W-:-:S04]  /*31c0*/  IMAD.IADD R49, R6, 0x1, -R235 ;  /* 0x0000000106317824 */ /* 0x000fc800078e0aeb */
[----:B------:R1:W1:Y:S04]  /*31d0*/  MUFU.TANH R125, R56 ;  /* 0x00000038007d7308 */ /* 0x0002680000002400 */
[----:B------:R-:W-:Y:S02]  /*31e0*/  @P0 SHF.R.U32.HI R45, RZ, c[0x0][0x2cc], R3 ;  /* 0x0000b300ff2d0a19 */ /* 0x000fe40000011603 */
[----:B------:R-:W-:Y:S02]  /*31f0*/  PLOP3.LUT P0, PT, PT, PT, UP1, 0x40, 0x0 ;  /* 0x000000000000781c */ /* 0x000fe40003f0e818 */
[----:B------:R-:W-:Y:S01]  /*3200*/  MOV R3, c[0x0][0x2ac] ;  /* 0x0000ab0000037a02 */ /* 0x000fe20000000f00 */
[----:B------:R-:W5:Y:S01]  /*3210*/  SHFL.IDX PT, R46, R45, RZ, 0x1c1f ;  /* 0x001c1fff2d2e7589 */ /* 0x000f6200000e0000 */
[----:B------:R1:W1:Y:S03]  /*3220*/  MUFU.TANH R124, R57 ;  /* 0x00000039007c7308 */ /* 0x0002660000002400 */
[----:B------:R-:W-:-:S04]  /*3230*/  IMAD R64, R3, c[0x0][0x1d0], R6 ;  /* 0x0000740003407a24 */ /* 0x000fc800078e0206 */
[----:B------:R-:W-:Y:S01]  /*3240*/  IMAD.IADD R64, R64, 0x1, -R235 ;  /* 0x0000000140407824 */ /* 0x000fe200078e0aeb */
[----:B------:R-:W1:Y:S08]  /*3250*/  MUFU.TANH R30, R30 ;  /* 0x0000001e001e7308 */ /* 0x000e700000002400 */
[----:B------:R-:W1:Y:S01]  /*3260*/  MUFU.TANH R28, R28 ;  /* 0x0000001c001c7308 */ /* 0x000e620000002400 */
[----:B-----5:R-:W-:-:S07]  /*3270*/  IADD3 R7, R65, R46, RZ ;  /* 0x0000002e41077210 */ /* 0x020fce0007ffe0ff */
[----:B------:R-:W1:Y:S01]  /*3280*/  MUFU.TANH R43, R43 ;  /* 0x0000002b002b7308 */ /* 0x000e620000002400 */
[----:B------:R-:W-:Y:S02]  /*3290*/  IADD3 R5, R61, R46, RZ ;  /* 0x0000002e3d057210 */ /* 0x000fe40007ffe0ff */
[----:B------:R-:W-:-:S05]  /*32a0*/  IMNMX R7, R7, R64, PT ;  /* 0x0000004007077217 */ /* 0x000fca0003800200 */
[----:B------:R-:W1:Y:S08]  /*32b0*/  MUFU.TANH R44, R44 ;  /* 0x0000002c002c7308 */ /* 0x000e700000002400 */
[----:B------:R-:W1:Y:S08]  /*32c0*/  MUFU.TANH R42, R42 ;  /* 0x0000002a002a7308 */ /* 0x000e700000002400 */
[----:B------:R-:W1:Y:S01]  /*32d0*/  MUFU.TANH R32, R32 ;  /* 0x0000002000207308 */ /* 0x000e620000002400 */
[----:B------:R-:W-:Y:S05]  /*32e0*/  @P0 BRA `(.L_x_460) ;  /* 0x0000015000000947 */ /* 0x000fea0003800000 */
[----:B--234-:R-:W-:Y:S01]  /*32f0*/  IMAD.U32 R3, RZ, RZ, UR7 ;  /* 0x00000007ff037e24 */ /* 0x01cfe2000f8e00ff */
[----:B------:R-:W-:Y:S04]  /*3300*/  BSSY B0, `(.L_x_461) ;  /* 0x000000f000007945 */ /* 0x000fe80003800000 */
[----:B------:R-:W-:-:S04]  /*3310*/  IADD3 R46, R3, -c[0x0][0x168], R46 ;  /* 0x80005a00032e7a10 */ /* 0x000fc80007ffe02e */
[----:B------:R-:W-:-:S13]  /*3320*/  ISETP.GT.AND P0, PT, R46, -0x1, PT ;  /* 0xffffffff2e00780c */ /* 0x000fda0003f04270 */
[----:B------:R-:W-:Y:S05]  /*3330*/  @P0 BRA `(.L_x_462) ;  /* 0x0000007000000947 */ /* 0x000fea0003800000 */
[----:B------:R-:W-:Y:S01]  /*3340*/  IMAD.MOV.U32 R2, RZ, RZ, 0x1 ;  /* 0x00000001ff027424 */ /* 0x000fe200078e00ff */
[----:B------:R-:W-:-:S04]  /*3350*/  LOP3.LUT R46, RZ, R46, RZ, 0x33, !PT ;  /* 0x0000002eff2e7212 */ /* 0x000fc800078e33ff */
[----:B------:R-:W-:-:S13]  /*3360*/  ISETP.NE.AND P0, PT, R2, c[0x0][0x32c], PT ;  /* 0x0000cb0002007a0c */ /* 0x000fda0003f05270 */
[----:B------:R-:W-:-:S05]  /*3370*/  @P0 IMAD.HI.U32 R2, R46, c[0x0][0x330], RZ ;  /* 0x0000cc002e020a27 */ /* 0x000fca00078e00ff */
[----:B------:R-:W-:-:S04]  /*3380*/  @P0 SHF.R.U32.HI R46, RZ, c[0x0][0x334], R2 ;  /* 0x0000cd00ff2e0a19 */ /* 0x000fc80000011602 */
[----:B------:R-:W-:Y:S01]  /*3390*/  LOP3.LUT R46, RZ, R46, RZ, 0x33, !PT ;  /* 0x0000002eff2e7212 */ /* 0x000fe200078e33ff */
[----:B------:R-:W-:Y:S05]  /*33a0*/  BRA `(.L_x_463) ;  /* 0x0000004000007947 */ /* 0x000fea0003800000 */
.L_x_462:
[----:B------:R-:W-:-:S04]  /*33b0*/  MOV R2, 0x1 ;  /* 0x0000000100027802 */ /* 0x000fc80000000f00 */
[----:B------:R-:W-:-:S13]  /*33c0*/  ISETP.NE.AND P0, PT, R2, c[0x0][0x32c], PT ;  /* 0x0000cb0002007a0c */ /* 0x000fda0003f05270 */
[----:B------:R-:W-:-:S05]  /*33d0*/  @P0 IMAD.HI.U32 R2, R46, c[0x0][0x330], RZ ;  /* 0x0000cc002e020a27 */ /* 0x000fca00078e00ff */
[----:B------:R-:W-:Y:S02]  /*33e0*/  @P0 SHF.R.U32.HI R46, RZ, c[0x0][0x334], R2 ;  /* 0x0000cd00ff2e0a19 */ /* 0x000fe40000011602 */
.L_x_463:
[----:B------:R-:W-:Y:S05]  /*33f0*/  BSYNC B0 ;  /* 0x0000000000007941 */ /* 0x000fea0003800000 */
.L_x_461:
[----:B------:R-:W-:-:S05]  /*3400*/  IMAD R46, R46, c[0x0][0x32c], R49 ;  /* 0x0000cb002e2e7a24 */ /* 0x000fca00078e0231 */
[----:B------:R-:W-:Y:S02]  /*3410*/  IADD3 R2, R46, c[0x0][0x32c], RZ ;  /* 0x0000cb002e027a10 */ /* 0x000fe40007ffe0ff */
[----:B------:R-:W-:Y:S02]  /*3420*/  IMNMX R5, R5, R46, !PT ;  /* 0x0000002e05057217 */ /* 0x000fe40007800200 */
[----:B------:R-:W-:Y:S02]  /*3430*/  IMNMX R7, R7, R2, PT ;  /* 0x0000000207077217 */ /* 0x000fe40003800200 */
.L_x_460:
[----:B--234-:R-:W-:Y:S01]  /*3440*/  ISETP.GE.AND P0, PT, R6, 0x2, PT ;  /* 0x000000020600780c */ /* 0x01cfe20003f06270 */
[----:B------:R-:W-:Y:S01]  /*3450*/  FMUL.FTZ R31, R58, c[0x0][0x320] ;  /* 0x0000c8003a1f7a20 */ /* 0x000fe20000410000 */
[----:B------:R-:W-:Y:S01]  /*3460*/  ISETP.GE.AND P1, PT, R6, 0x9, PT ;  /* 0x000000090600780c */ /* 0x000fe20003f26270 */
[----:B------:R-:W2:Y:S01]  /*3470*/  SHFL.IDX PT, R58, R45, 0x1, 0x1c1f ;  /* 0x003c1f002d3a7f89 */ /* 0x000ea200000e0000 */
[----:B------:R-:W-:Y:S01]  /*3480*/  P2R R60, PR, RZ, 0x1 ;  /* 0x00000001ff3c7803 */ /* 0x000fe20000000000 */
[----:B------:R-:W-:Y:S01]  /*3490*/  FMUL.FTZ R29, R59, c[0x0][0x320] ;  /* 0x0000c8003b1d7a20 */ /* 0x000fe20000410000 */
[----:B------:R-:W-:Y:S01]  /*34a0*/  ISETP.GT.AND P0, PT, R5, 0x1, !P0 ;  /* 0x000000010500780c */ /* 0x000fe20004704270 */
[----:B------:R-:W-:Y:S01]  /*34b0*/  FMUL.FTZ R39, R66, c[0x0][0x320] ;  /* 0x0000c80042277a20 */ /* 0x000fe20000410000 */
[----:B------:R-:W-:Y:S01]  /*34c0*/  P2R R48, PR, RZ, 0x2 ;  /* 0x00000002ff307803 */ /* 0x000fe20000000000 */
[----:B------:R-:W-:Y:S01]  /*34d0*/  FMUL.FTZ R37, R67, c[0x0][0x320] ;  /* 0x0000c80043257a20 */ /* 0x000fe20000410000 */
[----:B------:R-:W-:Y:S01]  /*34e0*/  ISETP.LT.OR P0, PT, R7, 0x2, P0 ;  /* 0x000000020700780c */ /* 0x000fe20000701670 */
[----:B------:R-:W-:Y:S01]  /*34f0*/  FMUL.FTZ R35, R62, c[0x0][0x320] ;  /* 0x0000c8003e237a20 */ /* 0x000fe20000410000 */
[----:B------:R-:W-:Y:S01]  /*3500*/  ISETP.GE.AND P6, PT, R6, 0x12, PT ;  /* 0x000000120600780c */ /* 0x000fe20003fc6270 */
[----:B------:R-:W-:Y:S01]  /*3510*/  FMUL.FTZ R33, R63, c[0x0][0x320] ;  /* 0x0000c8003f217a20 */ /* 0x000fe20000410000 */
[----:B-1----:R-:W-:Y:S01]  /*3520*/  FSEL R44, R44, -INF , !P0 ;  /* 0xff8000002c2c7808 */ /* 0x002fe20004000000 */
[----:B------:R-:W-:Y:S01]  /*3530*/  FMUL.FTZ R41, R75, c[0x0][0x320] ;  /* 0x0000c8004b297a20 */ /* 0x000fe20000410000 */
[----:B------:R-:W-:Y:S01]  /*3540*/  ISETP.GT.AND P0, PT, R5, 0x8, !P1 ;  /* 0x000000080500780c */ /* 0x000fe20004f04270 */
[----:B------:R-:W-:Y:S01]  /*3550*/  FMUL.FTZ R57, R50, c[0x0][0x320] ;  /* 0x0000c80032397a20 */ /* 0x000fe20000410000 */
[----:B------:R-:W-:Y:S01]  /*3560*/  ISETP.GE.AND P1, PT, R6, 0xa, PT ;  /* 0x0000000a0600780c */ /* 0x000fe20003f26270 */
[----:B------:R-:W-:Y:S01]  /*3570*/  FMUL.FTZ R56, R51, c[0x0][0x320] ;  /* 0x0000c80033387a20 */ /* 0x000fe20000410000 */
[----:B------:R-:W-:Y:S01]  /*3580*/  ISETP.LT.OR P0, PT, R7, 0x9, P0 ;  /* 0x000000090700780c */ /* 0x000fe20000701670 */
[----:B------:R-:W1:Y:S01]  /*3590*/  MUFU.TANH R29, R29 ;  /* 0x0000001d001d7308 */ /* 0x000e620000002400 */
[----:B------:R-:W-:-:S02]  /*35a0*/  P2R R47, PR, RZ, 0x2 ;  /* 0x00000002ff2f7803 */ /* 0x000fc40000000000 */
[----:B------:R-:W-:Y:S02]  /*35b0*/  FSEL R42, R42, -INF , !P0 ;  /* 0xff8000002a2a7808 */ /* 0x000fe40004000000 */
[----:B------:R-:W-:Y:S01]  /*35c0*/  ISETP.GT.AND P0, PT, R5, 0x9, !P1 ;  /* 0x000000090500780c */ /* 0x000fe20004f04270 */
[--C-:B--2---:R-:W-:Y:S01]  /*35d0*/  IMAD.IADD R51, R65, 0x1, R58.reuse ;  /* 0x0000000141337824 */ /* 0x104fe200078e023a */
[C---:B------:R-:W-:Y:S01]  /*35e0*/  ISETP.GE.AND P1, PT, R6.reuse, 0x11, PT ;  /* 0x000000110600780c */ /* 0x040fe20003f26270 */
[----:B------:R-:W2:Y:S01]  /*35f0*/  MUFU.TANH R39, R39 ;  /* 0x0000002700277308 */ /* 0x000ea20000002400 */
[----:B------:R-:W-:Y:S01]  /*3600*/  ISETP.LT.OR P0, PT, R7, 0xa, P0 ;  /* 0x0000000a0700780c */ /* 0x000fe20000701670 */
[----:B------:R-:W-:Y:S01]  /*3610*/  IMAD.IADD R50, R61, 0x1, R58 ;  /* 0x000000013d327824 */ /* 0x000fe200078e023a */
[----:B------:R-:W-:Y:S02]  /*3620*/  ISETP.GE.AND P5, PT, R6, 0x19, PT ;  /* 0x000000190600780c */ /* 0x000fe40003fa6270 */
[----:B------:R-:W-:-:S02]  /*3630*/  FSEL R40, R40, -INF , !P0 ;  /* 0xff80000028287808 */ /* 0x000fc40004000000 */
[----:B------:R-:W-:Y:S01]  /*3640*/  ISETP.GT.AND P0, PT, R5, 0x10, !P1 ;  /* 0x000000100500780c */ /* 0x000fe20004f04270 */
[----:B------:R-:W3:Y:S01]  /*3650*/  MUFU.TANH R37, R37 ;  /* 0x0000002500257308 */ /* 0x000ee20000002400 */
[C---:B------:R-:W-:Y:S02]  /*3660*/  ISETP.GE.AND P4, PT, R6.reuse, 0x1a, PT ;  /* 0x0000001a0600780c */ /* 0x040fe40003f86270 */
[----:B------:R-:W-:Y:S02]  /*3670*/  ISETP.LT.OR P0, PT, R7, 0x11, P0 ;  /* 0x000000110700780c */ /* 0x000fe40000701670 */
[----:B------:R-:W-:Y:S02]  /*3680*/  ISETP.GE.AND P3, PT, R6, 0x21, PT ;  /* 0x000000210600780c */ /* 0x000fe40003f66270 */
[----:B------:R-:W-:Y:S01]  /*3690*/  FSEL R38, R38, -INF , !P0 ;  /* 0xff80000026267808 */ /* 0x000fe20004000000 */
[----:B------:R-:W4:Y:S01]  /*36a0*/  MUFU.TANH R35, R35 ;  /* 0x0000002300237308 */ /* 0x000f220000002400 */
[----:B------:R-:W-:-:S02]  /*36b0*/  ISETP.GT.AND P0, PT, R5, 0x11, !P6 ;  /* 0x000000110500780c */ /* 0x000fc40007704270 */
[----:B------:R-:W-:Y:S02]  /*36c0*/  ISETP.GE.AND P2, PT, R6, 0x22, PT ;  /* 0x000000220600780c */ /* 0x000fe40003f46270 */
[----:B------:R-:W-:Y:S02]  /*36d0*/  ISETP.LT.OR P0, PT, R7, 0x12, P0 ;  /* 0x000000120700780c */ /* 0x000fe40000701670 */
[----:B------:R-:W-:Y:S01]  /*36e0*/  P2R R46, PR, RZ, 0x2 ;  /* 0x00000002ff2e7803 */ /* 0x000fe20000000000 */
[----:B------:R-:W1:Y:S01]  /*36f0*/  MUFU.TANH R33, R33 ;  /* 0x0000002100217308 */ /* 0x000e620000002400 */
[----:B------:R-:W-:Y:S02]  /*3700*/  FSEL R36, R36, -INF , !P0 ;  /* 0xff80000024247808 */ /* 0x000fe40004000000 */
[----:B------:R-:W-:Y:S02]  /*3710*/  ISETP.GT.AND P0, PT, R5, 0x18, !P5 ;  /* 0x000000180500780c */ /* 0x000fe40006f04270 */
[----:B------:R-:W-:-:S02]  /*3720*/  ISETP.GE.AND P1, PT, R6, 0x29, PT ;  /* 0x000000290600780c */ /* 0x000fc40003f26270 */
[----:B------:R-:W-:Y:S01]  /*3730*/  ISETP.LT.OR P0, PT, R7, 0x19, P0 ;  /* 0x000000190700780c */ /* 0x000fe20000701670 */
[----:B------:R-:W1:Y:S01]  /*3740*/  MUFU.TANH R31, R31 ;  /* 0x0000001f001f7308 */ /* 0x000e620000002400 */
[----:B------:R-:W-:Y:S02]  /*3750*/  IMNMX R51, R51, R64, PT ;  /* 0x0000004033337217 */ /* 0x000fe40003800200 */
[----:B------:R-:W-:Y:S02]  /*3760*/  FSEL R34, R34, -INF , !P0 ;  /* 0xff80000022227808 */ /* 0x000fe40004000000 */
[----:B------:R-:W-:-:S03]  /*3770*/  ISETP.GT.AND P0, PT, R5, 0x19, !P4 ;  /* 0x000000190500780c */ /* 0x000fc60006704270 */
[----:B------:R-:W1:Y:S01]  /*3780*/  MUFU.TANH R41, R41 ;  /* 0x0000002900297308 */ /* 0x000e620000002400 */
[----:B------:R-:W-:-:S04]  /*3790*/  ISETP.LT.OR P0, PT, R7, 0x1a, P0 ;  /* 0x0000001a0700780c */ /* 0x000fc80000701670 */
[----:B------:R-:W-:Y:S02]  /*37a0*/  FSEL R32, R32, -INF , !P0 ;  /* 0xff80000020207808 */ /* 0x000fe40004000000 */
[----:B------:R-:W-:Y:S01]  /*37b0*/  ISETP.GT.AND P0, PT, R5, 0x20, !P3 ;  /* 0x000000200500780c */ /* 0x000fe20005f04270 */
[----:B------:R-:W1:Y:S03]  /*37c0*/  MUFU.TANH R57, R57 ;  /* 0x0000003900397308 */ /* 0x000e660000002400 */
[----:B------:R-:W-:-:S04]  /*37d0*/  ISETP.LT.OR P0, PT, R7, 0x21, P0 ;  /* 0x000000210700780c */ /* 0x000fc80000701670 */
[----:B------:R-:W-:Y:S01]  /*37e0*/  FSEL R125, R125, -INF , !P0 ;  /* 0xff8000007d7d7808 */ /* 0x000fe20004000000 */
[----:B------:R-:W1:Y:S01]  /*37f0*/  MUFU.TANH R56, R56 ;  /* 0x0000003800387308 */ /* 0x000e620000002400 */
[----:B------:R-:W-:-:S04]  /*3800*/  ISETP.GT.AND P0, PT, R5, 0x21, !P2 ;  /* 0x000000210500780c */ /* 0x000fc80005704270 */
[----:B------:R-:W-:-:S04]  /*3810*/  ISETP.LT.OR P0, PT, R7, 0x22, P0 ;  /* 0x000000220700780c */ /* 0x000fc80000701670 */
[----:B------:R-:W-:Y:S02]  /*3820*/  FSEL R124, R124, -INF , !P0 ;  /* 0xff8000007c7c7808 */ /* 0x000fe40004000000 */
[----:B------:R-:W-:-:S04]  /*3830*/  ISETP.GT.AND P0, PT, R5, 0x28, !P1 ;  /* 0x000000280500780c */ /* 0x000fc80004f04270 */
[----:B------:R-:W-:-:S04]  /*3840*/  ISETP.LT.OR P0, PT, R7, 0x29, P0 ;  /* 0x000000290700780c */ /* 0x000fc80000701670 */
[----:B------:R-:W-:Y:S02]  /*3850*/  FSEL R30, R30, -INF , !P0 ;  /* 0xff8000001e1e7808 */ /* 0x000fe40004000000 */
[----:B------:R-:W-:-:S04]  /*3860*/  ISETP.GE.AND P0, PT, R6, 0x1, PT ;  /* 0x000000010600780c */ /* 0x000fc80003f06270 */
[----:B------:R-:W-:Y:S02]  /*3870*/  P2R R3, PR, RZ, 0x1 ;  /* 0x00000001ff037803 */ /* 0x000fe40000000000 */
[----:B------:R-:W-:-:S04]  /*3880*/  ISETP.GT.AND P0, PT, R5, RZ, !P0 ;  /* 0x000000ff0500720c */ /* 0x000fc80004704270 */
[----:B------:R-:W-:-:S04]  /*3890*/  ISETP.LT.OR P0, PT, R7, 0x1, P0 ;  /* 0x000000010700780c */ /* 0x000fc80000701670 */
[----:B------:R-:W-:Y:S02]  /*38a0*/  FSEL R43, R43, -INF , !P0 ;  /* 0xff8000002b2b7808 */ /* 0x000fe40004000000 */
[----:B------:R-:W-:Y:S01]  /*38b0*/  ISETP.GE.AND P0, PT, R6, 0x2a, PT ;  /* 0x0000002a0600780c */ /* 0x000fe20003f06270 */
[----:B------:R-:W-:-:S03]  /*38c0*/  FMUL.FTZ R6, R74, c[0x0][0x320] ;  /* 0x0000c8004a067a20 */ /* 0x000fc60000410000 */
[----:B------:R-:W-:Y:S02]  /*38d0*/  P2R R2, PR, RZ, 0x1 ;  /* 0x00000001ff027803 */ /* 0x000fe40000000000 */
[----:B------:R-:W-:Y:S01]  /*38e0*/  ISETP.GT.AND P0, PT, R5, 0x29, !P0 ;  /* 0x000000290500780c */ /* 0x000fe20004704270 */
[----:B------:R-:W-:Y:S01]  /*38f0*/  FMUL.FTZ R5, R71, c[0x0][0x320] ;  /* 0x0000c80047057a20 */ /* 0x000fe20000410000 */
[----:B------:R-:W1:Y:S02]  /*3900*/  MUFU.TANH R6, R6 ;  /* 0x0000000600067308 */ /* 0x000e640000002400 */
[----:B------:R-:W-:Y:S01]  /*3910*/  ISETP.LT.OR P0, PT, R7, 0x2a, P0 ;  /* 0x0000002a0700780c */ /* 0x000fe20000701670 */
[----:B------:R-:W-:-:S03]  /*3920*/  FMUL.FTZ R7, R70, c[0x0][0x320] ;  /* 0x0000c80046077a20 */ /* 0x000fc60000410000 */
[----:B------:R-:W-:Y:S02]  /*3930*/  FSEL R28, R28, -INF , !P0 ;  /* 0xff8000001c1c7808 */ /* 0x000fe40004000000 */
[----:B------:R-:W-:Y:S01]  /*3940*/  PLOP3.LUT P0, PT, PT, PT, UP1, 0x40, 0x0 ;  /* 0x000000000000781c */ /* 0x000fe20003f0e818 */
[----:B------:R-:W1:Y:S08]  /*3950*/  MUFU.TANH R7, R7 ;  /* 0x0000000700077308 */ /* 0x000e700000002400 */
[----:B------:R-:W1:Y:S04]  /*3960*/  MUFU.TANH R5, R5 ;  /* 0x0000000500057308 */ /* 0x000e680000002400 */
        /* <DEDUP_REMOVED lines=13> */
.L_x_466:
[----:B------:R-:W-:-:S04]  /*3a40*/  MOV R58, 0x1 ;  /* 0x00000001003a7802 */ /* 0x000fc80000000f00 */
[----:B------:R-:W-:-:S13]  /*3a50*/  ISETP.NE.AND P0, PT, R58, c[0x0][0x32c], PT ;  /* 0x0000cb003a007a0c */ /* 0x000fda0003f05270 */
[----:B------:R-:W-:-:S05]  /*3a60*/  @P0 IMAD.HI.U32 R58, R62, c[0x0][0x330], RZ ;  /* 0x0000cc003e3a0a27 */ /* 0x000fca00078e00ff */
[----:B------:R-:W-:Y:S02]  /*3a70*/  @P0 SHF.R.U32.HI R62, RZ, c[0x0][0x334], R58 ;  /* 0x0000cd00ff3e0a19 */ /* 0x000fe4000001163a */
.L_x_467:
[----:B------:R-:W-:Y:S05]  /*3a80*/  BSYNC B0 ;  /* 0x0000000000007941 */ /* 0x000fea0003800000 */
.L_x_465:
[----:B------:R-:W-:-:S05]  /*3a90*/  IMAD R59, R62, c[0x0][0x32c], R49 ;  /* 0x0000cb003e3b7a24 */ /* 0x000fca00078e0231 */
[----:B------:R-:W-:Y:S02]  /*3aa0*/  IADD3 R58, R59, c[0x0][0x32c], RZ ;  /* 0x0000cb003b3a7a10 */ /* 0x000fe40007ffe0ff */
[----:B------:R-:W-:Y:S02]  /*3ab0*/  IMNMX R50, R50, R59, !PT ;  /* 0x0000003b32327217 */ /* 0x000fe40007800200 */
[----:B------:R-:W-:Y:S02]  /*3ac0*/  IMNMX R51, R51, R58, PT ;  /* 0x0000003a33337217 */ /* 0x000fe40003800200 */
.L_x_464:
[----:B--234-:R-:W-:Y:S01]  /*3ad0*/  ISETP.NE.AND P0, PT, R60, RZ, PT ;  /* 0x000000ff3c00720c */ /* 0x01cfe20003f05270 */
[----:B------:R-:W-:Y:S02]  /*3ae0*/  FMUL.FTZ R88, R12, c[0x0][0x320] ;  /* 0x0000c8000c587a20 */ /* 0x000fe40000410000 */
[----:B------:R-:W2:Y:S01]  /*3af0*/  SHFL.IDX PT, R12, R45, 0x2, 0x1c1f ;  /* 0x005c1f002d0c7f89 */ /* 0x000ea200000e0000 */
[----:B------:R-:W-:Y:S01]  /*3b00*/  ISETP.GT.AND P0, PT, R50, 0x1, !P0 ;  /* 0x000000013200780c */ /* 0x000fe20004704270 */
[----:B------:R-:W-:Y:S02]  /*3b10*/  FMUL.FTZ R16, R16, c[0x0][0x320] ;  /* 0x0000c80010107a20 */ /* 0x000fe40000410000 */
[----:B------:R-:W-:Y:S01]  /*3b20*/  FMUL.FTZ R13, R13, c[0x0][0x320] ;  /* 0x0000c8000d0d7a20 */ /* 0x000fe20000410000 */
[----:B------:R-:W-:Y:S01]  /*3b30*/  ISETP.LT.OR P0, PT, R51, 0x2, P0 ;  /* 0x000000023300780c */ /* 0x000fe20000701670 */
[----:B------:R-:W-:Y:S01]  /*3b40*/  FMUL.FTZ R17, R17, c[0x0][0x320] ;  /* 0x0000c80011117a20 */ /* 0x000fe20000410000 */
[----:B------:R-:W3:Y:S01]  /*3b50*/  MUFU.TANH R92, R16 ;  /* 0x00000010005c7308 */ /* 0x000ee20000002400 */
[----:B------:R-:W-:Y:S01]  /*3b60*/  FMUL.FTZ R52, R52, c[0x0][0x320] ;  /* 0x0000c80034347a20 */ /* 0x000fe20000410000 */
[----:B-1----:R-:W-:Y:S01]  /*3b70*/  FSEL R41, R41, -INF , !P0 ;  /* 0xff80000029297808 */ /* 0x002fe20004000000 */
[----:B------:R-:W-:Y:S01]  /*3b80*/  FMUL.FTZ R53, R53, c[0x0][0x320] ;  /* 0x0000c80035357a20 */ /* 0x000fe20000410000 */
[----:B------:R-:W-:Y:S01]  /*3b90*/  ISETP.NE.AND P0, PT, R48, RZ, PT ;  /* 0x000000ff3000720c */ /* 0x000fe20003f05270 */
[----:B------:R-:W-:-:S02]  /*3ba0*/  FMUL.FTZ R25, R25, c[0x0][0x320] ;  /* 0x0000c80019197a20 */ /* 0x000fc40000410000 */
[----:B------:R-:W-:Y:S01]  /*3bb0*/  FMUL.FTZ R20, R20, c[0x0][0x320] ;  /* 0x0000c80014147a20 */ /* 0x000fe20000410000 */
[----:B------:R-:W-:Y:S01]  /*3bc0*/  ISETP.GT.AND P0, PT, R50, 0x8, !P0 ;  /* 0x000000083200780c */ /* 0x000fe20004704270 */
[----:B------:R-:W-:Y:S01]  /*3bd0*/  FMUL.FTZ R21, R21, c[0x0][0x320] ;  /* 0x0000c80015157a20 */ /* 0x000fe20000410000 */
[----:B------:R-:W1:Y:S01]  /*3be0*/  MUFU.TANH R88, R88 ;  /* 0x0000005800587308 */ /* 0x000e620000002400 */
[----:B------:R-:W-:Y:S01]  /*3bf0*/  FMUL.FTZ R24, R24, c[0x0][0x320] ;  /* 0x0000c80018187a20 */ /* 0x000fe20000410000 */
[----:B------:R-:W-:Y:S01]  /*3c00*/  ISETP.LT.OR P0, PT, R51, 0x9, P0 ;  /* 0x000000093300780c */ /* 0x000fe20000701670 */
[----:B------:R-:W-:Y:S02]  /*3c10*/  FMUL.FTZ R9, R9, c[0x0][0x320] ;  /* 0x0000c80009097a20 */ /* 0x000fe40000410000 */
[----:B------:R-:W-:Y:S01]  /*3c20*/  FMUL.FTZ R8, R8, c[0x0][0x320] ;  /* 0x0000c80008087a20 */ /* 0x000fe20000410000 */
[----:B------:R-:W-:Y:S02]  /*3c30*/  FSEL R7, R7, -INF , !P0 ;  /* 0xff80000007077808 */ /* 0x000fe40004000000 */
[----:B------:R-:W-:Y:S01]  /*3c40*/  ISETP.NE.AND P0, PT, R47, RZ, PT ;  /* 0x000000ff2f00720c */ /* 0x000fe20003f05270 */
[----:B------:R-:W4:Y:S03]  /*3c50*/  MUFU.TANH R74, R13 ;  /* 0x0000000d004a7308 */ /* 0x000f260000002400 */
[----:B------:R-:W-:-:S04]  /*3c60*/  ISETP.GT.AND P0, PT, R50, 0x9, !P0 ;  /* 0x000000093200780c */ /* 0x000fc80004704270 */
[----:B------:R-:W-:Y:S01]  /*3c70*/  ISETP.LT.OR P0, PT, R51, 0xa, P0 ;  /* 0x0000000a3300780c */ /* 0x000fe20000701670 */
[----:B------:R-:W1:Y:S03]  /*3c80*/  MUFU.TANH R90, R17 ;  /* 0x00000011005a7308 */ /* 0x000e660000002400 */
[----:B------:R-:W-:Y:S02]  /*3c90*/  FSEL R5, R5, -INF , !P0 ;  /* 0xff80000005057808 */ /* 0x000fe40004000000 */
[----:B------:R-:W-:-:S03]  /*3ca0*/  ISETP.NE.AND P0, PT, R46, RZ, PT ;  /* 0x000000ff2e00720c */ /* 0x000fc60003f05270 */
[----:B------:R-:W1:Y:S01]  /*3cb0*/  MUFU.TANH R180, R52 ;  /* 0x0000003400b47308 */ /* 0x000e620000002400 */
[----:B------:R-:W-:-:S04]  /*3cc0*/  ISETP.GT.AND P0, PT, R50, 0x10, !P0 ;  /* 0x000000103200780c */ /* 0x000fc80004704270 */
[----:B------:R-:W-:-:S03]  /*3cd0*/  ISETP.LT.OR P0, PT, R51, 0x11, P0 ;  /* 0x000000113300780c */ /* 0x000fc60000701670 */
[----:B------:R-:W1:Y:S01]  /*3ce0*/  MUFU.TANH R178, R53 ;  /* 0x0000003500b27308 */ /* 0x000e620000002400 */
[----:B------:R-:W-:Y:S02]  /*3cf0*/  FSEL R39, R39, -INF , !P0 ;  /* 0xff80000027277808 */ /* 0x000fe40004000000 */
[----:B------:R-:W-:-:S04]  /*3d00*/  ISETP.GT.AND P0, PT, R50, 0x11, !P6 ;  /* 0x000000113200780c */ /* 0x000fc80007704270 */
[----:B------:R-:W-:Y:S01]  /*3d10*/  ISETP.LT.OR P0, PT, R51, 0x12, P0 ;  /* 0x000000123300780c */ /* 0x000fe20000701670 */
[----:B------:R-:W1:Y:S03]  /*3d20*/  MUFU.TANH R110, R25 ;  /* 0x00000019006e7308 */ /* 0x000e660000002400 */
        /* <DEDUP_REMOVED lines=11> */
[----:B------:R-:W-:-:S03]  /*3de0*/  ISETP.LT.OR P0, PT, R51, 0x21, P0 ;  /* 0x000000213300780c */ /* 0x000fc60000701670 */
[----:B------:R2:W1:Y:S01]  /*3df0*/  MUFU.TANH R182, R9 ;  /* 0x0000000900b67308 */ /* 0x0004620000002400 */
[----:B------:R-:W-:Y:S02]  /*3e00*/  FSEL R31, R31, -INF , !P0 ;  /* 0xff8000001f1f7808 */ /* 0x000fe40004000000 */
[----:B------:R-:W-:-:S04]  /*3e10*/  ISETP.GT.AND P0, PT, R50, 0x21, !P2 ;  /* 0x000000213200780c */ /* 0x000fc80005704270 */
[----:B------:R-:W-:Y:S01]  /*3e20*/  ISETP.LT.OR P0, PT, R51, 0x22, P0 ;  /* 0x000000223300780c */ /* 0x000fe20000701670 */
[----:B------:R5:W1:Y:S03]  /*3e30*/  MUFU.TANH R184, R8 ;  /* 0x0000000800b87308 */ /* 0x000a660000002400 */
[----:B------:R-:W-:Y:S02]  /*3e40*/  FSEL R29, R29, -INF , !P0 ;  /* 0xff8000001d1d7808 */ /* 0x000fe40004000000 */
[----:B------:R-:W-:Y:S01]  /*3e50*/  ISETP.GT.AND P0, PT, R50, 0x28, !P1 ;  /* 0x000000283200780c */ /* 0x000fe20004f04270 */
[----:B--2---:R-:W-:-:S03]  /*3e60*/  IMAD.IADD R9, R65, 0x1, R12 ;  /* 0x0000000141097824 */ /* 0x004fc600078e020c */
[----:B------:R-:W-:-:S04]  /*3e70*/  ISETP.LT.OR P0, PT, R51, 0x29, P0 ;  /* 0x000000293300780c */ /* 0x000fc80000701670 */
[----:B------:R-:W-:Y:S02]  /*3e80*/  FSEL R57, R57, -INF , !P0 ;  /* 0xff80000039397808 */ /* 0x000fe40004000000 */
[----:B------:R-:W-:Y:S01]  /*3e90*/  ISETP.NE.AND P0, PT, R3, RZ, PT ;  /* 0x000000ff0300720c */ /* 0x000fe20003f05270 */
[----:B-----5:R-:W-:Y:S01]  /*3ea0*/  IMAD.IADD R8, R61, 0x1, R12 ;  /* 0x000000013d087824 */ /* 0x020fe200078e020c */
[----:B------:R-:W-:Y:S02]  /*3eb0*/  IMNMX R9, R9, R64, PT ;  /* 0x0000004009097217 */ /* 0x000fe40003800200 */
[----:B------:R-:W-:-:S04]  /*3ec0*/  ISETP.GT.AND P0, PT, R50, RZ, !P0 ;  /* 0x000000ff3200720c */ /* 0x000fc80004704270 */
[----:B------:R-:W-:-:S04]  /*3ed0*/  ISETP.LT.OR P0, PT, R51, 0x1, P0 ;  /* 0x000000013300780c */ /* 0x000fc80000701670 */
[----:B------:R-:W-:Y:S02]  /*3ee0*/  FSEL R6, R6, -INF , !P0 ;  /* 0xff80000006067808 */ /* 0x000fe40004000000 */
[----:B------:R-:W-:-:S04]  /*3ef0*/  ISETP.NE.AND P0, PT, R2, RZ, PT ;  /* 0x000000ff0200720c */ /* 0x000fc80003f05270 */
[----:B------:R-:W-:-:S04]  /*3f00*/  ISETP.GT.AND P0, PT, R50, 0x29, !P0 ;  /* 0x000000293200780c */ /* 0x000fc80004704270 */
[----:B------:R-:W-:-:S04]  /*3f10*/  ISETP.LT.OR P0, PT, R51, 0x2a, P0 ;  /* 0x0000002a3300780c */ /* 0x000fc80000701670 */
[----:B------:R-:W-:Y:S02]  /*3f20*/  FSEL R56, R56, -INF , !P0 ;  /* 0xff80000038387808 */ /* 0x000fe40004000000 */
[----:B------:R-:W-:-:S13]  /*3f30*/  PLOP3.LUT P0, PT, PT, PT, UP1, 0x40, 0x0 ;  /* 0x000000000000781c */ /* 0x000fda0003f0e818 */
[----:B------:R-:W-:Y:S05]  /*3f40*/  @P0 BRA `(.L_x_468) ;  /* 0x0000015000000947 */ /* 0x000fea0003800000 */
[----:B-1-34-:R-:W-:Y:S01]  /*3f50*/  IMAD.U32 R13, RZ, RZ, UR7 ;  /* 0x00000007ff0d7e24 */ /* 0x01afe2000f8e00ff */
        /* <DEDUP_REMOVED lines=11> */
.L_x_470:
[----:B------:R-:W-:-:S04]  /*4010*/  MOV R12, 0x1 ;  /* 0x00000001000c7802 */ /* 0x000fc80000000f00 */
[----:B------:R-:W-:-:S13]  /*4020*/  ISETP.NE.AND P0, PT, R12, c[0x0][0x32c], PT ;  /* 0x0000cb000c007a0c */ /* 0x000fda0003f05270 */
[----:B------:R-:W-:-:S05]  /*4030*/  @P0 IMAD.HI.U32 R12, R16, c[0x0][0x330], RZ ;  /* 0x0000cc00100c0a27 */ /* 0x000fca00078e00ff */
[----:B------:R-:W-:Y:S02]  /*4040*/  @P0 SHF.R.U32.HI R16, RZ, c[0x0][0x334], R12 ;  /* 0x0000cd00ff100a19 */ /* 0x000fe4000001160c */
.L_x_471:
[----:B------:R-:W-:Y:S05]  /*4050*/  BSYNC B0 ;  /* 0x0000000000007941 */ /* 0x000fea0003800000 */
.L_x_469:
[----:B------:R-:W-:-:S05]  /*4060*/  IMAD R13, R16, c[0x0][0x32c], R49 ;  /* 0x0000cb00100d7a24 */ /* 0x000fca00078e0231 */
[----:B------:R-:W-:Y:S02]  /*4070*/  IADD3 R12, R13, c[0x0][0x32c], RZ ;  /* 0x0000cb000d0c7a10 */ /* 0x000fe40007ffe0ff */
[----:B------:R-:W-:Y:S02]  /*4080*/  IMNMX R8, R8, R13, !PT ;  /* 0x0000000d08087217 */ /* 0x000fe40007800200 */
[----:B------:R-:W-:Y:S02]  /*4090*/  IMNMX R9, R9, R12, PT ;  /* 0x0000000c09097217 */ /* 0x000fe40003800200 */
.L_x_468:
[----:B-1-34-:R-:W-:Y:S01]  /*40a0*/  ISETP.NE.AND P0, PT, R60, RZ, PT ;  /* 0x000000ff3c00720c */ /* 0x01afe20003f05270 */
[----:B------:R-:W-:Y:S02]  /*40b0*/  FMUL.FTZ R27, R27, c[0x0][0x320] ;  /* 0x0000c8001b1b7a20 */ /* 0x000fe40000410000 */
[----:B------:R-:W-:Y:S01]  /*40c0*/  FMUL.FTZ R19, R19, c[0x0][0x320] ;  /* 0x0000c80013137a20 */ /* 0x000fe20000410000 */
[----:B------:R-:W-:Y:S01]  /*40d0*/  ISETP.GT.AND P0, PT, R8, 0x1, !P0 ;  /* 0x000000010800780c */ /* 0x000fe20004704270 */
[----:B------:R-:W-:Y:S01]  /*40e0*/  FMUL.FTZ R26, R26, c[0x0][0x320] ;  /* 0x0000c8001a1a7a20 */ /* 0x000fe20000410000 */
[----:B------:R-:W1:Y:S01]  /*40f0*/  MUFU.TANH R95, R27 ;  /* 0x0000001b005f7308 */ /* 0x000e620000002400 */
[----:B------:R-:W-:Y:S01]  /*4100*/  FMUL.FTZ R23, R23, c[0x0][0x320] ;  /* 0x0000c80017177a20 */ /* 0x000fe20000410000 */
[----:B------:R-:W-:Y:S01]  /*4110*/  ISETP.LT.OR P0, PT, R9, 0x2, P0 ;  /* 0x000000020900780c */ /* 0x000fe20000701670 */
[----:B------:R-:W-:-:S02]  /*4120*/  FMUL.FTZ R18, R18, c[0x0][0x320] ;  /* 0x0000c80012127a20 */ /* 0x000fc40000410000 */
[----:B------:R-:W-:Y:S01]  /*4130*/  FMUL.FTZ R54, R54, c[0x0][0x320] ;  /* 0x0000c80036367a20 */ /* 0x000fe20000410000 */
[----:B------:R-:W-:Y:S01]  /*4140*/  FSEL R110, R110, -INF , !P0 ;  /* 0xff8000006e6e7808 */ /* 0x000fe20004000000 */
[----:B------:R-:W-:Y:S01]  /*4150*/  FMUL.FTZ R55, R55, c[0x0][0x320] ;  /* 0x0000c80037377a20 */ /* 0x000fe20000410000 */
[----:B------:R-:W-:Y:S01]  /*4160*/  ISETP.NE.AND P0, PT, R48, RZ, PT ;  /* 0x000000ff3000720c */ /* 0x000fe20003f05270 */
[----:B------:R-:W-:Y:S01]  /*4170*/  FMUL.FTZ R10, R10, c[0x0][0x320] ;  /* 0x0000c8000a0a7a20 */ /* 0x000fe20000410000 */
[----:B------:R-:W2:Y:S01]  /*4180*/  MUFU.TANH R75, R19 ;  /* 0x00000013004b7308 */ /* 0x000ea20000002400 */
[----:B------:R-:W-:Y:S01]  /*4190*/  FMUL.FTZ R11, R11, c[0x0][0x320] ;  /* 0x0000c8000b0b7a20 */ /* 0x000fe20000410000 */
[----:B------:R-:W-:Y:S01]  /*41a0*/  ISETP.GT.AND P0, PT, R8, 0x8, !P0 ;  /* 0x000000080800780c */ /* 0x000fe20004704270 */
[----:B------:R-:W-:Y:S02]  /*41b0*/  FMUL.FTZ R22, R22, c[0x0][0x320] ;  /* 0x0000c80016167a20 */ /* 0x000fe40000410000 */
[----:B------:R-:W-:Y:S01]  /*41c0*/  FMUL.FTZ R15, R15, c[0x0][0x320] ;  /* 0x0000c8000f0f7a20 */ /* 0x000fe20000410000 */
[----:B------:R-:W-:Y:S01]  /*41d0*/  ISETP.LT.OR P0, PT, R9, 0x9, P0 ;  /* 0x000000090900780c */ /* 0x000fe20000701670 */
[----:B------:R-:W-:Y:S01]  /*41e0*/  FMUL.FTZ R14, R14, c[0x0][0x320] ;  /* 0x0000c8000e0e7a20 */ /* 0x000fe20000410000 */
[----:B------:R-:W3:Y:S02]  /*41f0*/  MUFU.TANH R109, R26 ;  /* 0x0000001a006d7308 */ /* 0x000ee40000002400 */
[----:B------:R-:W-:-:S02]  /*4200*/  FSEL R108, R108, -INF , !P0 ;  /* 0xff8000006c6c7808 */ /* 0x000fc40004000000 */
[----:B------:R-:W-:-:S04]  /*4210*/  ISETP.NE.AND P0, PT, R47, RZ, PT ;  /* 0x000000ff2f00720c */ /* 0x000fc80003f05270 */
[----:B------:R-:W-:Y:S01]  /*4220*/  ISETP.GT.AND P0, PT, R8, 0x9, !P0 ;  /* 0x000000090800780c */ /* 0x000fe20004704270 */
[----:B------:R-:W4:Y:S03]  /*4230*/  MUFU.TANH R91, R23 ;  /* 0x00000017005b7308 */ /* 0x000f260000002400 */
[----:B------:R-:W-:-:S04]  /*4240*/  ISETP.LT.OR P0, PT, R9, 0xa, P0 ;  /* 0x0000000a0900780c */ /* 0x000fc80000701670 */
[----:B------:R-:W-:Y:S01]  /*4250*/  FSEL R94, R94, -INF , !P0 ;  /* 0xff8000005e5e7808 */ /* 0x000fe20004000000 */
[----:B------:R-:W1:Y:S01]  /*4260*/  MUFU.TANH R89, R18 ;  /* 0x0000001200597308 */ /* 0x000e620000002400 */
[----:B------:R-:W-:-:S04]  /*4270*/  ISETP.NE.AND P0, PT, R46, RZ, PT ;  /* 0x000000ff2e00720c */ /* 0x000fc80003f05270 */
        /* <DEDUP_REMOVED lines=22> */
[----:B------:R5:W1:Y:S03]  /*43e0*/  MUFU.TANH R73, R14 ;  /* 0x0000000e00497308 */ /* 0x000a660000002400 */
[----:B------:R-:W-:-:S04]  /*43f0*/  ISETP.LT.OR P0, PT, R9, 0x22, P0 ;  /* 0x000000220900780c */ /* 0x000fc80000701670 */
[----:B------:R-:W-:Y:S02]  /*4400*/  FSEL R182, R182, -INF , !P0 ;  /* 0xff800000b6b67808 */ /* 0x000fe40004000000 */
[----:B------:R-:W-:-:S04]  /*4410*/  ISETP.GT.AND P0, PT, R8, 0x28, !P1 ;  /* 0x000000280800780c */ /* 0x000fc80004f04270 */
[----:B------:R-:W-:-:S04]  /*4420*/  ISETP.LT.OR P0, PT, R9, 0x29, P0 ;  /* 0x000000290900780c */ /* 0x000fc80000701670 */
[----:B------:R-:W-:Y:S02]  /*4430*/  FSEL R180, R180, -INF , !P0 ;  /* 0xff800000b4b47808 */ /* 0x000fe40004000000 */
[----:B------:R-:W-:-:S04]  /*4440*/  ISETP.NE.AND P0, PT, R3, RZ, PT ;  /* 0x000000ff0300720c */ /* 0x000fc80003f05270 */
[----:B------:R-:W-:-:S04]  /*4450*/  ISETP.GT.AND P0, PT, R8, RZ, !P0 ;  /* 0x000000ff0800720c */ /* 0x000fc80004704270 */
[----:B------:R-:W-:-:S04]  /*4460*/  ISETP.LT.OR P0, PT, R9, 0x1, P0 ;  /* 0x000000010900780c */ /* 0x000fc80000701670 */
[----:B------:R-:W-:Y:S02]  /*4470*/  FSEL R111, R111, -INF , !P0 ;  /* 0xff8000006f6f7808 */ /* 0x000fe40004000000 */
[----:B------:R-:W-:-:S04]  /*4480*/  ISETP.NE.AND P0, PT, R2, RZ, PT ;  /* 0x000000ff0200720c */ /* 0x000fc80003f05270 */
[----:B------:R-:W-:Y:S02]  /*4490*/  ISETP.GT.AND P0, PT, R8, 0x29, !P0 ;  /* 0x000000290800780c */ /* 0x000fe40004704270 */
[----:B------:R-:W1:Y:S02]  /*44a0*/  SHFL.IDX PT, R8, R45, 0x3, 0x1c1f ;  /* 0x007c1f002d087f89 */ /* 0x000e6400000e0000 */
[----:B------:R-:W-:-:S04]  /*44b0*/  ISETP.LT.OR P0, PT, R9, 0x2a, P0 ;  /* 0x0000002a0900780c */ /* 0x000fc80000701670 */
[----:B------:R-:W-:Y:S02]  /*44c0*/  FSEL R178, R178, -INF , !P0 ;  /* 0xff800000b2b27808 */ /* 0x000fe40004000000 */
[----:B------:R-:W-:Y:S01]  /*44d0*/  PLOP3.LUT P0, PT, PT, PT, UP1, 0x40, 0x0 ;  /* 0x000000000000781c */ /* 0x000fe20003f0e818 */
[--C-:B-1----:R-:W-:Y:S02]  /*44e0*/  IMAD.IADD R13, R65, 0x1, R8.reuse ;  /* 0x00000001410d7824 */ /* 0x102fe400078e0208 */
[----:B-----5:R-:W-:-:S03]  /*44f0*/  IMAD.IADD R14, R61, 0x1, R8 ;  /* 0x000000013d0e7824 */ /* 0x020fc600078e0208 */
[----:B------:R-:W-:-:S07]  /*4500*/  IMNMX R13, R13, R64, PT ;  /* 0x000000400d0d7217 */ /* 0x000fce0003800200 */
        /* <DEDUP_REMOVED lines=13> */
.L_x_474:
[----:B------:R-:W-:-:S04]  /*45e0*/  MOV R8, 0x1 ;  /* 0x0000000100087802 */ /* 0x000fc80000000f00 */
[----:B------:R-:W-:-:S13]  /*45f0*/  ISETP.NE.AND P0, PT, R8, c[0x0][0x32c], PT ;  /* 0x0000cb0008007a0c */ /* 0x000fda0003f05270 */
[----:B------:R-:W-:-:S05]  /*4600*/  @P0 IMAD.HI.U32 R8, R10, c[0x0][0x330], RZ ;  /* 0x0000cc000a080a27 */ /* 0x000fca00078e00ff */
[----:B------:R-:W-:Y:S02]  /*4610*/  @P0 SHF.R.U32.HI R10, RZ, c[0x0][0x334], R8 ;  /* 0x0000cd00ff0a0a19 */ /* 0x000fe40000011608 */
.L_x_475:
[----:B------:R-:W-:Y:S05]  /*4620*/  BSYNC B0 ;  /* 0x0000000000007941 */ /* 0x000fea0003800000 */
.L_x_473:
[----:B------:R-:W-:-:S05]  /*4630*/  IMAD R49, R10, c[0x0][0x32c], R49 ;  /* 0x0000cb000a317a24 */ /* 0x000fca00078e0231 */
[----:B------:R-:W-:Y:S02]  /*4640*/  IADD3 R8, R49, c[0x0][0x32c], RZ ;  /* 0x0000cb0031087a10 */ /* 0x000fe40007ffe0ff */
[----:B------:R-:W-:Y:S02]  /*4650*/  IMNMX R14, R14, R49, !PT ;  /* 0x000000310e0e7217 */ /* 0x000fe40007800200 */
[----:B------:R-:W-:Y:S02]  /*4660*/  IMNMX R13, R13, R8, PT ;  /* 0x000000080d0d7217 */ /* 0x000fe40003800200 */
.L_x_472:
[----:B--234-:R-:W-:Y:S01]  /*4670*/  ISETP.NE.AND P0, PT, R60, RZ, PT ;  /* 0x000000ff3c00720c */ /* 0x01cfe20003f05270 */
[----:B------:R-:W-:Y:S01]  /*4680*/  IMAD.SHL.U32 R214, R4, 0x2, RZ ;  /* 0x0000000204d67824 */ /* 0x000fe200078e00ff */
[----:B------:R-:W-:Y:S01]  /*4690*/  FMNMX.FTZ R17, R111, R110, !PT ;  /* 0x0000006e6f117209 */ /* 0x000fe20007810000 */
[----:B------:R-:W-:Y:S01]  /*46a0*/  ULDC.64 UR4, c[0x0][0x2c8] ;  /* 0x0000b20000047ab9 */ /* 0x000fe20000000a00 */
[----:B------:R-:W-:Y:S01]  /*46b0*/  ISETP.GT.AND P0, PT, R14, 0x1, !P0 ;  /* 0x000000010e00780c */ /* 0x000fe20004704270 */
[----:B------:R-:W-:Y:S01]  /*46c0*/  IMAD R212, R0, 0x2, R214 ;  /* 0x0000000200d47824 */ /* 0x000fe200078e02d6 */
[----:B------:R-:W-:Y:S01]  /*46d0*/  FMNMX.FTZ R17, R108, R17, !PT ;  /* 0x000000116c117209 */ /* 0x000fe20007810000 */
[----:B------:R-:W-:Y:S01]  /*46e0*/  LDSM.16.MT88.4 R136, [R214+0x100] ;  /* 0x00010000d688783b */ /* 0x000fe20000004200 */
[----:B------:R-:W-:Y:S01]  /*46f0*/  ISETP.LT.OR P0, PT, R13, 0x2, P0 ;  /* 0x000000020d00780c */ /* 0x000fe20000701670 */
[----:B------:R-:W-:Y:S01]  /*4700*/  UIMAD.WIDE.U32 UR22, UR15, UR4, URZ ;  /* 0x000000040f1672a5 */ /* 0x000fe2000f8e003f */
[----:B------:R-:W-:Y:S01]  /*4710*/  FMNMX.FTZ R17, R94, R17, !PT ;  /* 0x000000115e117209 */ /* 0x000fe20007810000 */
[----:B------:R-:W-:Y:S01]  /*4720*/  LDSM.16.MT88.4 R120, [R212+0x100] ;  /* 0x00010000d478783b */ /* 0x000fe20000004200 */
[----:B------:R-:W-:Y:S01]  /*4730*/  FSEL R95, R95, -INF , !P0 ;  /* 0xff8000005f5f7808 */ /* 0x000fe20004000000 */
[----:B------:R-:W-:Y:S01]  /*4740*/  @UP2 USHF.R.U32.HI UR15, URZ, UR5, UR23 ;  /* 0x000000053f0f2299 */ /* 0x000fe20008011617 */
[----:B------:R-:W-:Y:S01]  /*4750*/  ISETP.NE.AND P0, PT, R48, RZ, PT ;  /* 0x000000ff3000720c */ /* 0x000fe20003f05270 */
[----:B------:R-:W-:Y:S01]  /*4760*/  LDSM.16.MT88.4 R104, [R214+0xd00] ;  /* 0x000d0000d668783b */ /* 0x000fe20000004200 */
[----:B------:R-:W-:Y:S01]  /*4770*/  FMNMX.FTZ R17, R92, R17, !PT ;  /* 0x000000115c117209 */ /* 0x000fe20007810000 */
[----:B------:R-:W-:Y:S01]  /*4780*/  UIADD3 UR14, UR14, UR15, URZ ;  /* 0x0000000f0e0e7290 */ /* 0x000fe2000fffe03f */
[----:B------:R-:W-:Y:S01]  /*4790*/  ISETP.GT.AND P0, PT, R14, 0x8, !P0 ;  /* 0x000000080e00780c */ /* 0x000fe20004704270 */
[----:B------:R-:W-:Y:S01]  /*47a0*/  LDSM.16.MT88.4 R60, [R212+0xd00] ;  /* 0x000d0000d43c783b */ /* 0x000fe20000004200 */
[----:B------:R-:W-:Y:S01]  /*47b0*/  FMNMX.FTZ R17, R90, R17, !PT ;  /* 0x000000115a117209 */ /* 0x000fe20007810000 */
[----:B------:R-:W-:Y:S01]  /*47c0*/  ULDC UR4, c[0x0][0x328] ;  /* 0x0000ca0000047ab9 */ /* 0x000fe20000000800 */
[----:B------:R-:W-:Y:S01]  /*47d0*/  ISETP.LT.OR P0, PT, R13, 0x9, P0 ;  /* 0x000000090d00780c */ /* 0x000fe20000701670 */
[----:B------:R-:W-:Y:S01]  /*47e0*/  LDSM.16.MT88.4 R76, [R214+0x1900] ;  /* 0x00190000d64c783b */ /* 0x000fe20000004200 */
[----:B------:R-:W-:Y:S01]  /*47f0*/  FMNMX.FTZ R17, R88, R17, !PT ;  /* 0x0000001158117209 */ /* 0x000fe20007810000 */
[----:B------:R-:W-:Y:S01]  /*4800*/  UIADD3 UR4, UR14, UR4, URZ ;  /* 0x000000040e047290 */ /* 0x000fe2000fffe03f */
[----:B------:R-:W-:Y:S01]  /*4810*/  FSEL R93, R93, -INF , !P0 ;  /* 0xff8000005d5d7808 */ /* 0x000fe20004000000 */
[----:B------:R-:W-:Y:S01]  /*4820*/  LDSM.16.MT88.4 R148, [R214+0x500] ;  /* 0x00050000d694783b */ /* 0x000fe20000004200 */
[----:B------:R-:W-:-:S02]  /*4830*/  ISETP.NE.AND P0, PT, R47, RZ, PT ;  /* 0x000000ff2f00720c */ /* 0x000fc40003f05270 */
[----:B------:R-:W-:Y:S01]  /*4840*/  FMNMX.FTZ R17, R74, R17, !PT ;  /* 0x000000114a117209 */ /* 0x000fe20007810000 */
[----:B------:R-:W-:Y:S01]  /*4850*/  LDSM.16.MT88.4 R48, [R212+0x500] ;  /* 0x00050000d430783b */ /* 0x000fe20000004200 */
[----:B------:R-:W-:Y:S02]  /*4860*/  ISETP.GT.AND P0, PT, R14, 0x9, !P0 ;  /* 0x000000090e00780c */ /* 0x000fe40004704270 */
[----:B------:R-:W-:Y:S01]  /*4870*/  FMNMX.FTZ R17, R184, R17, !PT ;  /* 0x00000011b8117209 */ /* 0x000fe20007810000 */
[----:B------:R-:W-:Y:S01]  /*4880*/  LDSM.16.MT88.4 R24, [R212+0x900] ;  /* 0x00090000d418783b */ /* 0x000fe20000004200 */
[----:B------:R-:W-:Y:S02]  /*4890*/  ISETP.LT.OR P0, PT, R13, 0xa, P0 ;  /* 0x0000000a0d00780c */ /* 0x000fe40000701670 */
[----:B------:R-:W-:Y:S01]  /*48a0*/  FMNMX.FTZ R17, R182, R17, !PT ;  /* 0x00000011b6117209 */ /* 0x000fe20007810000 */
[----:B------:R-:W-:Y:S01]  /*48b0*/  LDSM.16.MT88.4 R20, [R214+0x1500] ;  /* 0x00150000d614783b */ /* 0x000fe20000004200 */
[----:B------:R-:W-:-:S02]  /*48c0*/  FSEL R91, R91, -INF , !P0 ;  /* 0xff8000005b5b7808 */ /* 0x000fc40004000000 */
[----:B------:R-:W-:Y:S02]  /*48d0*/  ISETP.NE.AND P0, PT, R46, RZ, PT ;  /* 0x000000ff2e00720c */ /* 0x000fe40003f05270 */
[----:B------:R-:W-:Y:S02]  /*48e0*/  FMNMX.FTZ R17, R180, R17, !PT ;  /* 0x00000011b4117209 */ /* 0x000fe40007810000 */
[----:B------:R-:W-:Y:S02]  /*48f0*/  ISETP.GT.AND P0, PT, R14, 0x10, !P0 ;  /* 0x000000100e00780c */ /* 0x000fe40004704270 */
[----:B------:R-:W-:Y:S02]  /*4900*/  IADD3 R240, R154, -0x2, RZ ;  /* 0xfffffffe9af07810 */ /* 0x000fe40007ffe0ff */
[----:B------:R-:W-:-:S04]  /*4910*/  ISETP.LT.OR P0, PT, R13, 0x11, P0 ;  /* 0x000000110d00780c */ /* 0x000fc80000701670 */
[----:B------:R-:W-:Y:S02]  /*4920*/  FSEL R89, R89, -INF , !P0 ;  /* 0xff80000059597808 */ /* 0x000fe40004000000 */
[----:B------:R-:W-:Y:S02]  /*4930*/  ISETP.GT.AND P0, PT, R14, 0x11, !P6 ;  /* 0x000000110e00780c */ /* 0x000fe40007704270 */
[----:B------:R-:W-:Y:S02]  /*4940*/  ISETP.NE.AND P6, PT, R3, RZ, PT ;  /* 0x000000ff0300720c */ /* 0x000fe40003fc5270 */
[----:B------:R-:W-:Y:S02]  /*4950*/  ISETP.LT.OR P0, PT, R13, 0x12, P0 ;  /* 0x000000120d00780c */ /* 0x000fe40000701670 */
[----:B------:R-:W-:Y:S02]  /*4960*/  FMNMX.FTZ R3, R43, R44, !PT ;  /* 0x0000002c2b037209 */ /* 0x000fe40007810000 */
[----:B------:R-:W-:-:S02]  /*4970*/  FSEL R75, R75, -INF , !P0 ;  /* 0xff8000004b4b7808 */ /* 0x000fc40004000000 */
[----:B------:R-:W-:Y:S02]  /*4980*/  ISETP.GT.AND P0, PT, R14, 0x18, !P5 ;  /* 0x000000180e00780c */ /* 0x000fe40006f04270 */
[----:B------:R-:W-:Y:S02]  /*4990*/  FMNMX.FTZ R3, R42, R3, !PT ;  /* 0x000000032a037209 */ /* 0x000fe40007810000 */
[----:B------:R-:W-:Y:S02]  /*49a0*/  ISETP.LT.OR P0, PT, R13, 0x19, P0 ;  /* 0x000000190d00780c */ /* 0x000fe40000701670 */
[----:B------:R-:W-:Y:S02]  /*49b0*/  FMNMX.FTZ R3, R40, R3, !PT ;  /* 0x0000000328037209 */ /* 0x000fe40007810000 */
[----:B------:R-:W-:Y:S02]  /*49c0*/  FSEL R73, R73, -INF , !P0 ;  /* 0xff80000049497808 */ /* 0x000fe40004000000 */
[----:B------:R-:W-:-:S02]  /*49d0*/  ISETP.GT.AND P0, PT, R14, 0x19, !P4 ;  /* 0x000000190e00780c */ /* 0x000fc40006704270 */
[----:B------:R-:W-:Y:S02]  /*49e0*/  FMNMX.FTZ R3, R38, R3, !PT ;  /* 0x0000000326037209 */ /* 0x000fe40007810000 */
[----:B------:R-:W-:Y:S02]  /*49f0*/  ISETP.LT.OR P0, PT, R13, 0x1a, P0 ;  /* 0x0000001a0d00780c */ /* 0x000fe40000701670 */
[----:B------:R-:W-:Y:S02]  /*4a00*/  FMNMX.FTZ R3, R36, R3, !PT ;  /* 0x0000000324037209 */ /* 0x000fe40007810000 */
[----:B------:R-:W-:Y:S02]  /*4a10*/  FSEL R72, R72, -INF , !P0 ;  /* 0xff80000048487808 */ /* 0x000fe40004000000 */
[----:B------:R-:W-:Y:S02]  /*4a20*/  ISETP.GT.AND P0, PT, R14, 0x20, !P3 ;  /* 0x000000200e00780c */ /* 0x000fe40005f04270 */
[----:B------:R-:W-:-:S02]  /*4a30*/  FMNMX.FTZ R3, R34, R3, !PT ;  /* 0x0000000322037209 */ /* 0x000fc40007810000 */
[----:B------:R-:W-:-:S04]  /*4a40*/  ISETP.LT.OR P0, PT, R13, 0x21, P0 ;  /* 0x000000210d00780c */ /* 0x000fc80000701670 */
[----:B------:R-:W-:Y:S02]  /*4a50*/  FSEL R181, R181, -INF , !P0 ;  /* 0xff800000b5b57808 */ /* 0x000fe40004000000 */
[----:B------:R-:W-:-:S04]  /*4a60*/  ISETP.GT.AND P0, PT, R14, 0x21, !P2 ;  /* 0x000000210e00780c */ /* 0x000fc80005704270 */
[----:B------:R-:W-:-:S04]  /*4a70*/  ISETP.LT.OR P0, PT, R13, 0x22, P0 ;  /* 0x000000220d00780c */ /* 0x000fc80000701670 */
[----:B------:R-:W-:Y:S02]  /*4a80*/  FSEL R179, R179, -INF , !P0 ;  /* 0xff800000b3b37808 */ /* 0x000fe40004000000 */
[----:B------:R-:W-:-:S04]  /*4a90*/  ISETP.GT.AND P0, PT, R14, 0x28, !P1 ;  /* 0x000000280e00780c */ /* 0x000fc80004f04270 */
[----:B------:R-:W-:-:S04]  /*4aa0*/  ISETP.LT.OR P0, PT, R13, 0x29, P0 ;  /* 0x000000290d00780c */ /* 0x000fc80000701670 */
[----:B------:R-:W-:Y:S02]  /*4ab0*/  FSEL R177, R177, -INF , !P0 ;  /* 0xff800000b1b17808 */ /* 0x000fe40004000000 */
[----:B------:R-:W-:Y:S02]  /*4ac0*/  ISETP.GT.AND P0, PT, R14, RZ, !P6 ;  /* 0x000000ff0e00720c */ /* 0x000fe40007704270 */
[----:B------:R-:W-:Y:S02]  /*4ad0*/  ISETP.NE.AND P6, PT, R2, RZ, PT ;  /* 0x000000ff0200720c */ /* 0x000fe40003fc5270 */
[----:B------:R-:W-:Y:S02]  /*4ae0*/  FMNMX.FTZ R2, R32, R3, !PT ;  /* 0x0000000320027209 */ /* 0x000fe40007810000 */
[----:B------:R-:W-:Y:S02]  /*4af0*/  ISETP.LT.OR P0, PT, R13, 0x1, P0 ;  /* 0x000000010d00780c */ /* 0x000fe40000701670 */
        /* <DEDUP_REMOVED lines=8> */
[----:B------:R-:W-:Y:S01]  /*4b80*/  FSEL R109, R109, -INF , !P0 ;  /* 0xff8000006d6d7808 */ /* 0x000fe20004000000 */
[----:B------:R-:W1:Y:S01]  /*4b90*/  SHFL.BFLY PT, R8, R9, 0x2, 0x1f ;  /* 0x0c401f0009087f89 */ /* 0x000e6200000e0000 */
        /* <DEDUP_REMOVED lines=12> */
[----:B-1----:R-:W-:Y:S01]  /*4c60*/  FMNMX.FTZ R8, R9, R8, !PT ;  /* 0x0000000809087209 */ /* 0x002fe20007810000 */
[----:B------:R-:W1:Y:S01]  /*4c70*/  SHFL.BFLY PT, R17, R0, 0x2, 0x1f ;  /* 0x0c401f0000117f89 */ /* 0x000e6200000e0000 */
[----:B------:R-:W-:Y:S02]  /*4c80*/  FMNMX.FTZ R9, R57, R2, !PT ;  /* 0x0000000239097209 */ /* 0x000fe40007810000 */
[----:B------:R-:W-:Y:S01]  /*4c90*/  FMNMX.FTZ R16, R72, R19, !PT ;  /* 0x0000001348107209 */ /* 0x000fe20007810000 */
[----:B------:R-:W2:Y:S01]  /*4ca0*/  SHFL.BFLY PT, R3, R8, 0x1, 0x1f ;  /* 0x0c201f0008037f89 */ /* 0x000ea200000e0000 */
[----:B-1----:R-:W-:-:S02]  /*4cb0*/  FMNMX.FTZ R0, R0, R17, !PT ;  /* 0x0000001100007209 */ /* 0x002fc40007810000 */
[----:B--2---:R-:W-:-:S03]  /*4cc0*/  FMNMX.FTZ R3, R8, R3, !PT ;  /* 0x0000000308037209 */ /* 0x004fc60007810000 */
[----:B------:R-:W1:Y:S01]  /*4cd0*/  SHFL.BFLY PT, R59, R0, 0x1, 0x1f ;  /* 0x0c201f00003b7f89 */ /* 0x000e6200000e0000 */
[----:B------:R-:W-:Y:S02]  /*4ce0*/  FMNMX.FTZ R8, R56, R9, !PT ;  /* 0x0000000938087209 */ /* 0x000fe40007810000 */
[C---:B------:R-:W-:Y:S01]  /*4cf0*/  FSETP.NEU.FTZ.AND P0, PT, R3.reuse, -INF , PT ;  /* 0xff8000000300780b */ /* 0x040fe20003f1d000 */
[----:B------:R-:W-:Y:S02]  /*4d00*/  FMUL.FTZ R15, R3, c[0x0][0x2d0] ;  /* 0x0000b400030f7a20 */ /* 0x000fe40000410000 */
[----:B------:R-:W2:Y:S03]  /*4d10*/  SHFL.BFLY PT, R9, R8, 0x2, 0x1f ;  /* 0x0c401f0008097f89 */ /* 0x000ea600000e0000 */
[----:B------:R-:W-:-:S05]  /*4d20*/  FSEL R15, R15, RZ, P0 ;  /* 0x000000ff0f0f7208 */ /* 0x000fca0000000000 */
[--C-:B------:R-:W-:Y:S02]  /*4d30*/  FFMA.FTZ R169, R125, c[0x0][0x2d0], -R15.reuse ;  /* 0x0000b4007da97a23 */ /* 0x100fe4000001080f */
[--C-:B------:R-:W-:Y:S02]  /*4d40*/  FFMA.FTZ R168, R43, c[0x0][0x2d0], -R15.reuse ;  /* 0x0000b4002ba87a23 */ /* 0x100fe4000001080f */
[--C-:B------:R-:W-:Y:S02]  /*4d50*/  FFMA.FTZ R165, R44, c[0x0][0x2d0], -R15.reuse ;  /* 0x0000b4002ca57a23 */ /* 0x100fe4000001080f */
[--C-:B------:R-:W-:Y:S01]  /*4d60*/  FFMA.FTZ R164, R42, c[0x0][0x2d0], -R15.reuse ;  /* 0x0000b4002aa47a23 */ /* 0x100fe2000001080f */
[----:B------:R-:W-:Y:S01]  /*4d70*/  LDSM.16.MT88.4 R44, [R214+0x1100] ;  /* 0x00110000d62c783b */ /* 0x000fe20000004200 */
[--C-:B------:R-:W-:Y:S01]  /*4d80*/  FFMA.FTZ R161, R40, c[0x0][0x2d0], -R15.reuse ;  /* 0x0000b40028a17a23 */ /* 0x100fe2000001080f */
[----:B------:R-:W-:Y:S01]  /*4d90*/  MUFU.EX2 R168, R168 ;  /* 0x000000a800a87308 */ /* 0x000fe20000000800 */
[--C-:B------:R-:W-:Y:S01]  /*4da0*/  FFMA.FTZ R162, R38, c[0x0][0x2d0], -R15.reuse ;  /* 0x0000b40026a27a23 */ /* 0x100fe2000001080f */
[----:B-1----:R-:W-:Y:S01]  /*4db0*/  FMNMX.FTZ R0, R0, R59, !PT ;  /* 0x0000003b00007209 */ /* 0x002fe20007810000 */
[----:B------:R-:W-:-:S02]  /*4dc0*/  FFMA.FTZ R159, R36, c[0x0][0x2d0], -R15 ;  /* 0x0000b400249f7a23 */ /* 0x000fc4000001080f */
[--C-:B------:R-:W-:Y:S01]  /*4dd0*/  FFMA.FTZ R158, R34, c[0x0][0x2d0], -R15.reuse ;  /* 0x0000b400229e7a23 */ /* 0x100fe2000001080f */
[----:B--2---:R-:W-:Y:S02]  /*4de0*/  FMNMX.FTZ R9, R8, R9, !PT ;  /* 0x0000000908097209 */ /* 0x004fe40007810000 */
[----:B------:R-:W1:Y:S01]  /*4df0*/  MUFU.EX2 R165, R165 ;  /* 0x000000a500a57308 */ /* 0x000e620000000800 */
[--C-:B------:R-:W-:Y:S02]  /*4e00*/  FFMA.FTZ R155, R32, c[0x0][0x2d0], -R15.reuse ;  /* 0x0000b400209b7a23 */ /* 0x100fe4000001080f */
[----:B------:R-:W-:Y:S01]  /*4e10*/  FMUL.FTZ R201, R0, c[0x0][0x2d0] ;  /* 0x0000b40000c97a20 */ /* 0x000fe20000410000 */
[----:B------:R-:W2:Y:S01]  /*4e20*/  SHFL.BFLY PT, R2, R9, 0x1, 0x1f ;  /* 0x0c201f0009027f89 */ /* 0x000ea200000e0000 */
[--C-:B------:R-:W-:Y:S02]  /*4e30*/  FFMA.FTZ R172, R124, c[0x0][0x2d0], -R15.reuse ;  /* 0x0000b4007cac7a23 */ /* 0x100fe4000001080f */
[--C-:B------:R-:W-:Y:S01]  /*4e40*/  FFMA.FTZ R171, R30, c[0x0][0x2d0], -R15.reuse ;  /* 0x0000b4001eab7a23 */ /* 0x100fe2000001080f */
[----:B------:R-:W-:Y:S01]  /*4e50*/  MUFU.EX2 R164, R164 ;  /* 0x000000a400a47308 */ /* 0x000fe20000000800 */
[----:B------:R-:W-:-:S07]  /*4e60*/  FFMA.FTZ R238, R28, c[0x0][0x2d0], -R15 ;  /* 0x0000b4001cee7a23 */ /* 0x000fce000001080f */
[----:B------:R-:W3:Y:S01]  /*4e70*/  MUFU.EX2 R161, R161 ;  /* 0x000000a100a17308 */ /* 0x000ee20000000800 */
[----:B-1----:R-:W-:Y:S01]  /*4e80*/  F2FP.BF16.PACK_AB R96, R165, R168 ;  /* 0x000000a8a560723e */ /* 0x002fe200000010ff */
[----:B------:R-:W-:-:S06]  /*4e90*/  FADD.FTZ R165, R168, R165 ;  /* 0x000000a5a8a57221 */ /* 0x000fcc0000010000 */
[----:B------:R-:W-:Y:S01]  /*4ea0*/  MUFU.EX2 R162, R162 ;  /* 0x000000a200a27308 */ /* 0x000fe20000000800 */
[----:B--2---:R-:W-:-:S04]  /*4eb0*/  FMNMX.FTZ R2, R9, R2, !PT ;  /* 0x0000000209027209 */ /* 0x004fc80007810000 */
[C---:B------:R-:W-:Y:S01]  /*4ec0*/  FSETP.NEU.FTZ.AND P0, PT, R2.reuse, -INF , PT ;  /* 0xff8000000200780b */ /* 0x040fe20003f1d000 */
[----:B------:R-:W-:Y:S01]  /*4ed0*/  FMUL.FTZ R12, R2, c[0x0][0x2d0] ;  /* 0x0000b400020c7a20 */ /* 0x000fe20000410000 */
[C---:B---3--:R-:W-:Y:S01]  /*4ee0*/  F2FP.BF16.PACK_AB R98, R161.reuse, R164 ;  /* 0x000000a4a162723e */ /* 0x048fe200000010ff */
[----:B------:R-:W1:Y:S01]  /*4ef0*/  MUFU.EX2 R159, R159 ;  /* 0x0000009f009f7308 */ /* 0x000e620000000800 */
[----:B------:R-:W-:Y:S02]  /*4f00*/  FADD.FTZ R164, R164, R165 ;  /* 0x000000a5a4a47221 */ /* 0x000fe40000010000 */
[----:B------:R-:W-:Y:S02]  /*4f10*/  FSEL R12, R12, RZ, P0 ;  /* 0x000000ff0c0c7208 */ /* 0x000fe40000000000 */
[----:B------:R-:W-:Y:S01]  /*4f20*/  ISETP.GT.AND P0, PT, R14, 0x29, !P6 ;  /* 0x000000290e00780c */ /* 0x000fe20007704270 */
[----:B------:R-:W-:Y:S01]  /*4f30*/  FADD.FTZ R161, R161, R164 ;  /* 0x000000a4a1a17221 */ /* 0x000fe20000010000 */
[----:B------:R-:W-:Y:S01]  /*4f40*/  FMNMX.FTZ R14, R181, R16, !PT ;  /* 0x00000010b50e7209 */ /* 0x000fe20007810000 */
[--C-:B------:R-:W-:Y:S01]  /*4f50*/  FFMA.FTZ R170, R6, c[0x0][0x2d0], -R12.reuse ;  /* 0x0000b40006aa7a23 */ /* 0x100fe2000001080c */
[----:B------:R-:W-:Y:S01]  /*4f60*/  ISETP.LT.OR P0, PT, R13, 0x2a, P0 ;  /* 0x0000002a0d00780c */ /* 0x000fe20000701670 */
[--C-:B------:R-:W-:Y:S01]  /*4f70*/  FFMA.FTZ R166, R7, c[0x0][0x2d0], -R12.reuse ;  /* 0x0000b40007a67a23 */ /* 0x100fe2000001080c */
[----:B------:R-:W-:Y:S01]  /*4f80*/  FMNMX.FTZ R14, R179, R14, !PT ;  /* 0x0000000eb30e7209 */ /* 0x000fe20007810000 */
[--C-:B------:R-:W-:Y:S01]  /*4f90*/  FFMA.FTZ R163, R5, c[0x0][0x2d0], -R12.reuse ;  /* 0x0000b40005a37a23 */ /* 0x100fe2000001080c */
[----:B------:R-:W-:Y:S01]  /*4fa0*/  FSEL R189, R189, -INF , !P0 ;  /* 0xff800000bdbd7808 */ /* 0x000fe20004000000 */
[----:B------:R-:W-:Y:S01]  /*4fb0*/  LDSM.16.MT88.4 R4, [R212+0x1900] ;  /* 0x00190000d404783b */ /* 0x000fe20000004200 */
[----:B------:R-:W-:Y:S01]  /*4fc0*/  FMNMX.FTZ R152, R177, R14, !PT ;  /* 0x0000000eb1987209 */ /* 0x000fe20007810000 */
[--C-:B------:R-:W-:Y:S01]  /*4fd0*/  FFMA.FTZ R167, R41, c[0x0][0x2d0], -R12.reuse ;  /* 0x0000b40029a77a23 */ /* 0x100fe2000001080c */
[----:B------:R-:W-:Y:S01]  /*4fe0*/  MUFU.EX2 R170, R170 ;  /* 0x000000aa00aa7308 */ /* 0x000fe20000000800 */
[--C-:B------:R-:W-:Y:S01]  /*4ff0*/  FFMA.FTZ R160, R39, c[0x0][0x2d0], -R12.reuse ;  /* 0x0000b40027a07a23 */ /* 0x100fe2000001080c */
[----:B------:R-:W-:Y:S01]  /*5000*/  FMNMX.FTZ R152, R189, R152, !PT ;  /* 0x00000098bd987209 */ /* 0x000fe20007810000 */
[--C-:B------:R-:W-:Y:S01]  /*5010*/  FFMA.FTZ R157, R37, c[0x0][0x2d0], -R12.reuse ;  /* 0x0000b400259d7a23 */ /* 0x100fe2000001080c */
[----:B------:R-:W-:Y:S01]  /*5020*/  LDSM.16.MT88.4 R40, [R212+0x1100] ;  /* 0x00110000d428783b */ /* 0x000fe20000004200 */
[--C-:B------:R-:W-:Y:S01]  /*5030*/  FFMA.FTZ R156, R35, c[0x0][0x2d0], -R12.reuse ;  /* 0x0000b400239c7a23 */ /* 0x100fe2000001080c */
[----:B-1----:R-:W-:Y:S01]  /*5040*/  F2FP.BF16.PACK_AB R8, R159, R162 ;  /* 0x000000a29f08723e */ /* 0x002fe200000010ff */
[--C-:B------:R-:W-:Y:S01]  /*5050*/  FFMA.FTZ R153, R33, c[0x0][0x2d0], -R12.reuse ;  /* 0x0000b40021997a23 */ /* 0x100fe2000001080c */
[----:B------:R-:W1:Y:S01]  /*5060*/  SHFL.BFLY PT, R125, R152, 0x2, 0x1f ;  /* 0x0c401f00987d7f89 */ /* 0x000e6200000e0000 */
[----:B------:R-:W2:Y:S01]  /*5070*/  MUFU.EX2 R167, R167 ;  /* 0x000000a700a77308 */ /* 0x000ea20000000800 */
[----:B------:R-:W-:Y:S01]  /*5080*/  FSETP.NEU.FTZ.AND P0, PT, R0, -INF , PT ;  /* 0xff8000000000780b */ /* 0x000fe20003f1d000 */
[--C-:B------:R-:W-:Y:S01]  /*5090*/  FFMA.FTZ R173, R31, c[0x0][0x2d0], -R12.reuse ;  /* 0x0000b4001fad7a23 */ /* 0x100fe2000001080c */
[----:B------:R-:W-:Y:S01]  /*50a0*/  LDSM.16.MT88.4 R36, [R214+0x1d00] ;  /* 0x001d0000d624783b */ /* 0x000fe20000004200 */
[--C-:B------:R-:W-:Y:S01]  /*50b0*/  FFMA.FTZ R174, R29, c[0x0][0x2d0], -R12.reuse ;  /* 0x0000b4001dae7a23 */ /* 0x100fe2000001080c */
[----:B------:R-:W-:Y:S01]  /*50c0*/  FSEL R201, R201, RZ, P0 ;  /* 0x000000ffc9c97208 */ /* 0x000fe20000000000 */
[--C-:B------:R-:W-:Y:S01]  /*50d0*/  FFMA.FTZ R175, R57, c[0x0][0x2d0], -R12.reuse ;  /* 0x0000b40039af7a23 */ /* 0x100fe2000001080c */
[----:B------:R-:W-:Y:S01]  /*50e0*/  LDSM.16.MT88.4 R32, [R212+0x1d00] ;  /* 0x001d0000d420783b */ /* 0x000fe20000004200 */
[----:B------:R-:W-:Y:S01]  /*50f0*/  MUFU.EX2 R166, R166 ;  /* 0x000000a600a67308 */ /* 0x000fe20000000800 */
[----:B------:R-:W-:-:S02]  /*5100*/  FFMA.FTZ R176, R56, c[0x0][0x2d0], -R12 ;  /* 0x0000b40038b07a23 */ /* 0x000fc4000001080c */
[----:B------:R-:W-:Y:S01]  /*5110*/  LDSM.16.MT88.4 R28, [R214+0x900] ;  /* 0x00090000d61c783b */ /* 0x000fe20000004200 */
[--C-:B------:R-:W-:Y:S02]  /*5120*/  FFMA.FTZ R183, R111, c[0x0][0x2d0], -R201.reuse ;  /* 0x0000b4006fb77a23 */ /* 0x100fe400000108c9 */
[--C-:B------:R-:W-:Y:S01]  /*5130*/  FFMA.FTZ R186, R110, c[0x0][0x2d0], -R201.reuse ;  /* 0x0000b4006eba7a23 */ /* 0x100fe200000108c9 */
[----:B------:R-:W-:Y:S01]  /*5140*/  LDSM.16.MT88.4 R16, [R212+0x1500] ;  /* 0x00150000d410783b */ /* 0x000fe20000004200 */
[----:B------:R-:W3:Y:S01]  /*5150*/  MUFU.EX2 R163, R163 ;  /* 0x000000a300a37308 */ /* 0x000ee20000000800 */
[----:B--2---:R-:W-:Y:S01]  /*5160*/  F2FP.BF16.PACK_AB R97, R167, R170 ;  /* 0x000000aaa761723e */ /* 0x004fe200000010ff */
[--C-:B------:R-:W-:Y:S01]  /*5170*/  FFMA.FTZ R185, R108, c[0x0][0x2d0], -R201.reuse ;  /* 0x0000b4006cb97a23 */ /* 0x100fe200000108c9 */
[----:B------:R-:W-:Y:S01]  /*5180*/  LDSM.16.MT88.4 R12, [R214+0x2100] ;  /* 0x00210000d60c783b */ /* 0x000fe20000004200 */
[--C-:B------:R-:W-:Y:S02]  /*5190*/  FFMA.FTZ R188, R94, c[0x0][0x2d0], -R201.reuse ;  /* 0x0000b4005ebc7a23 */ /* 0x100fe400000108c9 */
[--C-:B------:R-:W-:Y:S01]  /*51a0*/  FFMA.FTZ R193, R92, c[0x0][0x2d0], -R201.reuse ;  /* 0x0000b4005cc17a23 */ /* 0x100fe200000108c9 */
[----:B-1----:R-:W-:Y:S01]  /*51b0*/  FMNMX.FTZ R152, R152, R125, !PT ;  /* 0x0000007d98987209 */ /* 0x002fe20007810000 */
[----:B------:R-:W-:Y:S01]  /*51c0*/  MUFU.EX2 R158, R158 ;  /* 0x0000009e009e7308 */ /* 0x000fe20000000800 */
[----:B------:R-:W-:-:S02]  /*51d0*/  FFMA.FTZ R196, R90, c[0x0][0x2d0], -R201 ;  /* 0x0000b4005ac47a23 */ /* 0x000fc400000108c9 */
[--C-:B------:R-:W-:Y:S01]  /*51e0*/  FFMA.FTZ R195, R88, c[0x0][0x2d0], -R201.reuse ;  /* 0x0000b40058c37a23 */ /* 0x100fe200000108c9 */
[----:B------:R-:W1:Y:S01]  /*51f0*/  SHFL.BFLY PT, R125, R152, 0x1, 0x1f ;  /* 0x0c201f00987d7f89 */ /* 0x000e6200000e0000 */
[----:B------:R-:W-:Y:S02]  /*5200*/  FFMA.FTZ R194, R74, c[0x0][0x2d0], -R201 ;  /* 0x0000b4004ac27a23 */ /* 0x000fe400000108c9 */
[----:B------:R-:W-:Y:S01]  /*5210*/  FADD.FTZ R167, R170, R167 ;  /* 0x000000a7aaa77221 */ /* 0x000fe20000010000 */
[----:B---3--:R-:W-:Y:S01]  /*5220*/  F2FP.BF16.PACK_AB R99, R163, R166 ;  /* 0x000000a6a363723e */ /* 0x008fe200000010ff */
[----:B------:R-:W2:Y:S01]  /*5230*/  MUFU.EX2 R155, R155 ;  /* 0x0000009b009b7308 */ /* 0x000ea20000000800 */
[----:B------:R-:W-:Y:S02]  /*5240*/  FADD.FTZ R162, R162, R161 ;  /* 0x000000a1a2a27221 */ /* 0x000fe40000010000 */
[----:B------:R-:W-:Y:S02]  /*5250*/  FADD.FTZ R166, R166, R167 ;  /* 0x000000a7a6a67221 */ /* 0x000fe40000010000 */
[----:B------:R-:W-:Y:S01]  /*5260*/  FADD.FTZ R159, R159, R162 ;  /* 0x000000a29f9f7221 */ /* 0x000fe20000010000 */
[C---:B------:R-:W-:Y:S01]  /*5270*/  HMMA.16816.F32.BF16 R144, R96.reuse, R136, RZ ;  /* 0x000000886090723c */ /* 0x040fe200000418ff */
[----:B------:R-:W-:Y:S01]  /*5280*/  FADD.FTZ R163, R163, R166 ;  /* 0x000000a6a3a37221 */ /* 0x000fe20000010000 */
[----:B------:R-:W-:Y:S06]  /*5290*/  MUFU.EX2 R160, R160 ;  /* 0x000000a000a07308 */ /* 0x000fec0000000800 */
[----:B------:R-:W-:Y:S02]  /*52a0*/  HMMA.16816.F32.BF16 R128, R96, R120, RZ ;  /* 0x000000786080723c */ /* 0x000fe400000418ff */
[----:B------:R-:W3:Y:S01]  /*52b0*/  MUFU.EX2 R157, R157 ;  /* 0x0000009d009d7308 */ /* 0x000ee20000000800 */
[----:B--2---:R-:W-:Y:S01]  /*52c0*/  F2FP.BF16.PACK_AB R10, R155, R158 ;  /* 0x0000009e9b0a723e */ /* 0x004fe200000010ff */
[----:B------:R-:W-:Y:S01]  /*52d0*/  FADD.FTZ R158, R158, R159 ;  /* 0x0000009f9e9e7221 */ /* 0x000fe20000010000 */
[----:B-1----:R-:W-:-:S03]  /*52e0*/  FMNMX.FTZ R152, R125, R152, !PT ;  /* 0x000000987d987209 */ /* 0x002fc60007810000 */
[----:B------:R-:W-:Y:S01]  /*52f0*/  HMMA.16816.F32.BF16 R112, R96, R104, RZ ;  /* 0x000000686070723c */ /* 0x000fe200000418ff */
[C---:B------:R-:W-:Y:S01]  /*5300*/  FSETP.NEU.FTZ.AND P0, PT, R152.reuse, -INF , PT ;  /* 0xff8000009800780b */ /* 0x040fe20003f1d000 */
[----:B------:R-:W-:Y:S01]  /*5310*/  MUFU.EX2 R156, R156 ;  /* 0x0000009c009c7308 */ /* 0x000fe20000000800 */
[----:B------:R-:W-:Y:S02]  /*5320*/  FMUL.FTZ R202, R152, c[0x0][0x2d0] ;  /* 0x0000b40098ca7a20 */ /* 0x000fe40000410000 */
[----:B------:R-:W-:-:S03]  /*5330*/  FADD.FTZ R158, R155, R158 ;  /* 0x0000009e9b9e7221 */ /* 0x000fc60000010000 */
[C---:B------:R-:W-:Y:S01]  /*5340*/  HMMA.16816.F32.BF16 R52, R96.reuse, R60, RZ ;  /* 0x0000003c6034723c */ /* 0x040fe200000418ff */
[----:B------:R-:W-:Y:S01]  /*5350*/  FSEL R202, R202, RZ, P0 ;  /* 0x000000ffcaca7208 */ /* 0x000fe20000000000 */
[----:B------:R-:W1:Y:S01]  /*5360*/  MUFU.EX2 R153, R153 ;  /* 0x0000009900997308 */ /* 0x000e620000000800 */
[----:B---3--:R-:W-:Y:S01]  /*5370*/  F2FP.BF16.PACK_AB R9, R157, R160 ;  /* 0x000000a09d09723e */ /* 0x008fe200000010ff */
[----:B------:R-:W-:Y:S01]  /*5380*/  FADD.FTZ R160, R160, R163 ;  /* 0x000000a3a0a07221 */ /* 0x000fe20000010000 */
[----:B------:R-:W-:Y:S01]  /*5390*/  PLOP3.LUT P0, PT, PT, PT, UP1, 0x40, 0x0 ;  /* 0x000000000000781c */ /* 0x000fe20003f0e818 */
[--C-:B------:R-:W-:Y:S02]  /*53a0*/  FFMA.FTZ R187, R109, c[0x0][0x2d0], -R202.reuse ;  /* 0x0000b4006dbb7a23 */ /* 0x100fe400000108ca */
[----:B------:R-:W-:Y:S01]  /*53b0*/  HMMA.16816.F32.BF16 R68, R96, R76, RZ ;  /* 0x0000004c6044723c */ /* 0x000fe200000418ff */
[--C-:B------:R-:W-:Y:S01]  /*53c0*/  FFMA.FTZ R190, R95, c[0x0][0x2d0], -R202.reuse ;  /* 0x0000b4005fbe7a23 */ /* 0x100fe200000108ca */
[----:B------:R-:W-:Y:S01]  /*53d0*/  MUFU.EX2 R183, R183 ;  /* 0x000000b700b77308 */ /* 0x000fe20000000800 */
[----:B------:R-:W-:-:S02]  /*53e0*/  FFMA.FTZ R192, R93, c[0x0][0x2d0], -R202 ;  /* 0x0000b4005dc07a23 */ /* 0x000fc400000108ca */
[--C-:B------:R-:W-:Y:S02]  /*53f0*/  FFMA.FTZ R191, R91, c[0x0][0x2d0], -R202.reuse ;  /* 0x0000b4005bbf7a23 */ /* 0x100fe400000108ca */
[--C-:B------:R-:W-:Y:S01]  /*5400*/  FFMA.FTZ R200, R89, c[0x0][0x2d0], -R202.reuse ;  /* 0x0000b40059c87a23 */ /* 0x100fe200000108ca */
[C---:B------:R-:W-:Y:S01]  /*5410*/  HMMA.16816.F32.BF16 R84, R96.reuse, R4, RZ ;  /* 0x000000046054723c */ /* 0x040fe200000418ff */
[--C-:B------:R-:W-:Y:S01]  /*5420*/  FFMA.FTZ R197, R75, c[0x0][0x2d0], -R202.reuse ;  /* 0x0000b4004bc57a23 */ /* 0x100fe200000108ca */
[----:B-1----:R-:W-:Y:S01]  /*5430*/  F2FP.BF16.PACK_AB R11, R153, R156 ;  /* 0x0000009c990b723e */ /* 0x002fe200000010ff */
[----:B------:R-:W1:Y:S01]  /*5440*/  MUFU.EX2 R186, R186 ;  /* 0x000000ba00ba7308 */ /* 0x000e620000000800 */
[--C-:B------:R-:W-:Y:S02]  /*5450*/  FFMA.FTZ R198, R73, c[0x0][0x2d0], -R202.reuse ;  /* 0x0000b40049c67a23 */ /* 0x100fe400000108ca */
[--C-:B------:R-:W-:Y:S02]  /*5460*/  FFMA.FTZ R199, R72, c[0x0][0x2d0], -R202.reuse ;  /* 0x0000b40048c77a23 */ /* 0x100fe400000108ca */
[----:B------:R-:W-:Y:S01]  /*5470*/  HMMA.16816.F32.BF16 R132, R96, R138, RZ ;  /* 0x0000008a6084723c */ /* 0x000fe200000418ff */
[----:B------:R-:W-:-:S02]  /*5480*/  FFMA.FTZ R237, R189, c[0x0][0x2d0], -R202 ;  /* 0x0000b400bded7a23 */ /* 0x000fc400000108ca */
[----:B------:R-:W-:Y:S01]  /*5490*/  MUFU.EX2 R185, R185 ;  /* 0x000000b900b97308 */ /* 0x000fe20000000800 */
[----:B------:R-:W-:-:S04]  /*54a0*/  FADD.FTZ R157, R157, R160 ;  /* 0x000000a09d9d7221 */ /* 0x000fc80000010000 */
[C---:B------:R-:W-:Y:S01]  /*54b0*/  HMMA.16816.F32.BF16 R116, R96.reuse, R122, RZ ;  /* 0x0000007a6074723c */ /* 0x040fe200000418ff */
[----:B------:R-:W-:Y:S02]  /*54c0*/  FADD.FTZ R156, R156, R157 ;  /* 0x0000009d9c9c7221 */ /* 0x000fe40000010000 */
[----:B------:R-:W2:Y:S01]  /*54d0*/  MUFU.EX2 R188, R188 ;  /* 0x000000bc00bc7308 */ /* 0x000ea20000000800 */
[----:B-1----:R-:W-:Y:S01]  /*54e0*/  F2FP.BF16.PACK_AB R92, R186, R183 ;  /* 0x000000b7ba5c723e */ /* 0x002fe200000010ff */
[----:B------:R-:W-:Y:S02]  /*54f0*/  FADD.FTZ R186, R183, R186 ;  /* 0x000000bab7ba7221 */ /* 0x000fe40000010000 */
[----:B------:R-:W-:Y:S01]  /*5500*/  FADD.FTZ R156, R153, R156 ;  /* 0x0000009c999c7221 */ /* 0x000fe20000010000 */
[C---:B------:R-:W-:Y:S03]  /*5510*/  HMMA.16816.F32.BF16 R100, R96.reuse, R106, RZ ;  /* 0x0000006a6064723c */ /* 0x040fe600000418ff */
[----:B------:R-:W-:Y:S05]  /*5520*/  MUFU.EX2 R187, R187 ;  /* 0x000000bb00bb7308 */ /* 0x000fea0000000800 */
[----:B------:R-:W-:Y:S03]  /*5530*/  HMMA.16816.F32.BF16 R64, R96, R62, RZ ;  /* 0x0000003e6040723c */ /* 0x000fe600000418ff */
[----:B------:R-:W1:Y:S01]  /*5540*/  MUFU.EX2 R190, R190 ;  /* 0x000000be00be7308 */ /* 0x000e620000000800 */
[----:B--2---:R-:W-:Y:S01]  /*5550*/  F2FP.BF16.PACK_AB R94, R188, R185 ;  /* 0x000000b9bc5e723e */ /* 0x004fe200000010ff */
[----:B------:R-:W-:-:S03]  /*5560*/  FADD.FTZ R185, R185, R186 ;  /* 0x000000bab9b97221 */ /* 0x000fc60000010000 */
[C---:B------:R-:W-:Y:S01]  /*5570*/  HMMA.16816.F32.BF16 R80, R96.reuse, R78, RZ ;  /* 0x0000004e6050723c */ /* 0x040fe200000418ff */
[----:B------:R-:W-:Y:S02]  /*5580*/  FADD.FTZ R188, R188, R185 ;  /* 0x000000b9bcbc7221 */ /* 0x000fe40000010000 */
[----:B------:R-:W-:Y:S05]  /*5590*/  MUFU.EX2 R192, R192 ;  /* 0x000000c000c07308 */ /* 0x000fea0000000800 */
[----:B------:R-:W-:Y:S03]  /*55a0*/  HMMA.16816.F32.BF16 R96, R96, R6, RZ ;  /* 0x000000066060723c */ /* 0x000fe600000418ff */
[----:B------:R-:W2:Y:S01]  /*55b0*/  MUFU.EX2 R191, R191 ;  /* 0x000000bf00bf7308 */ /* 0x000ea20000000800 */
[----:B-1----:R-:W-:Y:S01]  /*55c0*/  F2FP.BF16.PACK_AB R93, R190, R187 ;  /* 0x000000bbbe5d723e */ /* 0x002fe200000010ff */
[----:B------:R-:W-:-:S03]  /*55d0*/  FADD.FTZ R187, R187, R190 ;  /* 0x000000bebbbb7221 */ /* 0x000fc60000010000 */
[C---:B------:R-:W-:Y:S03]  /*55e0*/  HMMA.16816.F32.BF16 R144, R8.reuse, R148, R144 ;  /* 0x000000940890723c */ /* 0x040fe60000041890 */
[----:B------:R-:W-:Y:S05]  /*55f0*/  MUFU.EX2 R169, R169 ;  /* 0x000000a900a97308 */ /* 0x000fea0000000800 */
[----:B------:R-:W-:Y:S03]  /*5600*/  HMMA.16816.F32.BF16 R128, R8, R48, R128 ;  /* 0x000000300880723c */ /* 0x000fe60000041880 */
[----:B------:R-:W1:Y:S01]  /*5610*/  MUFU.EX2 R172, R172 ;  /* 0x000000ac00ac7308 */ /* 0x000e620000000800 */
[----:B--2---:R-:W-:Y:S01]  /*5620*/  F2FP.BF16.PACK_AB R95, R191, R192 ;  /* 0x000000c0bf5f723e */ /* 0x004fe200000010ff */
[----:B------:R-:W-:-:S03]  /*5630*/  FADD.FTZ R192, R192, R187 ;  /* 0x000000bbc0c07221 */ /* 0x000fc60000010000 */
[C---:B------:R-:W-:Y:S01]  /*5640*/  HMMA.16816.F32.BF16 R112, R8.reuse, R44, R112 ;  /* 0x0000002c0870723c */ /* 0x040fe20000041870 */
[----:B------:R-:W-:Y:S02]  /*5650*/  FADD.FTZ R191, R191, R192 ;  /* 0x000000c0bfbf7221 */ /* 0x000fe40000010000 */
[----:B------:R-:W-:Y:S05]  /*5660*/  MUFU.EX2 R171, R171 ;  /* 0x000000ab00ab7308 */ /* 0x000fea0000000800 */
[----:B------:R-:W-:Y:S03]  /*5670*/  HMMA.16816.F32.BF16 R52, R8, R40, R52 ;  /* 0x000000280834723c */ /* 0x000fe60000041834 */
[----:B------:R-:W2:Y:S01]  /*5680*/  MUFU.EX2 R238, R238 ;  /* 0x000000ee00ee7308 */ /* 0x000ea20000000800 */
[----:B-1----:R-:W-:Y:S01]  /*5690*/  F2FP.BF16.PACK_AB R56, R172, R169 ;  /* 0x000000a9ac38723e */ /* 0x002fe200000010ff */
[----:B------:R-:W-:-:S03]  /*56a0*/  FADD.FTZ R169, R169, R158 ;  /* 0x0000009ea9a97221 */ /* 0x000fc60000010000 */
[C---:B------:R-:W-:Y:S01]  /*56b0*/  HMMA.16816.F32.BF16 R68, R8.reuse, R36, R68 ;  /* 0x000000240844723c */ /* 0x040fe20000041844 */
[----:B------:R-:W-:Y:S02]  /*56c0*/  FADD.FTZ R172, R172, R169 ;  /* 0x000000a9acac7221 */ /* 0x000fe40000010000 */
        /* <DEDUP_REMOVED lines=15> */
[----:B------:R-:W-:Y:S01]  /*57c0*/  HMMA.16816.F32.BF16 R64, R8, R42, R64 ;  /* 0x0000002a0840723c */ /* 0x000fe20000041840 */
[----:B--2---:R-:W-:Y:S02]  /*57d0*/  F2FP.BF16.PACK_AB R59, R176, R175 ;  /* 0x000000afb03b723e */ /* 0x004fe400000010ff */
[----:B------:R-:W1:Y:S01]  /*57e0*/  MUFU.EX2 R196, R196 ;  /* 0x000000c400c47308 */ /* 0x000e620000000800 */
[----:B------:R-:W-:-:S04]  /*57f0*/  FADD.FTZ R175, R175, R174 ;  /* 0x000000aeafaf7221 */ /* 0x000fc80000010000 */
[C---:B------:R-:W-:Y:S01]  /*5800*/  HMMA.16816.F32.BF16 R80, R8.reuse, R38, R80 ;  /* 0x000000260850723c */ /* 0x040fe20000041850 */
[----:B------:R-:W-:Y:S02]  /*5810*/  FADD.FTZ R239, R176, R175 ;  /* 0x000000afb0ef7221 */ /* 0x000fe40000010000 */
[----:B------:R-:W-:Y:S05]  /*5820*/  MUFU.EX2 R195, R195 ;  /* 0x000000c300c37308 */ /* 0x000fea0000000800 */
[----:B------:R-:W-:Y:S01]  /*5830*/  HMMA.16816.F32.BF16 R96, R8, R34, R96 ;  /* 0x000000220860723c */ /* 0x000fe20000041860 */
[----:B------:R-:W2:Y:S02]  /*5840*/  LDSM.16.MT88.4 R8, [R212+0x2100] ;  /* 0x00210000d408783b */ /* 0x000ea40000004200 */
[----:B------:R-:W-:Y:S05]  /*5850*/  MUFU.EX2 R194, R194 ;  /* 0x000000c200c27308 */ /* 0x000fea0000000800 */
[C---:B------:R-:W-:Y:S03]  /*5860*/  HMMA.16816.F32.BF16 R124, R92.reuse, R120, RZ ;  /* 0x000000785c7c723c */ /* 0x040fe600000418ff */
[----:B------:R-:W-:Y:S05]  /*5870*/  MUFU.EX2 R200, R200 ;  /* 0x000000c800c87308 */ /* 0x000fea0000000800 */
[C---:B------:R-:W-:Y:S03]  /*5880*/  HMMA.16816.F32.BF16 R108, R92.reuse, R104, RZ ;  /* 0x000000685c6c723c */ /* 0x040fe600000418ff */
[----:B------:R-:W3:Y:S05]  /*5890*/  MUFU.EX2 R197, R197 ;  /* 0x000000c500c57308 */ /* 0x000eea0000000800 */
[----:B------:R-:W-:Y:S03]  /*58a0*/  HMMA.16816.F32.BF16 R88, R92, R4, RZ ;  /* 0x000000045c58723c */ /* 0x000fe600000418ff */
[----:B------:R-:W-:Y:S04]  /*58b0*/  MUFU.EX2 R198, R198 ;  /* 0x000000c600c67308 */ /* 0x000fe80000000800 */
[----:B-1----:R-:W-:Y:S01]  /*58c0*/  F2FP.BF16.PACK_AB R4, R196, R193 ;  /* 0x000000c1c404723e */ /* 0x002fe200000010ff */
[----:B------:R-:W-:Y:S01]  /*58d0*/  HMMA.16816.F32.BF16 R144, R56, R28, R144 ;  /* 0x0000001c3890723c */ /* 0x000fe20000041890 */
[----:B------:R-:W-:-:S02]  /*58e0*/  FADD.FTZ R193, R193, R188 ;  /* 0x000000bcc1c17221 */ /* 0x000fc40000010000 */
[----:B------:R-:W1:Y:S01]  /*58f0*/  MUFU.EX2 R199, R199 ;  /* 0x000000c700c77308 */ /* 0x000e620000000800 */
[----:B---3--:R-:W-:Y:S01]  /*5900*/  F2FP.BF16.PACK_AB R5, R197, R200 ;  /* 0x000000c8c505723e */ /* 0x008fe200000010ff */
[----:B------:R-:W-:-:S03]  /*5910*/  FADD.FTZ R200, R200, R191 ;  /* 0x000000bfc8c87221 */ /* 0x000fc60000010000 */
[C---:B------:R-:W-:Y:S01]  /*5920*/  HMMA.16816.F32.BF16 R128, R56.reuse, R24, R128 ;  /* 0x000000183880723c */ /* 0x040fe20000041880 */
[----:B------:R-:W-:Y:S02]  /*5930*/  FADD.FTZ R196, R196, R193 ;  /* 0x000000c1c4c47221 */ /* 0x000fe40000010000 */
[----:B------:R-:W-:Y:S01]  /*5940*/  FADD.FTZ R197, R197, R200 ;  /* 0x000000c8c5c57221 */ /* 0x000fe20000010000 */
[----:B------:R-:W-:Y:S04]  /*5950*/  MUFU.EX2 R237, R237 ;  /* 0x000000ed00ed7308 */ /* 0x000fe80000000800 */
[C---:B------:R-:W-:Y:S08]  /*5960*/  HMMA.16816.F32.BF16 R112, R56.reuse, R20, R112 ;  /* 0x000000143870723c */ /* 0x040ff00000041870 */
[C---:B------:R-:W-:Y:S08]  /*5970*/  HMMA.16816.F32.BF16 R52, R56.reuse, R16, R52 ;  /* 0x000000103834723c */ /* 0x040ff00000041834 */
[C---:B------:R-:W-:Y:S08]  /*5980*/  HMMA.16816.F32.BF16 R68, R56.reuse, R12, R68 ;  /* 0x0000000c3844723c */ /* 0x040ff00000041844 */
[C---:B--2---:R-:W-:Y:S08]  /*5990*/  HMMA.16816.F32.BF16 R84, R56.reuse, R8, R84 ;  /* 0x000000083854723c */ /* 0x044ff00000041854 */
[C---:B------:R-:W-:Y:S08]  /*59a0*/  HMMA.16816.F32.BF16 R132, R56.reuse, R30, R132 ;  /* 0x0000001e3884723c */ /* 0x040ff00000041884 */
[C---:B------:R-:W-:Y:S08]  /*59b0*/  HMMA.16816.F32.BF16 R116, R56.reuse, R26, R116 ;  /* 0x0000001a3874723c */ /* 0x040ff00000041874 */
[C---:B------:R-:W-:Y:S08]  /*59c0*/  HMMA.16816.F32.BF16 R100, R56.reuse, R22, R100 ;  /* 0x000000163864723c */ /* 0x040ff00000041864 */
[C---:B------:R-:W-:Y:S08]  /*59d0*/  HMMA.16816.F32.BF16 R64, R56.reuse, R18, R64 ;  /* 0x000000123840723c */ /* 0x040ff00000041840 */
[C---:B------:R-:W-:Y:S08]  /*59e0*/  HMMA.16816.F32.BF16 R80, R56.reuse, R14, R80 ;  /* 0x0000000e3850723c */ /* 0x040ff00000041850 */
[----:B------:R-:W-:Y:S08]  /*59f0*/  HMMA.16816.F32.BF16 R96, R56, R10, R96 ;  /* 0x0000000a3860723c */ /* 0x000ff00000041860 */
[C---:B------:R-:W-:Y:S08]  /*5a00*/  HMMA.16816.F32.BF16 R56, R92.reuse, R60, RZ ;  /* 0x0000003c5c38723c */ /* 0x040ff000000418ff */
[C---:B------:R-:W-:Y:S08]  /*5a10*/  HMMA.16816.F32.BF16 R72, R92.reuse, R76, RZ ;  /* 0x0000004c5c48723c */ /* 0x040ff000000418ff */
[C---:B------:R-:W-:Y:S08]  /*5a20*/  HMMA.16816.F32.BF16 R140, R92.reuse, R136, RZ ;  /* 0x000000885c8c723c */ /* 0x040ff000000418ff */
[C---:B------:R-:W-:Y:S08]  /*5a30*/  HMMA.16816.F32.BF16 R136, R92.reuse, R138, RZ ;  /* 0x0000008a5c88723c */ /* 0x040ff000000418ff */
[C---:B------:R-:W-:Y:S08]  /*5a40*/  HMMA.16816.F32.BF16 R120, R92.reuse, R122, RZ ;  /* 0x0000007a5c78723c */ /* 0x040ff000000418ff */
[C---:B------:R-:W-:Y:S08]  /*5a50*/  HMMA.16816.F32.BF16 R104, R92.reuse, R106, RZ ;  /* 0x0000006a5c68723c */ /* 0x040ff000000418ff */
[C---:B------:R-:W-:Y:S08]  /*5a60*/  HMMA.16816.F32.BF16 R60, R92.reuse, R62, RZ ;  /* 0x0000003e5c3c723c */ /* 0x040ff000000418ff */
[C---:B------:R-:W-:Y:S08]  /*5a70*/  HMMA.16816.F32.BF16 R76, R92.reuse, R78, RZ ;  /* 0x0000004e5c4c723c */ /* 0x040ff000000418ff */
[----:B------:R-:W-:Y:S07]  /*5a80*/  HMMA.16816.F32.BF16 R92, R92, R6, RZ ;  /* 0x000000065c5c723c */ /* 0x000fee00000418ff */
[----:B------:R-:W-:Y:S01]  /*5a90*/  F2FP.BF16.PACK_AB R6, R194, R195 ;  /* 0x000000c3c206723e */ /* 0x000fe200000010ff */
[----:B------:R-:W-:Y:S01]  /*5aa0*/  FADD.FTZ R195, R195, R196 ;  /* 0x000000c4c3c37221 */ /* 0x000fe20000010000 */
[----:B-1----:R-:W-:Y:S01]  /*5ab0*/  F2FP.BF16.PACK_AB R7, R199, R198 ;  /* 0x000000c6c707723e */ /* 0x002fe200000010ff */
[----:B------:R-:W-:-:S02]  /*5ac0*/  FADD.FTZ R198, R198, R197 ;  /* 0x000000c5c6c67221 */ /* 0x000fc40000010000 */
[----:B------:R-:W-:Y:S02]  /*5ad0*/  FADD.FTZ R195, R194, R195 ;  /* 0x000000c3c2c37221 */ /* 0x000fe40000010000 */
[----:B------:R-:W-:Y:S02]  /*5ae0*/  FADD.FTZ R199, R199, R198 ;  /* 0x000000c6c7c77221 */ /* 0x000fe40000010000 */
[C---:B------:R-:W-:Y:S07]  /*5af0*/  HMMA.16816.F32.BF16 R124, R4.reuse, R48, R124 ;  /* 0x00000030047c723c */ /* 0x040fee000004187c */
[--C-:B------:R-:W-:Y:S01]  /*5b00*/  FFMA.FTZ R48, R184, c[0x0][0x2d0], -R201.reuse ;  /* 0x0000b400b8307a23 */ /* 0x100fe200000108c9 */
[C---:B------:R-:W-:Y:S05]  /*5b10*/  HMMA.16816.F32.BF16 R108, R4.reuse, R44, R108 ;  /* 0x0000002c046c723c */ /* 0x040fea000004186c */
[----:B------:R-:W-:Y:S02]  /*5b20*/  MUFU.EX2 R48, R48 ;  /* 0x0000003000307308 */ /* 0x000fe40000000800 */
[----:B------:R-:W-:Y:S01]  /*5b30*/  FFMA.FTZ R45, R182, c[0x0][0x2d0], -R201 ;  /* 0x0000b400b62d7a23 */ /* 0x000fe200000108c9 */
[C---:B------:R-:W-:Y:S05]  /*5b40*/  HMMA.16816.F32.BF16 R88, R4.reuse, R32, R88 ;  /* 0x000000200458723c */ /* 0x040fea0000041858 */
[----:B------:R-:W1:Y:S02]  /*5b50*/  MUFU.EX2 R45, R45 ;  /* 0x0000002d002d7308 */ /* 0x000e640000000800 */
[--C-:B------:R-:W-:Y:S01]  /*5b60*/  FFMA.FTZ R32, R181, c[0x0][0x2d0], -R202.reuse ;  /* 0x0000b400b5207a23 */ /* 0x100fe200000108ca */
[----:B------:R-:W-:Y:S01]  /*5b70*/  HMMA.16816.F32.BF16 R56, R4, R40, R56 ;  /* 0x000000280438723c */ /* 0x000fe20000041838 */
[----:B------:R-:W-:-:S04]  /*5b80*/  FFMA.FTZ R33, R179, c[0x0][0x2d0], -R202 ;  /* 0x0000b400b3217a23 */ /* 0x000fc800000108ca */
[----:B------:R-:W-:Y:S02]  /*5b90*/  MUFU.EX2 R32, R32 ;  /* 0x0000002000207308 */ /* 0x000fe40000000800 */
[--C-:B------:R-:W-:Y:S01]  /*5ba0*/  FFMA.FTZ R40, R180, c[0x0][0x2d0], -R201.reuse ;  /* 0x0000b400b4287a23 */ /* 0x100fe200000108c9 */
[C---:B------:R-:W-:Y:S05]  /*5bb0*/  HMMA.16816.F32.BF16 R72, R4.reuse, R36, R72 ;  /* 0x000000240448723c */ /* 0x040fea0000041848 */
[----:B------:R-:W2:Y:S02]  /*5bc0*/  MUFU.EX2 R33, R33 ;  /* 0x0000002100217308 */ /* 0x000ea40000000800 */
[----:B------:R-:W-:Y:S01]  /*5bd0*/  FFMA.FTZ R37, R178, c[0x0][0x2d0], -R201 ;  /* 0x0000b400b2257a23 */ /* 0x000fe200000108c9 */
[----:B------:R-:W-:Y:S01]  /*5be0*/  HMMA.16816.F32.BF16 R140, R4, R148, R140 ;  /* 0x00000094048c723c */ /* 0x000fe2000004188c */
[----:B------:R-:W-:-:S04]  /*5bf0*/  FFMA.FTZ R36, R177, c[0x0][0x2d0], -R202 ;  /* 0x0000b400b1247a23 */ /* 0x000fc800000108ca */
[----:B------:R-:W-:Y:S03]  /*5c00*/  MUFU.EX2 R40, R40 ;  /* 0x0000002800287308 */ /* 0x000fe60000000800 */
[C---:B------:R-:W-:Y:S05]  /*5c10*/  HMMA.16816.F32.BF16 R136, R4.reuse, R150, R136 ;  /* 0x000000960488723c */ /* 0x040fea0000041888 */
[----:B------:R-:W3:Y:S03]  /*5c20*/  MUFU.EX2 R37, R37 ;  /* 0x0000002500257308 */ /* 0x000ee60000000800 */
[C---:B------:R-:W-:Y:S05]  /*5c30*/  HMMA.16816.F32.BF16 R120, R4.reuse, R50, R120 ;  /* 0x000000320478723c */ /* 0x040fea0000041878 */
[----:B------:R-:W4:Y:S03]  /*5c40*/  MUFU.EX2 R36, R36 ;  /* 0x0000002400247308 */ /* 0x000f260000000800 */
[C---:B------:R-:W-:Y:S08]  /*5c50*/  HMMA.16816.F32.BF16 R104, R4.reuse, R46, R104 ;  /* 0x0000002e0468723c */ /* 0x040ff00000041868 */
[C---:B------:R-:W-:Y:S08]  /*5c60*/  HMMA.16816.F32.BF16 R60, R4.reuse, R42, R60 ;  /* 0x0000002a043c723c */ /* 0x040ff0000004183c */
[C---:B------:R-:W-:Y:S08]  /*5c70*/  HMMA.16816.F32.BF16 R76, R4.reuse, R38, R76 ;  /* 0x00000026044c723c */ /* 0x040ff0000004184c */
[----:B------:R-:W-:Y:S07]  /*5c80*/  HMMA.16816.F32.BF16 R92, R4, R34, R92 ;  /* 0x00000022045c723c */ /* 0x000fee000004185c */
[----:B-1----:R-:W-:Y:S01]  /*5c90*/  F2FP.BF16.PACK_AB R4, R45, R48 ;  /* 0x000000302d04723e */ /* 0x002fe200000010ff */
[----:B------:R-:W-:Y:S01]  /*5ca0*/  FADD.FTZ R48, R48, R195 ;  /* 0x000000c330307221 */ /* 0x000fe20000010000 */
[----:B--2---:R-:W-:Y:S01]  /*5cb0*/  F2FP.BF16.PACK_AB R5, R33, R32 ;  /* 0x000000202105723e */ /* 0x004fe200000010ff */
[----:B------:R-:W-:Y:S01]  /*5cc0*/  FADD.FTZ R32, R32, R199 ;  /* 0x000000c720207221 */ /* 0x000fe20000010000 */
[----:B---3--:R-:W-:Y:S01]  /*5cd0*/  F2FP.BF16.PACK_AB R6, R37, R40 ;  /* 0x000000282506723e */ /* 0x008fe200000010ff */
[----:B------:R-:W-:Y:S01]  /*5ce0*/  FADD.FTZ R45, R45, R48 ;  /* 0x000000302d2d7221 */ /* 0x000fe20000010000 */
[----:B----4-:R-:W-:Y:S01]  /*5cf0*/  F2FP.BF16.PACK_AB R7, R237, R36 ;  /* 0x00000024ed07723e */ /* 0x010fe200000010ff */
[----:B------:R-:W-:-:S02]  /*5d00*/  FADD.FTZ R33, R33, R32 ;  /* 0x0000002021217221 */ /* 0x000fc40000010000 */
[----:B------:R-:W-:Y:S02]  /*5d10*/  FADD.FTZ R40, R40, R45 ;  /* 0x0000002d28287221 */ /* 0x000fe40000010000 */
[----:B------:R-:W-:Y:S02]  /*5d20*/  FADD.FTZ R36, R36, R33 ;  /* 0x0000002124247221 */ /* 0x000fe40000010000 */
[----:B------:R-:W-:Y:S01]  /*5d30*/  HMMA.16816.F32.BF16 R140, R4, R28, R140 ;  /* 0x0000001c048c723c */ /* 0x000fe2000004188c */
[----:B------:R-:W-:Y:S02]  /*5d40*/  FADD.FTZ R236, R37, R40 ;  /* 0x0000002825ec7221 */ /* 0x000fe40000010000 */
[----:B------:R-:W-:-:S05]  /*5d50*/  FADD.FTZ R237, R237, R36 ;  /* 0x00000024eded7221 */ /* 0x000fca0000010000 */
[C---:B------:R-:W-:Y:S08]  /*5d60*/  HMMA.16816.F32.BF16 R136, R4.reuse, R30, R136 ;  /* 0x0000001e0488723c */ /* 0x040ff00000041888 */
        /* <DEDUP_REMOVED lines=9> */
[----:B------:R-:W-:Y:S07]  /*5e00*/  HMMA.16816.F32.BF16 R92, R4, R10, R92 ;  /* 0x0000000a045c723c */ /* 0x000fee000004185c */
[----:B------:R-:W-:Y:S01]  /*5e10*/  IMAD.U32 R6, RZ, RZ, UR4 ;  /* 0x00000004ff067e24 */ /* 0x000fe2000f8e00ff */
[----:B------:R-:W-:Y:S05]  /*5e20*/  @P0 BRA `(.L_x_476) ;  /* 0x0000012000000947 */ /* 0x000fea0003800000 */
[----:B------:R-:W-:Y:S01]  /*5e30*/  ISETP.LT.AND P0, PT, RZ, UR14, PT ;  /* 0x0000000eff007c0c */ /* 0x000fe2000bf01270 */
[----:B------:R-:W-:-:S06]  /*5e40*/  UIADD3 UR4, UR14, -0x1, URZ ;  /* 0xffffffff0e047890 */ /* 0x000fcc000fffe03f */
[----:B------:R-:W-:-:S06]  /*5e50*/  MOV R5, UR4 ;  /* 0x0000000400057c02 */ /* 0x000fcc0008000f00 */
[----:B------:R-:W-:Y:S05]  /*5e60*/  @P0 BRA `(.L_x_477) ;  /* 0x0000007000000947 */ /* 0x000fea0003800000 */
[----:B------:R-:W-:Y:S02]  /*5e70*/  IMAD.MOV.U32 R4, RZ, RZ, 0x1 ;  /* 0x00000001ff047424 */ /* 0x000fe400078e00ff */
[----:B------:R-:W-:-:S03]  /*5e80*/  IMAD R5, RZ, RZ, -UR14 ;  /* 0x8000000eff057e24 */ /* 0x000fc6000f8e02ff */
[----:B------:R-:W-:-:S13]  /*5e90*/  ISETP.NE.AND P0, PT, R4, c[0x0][0x32c], PT ;  /* 0x0000cb0004007a0c */ /* 0x000fda0003f05270 */
[----:B------:R-:W-:-:S05]  /*5ea0*/  @P0 IMAD.HI.U32 R4, R5, c[0x0][0x330], RZ ;  /* 0x0000cc0005040a27 */ /* 0x000fca00078e00ff */
[----:B------:R-:W-:-:S04]  /*5eb0*/  @P0 SHF.R.U32.HI R5, RZ, c[0x0][0x334], R4 ;  /* 0x0000cd00ff050a19 */ /* 0x000fc80000011604 */
[----:B------:R-:W-:Y:S01]  /*5ec0*/  LOP3.LUT R5, RZ, R5, RZ, 0x33, !PT ;  /* 0x00000005ff057212 */ /* 0x000fe200078e33ff */
[----:B------:R-:W-:Y:S05]  /*5ed0*/  BRA `(.L_x_478) ;  /* 0x0000004000007947 */ /* 0x000fea0003800000 */
.L_x_477:
[----:B------:R-:W-:-:S04]  /*5ee0*/  MOV R4, 0x1 ;  /* 0x0000000100047802 */ /* 0x000fc80000000f00 */
[----:B------:R-:W-:-:S13]  /*5ef0*/  ISETP.NE.AND P0, PT, R4, c[0x0][0x32c], PT ;  /* 0x0000cb0004007a0c */ /* 0x000fda0003f05270 */
[----:B------:R-:W-:-:S05]  /*5f00*/  @P0 IMAD.HI.U32 R4, R5, c[0x0][0x330], RZ ;  /* 0x0000cc0005040a27 */ /* 0x000fca00078e00ff */
[----:B------:R-:W-:Y:S02]  /*5f10*/  @P0 SHF.R.U32.HI R5, RZ, c[0x0][0x334], R4 ;  /* 0x0000cd00ff050a19 */ /* 0x000fe40000011604 */
.L_x_478:
[----:B------:R-:W-:-:S05]  /*5f20*/  MOV R4, c[0x0][0x32c] ;  /* 0x0000cb0000047a02 */ /* 0x000fca0000000f00 */
[----:B------:R-:W-:-:S05]  /*5f30*/  IMAD R5, R5, R4, c[0x0][0x32c] ;  /* 0x0000cb0005057624 */ /* 0x000fca00078e0204 */
[----:B------:R-:W-:-:S05]  /*5f40*/  IMNMX R6, R6, R5, PT ;  /* 0x0000000506067217 */ /* 0x000fca0003800200 */
.L_x_476:
[----:B------:R-:W-:-:S05]  /*5f50*/  IMAD.HI R5, R6, 0x2aaaaaab, RZ ;  /* 0x2aaaaaab06057827 */ /* 0x000fca00078e02ff */
[----:B------:R-:W-:-:S04]  /*5f60*/  SHF.R.U32.HI R4, RZ, 0x1f, R5 ;  /* 0x0000001fff047819 */ /* 0x000fc80000011605 */
[----:B------:R-:W-:-:S04]  /*5f70*/  LEA.HI.SX32 R4, R5, R4, 0x1d ;  /* 0x0000000405047211 */ /* 0x000fc800078feaff */
[----:B------:R-:W-:-:S04]  /*5f80*/  IMNMX R201, R221, R4, !PT ;  /* 0x00000004ddc97217 */ /* 0x000fc80007800200 */
[----:B------:R-:W-:-:S13]  /*5f90*/  ISETP.GE.AND P0, PT, R240, R201, PT ;  /* 0x000000c9f000720c */ /* 0x000fda0003f06270 */
[----:B------:R-:W-:Y:S05]  /*5fa0*/  @!P0 BRA `(.L_x_479) ;  /* 0x0000454000008947 */ /* 0x000fea0003800000 */
[----:B------:R-:W-:Y:S01]  /*5fb0*/  IMAD.MOV.U32 R150, RZ, RZ, R2 ;  /* 0x000000ffff967224 */ /* 0x000fe200078e0002 */
[----:B------:R-:W-:Y:S01]  /*5fc0*/  MOV R148, R152 ;  /* 0x0000009800947202 */ /* 0x000fe20000000f00 */
[----:B------:R-:W-:Y:S01]  /*5fd0*/  IMAD.MOV.U32 R151, RZ, RZ, R3 ;  /* 0x000000ffff977224 */ /* 0x000fe200078e0003 */
[C---:B------:R-:W-:Y:S01]  /*5fe0*/  SHF.L.U64.HI R200, R230.reuse, 0x1, R243 ;  /* 0x00000001e6c87819 */ /* 0x040fe200000102f3 */
[----:B------:R-:W-:Y:S01]  /*5ff0*/  IMAD.MOV.U32 R149, RZ, RZ, R0 ;  /* 0x000000ffff957224 */ /* 0x000fe200078e0000 */
[----:B------:R-:W-:Y:S01]  /*6000*/  SHF.L.U32 R202, R230, 0x1, RZ ;  /* 0x00000001e6ca7819 */ /* 0x000fe200000006ff */
[C---:B------:R-:W-:Y:S01]  /*6010*/  IMAD.SHL.U32 R242, R219.reuse, 0x2, RZ ;  /* 0x00000002dbf27824 */ /* 0x040fe200078e00ff */
[----:B------:R-:W-:Y:S02]  /*6020*/  SHF.L.U64.HI R203, R219, 0x1, R234 ;  /* 0x00000001dbcb7819 */ /* 0x000fe400000102ea */
.L_x_500:
[----:B------:R-:W-:Y:S04]  /*6030*/  DEPBAR.LE SB0, 0x0 ;  /* 0x000080000000791a */ /* 0x000fe80000000000 */
[----:B------:R-:W-:Y:S01]  /*6040*/  BAR.SYNC.DEFER_BLOCKING 0x0 ;  /* 0x0000000000007b1d */ /* 0x000fe20000010000 */
[----:B------:R-:W-:Y:S05]  /*6050*/  ISETP.GT.AND P0, PT, R221, R240, PT ;  /* 0x000000f0dd00720c */ /* 0x000fea0003f04270 */
        /* <DEDUP_REMOVED lines=8> */
[----:B------:R1:W1:Y:S04]  /*60e0*/  LDSM.16.M88.4 R184, [R211] ;  /* 0x00000000d3b8783b */ /* 0x0002680000000200 */
[----:B------:R1:W1:Y:S01]  /*60f0*/  LDSM.16.M88.4 R188, [R210] ;  /* 0x00000000d2bc783b */ /* 0x0002620000000200 */
[----:B------:R-:W-:-:S05]  /*6100*/  @P0 BRA `(.L_x_480) ;  /* 0x0000034000000947 */ /* 0x000fca0003800000 */
[----:B------:R-:W-:Y:S01]  /*6110*/  SHF.R.S32.HI R7, RZ, 0x1f, R226 ;  /* 0x0000001fff077819 */ /* 0x000fe200000114e2 */
[----:B------:R-:W-:Y:S01]  /*6120*/  IMAD.WIDE.U32 R4, R226, c[0x0][0x208], RZ ;  /* 0x00008200e2047a25 */ /* 0x000fe200078e00ff */
[----:B------:R-:W-:Y:S01]  /*6130*/  SHF.R.S32.HI R3, RZ, 0x1f, R225 ;  /* 0x0000001fff037819 */ /* 0x000fe200000114e1 */
[----:B------:R-:W-:Y:S01]  /*6140*/  BSSY B0, `(.L_x_480) ;  /* 0x0000030000007945 */ /* 0x000fe20003800000 */
[----:B------:R-:W-:Y:S01]  /*6150*/  ISETP.GE.AND P1, PT, R230, c[0x0][0x1d4], PT ;  /* 0x00007500e6007a0c */ /* 0x000fe20003f26270 */
[----:B------:R-:W-:Y:S01]  /*6160*/  IMAD R7, R7, c[0x0][0x208], RZ ;  /* 0x0000820007077a24 */ /* 0x000fe200078e02ff */
[----:B------:R-:W-:Y:S01]  /*6170*/  ISETP.GE.AND P3, PT, R229, c[0x0][0x1d4], PT ;  /* 0x00007500e5007a0c */ /* 0x000fe20003f66270 */
[----:B------:R-:W-:Y:S01]  /*6180*/  IMAD R3, R3, c[0x0][0x218], RZ ;  /* 0x0000860003037a24 */ /* 0x000fe200078e02ff */
[----:B------:R-:W-:Y:S01]  /*6190*/  ISETP.GE.AND P2, PT, R228, c[0x0][0x1d4], PT ;  /* 0x00007500e4007a0c */ /* 0x000fe20003f46270 */
[----:B------:R-:W-:Y:S02]  /*61a0*/  IMAD R7, R226, c[0x0][0x20c], R7 ;  /* 0x00008300e2077a24 */ /* 0x000fe400078e0207 */
[----:B------:R-:W-:Y:S02]  /*61b0*/  IMAD R3, R225, c[0x0][0x21c], R3 ;  /* 0x00008700e1037a24 */ /* 0x000fe400078e0203 */
[----:B------:R-:W-:Y:S04]  /*61c0*/  IMAD.IADD R5, R5, 0x1, R7 ;  /* 0x0000000105057824 */ /* 0x000fe800078e0207 */
[----:B------:R-:W-:Y:S05]  /*61d0*/  IMAD.WIDE.U32 R4, R225, c[0x0][0x218], R4 ;  /* 0x00008600e1047a25 */ /* 0x000fea00078e0004 */
[----:B------:R-:W-:Y:S01]  /*61e0*/  IADD3 R2, P0, R4, UR20, RZ ;  /* 0x0000001404027c10 */ /* 0x000fe2000ff1e0ff */
[----:B------:R-:W-:Y:S03]  /*61f0*/  IMAD.SHL.U32 R4, R218, 0x2, RZ ;  /* 0x00000002da047824 */ /* 0x000fe600078e00ff */
[----:B------:R-:W-:Y:S02]  /*6200*/  IADD3.X R3, R5, UR16, R3, P0, !PT ;  /* 0x0000001005037c10 */ /* 0x000fe400087fe403 */
[C---:B------:R-:W-:Y:S04]  /*6210*/  LEA R0, P0, R2.reuse, c[0x0][0x1f8], 0x1 ;  /* 0x00007e0002007a11 */ /* 0x040fe800078008ff */
[----:B------:R-:W-:Y:S02]  /*6220*/  LEA.HI.X R12, R2, c[0x0][0x1fc], R3, 0x1, P0 ;  /* 0x00007f00020c7a11 */ /* 0x000fe400000f0c03 */
[----:B------:R-:W5:Y:S01]  /*6230*/  SHFL.IDX PT, R3, R0, RZ, 0x1c1f ;  /* 0x001c1fff00037589 */ /* 0x000f6200000e0000 */
[----:B------:R-:W-:Y:S03]  /*6240*/  SHF.L.U64.HI R2, R218, 0x1, R233 ;  /* 0x00000001da027819 */ /* 0x000fe600000102e9 */
[----:B------:R-:W4:Y:S01]  /*6250*/  SHFL.IDX PT, R5, R12, RZ, 0x1c1f ;  /* 0x001c1fff0c057589 */ /* 0x000f2200000e0000 */
[----:B-----5:R-:W-:Y:S05]  /*6260*/  IADD3 R8, P0, R3, R202, RZ ;  /* 0x000000ca03087210 */ /* 0x020fea0007f1e0ff */
[----:B----4-:R-:W-:Y:S01]  /*6270*/  IMAD.X R9, R5, 0x1, R200, P0 ;  /* 0x0000000105097824 */ /* 0x010fe200000e06c8 */
[----:B------:R-:W-:Y:S04]  /*6280*/  IADD3 R6, P0, R3, R242, RZ ;  /* 0x000000f203067210 */ /* 0x000fe80007f1e0ff */
[----:B------:R-:W-:Y:S01]  /*6290*/  @!PT LDS RZ, [RZ] ;  /* 0x00000000fffff984 */ /* 0x000fe20000000800 */
[----:B------:R4:W-:Y:S01]  /*62a0*/  LDGSTS.E.BYPASS.LTC128B.128 [R220+0x100], [R8.64], !P1 ;  /* 0x0010000008dc7fae */ /* 0x0009e2000c901d4c */
[----:B------:R-:W-:Y:S01]  /*62b0*/  IMAD.X R7, R5, 0x1, R203, P0 ;  /* 0x0000000105077824 */ /* 0x000fe200000e06cb */
[----:B------:R-:W-:Y:S02]  /*62c0*/  IADD3 R10, P0, R3, R4, RZ ;  /* 0x00000004030a7210 */ /* 0x000fe40007f1e0ff */
[----:B------:R-:W-:Y:S02]  /*62d0*/  ISETP.GT.AND P1, PT, R224, 0x3f, PT ;  /* 0x0000003fe000780c */ /* 0x000fe40003f24270 */
[----:B------:R4:W-:Y:S01]  /*62e0*/  LDGSTS.E.BYPASS.LTC128B.128 [R220+0xd00], [R6.64], !P3 ;  /* 0x00d0000006dc7fae */ /* 0x0009e2000d901d4c */
[----:B------:R-:W-:Y:S05]  /*62f0*/  IMAD.X R11, R5, 0x1, R2, P0 ;  /* 0x00000001050b7824 */ /* 0x000fea00000e0602 */
[----:B------:R4:W-:Y:S05]  /*6300*/  LDGSTS.E.BYPASS.LTC128B.128 [R220+0x1900], [R10.64], !P2 ;  /* 0x019000000adc7fae */ /* 0x0009ea000d101d4c */
[----:B------:R-:W-:-:S05]  /*6310*/  @P1 BRA `(.L_x_481) ;  /* 0x0000012000001947 */ /* 0x000fca0003800000 */
[----:B------:R-:W-:-:S05]  /*6320*/  BRA.DIV ~URZ, `(.L_x_482) ;  /* 0x0000e0e27f007947 */ /* 0x000fca000b800000 */
[----:B------:R4:W3:Y:S04]  /*6330*/  SHFL.IDX PT, R3, R12, 0x1, 0x1c1f ;  /* 0x003c1f000c037f89 */ /* 0x0008e800000e0000 */
[----:B----4-:R4:W2:Y:S02]  /*6340*/  SHFL.IDX PT, R7, R0, 0x1, 0x1c1f ;  /* 0x003c1f0000077f89 */ /* 0x0108a400000e0000 */
.L_x_540:
[----:B------:R-:W-:Y:S02]  /*6350*/  ISETP.GE.AND P3, PT, R230, c[0x0][0x1d4], PT ;  /* 0x00007500e6007a0c */ /* 0x000fe40003f66270 */
[----:B--2---:R-:W-:Y:S02]  /*6360*/  IADD3 R10, P0, R7, R202, RZ ;  /* 0x000000ca070a7210 */ /* 0x004fe40007f1e0ff */
[----:B------:R-:W-:Y:S02]  /*6370*/  ISETP.GE.AND P2, PT, R229, c[0x0][0x1d4], PT ;  /* 0x00007500e5007a0c */ /* 0x000fe40003f46270 */
[----:B------:R-:W-:Y:S01]  /*6380*/  ISETP.GE.AND P1, PT, R228, c[0x0][0x1d4], PT ;  /* 0x00007500e4007a0c */ /* 0x000fe20003f26270 */
[----:B---3--:R-:W-:Y:S01]  /*6390*/  IMAD.X R11, R3, 0x1, R200, P0 ;  /* 0x00000001030b7824 */ /* 0x008fe200000e06c8 */
[----:B------:R-:W-:Y:S05]  /*63a0*/  IADD3 R8, P0, R7, R242, RZ ;  /* 0x000000f207087210 */ /* 0x000fea0007f1e0ff */
[----:B------:R-:W-:Y:S01]  /*63b0*/  @!PT LDS RZ, [RZ] ;  /* 0x00000000fffff984 */ /* 0x000fe20000000800 */
[----:B------:R-:W-:Y:S01]  /*63c0*/  @!PT LDS RZ, [RZ] ;  /* 0x00000000fffff984 */ /* 0x000fe20000000800 */
[----:B------:R-:W-:Y:S01]  /*63d0*/  @!PT LDS RZ, [RZ] ;  /* 0x00000000fffff984 */ /* 0x000fe20000000800 */
[----:B------:R2:W-:Y:S01]  /*63e0*/  LDGSTS.E.BYPASS.LTC128B.128 [R220+0x900], [R10.64], !P3 ;  /* 0x009000000adc7fae */ /* 0x0005e2000d901d4c */
[----:B------:R-:W-:Y:S01]  /*63f0*/  IMAD.X R9, R3, 0x1, R203, P0 ;  /* 0x0000000103097824 */ /* 0x000fe200000e06cb */
[----:B------:R-:W-:Y:S04]  /*6400*/  IADD3 R4, P0, R7, R4, RZ ;  /* 0x0000000407047210 */ /* 0x000fe80007f1e0ff */
[----:B------:R2:W-:Y:S01]  /*6410*/  LDGSTS.E.BYPASS.LTC128B.128 [R220+0x1500], [R8.64], !P2 ;  /* 0x0150000008dc7fae */ /* 0x0005e2000d101d4c */
[----:B------:R-:W-:Y:S05]  /*6420*/  IMAD.X R5, R3, 0x1, R2, P0 ;  /* 0x0000000103057824 */ /* 0x000fea00000e0602 */
[----:B------:R2:W-:Y:S03]  /*6430*/  LDGSTS.E.BYPASS.LTC128B.128 [R220+0x2100], [R4.64], !P1 ;  /* 0x0210000004dc7fae */ /* 0x0005e6000c901d4c */
.L_x_481:
[----:B------:R-:W-:Y:S05]  /*6440*/  BSYNC B0 ;  /* 0x0000000000007941 */ /* 0x000fea0003800000 */
.L_x_480:
[----:B------:R-:W0:Y:S01]  /*6450*/  LDGDEPBAR ;  /* 0x00000000000079af */ /* 0x000e220000000000 */
[----:B------:R-:W-:Y:S01]  /*6460*/  WARPSYNC 0xffffffff ;  /* 0xffffffff00007948 */ /* 0x000fe20003800000 */
[-C--:B--2-4-:R-:W-:Y:S03]  /*6470*/  HMMA.16816.F32.BF16 R4, R152, R156.reuse, RZ ;  /* 0x0000009c9804723c */ /* 0x094fe600000418ff */
[----:B------:R-:W-:Y:S03]  /*6480*/  ISETP.GT.AND P0, PT, R240, R221, PT ;  /* 0x000000ddf000720c */ /* 0x000fe60003f04270 */
[----:B------:R-:W-:Y:S02]  /*6490*/  LDSM.16.M88.4 R192, [R216+0x3100] ;  /* 0x00310000d8c0783b */ /* 0x000fe40000000200 */
[C---:B---3--:R-:W-:Y:S06]  /*64a0*/  HMMA.16816.F32.BF16 R8, R160.reuse, R156, RZ ;  /* 0x0000009ca008723c */ /* 0x048fec00000418ff */
[----:B------:R-:W-:Y:S02]  /*64b0*/  LDSM.16.M88.4 R196, [R217+0x7900] ;  /* 0x00790000d9c4783b */ /* 0x000fe40000000200 */
[-C--:B------:R-:W-:Y:S08]  /*64c0*/  HMMA.16816.F32.BF16 R12, R160, R158.reuse, RZ ;  /* 0x0000009ea00c723c */ /* 0x080ff000000418ff */
[C---:B------:R-:W-:Y:S01]  /*64d0*/  HMMA.16816.F32.BF16 R16, R152.reuse, R158, RZ ;  /* 0x0000009e9810723c */ /* 0x040fe200000418ff */
[----:B------:R-:W2:Y:S07]  /*64e0*/  LDSM.16.M88.4 R156, [R217+0x6900] ;  /* 0x00690000d99c783b */ /* 0x000eae0000000200 */
[-C--:B-1----:R-:W-:Y:S08]  /*64f0*/  HMMA.16816.F32.BF16 R20, R152, R164.reuse, RZ ;  /* 0x000000a49814723c */ /* 0x082ff000000418ff */
[C---:B------:R-:W-:Y:S08]  /*6500*/  HMMA.16816.F32.BF16 R24, R160.reuse, R164, RZ ;  /* 0x000000a4a018723c */ /* 0x040ff000000418ff */
[-C--:B------:R-:W-:Y:S08]  /*6510*/  HMMA.16816.F32.BF16 R28, R160, R166.reuse, RZ ;  /* 0x000000a6a01c723c */ /* 0x080ff000000418ff */
[C---:B------:R-:W-:Y:S01]  /*6520*/  HMMA.16816.F32.BF16 R32, R152.reuse, R166, RZ ;  /* 0x000000a69820723c */ /* 0x040fe200000418ff */
[----:B------:R-:W1:Y:S07]  /*6530*/  LDSM.16.M88.4 R164, [R216+0x3500] ;  /* 0x00350000d8a4783b */ /* 0x000e6e0000000200 */
[-C--:B------:R-:W-:Y:S08]  /*6540*/  HMMA.16816.F32.BF16 R36, R152, R168.reuse, RZ ;  /* 0x000000a89824723c */ /* 0x080ff000000418ff */
[C---:B------:R-:W-:Y:S08]  /*6550*/  HMMA.16816.F32.BF16 R40, R160.reuse, R168, RZ ;  /* 0x000000a8a028723c */ /* 0x040ff000000418ff */
[-C--:B------:R-:W-:Y:S01]  /*6560*/  HMMA.16816.F32.BF16 R44, R160, R170.reuse, RZ ;  /* 0x000000aaa02c723c */ /* 0x080fe200000418ff */
[----:B------:R-:W-:Y:S07]  /*6570*/  LDSM.16.M88.4 R160, [R213+0x6900] ;  /* 0x00690000d5a0783b */ /* 0x000fee0000000200 */
[----:B------:R-:W-:Y:S01]  /*6580*/  HMMA.16816.F32.BF16 R48, R152, R170, RZ ;  /* 0x000000aa9830723c */ /* 0x000fe200000418ff */
[----:B------:R-:W3:Y:S07]  /*6590*/  LDSM.16.M88.4 R152, [R216+0x3900] ;  /* 0x00390000d898783b */ /* 0x000eee0000000200 */
[-C--:B------:R-:W-:Y:S01]  /*65a0*/  HMMA.16816.F32.BF16 R4, R172, R176.reuse, R4 ;  /* 0x000000b0ac04723c */ /* 0x080fe20000041804 */
[----:B------:R-:W4:Y:S07]  /*65b0*/  LDSM.16.M88.4 R168, [R209] ;  /* 0x00000000d1a8783b */ /* 0x000f2e0000000200 */
[C---:B------:R-:W-:Y:S08]  /*65c0*/  HMMA.16816.F32.BF16 R8, R180.reuse, R176, R8 ;  /* 0x000000b0b408723c */ /* 0x040ff00000041808 */
[-C--:B------:R-:W-:Y:S08]  /*65d0*/  HMMA.16816.F32.BF16 R12, R180, R178.reuse, R12 ;  /* 0x000000b2b40c723c */ /* 0x080ff0000004180c */
[C---:B------:R-:W-:Y:S01]  /*65e0*/  HMMA.16816.F32.BF16 R16, R172.reuse, R178, R16 ;  /* 0x000000b2ac10723c */ /* 0x040fe20000041810 */
[----:B------:R-:W5:Y:S07]  /*65f0*/  LDSM.16.M88.4 R176, [R213+0x7900] ;  /* 0x00790000d5b0783b */ /* 0x000f6e0000000200 */
        /* <DEDUP_REMOVED lines=8> */
[----:B------:R-:W-:Y:S07]  /*6680*/  LDSM.16.M88.4 R180, [R207] ;  /* 0x00000000cfb4783b */ /* 0x000fee0000000200 */
[----:B------:R-:W-:Y:S01]  /*6690*/  HMMA.16816.F32.BF16 R48, R172, R190, R48 ;  /* 0x000000beac30723c */ /* 0x000fe20000041830 */
[----:B------:R-:W1:Y:S08]  /*66a0*/  LDSM.16.M88.4 R172, [R208] ;  /* 0x00000000d0ac783b */ /* 0x000e700000000200 */
[----:B------:R-:W-:Y:S01]  /*66b0*/  LDSM.16.M88.4 R188, [R216+0x4500] ;  /* 0x00450000d8bc783b */ /* 0x000fe20000000200 */
[-C--:B--2---:R-:W-:Y:S08]  /*66c0*/  HMMA.16816.F32.BF16 R4, R156, R192.reuse, R4 ;  /* 0x000000c09c04723c */ /* 0x084ff00000041804 */
[C---:B------:R-:W-:Y:S08]  /*66d0*/  HMMA.16816.F32.BF16 R8, R196.reuse, R192, R8 ;  /* 0x000000c0c408723c */ /* 0x040ff00000041808 */
[-C--:B------:R-:W-:Y:S08]  /*66e0*/  HMMA.16816.F32.BF16 R12, R196, R194.reuse, R12 ;  /* 0x000000c2c40c723c */ /* 0x080ff0000004180c */
[C---:B------:R-:W-:Y:S01]  /*66f0*/  HMMA.16816.F32.BF16 R16, R156.reuse, R194, R16 ;  /* 0x000000c29c10723c */ /* 0x040fe20000041810 */
[----:B------:R-:W-:Y:S07]  /*6700*/  LDSM.16.M88.4 R192, [R206] ;  /* 0x00000000cec0783b */ /* 0x000fee0000000200 */
[-C--:B-1----:R-:W-:Y:S08]  /*6710*/  HMMA.16816.F32.BF16 R20, R156, R164.reuse, R20 ;  /* 0x000000a49c14723c */ /* 0x082ff00000041814 */
[C---:B------:R-:W-:Y:S08]  /*6720*/  HMMA.16816.F32.BF16 R24, R196.reuse, R164, R24 ;  /* 0x000000a4c418723c */ /* 0x040ff00000041818 */
[-C--:B------:R-:W-:Y:S08]  /*6730*/  HMMA.16816.F32.BF16 R28, R196, R166.reuse, R28 ;  /* 0x000000a6c41c723c */ /* 0x080ff0000004181c */
[C---:B------:R-:W-:Y:S01]  /*6740*/  HMMA.16816.F32.BF16 R32, R156.reuse, R166, R32 ;  /* 0x000000a69c20723c */ /* 0x040fe20000041820 */
[----:B------:R-:W1:Y:S07]  /*6750*/  LDSM.16.M88.4 R164, [R217+0x8900] ;  /* 0x00890000d9a4783b */ /* 0x000e6e0000000200 */
[-C--:B---3--:R-:W-:Y:S08]  /*6760*/  HMMA.16816.F32.BF16 R36, R156, R152.reuse, R36 ;  /* 0x000000989c24723c */ /* 0x088ff00000041824 */
[C---:B------:R-:W-:Y:S08]  /*6770*/  HMMA.16816.F32.BF16 R40, R196.reuse, R152, R40 ;  /* 0x00000098c428723c */ /* 0x040ff00000041828 */
[-C--:B------:R-:W-:Y:S08]  /*6780*/  HMMA.16816.F32.BF16 R44, R196, R154.reuse, R44 ;  /* 0x0000009ac42c723c */ /* 0x080ff0000004182c */
[----:B------:R-:W-:Y:S01]  /*6790*/  HMMA.16816.F32.BF16 R48, R156, R154, R48 ;  /* 0x0000009a9c30723c */ /* 0x000fe20000041830 */
[----:B------:R-:W2:Y:S07]  /*67a0*/  LDSM.16.M88.4 R152, [R217+0x9900] ;  /* 0x00990000d998783b */ /* 0x000eae0000000200 */
[-C--:B----4-:R-:W-:Y:S01]  /*67b0*/  HMMA.16816.F32.BF16 R4, R160, R168.reuse, R4 ;  /* 0x000000a8a004723c */ /* 0x090fe20000041804 */
[----:B------:R-:W3:Y:S07]  /*67c0*/  LDSM.16.M88.4 R156, [R216+0x4100] ;  /* 0x00410000d89c783b */ /* 0x000eee0000000200 */
[C---:B-----5:R-:W-:Y:S08]  /*67d0*/  HMMA.16816.F32.BF16 R8, R176.reuse, R168, R8 ;  /* 0x000000a8b008723c */ /* 0x060ff00000041808 */
[-C--:B------:R-:W-:Y:S08]  /*67e0*/  HMMA.16816.F32.BF16 R12, R176, R170.reuse, R12 ;  /* 0x000000aab00c723c */ /* 0x080ff0000004180c */
[C---:B------:R-:W-:Y:S01]  /*67f0*/  HMMA.16816.F32.BF16 R16, R160.reuse, R170, R16 ;  /* 0x000000aaa010723c */ /* 0x040fe20000041810 */
[----:B------:R-:W4:Y:S07]  /*6800*/  LDSM.16.M88.4 R168, [R213+0x8900] ;  /* 0x00890000d5a8783b */ /* 0x000f2e0000000200 */
[-C--:B------:R-:W-:Y:S08]  /*6810*/  HMMA.16816.F32.BF16 R20, R160, R172.reuse, R20 ;  /* 0x000000aca014723c */ /* 0x080ff00000041814 */
[C---:B------:R-:W-:Y:S08]  /*6820*/  HMMA.16816.F32.BF16 R24, R176.reuse, R172, R24 ;  /* 0x000000acb018723c */ /* 0x040ff00000041818 */
[-C--:B------:R-:W-:Y:S08]  /*6830*/  HMMA.16816.F32.BF16 R28, R176, R174.reuse, R28 ;  /* 0x000000aeb01c723c */ /* 0x080ff0000004181c */
[C---:B------:R-:W-:Y:S08]  /*6840*/  HMMA.16816.F32.BF16 R32, R160.reuse, R174, R32 ;  /* 0x000000aea020723c */ /* 0x040ff00000041820 */
[-C--:B------:R-:W-:Y:S08]  /*6850*/  HMMA.16816.F32.BF16 R36, R160, R180.reuse, R36 ;  /* 0x000000b4a024723c */ /* 0x080ff00000041824 */
[C---:B------:R-:W-:Y:S08]  /*6860*/  HMMA.16816.F32.BF16 R40, R176.reuse, R180, R40 ;  /* 0x000000b4b028723c */ /* 0x040ff00000041828 */
[-C--:B------:R-:W-:Y:S08]  /*6870*/  HMMA.16816.F32.BF16 R44, R176, R182.reuse, R44 ;  /* 0x000000b6b02c723c */ /* 0x080ff0000004182c */
[----:B------:R-:W-:Y:S01]  /*6880*/  HMMA.16816.F32.BF16 R48, R160, R182, R48 ;  /* 0x000000b6a030723c */ /* 0x000fe20000041830 */
[----:B------:R-:W5:Y:S07]  /*6890*/  LDSM.16.M88.4 R160, [R213+0x9900] ;  /* 0x00990000d5a0783b */ /* 0x000f6e0000000200 */
[-C--:B-1----:R-:W-:Y:S08]  /*68a0*/  HMMA.16816.F32.BF16 R4, R164, R184.reuse, R4 ;  /* 0x000000b8a404723c */ /* 0x082ff00000041804 */
[C---:B--2---:R-:W-:Y:S08]  /*68b0*/  HMMA.16816.F32.BF16 R8, R152.reuse, R184, R8 ;  /* 0x000000b89808723c */ /* 0x044ff00000041808 */
[-C--:B------:R-:W-:Y:S08]  /*68c0*/  HMMA.16816.F32.BF16 R12, R152, R186.reuse, R12 ;  /* 0x000000ba980c723c */ /* 0x080ff0000004180c */
[C---:B------:R-:W-:Y:S08]  /*68d0*/  HMMA.16816.F32.BF16 R16, R164.reuse, R186, R16 ;  /* 0x000000baa410723c */ /* 0x040ff00000041810 */
[-C--:B---3--:R-:W-:Y:S08]  /*68e0*/  HMMA.16816.F32.BF16 R20, R164, R156.reuse, R20 ;  /* 0x0000009ca414723c */ /* 0x088ff00000041814 */
[C---:B------:R-:W-:Y:S08]  /*68f0*/  HMMA.16816.F32.BF16 R24, R152.reuse, R156, R24 ;  /* 0x0000009c9818723c */ /* 0x040ff00000041818 */
[-C--:B------:R-:W-:Y:S08]  /*6900*/  HMMA.16816.F32.BF16 R28, R152, R158.reuse, R28 ;  /* 0x0000009e981c723c */ /* 0x080ff0000004181c */
[C---:B------:R-:W-:Y:S01]  /*6910*/  HMMA.16816.F32.BF16 R32, R164.reuse, R158, R32 ;  /* 0x0000009ea420723c */ /* 0x040fe20000041820 */
[----:B------:R-:W-:Y:S07]  /*6920*/  LDSM.16.M88.4 R156, [R204] ;  /* 0x00000000cc9c783b */ /* 0x000fee0000000200 */
[-C--:B------:R-:W-:Y:S08]  /*6930*/  HMMA.16816.F32.BF16 R36, R164, R188.reuse, R36 ;  /* 0x000000bca424723c */ /* 0x080ff00000041824 */
[C---:B------:R-:W-:Y:S08]  /*6940*/  HMMA.16816.F32.BF16 R40, R152.reuse, R188, R40 ;  /* 0x000000bc9828723c */ /* 0x040ff00000041828 */
[-C--:B------:R-:W-:Y:S01]  /*6950*/  HMMA.16816.F32.BF16 R44, R152, R190.reuse, R44 ;  /* 0x000000be982c723c */ /* 0x080fe2000004182c */
[----:B------:R-:W1:Y:S01]  /*6960*/  LDSM.16.M88.4 R152, [R205] ;  /* 0x00000000cd98783b */ /* 0x000e620000000200 */
[----:B------:R-:W-:Y:S06]  /*6970*/  DEPBAR.LE SB0, 0x0 ;  /* 0x000080000000791a */ /* 0x000fec0000000000 */
[----:B------:R-:W-:Y:S01]  /*6980*/  HMMA.16816.F32.BF16 R48, R164, R190, R48 ;  /* 0x000000bea430723c */ /* 0x000fe20000041830 */
[----:B------:R-:W-:Y:S07]  /*6990*/  BAR.SYNC.DEFER_BLOCKING 0x0 ;  /* 0x0000000000007b1d */ /* 0x000fee0000010000 */
[-C--:B----4-:R-:W-:Y:S08]  /*69a0*/  HMMA.16816.F32.BF16 R4, R168, R192.reuse, R4 ;  /* 0x000000c0a804723c */ /* 0x090ff00000041804 */
[C---:B-----5:R-:W-:Y:S08]  /*69b0*/  HMMA.16816.F32.BF16 R8, R160.reuse, R192, R8 ;  /* 0x000000c0a008723c */ /* 0x060ff00000041808 */
[-C--:B------:R-:W-:Y:S08]  /*69c0*/  HMMA.16816.F32.BF16 R12, R160, R194.reuse, R12 ;  /* 0x000000c2a00c723c */ /* 0x080ff0000004180c */
[C---:B------:R-:W-:Y:S04]  /*69d0*/  HMMA.16816.F32.BF16 R16, R168.reuse, R194, R16 ;  /* 0x000000c2a810723c */ /* 0x040fe80000041810 */
[----:B------:R-:W-:Y:S02]  /*69e0*/  FMUL.FTZ R245, R4, c[0x0][0x320] ;  /* 0x0000c80004f57a20 */ /* 0x000fe40000410000 */
[----:B------:R-:W-:Y:S02]  /*69f0*/  FMUL.FTZ R249, R5, c[0x0][0x320] ;  /* 0x0000c80005f97a20 */ /* 0x000fe40000410000 */
[-C--:B-1----:R-:W-:Y:S02]  /*6a00*/  HMMA.16816.F32.BF16 R20, R168, R152.reuse, R20 ;  /* 0x00000098a814723c */ /* 0x082fe40000041814 */
[----:B------:R-:W1:Y:S02]  /*6a10*/  MUFU.TANH R245, R245 ;  /* 0x000000f500f57308 */ /* 0x000e640000002400 */
[----:B------:R-:W-:Y:S02]  /*6a20*/  FMUL.FTZ R244, R6, c[0x0][0x320] ;  /* 0x0000c80006f47a20 */ /* 0x000fe40000410000 */
[----:B------:R-:W-:Y:S02]  /*6a30*/  FMUL.FTZ R247, R7, c[0x0][0x320] ;  /* 0x0000c80007f77a20 */ /* 0x000fe40000410000 */
[C---:B------:R-:W-:Y:S04]  /*6a40*/  HMMA.16816.F32.BF16 R24, R160.reuse, R152, R24 ;  /* 0x00000098a018723c */ /* 0x040fe80000041818 */
[----:B------:R-:W2:Y:S01]  /*6a50*/  MUFU.TANH R249, R249 ;  /* 0x000000f900f97308 */ /* 0x000ea20000002400 */
[----:B------:R-:W-:Y:S02]  /*6a60*/  FMUL.FTZ R251, R13, c[0x0][0x320] ;  /* 0x0000c8000dfb7a20 */ /* 0x000fe40000410000 */
[----:B------:R-:W-:Y:S01]  /*6a70*/  FMUL.FTZ R0, R8, c[0x0][0x320] ;  /* 0x0000c80008007a20 */ /* 0x000fe20000410000 */
[-C--:B------:R-:W-:Y:S04]  /*6a80*/  HMMA.16816.F32.BF16 R28, R160, R154.reuse, R28 ;  /* 0x0000009aa01c723c */ /* 0x080fe8000004181c */
[----:B------:R-:W-:Y:S02]  /*6a90*/  FMUL.FTZ R195, R17, c[0x0][0x320] ;  /* 0x0000c80011c37a20 */ /* 0x000fe40000410000 */
[----:B------:R3:W4:Y:S01]  /*6aa0*/  MUFU.TANH R185, R251 ;  /* 0x000000fb00b97308 */ /* 0x0007220000002400 */
[----:B------:R-:W-:Y:S01]  /*6ab0*/  FMUL.FTZ R246, R9, c[0x0][0x320] ;  /* 0x0000c80009f67a20 */ /* 0x000fe20000410000 */
[C---:B------:R-:W-:Y:S04]  /*6ac0*/  HMMA.16816.F32.BF16 R32, R168.reuse, R154, R32 ;  /* 0x0000009aa820723c */ /* 0x040fe80000041820 */
[----:B------:R-:W-:Y:S02]  /*6ad0*/  FMUL.FTZ R190, R20, c[0x0][0x320] ;  /* 0x0000c80014be7a20 */ /* 0x000fe40000410000 */
[----:B------:R-:W-:Y:S02]  /*6ae0*/  FMUL.FTZ R189, R21, c[0x0][0x320] ;  /* 0x0000c80015bd7a20 */ /* 0x000fe40000410000 */
[----:B------:R-:W1:Y:S01]  /*6af0*/  MUFU.TANH R244, R244 ;  /* 0x000000f400f47308 */ /* 0x000e620000002400 */
[-C--:B------:R-:W-:Y:S03]  /*6b00*/  HMMA.16816.F32.BF16 R36, R168, R156.reuse, R36 ;  /* 0x0000009ca824723c */ /* 0x080fe60000041824 */
[----:B------:R-:W-:Y:S02]  /*6b10*/  FMUL.FTZ R187, R22, c[0x0][0x320] ;  /* 0x0000c80016bb7a20 */ /* 0x000fe40000410000 */
[----:B------:R-:W-:Y:S02]  /*6b20*/  FMUL.FTZ R2, R10, c[0x0][0x320] ;  /* 0x0000c8000a027a20 */ /* 0x000fe40000410000 */
[----:B------:R-:W-:Y:S01]  /*6b30*/  FMUL.FTZ R3, R11, c[0x0][0x320] ;  /* 0x0000c8000b037a20 */ /* 0x000fe20000410000 */
[C---:B------:R-:W-:Y:S01]  /*6b40*/  HMMA.16816.F32.BF16 R40, R160.reuse, R156, R40 ;  /* 0x0000009ca028723c */ /* 0x040fe20000041828 */
[----:B------:R5:W1:Y:S03]  /*6b50*/  MUFU.TANH R17, R189 ;  /* 0x000000bd00117308 */ /* 0x000a660000002400 */
[----:B------:R-:W-:Y:S02]  /*6b60*/  FMUL.FTZ R252, R12, c[0x0][0x320] ;  /* 0x0000c8000cfc7a20 */ /* 0x000fe40000410000 */
[----:B---3--:R-:W-:Y:S02]  /*6b70*/  FMUL.FTZ R251, R18, c[0x0][0x320] ;  /* 0x0000c80012fb7a20 */ /* 0x008fe40000410000 */
[-C--:B------:R-:W-:Y:S03]  /*6b80*/  HMMA.16816.F32.BF16 R44, R160, R158.reuse, R44 ;  /* 0x0000009ea02c723c */ /* 0x080fe6000004182c */
[----:B------:R3:W1:Y:S01]  /*6b90*/  MUFU.TANH R18, R190 ;  /* 0x000000be00127308 */ /* 0x0006620000002400 */
[----:B------:R-:W-:Y:S02]  /*6ba0*/  FMUL.FTZ R248, R14, c[0x0][0x320] ;  /* 0x0000c8000ef87a20 */ /* 0x000fe40000410000 */
[----:B------:R-:W-:Y:S02]  /*6bb0*/  FMUL.FTZ R250, R15, c[0x0][0x320] ;  /* 0x0000c8000ffa7a20 */ /* 0x000fe40000410000 */
[----:B------:R-:W-:Y:S04]  /*6bc0*/  HMMA.16816.F32.BF16 R48, R168, R158, R48 ;  /* 0x0000009ea830723c */ /* 0x000fe80000041830 */
[----:B------:R-:W-:Y:S01]  /*6bd0*/  FMUL.FTZ R194, R16, c[0x0][0x320] ;  /* 0x0000c80010c27a20 */ /* 0x000fe20000410000 */
[----:B------:R1:W1:Y:S01]  /*6be0*/  MUFU.TANH R13, R187 ;  /* 0x000000bb000d7308 */ /* 0x0002620000002400 */
[----:B------:R-:W-:Y:S02]  /*6bf0*/  FMUL.FTZ R186, R19, c[0x0][0x320] ;  /* 0x0000c80013ba7a20 */ /* 0x000fe40000410000 */
[----:B------:R-:W-:Y:S04]  /*6c00*/  FMUL.FTZ R197, R23, c[0x0][0x320] ;  /* 0x0000c80017c57a20 */ /* 0x000fe80000410000 */
[----:B------:R-:W-:Y:S02]  /*6c10*/  FMUL.FTZ R198, R24, c[0x0][0x320] ;  /* 0x0000c80018c67a20 */ /* 0x000fe40000410000 */
[----:B------:R-:W-:Y:S01]  /*6c20*/  FMUL.FTZ R199, R25, c[0x0][0x320] ;  /* 0x0000c80019c77a20 */ /* 0x000fe20000410000 */
[----:B------:R-:W2:Y:S01]  /*6c30*/  MUFU.TANH R247, R247 ;  /* 0x000000f700f77308 */ /* 0x000ea20000002400 */
[----:B-----5:R-:W-:Y:S02]  /*6c40*/  FMUL.FTZ R189, R26, c[0x0][0x320] ;  /* 0x0000c8001abd7a20 */ /* 0x020fe40000410000 */
[----:B------:R-:W-:Y:S02]  /*6c50*/  FMUL.FTZ R15, R28, c[0x0][0x320] ;  /* 0x0000c8001c0f7a20 */ /* 0x000fe40000410000 */
[----:B------:R-:W-:Y:S02]  /*6c60*/  FMUL.FTZ R14, R29, c[0x0][0x320] ;  /* 0x0000c8001d0e7a20 */ /* 0x000fe40000410000 */
[----:B------:R-:W-:Y:S02]  /*6c70*/  FMUL.FTZ R191, R30, c[0x0][0x320] ;  /* 0x0000c8001ebf7a20 */ /* 0x000fe40000410000 */
[----:B---3--:R-:W-:Y:S01]  /*6c80*/  FMUL.FTZ R190, R31, c[0x0][0x320] ;  /* 0x0000c8001fbe7a20 */ /* 0x008fe20000410000 */
[----:B------:R-:W3:Y:S01]  /*6c90*/  MUFU.TANH R0, R0 ;  /* 0x0000000000007308 */ /* 0x000ee20000002400 */
[----:B------:R-:W-:Y:S02]  /*6ca0*/  FMUL.FTZ R26, R32, c[0x0][0x320] ;  /* 0x0000c800201a7a20 */ /* 0x000fe40000410000 */
[----:B------:R-:W-:Y:S02]  /*6cb0*/  FMUL.FTZ R21, R34, c[0x0][0x320] ;  /* 0x0000c80022157a20 */ /* 0x000fe40000410000 */
[----:B-1----:R-:W-:Y:S02]  /*6cc0*/  FMUL.FTZ R187, R27, c[0x0][0x320] ;  /* 0x0000c8001bbb7a20 */ /* 0x002fe40000410000 */
[----:B------:R-:W-:Y:S02]  /*6cd0*/  FMUL.FTZ R27, R33, c[0x0][0x320] ;  /* 0x0000c800211b7a20 */ /* 0x000fe40000410000 */
[----:B------:R-:W-:Y:S01]  /*6ce0*/  FMUL.FTZ R19, R35, c[0x0][0x320] ;  /* 0x0000c80023137a20 */ /* 0x000fe20000410000 */
[----:B------:R-:W1:Y:S01]  /*6cf0*/  MUFU.TANH R246, R246 ;  /* 0x000000f600f67308 */ /* 0x000e620000002400 */
[----:B------:R-:W-:Y:S02]  /*6d00*/  FMUL.FTZ R165, R36, c[0x0][0x320] ;  /* 0x0000c80024a57a20 */ /* 0x000fe40000410000 */
[----:B------:R-:W-:Y:S02]  /*6d10*/  FMUL.FTZ R34, R37, c[0x0][0x320] ;  /* 0x0000c80025227a20 */ /* 0x000fe40000410000 */
[----:B------:R-:W-:Y:S02]  /*6d20*/  FMUL.FTZ R30, R38, c[0x0][0x320] ;  /* 0x0000c800261e7a20 */ /* 0x000fe40000410000 */
        /* <DEDUP_REMOVED lines=15> */
[----:B------:R-:W-:Y:S09]  /*6e20*/  FMUL.FTZ R51, R51, c[0x0][0x320] ;  /* 0x0000c80033337a20 */ /* 0x000ff20000410000 */
[----:B------:R-:W1:Y:S10]  /*6e30*/  MUFU.TANH R248, R248 ;  /* 0x000000f800f87308 */ /* 0x000e740000002400 */
        /* <DEDUP_REMOVED lines=23> */
[----:B------:R1:W1:Y:S10]  /*6fb0*/  MUFU.TANH R167, R41 ;  /* 0x0000002900a77308 */ /* 0x0002740000002400 */
        /* <DEDUP_REMOVED lines=9> */
[----:B------:R1:W1:Y:S01]  /*7050*/  MUFU.TANH R171, R51 ;  /* 0x0000003300ab7308 */ /* 0x0002620000002400 */
[----:B------:R-:W-:-:S05]  /*7060*/  @!P0 BRA `(.L_x_483) ;  /* 0x0000038000008947 */ /* 0x000fca0003800000 */
[----:B--234-:R-:W-:Y:S01]  /*7070*/  ISETP.NE.AND P2, PT, R222, 0x1, PT ;  /* 0x00000001de00780c */ /* 0x01cfe20003f45270 */
[----:B------:R-:W-:Y:S01]  /*7080*/  IMAD R226, R240, 0x30, R232 ;  /* 0x00000030f0e27824 */ /* 0x000fe200078e02e8 */
[----:B------:R-:W-:Y:S01]  /*7090*/  ISETP.GT.AND P1, PT, R227, 0x2f, PT ;  /* 0x0000002fe300780c */ /* 0x000fe20003f24270 */
[----:B------:R-:W-:Y:S01]  /*70a0*/  IMAD.MOV.U32 R225, RZ, RZ, RZ ;  /* 0x000000ffffe17224 */ /* 0x000fe200078e00ff */
[----:B------:R-:W-:Y:S02]  /*70b0*/  ISETP.GE.AND P5, PT, R230, c[0x0][0x1d4], PT ;  /* 0x00007500e6007a0c */ /* 0x000fe40003fa6270 */
[----:B------:R-:W-:Y:S02]  /*70c0*/  IADD3 R226, R226, -0x30, R227 ;  /* 0xffffffd0e2e27810 */ /* 0x000fe40007ffe0e3 */
[----:B------:R-:W-:Y:S02]  /*70d0*/  ISETP.GE.AND P4, PT, R229, c[0x0][0x1d4], PT ;  /* 0x00007500e5007a0c */ /* 0x000fe40003f86270 */
[----:B------:R-:W-:Y:S01]  /*70e0*/  ISETP.GE.AND P3, PT, R228, c[0x0][0x1d4], PT ;  /* 0x00007500e4007a0c */ /* 0x000fe20003f66270 */
[----:B------:R-:W-:Y:S02]  /*70f0*/  IMAD.MOV.U32 R4, RZ, RZ, R226 ;  /* 0x000000ffff047224 */ /* 0x000fe400078e00e2 */
[----:B------:R-:W-:Y:S05]  /*7100*/  @P2 IMAD.HI.U32 R5, R226, c[0x0][0x2bc], RZ ;  /* 0x0000af00e2052a27 */ /* 0x000fea00078e00ff */
[----:B------:R-:W-:Y:S04]  /*7110*/  @P2 SHF.R.U32.HI R4, RZ, c[0x0][0x2c0], R5 ;  /* 0x0000b000ff042a19 */ /* 0x000fe80000011605 */
[C---:B------:R-:W-:Y:S04]  /*7120*/  @!P1 IADD3 R8, P0, R4.reuse, UR10, RZ ;  /* 0x0000000a04089c10 */ /* 0x040fe8000ff1e0ff */
[----:B------:R-:W-:Y:S02]  /*7130*/  @!P1 LEA.HI.X.SX32 R5, R4, UR6, 0x1, P0 ;  /* 0x0000000604059c11 */ /* 0x000fe400080f0eff */
[C---:B------:R-:W-:Y:S04]  /*7140*/  @!P1 LEA R6, P0, R8.reuse, c[0x0][0x2a0], 0x2 ;  /* 0x0000a80008069a11 */ /* 0x040fe800078010ff */
[----:B------:R-:W-:Y:S01]  /*7150*/  @!P1 LEA.HI.X R7, R8, c[0x0][0x2a4], R5, 0x2, P0 ;  /* 0x0000a90008079a11 */ /* 0x000fe200000f1405 */
[----:B------:R-:W-:Y:S04]  /*7160*/  IMAD.MOV R5, RZ, RZ, -R4 ;  /* 0x000000ffff057224 */ /* 0x000fe800078e0a04 */
[----:B------:R-:W2:Y:S01]  /*7170*/  @!P1 LDG.E R225, [R6.64] ;  /* 0x0000000c06e19981 */ /* 0x000ea2000c1e1900 */
[----:B------:R-:W-:Y:S04]  /*7180*/  IMAD R226, R5, c[0x0][0x2b8], R226 ;  /* 0x0000ae0005e27a24 */ /* 0x000fe800078e02e2 */
[C---:B------:R-:W-:Y:S01]  /*7190*/  IMAD.WIDE.U32 R8, R226.reuse, c[0x0][0x1e0], RZ ;  /* 0x00007800e2087a25 */ /* 0x040fe200078e00ff */
[----:B------:R-:W-:Y:S05]  /*71a0*/  SHF.R.S32.HI R5, RZ, 0x1f, R226 ;  /* 0x0000001fff057819 */ /* 0x000fea00000114e2 */
[----:B------:R-:W-:Y:S04]  /*71b0*/  IMAD R5, R5, c[0x0][0x1e0], RZ ;  /* 0x0000780005057a24 */ /* 0x000fe800078e02ff */
[----:B------:R-:W-:Y:S04]  /*71c0*/  IMAD R5, R226, c[0x0][0x1e4], R5 ;  /* 0x00007900e2057a24 */ /* 0x000fe800078e0205 */
[----:B------:R-:W-:Y:S01]  /*71d0*/  IMAD.IADD R9, R9, 0x1, R5 ;  /* 0x0000000109097824 */ /* 0x000fe200078e0205 */
[----:B--2---:R-:W-:Y:S03]  /*71e0*/  SHF.R.S32.HI R10, RZ, 0x1f, R225 ;  /* 0x0000001fff0a7819 */ /* 0x004fe600000114e1 */
[C---:B------:R-:W-:Y:S04]  /*71f0*/  IMAD.WIDE.U32 R8, R225.reuse, c[0x0][0x1f0], R8 ;  /* 0x00007c00e1087a25 */ /* 0x040fe800078e0008 */
[----:B------:R-:W-:Y:S01]  /*7200*/  IMAD R6, R10, c[0x0][0x1f0], RZ ;  /* 0x00007c000a067a24 */ /* 0x000fe200078e02ff */
[----:B------:R-:W-:Y:S03]  /*7210*/  IADD3 R7, P0, R8, UR18, RZ ;  /* 0x0000001208077c10 */ /* 0x000fe6000ff1e0ff */
[----:B------:R-:W-:Y:S05]  /*7220*/  IMAD R6, R225, c[0x0][0x1f4], R6 ;  /* 0x00007d00e1067a24 */ /* 0x000fea00078e0206 */
[----:B------:R-:W-:Y:S02]  /*7230*/  IADD3.X R6, R9, UR9, R6, P0, !PT ;  /* 0x0000000909067c10 */ /* 0x000fe400087fe406 */
[C---:B------:R-:W-:Y:S04]  /*7240*/  LEA R5, P0, R7.reuse, c[0x0][0x1c8], 0x1 ;  /* 0x0000720007057a11 */ /* 0x040fe800078008ff */
[----:B------:R-:W-:Y:S01]  /*7250*/  LEA.HI.X R4, R7, c[0x0][0x1cc], R6, 0x1, P0 ;  /* 0x0000730007047a11 */ /* 0x000fe200000f0c06 */
[----:B------:R-:W2:Y:S01]  /*7260*/  SHFL.IDX PT, R9, R5, RZ, 0x1c1f ;  /* 0x001c1fff05097589 */ /* 0x000ea200000e0000 */
[----:B------:R-:W-:Y:S03]  /*7270*/  IADD3 R6, -R241, 0x30, RZ ;  /* 0x00000030f1067810 */ /* 0x000fe60007ffe1ff */
[----:B------:R-:W3:Y:S01]  /*7280*/  SHFL.IDX PT, R7, R4, RZ, 0x1c1f ;  /* 0x001c1fff04077589 */ /* 0x000ee200000e0000 */
[----:B------:R-:W-:Y:S03]  /*7290*/  ISETP.GE.AND P1, PT, R6, 0x1, PT ;  /* 0x000000010600780c */ /* 0x000fe60003f26270 */
[----:B------:R-:W-:Y:S10]  /*72a0*/  SHFL.IDX PT, R12, R4, 0x1, 0x1c1f ;  /* 0x003c1f00040c7f89 */ /* 0x000ff400000e0000 */
[----:B--2---:R-:W-:Y:S05]  /*72b0*/  @P1 IADD3 R36, P0, R9, R202, RZ ;  /* 0x000000ca09241210 */ /* 0x004fea0007f1e0ff */
[--C-:B---3--:R-:W-:Y:S01]  /*72c0*/  @P1 IMAD.X R37, R7, 0x1, R200.reuse, P0 ;  /* 0x0000000107251824 */ /* 0x108fe200000e06c8 */
[----:B------:R-:W-:Y:S04]  /*72d0*/  @P1 IADD3 R10, P0, R9, R242, RZ ;  /* 0x000000f2090a1210 */ /* 0x000fe80007f1e0ff */
[----:B------:R2:W-:Y:S01]  /*72e0*/  @P1 LDGSTS.E.BYPASS.LTC128B.128 [R220+0x2500], [R36.64], !P5 ;  /* 0x0250000024dc1fae */ /* 0x0005e2000e901d4c */
[----:B------:R-:W-:Y:S01]  /*72f0*/  @P1 IMAD.X R11, R7, 0x1, R203, P0 ;  /* 0x00000001070b1824 */ /* 0x000fe200000e06cb */
[C---:B------:R-:W-:Y:S04]  /*7300*/  @P1 LEA R8, P0, R218.reuse, R9, 0x1 ;  /* 0x00000009da081211 */ /* 0x040fe800078008ff */
[----:B------:R2:W-:Y:S01]  /*7310*/  @P1 LDGSTS.E.BYPASS.LTC128B.128 [R220+0x3100], [R10.64], !P4 ;  /* 0x031000000adc1fae */ /* 0x0005e2000e101d4c */
[----:B------:R-:W-:Y:S02]  /*7320*/  @P1 LEA.HI.X R9, R218, R7, R233, 0x1, P0 ;  /* 0x00000007da091211 */ /* 0x000fe400000f0ce9 */
[----:B------:R-:W-:Y:S01]  /*7330*/  ISETP.GE.AND P0, PT, R6, 0x21, PT ;  /* 0x000000210600780c */ /* 0x000fe20003f06270 */
[----:B------:R-:W3:Y:S04]  /*7340*/  SHFL.IDX PT, R7, R5, 0x1, 0x1c1f ;  /* 0x003c1f0005077f89 */ /* 0x000ee800000e0000 */
[----:B------:R2:W-:Y:S08]  /*7350*/  @P1 LDGSTS.E.BYPASS.LTC128B.128 [R220+0x3d00], [R8.64], !P3 ;  /* 0x03d0000008dc1fae */ /* 0x0005f0000d901d4c */
[C---:B---3--:R-:W-:Y:S05]  /*7360*/  @P0 IADD3 R48, P2, R7.reuse, R202, RZ ;  /* 0x000000ca07300210 */ /* 0x048fea0007f5e0ff */
[C---:B------:R-:W-:Y:S01]  /*7370*/  @P0 IMAD.X R49, R12.reuse, 0x1, R200, P2 ;  /* 0x000000010c310824 */ /* 0x040fe200010e06c8 */
[----:B------:R-:W-:Y:S04]  /*7380*/  @P0 IADD3 R40, P2, R7, R242, RZ ;  /* 0x000000f207280210 */ /* 0x000fe80007f5e0ff */
[----:B------:R2:W-:Y:S01]  /*7390*/  @P0 LDGSTS.E.BYPASS.LTC128B.128 [R220+0x2d00], [R48.64], !P5 ;  /* 0x02d0000030dc0fae */ /* 0x0005e2000e901d4c */
[----:B-1----:R-:W-:Y:S01]  /*73a0*/  @P0 IMAD.X R41, R12, 0x1, R203, P2 ;  /* 0x000000010c290824 */ /* 0x002fe200010e06cb */
[C---:B------:R-:W-:Y:S04]  /*73b0*/  @P0 LEA R6, P2, R218.reuse, R7, 0x1 ;  /* 0x00000007da060211 */ /* 0x040fe800078408ff */
[----:B------:R2:W-:Y:S01]  /*73c0*/  @P0 LDGSTS.E.BYPASS.LTC128B.128 [R220+0x3900], [R40.64], !P4 ;  /* 0x0390000028dc0fae */ /* 0x0005e2000e101d4c */
[----:B------:R-:W-:Y:S05]  /*73d0*/  @P0 LEA.HI.X R7, R218, R12, R233, 0x1, P2 ;  /* 0x0000000cda070211 */ /* 0x000fea00010f0ce9 */
[----:B------:R2:W-:Y:S03]  /*73e0*/  @P0 LDGSTS.E.BYPASS.LTC128B.128 [R220+0x4500], [R6.64], !P3 ;  /* 0x0450000006dc0fae */ /* 0x0005e6000d901d4c */
.L_x_483:
[----:B--234-:R-:W-:Y:S01]  /*73f0*/  IMAD.MOV.U32 R9, RZ, RZ, R231 ;  /* 0x000000ffff097224 */ /* 0x01cfe200078e00e7 */
[----:B------:R-:W-:Y:S01]  /*7400*/  PLOP3.LUT P0, PT, PT, PT, UP2, 0x80, 0x0 ;  /* 0x000000000000781c */ /* 0x000fe20003f0f028 */
[----:B------:R-:W0:Y:S01]  /*7410*/  LDGDEPBAR ;  /* 0x00000000000079af */ /* 0x000e220000000000 */
[----:B------:R-:W-:Y:S05]  /*7420*/  IMAD R10, R240, -0x30, RZ ;  /* 0xffffffd0f00a7824 */ /* 0x000fea00078e02ff */
[----:B------:R-:W-:Y:S06]  /*7430*/  IADD3 R7, -R235, 0x1, R10 ;  /* 0x00000001eb077810 */ /* 0x000fec0007ffe10a */
[----:B------:R-:W-:Y:S01]  /*7440*/  @P0 IMAD.HI.U32 R4, R231, c[0x0][0x2c8], RZ ;  /* 0x0000b200e7040a27 */ /* 0x000fe200078e00ff */
[----:B------:R-:W-:Y:S11]  /*7450*/  PLOP3.LUT P0, PT, PT, PT, UP2, 0x80, 0x0 ;  /* 0x000000000000781c */ /* 0x000ff60003f0f028 */
[----:B------:R-:W-:Y:S02]  /*7460*/  @!UPT UIADD3 URZ, URZ, URZ, URZ ;  /* 0x0000003f3f3ff290 */ /* 0x000fe4000fffe03f */
[----:B------:R-:W-:Y:S01]  /*7470*/  @P0 SHF.R.U32.HI R9, RZ, c[0x0][0x2cc], R4 ;  /* 0x0000b300ff090a19 */ /* 0x000fe20000011604 */
[----:B------:R-:W-:Y:S01]  /*7480*/  IMAD.MOV.U32 R4, RZ, RZ, c[0x0][0x2ac] ;  /* 0x0000ab00ff047624 */ /* 0x000fe200078e00ff */
[----:B------:R-:W-:Y:S03]  /*7490*/  PLOP3.LUT P0, PT, PT, PT, UP1, 0x40, 0x0 ;  /* 0x000000000000781c */ /* 0x000fe60003f0e818 */
[----:B------:R-:W2:Y:S01]  /*74a0*/  SHFL.IDX PT, R5, R9, RZ, 0x1c1f ;  /* 0x001c1fff09057589 */ /* 0x000ea200000e0000 */
[----:B------:R-:W-:Y:S05]  /*74b0*/  IMAD R7, R4, c[0x0][0x1d0], R7 ;  /* 0x0000740004077a24 */ /* 0x000fea00078e0207 */
[----:B------:R-:W-:Y:S04]  /*74c0*/  IADD3 R6, R7, -c[0x0][0x168], RZ ;  /* 0x80005a0007067a10 */ /* 0x000fe80007ffe0ff */
[C---:B------:R-:W-:Y:S02]  /*74d0*/  IADD3 R8, R6.reuse, c[0x0][0x328], RZ ;  /* 0x0000ca0006087a10 */ /* 0x040fe40007ffe0ff */
[----:B------:R-:W-:Y:S03]  /*74e0*/  IADD3 R6, R6, UR17, RZ ;  /* 0x0000001106067c10 */ /* 0x000fe6000fffe0ff */
[--C-:B--2---:R-:W-:Y:S02]  /*74f0*/  IMAD.IADD R11, R8, 0x1, R5.reuse ;  /* 0x00000001080b7824 */ /* 0x104fe400078e0205 */
[----:B------:R-:W-:Y:S01]  /*7500*/  IMAD.IADD R7, R6, 0x1, R5 ;  /* 0x0000000106077824 */ /* 0x000fe200078e0205 */
[----:B------:R-:W-:-:S05]  /*7510*/  @P0 BRA `(.L_x_484) ;  /* 0x000001a000000947 */ /* 0x000fca0003800000 */
[----:B------:R-:W-:Y:S01]  /*7520*/  MOV R4, c[0x0][0x2ac] ;  /* 0x0000ab0000047a02 */ /* 0x000fe20000000f00 */
[----:B------:R-:W-:Y:S04]  /*7530*/  BSSY B0, `(.L_x_485) ;  /* 0x0000013000007945 */ /* 0x000fe80003800000 */
[----:B------:R-:W-:Y:S05]  /*7540*/  IMAD R5, R4, c[0x0][0x1d0], R5 ;  /* 0x0000740004057a24 */ /* 0x000fea00078e0205 */
[----:B------:R-:W-:Y:S04]  /*7550*/  IADD3 R5, R5, -c[0x0][0x168], RZ ;  /* 0x80005a0005057a10 */ /* 0x000fe80007ffe0ff */
[----:B------:R-:W-:Y:S11]  /*7560*/  ISETP.GT.AND P0, PT, R5, -0x1, PT ;  /* 0xffffffff0500780c */ /* 0x000ff60003f04270 */
[----:B------:R-:W-:Y:S02]  /*7570*/  @!UPT UIADD3 URZ, URZ, URZ, URZ ;  /* 0x0000003f3f3ff290 */ /* 0x000fe4000fffe03f */
[----:B------:R-:W-:-:S05]  /*7580*/  @P0 BRA `(.L_x_486) ;  /* 0x0000008000000947 */ /* 0x000fca0003800000 */
[----:B------:R-:W-:Y:S01]  /*7590*/  LOP3.LUT R5, RZ, R5, RZ, 0x33, !PT ;  /* 0x00000005ff057212 */ /* 0x000fe200078e33ff */
[----:B------:R-:W-:Y:S05]  /*75a0*/  IMAD.MOV.U32 R4, RZ, RZ, 0x1 ;  /* 0x00000001ff047424 */ /* 0x000fea00078e00ff */
[----:B------:R-:W-:Y:S11]  /*75b0*/  ISETP.NE.AND P0, PT, R4, c[0x0][0x32c], PT ;  /* 0x0000cb0004007a0c */ /* 0x000ff60003f05270 */
[----:B------:R-:W-:Y:S02]  /*75c0*/  @!UPT UIADD3 URZ, URZ, URZ, URZ ;  /* 0x0000003f3f3ff290 */ /* 0x000fe4000fffe03f */
[----:B------:R-:W-:Y:S05]  /*75d0*/  @P0 IMAD.HI.U32 R4, R5, c[0x0][0x330], RZ ;  /* 0x0000cc0005040a27 */ /* 0x000fea00078e00ff */
[----:B------:R-:W-:Y:S04]  /*75e0*/  @P0 SHF.R.U32.HI R5, RZ, c[0x0][0x334], R4 ;  /* 0x0000cd00ff050a19 */ /* 0x000fe80000011604 */
[----:B------:R-:W-:Y:S01]  /*75f0*/  LOP3.LUT R5, RZ, R5, RZ, 0x33, !PT ;  /* 0x00000005ff057212 */ /* 0x000fe200078e33ff */
[----:B------:R-:W-:-:S05]  /*7600*/  BRA `(.L_x_487) ;  /* 0x0000005000007947 */ /* 0x000fca0003800000 */
.L_x_486:
[----:B------:R-:W-:Y:S04]  /*7610*/  MOV R4, 0x1 ;  /* 0x0000000100047802 */ /* 0x000fe80000000f00 */
[----:B------:R-:W-:Y:S11]  /*7620*/  ISETP.NE.AND P0, PT, R4, c[0x0][0x32c], PT ;  /* 0x0000cb0004007a0c */ /* 0x000ff60003f05270 */
[----:B------:R-:W-:Y:S02]  /*7630*/  @!UPT UIADD3 URZ, URZ, URZ, URZ ;  /* 0x0000003f3f3ff290 */ /* 0x000fe4000fffe03f */
[----:B------:R-:W-:Y:S05]  /*7640*/  @P0 IMAD.HI.U32 R4, R5, c[0x0][0x330], RZ ;  /* 0x0000cc0005040a27 */ /* 0x000fea00078e00ff */
[----:B------:R-:W-:Y:S02]  /*7650*/  @P0 SHF.R.U32.HI R5, RZ, c[0x0][0x334], R4 ;  /* 0x0000cd00ff050a19 */ /* 0x000fe40000011604 */
.L_x_487:
[----:B------:R-:W-:Y:S05]  /*7660*/  BSYNC B0 ;  /* 0x0000000000007941 */ /* 0x000fea0003800000 */
.L_x_485:
[----:B------:R-:W-:Y:S04]  /*7670*/  IMAD.IADD R12, R10, 0x1, -R235 ;  /* 0x000000010a0c7824 */ /* 0x000fe800078e0aeb */
[----:B------:R-:W-:Y:S05]  /*7680*/  IMAD R12, R5, c[0x0][0x32c], R12 ;  /* 0x0000cb00050c7a24 */ /* 0x000fea00078e020c */
[----:B------:R-:W-:Y:S02]  /*7690*/  IADD3 R4, R12, c[0x0][0x32c], RZ ;  /* 0x0000cb000c047a10 */ /* 0x000fe40007ffe0ff */
[----:B------:R-:W-:Y:S02]  /*76a0*/  IMNMX R7, R7, R12, !PT ;  /* 0x0000000c07077217 */ /* 0x000fe40007800200 */
[----:B------:R-:W-:Y:S02]  /*76b0*/  IMNMX R11, R11, R4, PT ;  /* 0x000000040b0b7217 */ /* 0x000fe40003800200 */
.L_x_484:
[C---:B------:R-:W-:Y:S02]  /*76c0*/  ISETP.GE.AND P0, PT, R10.reuse, 0x1, PT ;  /* 0x000000010a00780c */ /* 0x040fe40003f06270 */
[C---:B------:R-:W-:Y:S02]  /*76d0*/  ISETP.GE.AND P1, PT, R10.reuse, 0x2, PT ;  /* 0x000000020a00780c */ /* 0x040fe40003f26270 */
[----:B------:R-:W-:Y:S02]  /*76e0*/  P2R R28, PR, RZ, 0x1 ;  /* 0x00000001ff1c7803 */ /* 0x000fe40000000000 */
[----:B------:R-:W-:Y:S02]  /*76f0*/  ISETP.GT.AND P0, PT, R7, RZ, !P0 ;  /* 0x000000ff0700720c */ /* 0x000fe40004704270 */
[----:B------:R-:W-:Y:S02]  /*7700*/  P2R R12, PR, RZ, 0x2 ;  /* 0x00000002ff0c7803 */ /* 0x000fe40000000000 */
[----:B------:R-:W-:Y:S02]  /*7710*/  ISETP.LT.OR P0, PT, R11, 0x1, P0 ;  /* 0x000000010b00780c */ /* 0x000fe40000701670 */
[C---:B------:R-:W-:Y:S02]  /*7720*/  ISETP.GE.AND P6, PT, R10.reuse, 0x12, PT ;  /* 0x000000120a00780c */ /* 0x040fe40003fc6270 */
[----:B------:R-:W-:Y:S02]  /*7730*/  FSEL R4, R245, -INF , !P0 ;  /* 0xff800000f5047808 */ /* 0x000fe40004000000 */
[----:B------:R-:W-:Y:S02]  /*7740*/  ISETP.GT.AND P0, PT, R7, 0x1, !P1 ;  /* 0x000000010700780c */ /* 0x000fe40004f04270 */
[C---:B------:R-:W-:Y:S02]  /*7750*/  ISETP.GE.AND P1, PT, R10.reuse, 0x9, PT ;  /* 0x000000090a00780c */ /* 0x040fe40003f26270 */
[----:B------:R-:W-:Y:S02]  /*7760*/  ISETP.LT.OR P0, PT, R11, 0x2, P0 ;  /* 0x000000020b00780c */ /* 0x000fe40000701670 */
[----:B------:R-:W-:Y:S02]  /*7770*/  P2R R24, PR, RZ, 0x2 ;  /* 0x00000002ff187803 */ /* 0x000fe40000000000 */
[----:B------:R-:W-:Y:S02]  /*7780*/  FSEL R37, R249, -INF , !P0 ;  /* 0xff800000f9257808 */ /* 0x000fe40004000000 */
[----:B------:R-:W-:Y:S02]  /*7790*/  ISETP.GT.AND P0, PT, R7, 0x8, !P1 ;  /* 0x000000080700780c */ /* 0x000fe40004f04270 */
[----:B------:R-:W-:Y:S02]  /*77a0*/  ISETP.GE.AND P1, PT, R10, 0xa, PT ;  /* 0x0000000a0a00780c */ /* 0x000fe40003f26270 */
[----:B------:R-:W-:Y:S02]  /*77b0*/  ISETP.LT.OR P0, PT, R11, 0x9, P0 ;  /* 0x000000090b00780c */ /* 0x000fe40000701670 */
[----:B------:R-:W-:Y:S02]  /*77c0*/  P2R R20, PR, RZ, 0x2 ;  /* 0x00000002ff147803 */ /* 0x000fe40000000000 */
[----:B-1----:R-:W-:Y:S02]  /*77d0*/  FSEL R35, R194, -INF , !P0 ;  /* 0xff800000c2237808 */ /* 0x002fe40004000000 */
[----:B------:R-:W-:Y:S02]  /*77e0*/  ISETP.GT.AND P0, PT, R7, 0x9, !P1 ;  /* 0x000000090700780c */ /* 0x000fe40004f04270 */
[C---:B------:R-:W-:Y:S02]  /*77f0*/  ISETP.GE.AND P1, PT, R10.reuse, 0x11, PT ;  /* 0x000000110a00780c */ /* 0x040fe40003f26270 */
[----:B------:R-:W-:Y:S02]  /*7800*/  ISETP.LT.OR P0, PT, R11, 0xa, P0 ;  /* 0x0000000a0b00780c */ /* 0x000fe40000701670 */
[C---:B------:R-:W-:Y:S02]  /*7810*/  ISETP.GE.AND P5, PT, R10.reuse, 0x19, PT ;  /* 0x000000190a00780c */ /* 0x040fe40003fa6270 */
[----:B------:R-:W-:Y:S02]  /*7820*/  FSEL R5, R195, -INF , !P0 ;  /* 0xff800000c3057808 */ /* 0x000fe40004000000 */
[----:B------:R-:W-:Y:S02]  /*7830*/  ISETP.GT.AND P0, PT, R7, 0x10, !P1 ;  /* 0x000000100700780c */ /* 0x000fe40004f04270 */
[C---:B------:R-:W-:Y:S02]  /*7840*/  ISETP.GE.AND P4, PT, R10.reuse, 0x1a, PT ;  /* 0x0000001a0a00780c */ /* 0x040fe40003f86270 */
[----:B------:R-:W-:Y:S02]  /*7850*/  ISETP.LT.OR P0, PT, R11, 0x11, P0 ;  /* 0x000000110b00780c */ /* 0x000fe40000701670 */
[----:B------:R-:W-:Y:S02]  /*7860*/  ISETP.GE.AND P3, PT, R10, 0x21, PT ;  /* 0x000000210a00780c */ /* 0x000fe40003f66270 */
        /* <DEDUP_REMOVED lines=8> */
[----:B------:R-:W-:Y:S04]  /*78f0*/  ISETP.LT.OR P0, PT, R11, 0x19, P0 ;  /* 0x000000190b00780c */ /* 0x000fe80000701670 */
[----:B------:R-:W-:Y:S02]  /*7900*/  FSEL R194, R26, -INF , !P0 ;  /* 0xff8000001ac27808 */ /* 0x000fe40004000000 */
[----:B------:R-:W-:Y:S04]  /*7910*/  ISETP.GT.AND P0, PT, R7, 0x19, !P4 ;  /* 0x000000190700780c */ /* 0x000fe80006704270 */
        /* <DEDUP_REMOVED lines=11> */
[----:B------:R-:W-:Y:S04]  /*79d0*/  ISETP.GE.AND P0, PT, R10, 0x2a, PT ;  /* 0x0000002a0a00780c */ /* 0x000fe80003f06270 */
[----:B------:R-:W-:Y:S02]  /*79e0*/  P2R R18, PR, RZ, 0x1 ;  /* 0x00000001ff127803 */ /* 0x000fe40000000000 */
[----:B------:R-:W-:Y:S04]  /*79f0*/  ISETP.GT.AND P0, PT, R7, 0x29, !P0 ;  /* 0x000000290700780c */ /* 0x000fe80004704270 */
[----:B------:R-:W-:Y:S02]  /*7a00*/  ISETP.LT.OR P0, PT, R11, 0x2a, P0 ;  /* 0x0000002a0b00780c */ /* 0x000fe40000701670 */
[----:B------:R-:W1:Y:S02]  /*7a10*/  SHFL.IDX PT, R11, R9, 0x1, 0x1c1f ;  /* 0x003c1f00090b7f89 */ /* 0x000e6400000e0000 */
[----:B------:R-:W-:Y:S02]  /*7a20*/  FSEL R175, R45, -INF , !P0 ;  /* 0xff8000002daf7808 */ /* 0x000fe40004000000 */
[----:B------:R-:W-:Y:S01]  /*7a30*/  PLOP3.LUT P0, PT, PT, PT, UP1, 0x40, 0x0 ;  /* 0x000000000000781c */ /* 0x000fe20003f0e818 */
[--C-:B-1----:R-:W-:Y:S02]  /*7a40*/  IMAD.IADD R26, R8, 0x1, R11.reuse ;  /* 0x00000001081a7824 */ /* 0x102fe400078e020b */
[----:B------:R-:W-:Y:S10]  /*7a50*/  IMAD.IADD R17, R6, 0x1, R11 ;  /* 0x0000000106117824 */ /* 0x000ff400078e020b */
        /* <DEDUP_REMOVED lines=16> */
.L_x_490:
[----:B------:R-:W-:Y:S04]  /*7b60*/  MOV R7, 0x1 ;  /* 0x0000000100077802 */ /* 0x000fe80000000f00 */
[----:B------:R-:W-:Y:S11]  /*7b70*/  ISETP.NE.AND P0, PT, R7, c[0x0][0x32c], PT ;  /* 0x0000cb0007007a0c */ /* 0x000ff60003f05270 */
[----:B------:R-:W-:Y:S02]  /*7b80*/  @!UPT UIADD3 URZ, URZ, URZ, URZ ;  /* 0x0000003f3f3ff290 */ /* 0x000fe4000fffe03f */
[----:B------:R-:W-:Y:S05]  /*7b90*/  @P0 IMAD.HI.U32 R7, R32, c[0x0][0x330], RZ ;  /* 0x0000cc0020070a27 */ /* 0x000fea00078e00ff */
[----:B------:R-:W-:Y:S02]  /*7ba0*/  @P0 SHF.R.U32.HI R32, RZ, c[0x0][0x334], R7 ;  /* 0x0000cd00ff200a19 */ /* 0x000fe40000011607 */
.L_x_491:
[----:B------:R-:W-:Y:S05]  /*7bb0*/  BSYNC B0 ;  /* 0x0000000000007941 */ /* 0x000fea0003800000 */
.L_x_489:
[----:B------:R-:W-:Y:S04]  /*7bc0*/  IMAD.IADD R7, R10, 0x1, -R235 ;  /* 0x000000010a077824 */ /* 0x000fe800078e0aeb */
[----:B------:R-:W-:Y:S05]  /*7bd0*/  IMAD R7, R32, c[0x0][0x32c], R7 ;  /* 0x0000cb0020077a24 */ /* 0x000fea00078e0207 */
[----:B------:R-:W-:Y:S02]  /*7be0*/  IADD3 R11, R7, c[0x0][0x32c], RZ ;  /* 0x0000cb00070b7a10 */ /* 0x000fe40007ffe0ff */
[----:B------:R-:W-:Y:S02]  /*7bf0*/  IMNMX R17, R17, R7, !PT ;  /* 0x0000000711117217 */ /* 0x000fe40007800200 */
[----:B------:R-:W-:Y:S02]  /*7c00*/  IMNMX R26, R26, R11, PT ;  /* 0x0000000b1a1a7217 */ /* 0x000fe40003800200 */
.L_x_488:
[----:B------:R-:W-:Y:S04]  /*7c10*/  ISETP.NE.AND P0, PT, R12, RZ, PT ;  /* 0x000000ff0c00720c */ /* 0x000fe80003f05270 */
[----:B------:R-:W-:Y:S04]  /*7c20*/  ISETP.GT.AND P0, PT, R17, 0x1, !P0 ;  /* 0x000000011100780c */ /* 0x000fe80004704270 */
[----:B------:R-:W-:Y:S04]  /*7c30*/  ISETP.LT.OR P0, PT, R26, 0x2, P0 ;  /* 0x000000021a00780c */ /* 0x000fe80000701670 */
[----:B------:R-:W-:Y:S02]  /*7c40*/  FSEL R27, R247, -INF , !P0 ;  /* 0xff800000f71b7808 */ /* 0x000fe40004000000 */
[----:B------:R-:W-:Y:S04]  /*7c50*/  ISETP.NE.AND P0, PT, R24, RZ, PT ;  /* 0x000000ff1800720c */ /* 0x000fe80003f05270 */
[----:B------:R-:W-:Y:S04]  /*7c60*/  ISETP.GT.AND P0, PT, R17, 0x8, !P0 ;  /* 0x000000081100780c */ /* 0x000fe80004704270 */
[----:B------:R-:W-:Y:S04]  /*7c70*/  ISETP.LT.OR P0, PT, R26, 0x9, P0 ;  /* 0x000000091a00780c */ /* 0x000fe80000701670 */
[----:B------:R-:W-:Y:S02]  /*7c80*/  FSEL R7, R251, -INF , !P0 ;  /* 0xff800000fb077808 */ /* 0x000fe40004000000 */
[----:B------:R-:W-:Y:S04]  /*7c90*/  ISETP.NE.AND P0, PT, R20, RZ, PT ;  /* 0x000000ff1400720c */ /* 0x000fe80003f05270 */
[C---:B------:R-:W-:Y:S04]  /*7ca0*/  ISETP.GT.AND P0, PT, R17.reuse, 0x9, !P0 ;  /* 0x000000091100780c */ /* 0x040fe80004704270 */
[----:B------:R-:W-:Y:S04]  /*7cb0*/  ISETP.LT.OR P0, PT, R26, 0xa, P0 ;  /* 0x0000000a1a00780c */ /* 0x000fe80000701670 */
[----:B------:R-:W-:Y:S02]  /*7cc0*/  FSEL R11, R186, -INF , !P0 ;  /* 0xff800000ba0b7808 */ /* 0x000fe40004000000 */
[----:B------:R-:W-:Y:S04]  /*7cd0*/  ISETP.NE.AND P0, PT, R16, RZ, PT ;  /* 0x000000ff1000720c */ /* 0x000fe80003f05270 */
[----:B------:R-:W-:Y:S04]  /*7ce0*/  ISETP.GT.AND P0, PT, R17, 0x10, !P0 ;  /* 0x000000101100780c */ /* 0x000fe80004704270 */
[C---:B------:R-:W-:Y:S04]  /*7cf0*/  ISETP.LT.OR P0, PT, R26.reuse, 0x11, P0 ;  /* 0x000000111a00780c */ /* 0x040fe80000701670 */
[----:B------:R-:W-:Y:S02]  /*7d00*/  FSEL R47, R13, -INF , !P0 ;  /* 0xff8000000d2f7808 */ /* 0x000fe40004000000 */
        /* <DEDUP_REMOVED lines=9> */
[C---:B------:R-:W-:Y:S04]  /*7da0*/  ISETP.GT.AND P0, PT, R17.reuse, 0x20, !P3 ;  /* 0x000000201100780c */ /* 0x040fe80005f04270 */
[----:B------:R-:W-:Y:S04]  /*7db0*/  ISETP.LT.OR P0, PT, R26, 0x21, P0 ;  /* 0x000000211a00780c */ /* 0x000fe80000701670 */
[----:B------:R-:W-:Y:S02]  /*7dc0*/  FSEL R251, R30, -INF , !P0 ;  /* 0xff8000001efb7808 */ /* 0x000fe40004000000 */
[----:B------:R-:W-:Y:S04]  /*7dd0*/  ISETP.GT.AND P0, PT, R17, 0x21, !P2 ;  /* 0x000000211100780c */ /* 0x000fe80005704270 */
[C---:B------:R-:W-:Y:S04]  /*7de0*/  ISETP.LT.OR P0, PT, R26.reuse, 0x22, P0 ;  /* 0x000000221a00780c */ /* 0x040fe80000701670 */
[----:B------:R-:W-:Y:S02]  /*7df0*/  FSEL R247, R29, -INF , !P0 ;  /* 0xff8000001df77808 */ /* 0x000fe40004000000 */
[C---:B------:R-:W-:Y:S04]  /*7e00*/  ISETP.GT.AND P0, PT, R17.reuse, 0x28, !P1 ;  /* 0x000000281100780c */ /* 0x040fe80004f04270 */
[----:B------:R-:W-:Y:S04]  /*7e10*/  ISETP.LT.OR P0, PT, R26, 0x29, P0 ;  /* 0x000000291a00780c */ /* 0x000fe80000701670 */
[----:B------:R-:W-:Y:S02]  /*7e20*/  FSEL R173, R42, -INF , !P0 ;  /* 0xff8000002aad7808 */ /* 0x000fe40004000000 */
[----:B------:R-:W-:Y:S04]  /*7e30*/  ISETP.NE.AND P0, PT, R28, RZ, PT ;  /* 0x000000ff1c00720c */ /* 0x000fe80003f05270 */
[C---:B------:R-:W-:Y:S04]  /*7e40*/  ISETP.GT.AND P0, PT, R17.reuse, RZ, !P0 ;  /* 0x000000ff1100720c */ /* 0x040fe80004704270 */
[----:B------:R-:W-:Y:S04]  /*7e50*/  ISETP.LT.OR P0, PT, R26, 0x1, P0 ;  /* 0x000000011a00780c */ /* 0x000fe80000701670 */
[----:B------:R-:W-:Y:S02]  /*7e60*/  FSEL R21, R244, -INF , !P0 ;  /* 0xff800000f4157808 */ /* 0x000fe40004000000 */
[----:B------:R-:W-:Y:S04]  /*7e70*/  ISETP.NE.AND P0, PT, R18, RZ, PT ;  /* 0x000000ff1200720c */ /* 0x000fe80003f05270 */
[----:B------:R-:W-:Y:S02]  /*7e80*/  ISETP.GT.AND P0, PT, R17, 0x29, !P0 ;  /* 0x000000291100780c */ /* 0x000fe40004704270 */
[----:B------:R-:W1:Y:S02]  /*7e90*/  SHFL.IDX PT, R17, R9, 0x2, 0x1c1f ;  /* 0x005c1f0009117f89 */ /* 0x000e6400000e0000 */
[----:B------:R-:W-:Y:S04]  /*7ea0*/  ISETP.LT.OR P0, PT, R26, 0x2a, P0 ;  /* 0x0000002a1a00780c */ /* 0x000fe80000701670 */
        /* <DEDUP_REMOVED lines=13> */
[----:B------:R-:W-:Y:S05]  /*7f80*/  IMAD.MOV.U32 R13, RZ, RZ, c[0x0][0x32c] ;  /* 0x0000cb00ff0d7624 */ /* 0x000fea00078e00ff */
[----:B------:R-:W-:Y:S11]  /*7f90*/  ISETP.NE.AND P0, PT, R13, 0x1, PT ;  /* 0x000000010d00780c */ /* 0x000ff60003f05270 */
[----:B------:R-:W-:Y:S02]  /*7fa0*/  @!UPT UIADD3 URZ, URZ, URZ, URZ ;  /* 0x0000003f3f3ff290 */ /* 0x000fe4000fffe03f */
[----:B------:R-:W-:Y:S05]  /*7fb0*/  @P0 IMAD.HI.U32 R13, R30, c[0x0][0x330], RZ ;  /* 0x0000cc001e0d0a27 */ /* 0x000fea00078e00ff */
[----:B------:R-:W-:Y:S04]  /*7fc0*/  @P0 SHF.R.U32.HI R30, RZ, c[0x0][0x334], R13 ;  /* 0x0000cd00ff1e0a19 */ /* 0x000fe8000001160d */
[----:B------:R-:W-:Y:S01]  /*7fd0*/  LOP3.LUT R30, RZ, R30, RZ, 0x33, !PT ;  /* 0x0000001eff1e7212 */ /* 0x000fe200078e33ff */
[----:B------:R-:W-:-:S05]  /*7fe0*/  BRA `(.L_x_495) ;  /* 0x0000005000007947 */ /* 0x000fca0003800000 */
.L_x_494:
[----:B------:R-:W-:Y:S04]  /*7ff0*/  MOV R13, c[0x0][0x32c] ;  /* 0x0000cb00000d7a02 */ /* 0x000fe80000000f00 */
[----:B------:R-:W-:Y:S11]  /*8000*/  ISETP.NE.AND P0, PT, R13, 0x1, PT ;  /* 0x000000010d00780c */ /* 0x000ff60003f05270 */
[----:B------:R-:W-:Y:S02]  /*8010*/  @!UPT UIADD3 URZ, URZ, URZ, URZ ;  /* 0x0000003f3f3ff290 */ /* 0x000fe4000fffe03f */
[----:B------:R-:W-:Y:S05]  /*8020*/  @P0 IMAD.HI.U32 R13, R30, c[0x0][0x330], RZ ;  /* 0x0000cc001e0d0a27 */ /* 0x000fea00078e00ff */
[----:B------:R-:W-:Y:S02]  /*8030*/  @P0 SHF.R.U32.HI R30, RZ, c[0x0][0x334], R13 ;  /* 0x0000cd00ff1e0a19 */ /* 0x000fe4000001160d */
.L_x_495:
[----:B------:R-:W-:Y:S05]  /*8040*/  BSYNC B0 ;  /* 0x0000000000007941 */ /* 0x000fea0003800000 */
.L_x_493:
[----:B------:R-:W-:Y:S04]  /*8050*/  IMAD.IADD R13, R10, 0x1, -R235 ;  /* 0x000000010a0d7824 */ /* 0x000fe800078e0aeb */
[----:B------:R-:W-:Y:S05]  /*8060*/  IMAD R13, R30, c[0x0][0x32c], R13 ;  /* 0x0000cb001e0d7a24 */ /* 0x000fea00078e020d */
[----:B------:R-:W-:Y:S02]  /*8070*/  IADD3 R30, R13, c[0x0][0x32c], RZ ;  /* 0x0000cb000d1e7a10 */ /* 0x000fe40007ffe0ff */
[----:B------:R-:W-:Y:S02]  /*8080*/  IMNMX R26, R26, R13, !PT ;  /* 0x0000000d1a1a7217 */ /* 0x000fe40007800200 */
[----:B------:R-:W-:Y:S02]  /*8090*/  IMNMX R29, R29, R30, PT ;  /* 0x0000001e1d1d7217 */ /* 0x000fe40003800200 */
.L_x_492:
[----:B------:R-:W-:Y:S01]  /*80a0*/  ISETP.NE.AND P0, PT, R12, RZ, PT ;  /* 0x000000ff0c00720c */ /* 0x000fe20003f05270 */
[----:B------:R-:W1:Y:S03]  /*80b0*/  SHFL.IDX PT, R9, R9, 0x3, 0x1c1f ;  /* 0x007c1f0009097f89 */ /* 0x000e6600000e0000 */
[----:B------:R-:W-:Y:S04]  /*80c0*/  ISETP.GT.AND P0, PT, R26, 0x1, !P0 ;  /* 0x000000011a00780c */ /* 0x000fe80004704270 */
[C---:B------:R-:W-:Y:S04]  /*80d0*/  ISETP.LT.OR P0, PT, R29.reuse, 0x2, P0 ;  /* 0x000000021d00780c */ /* 0x040fe80000701670 */
[----:B------:R-:W-:Y:S02]  /*80e0*/  FSEL R19, R246, -INF , !P0 ;  /* 0xff800000f6137808 */ /* 0x000fe40004000000 */
[----:B------:R-:W-:Y:S04]  /*80f0*/  ISETP.NE.AND P0, PT, R24, RZ, PT ;  /* 0x000000ff1800720c */ /* 0x000fe80003f05270 */
[----:B------:R-:W-:Y:S04]  /*8100*/  ISETP.GT.AND P0, PT, R26, 0x8, !P0 ;  /* 0x000000081a00780c */ /* 0x000fe80004704270 */
[C---:B------:R-:W-:Y:S01]  /*8110*/  ISETP.LT.OR P0, PT, R29.reuse, 0x9, P0 ;  /* 0x000000091d00780c */ /* 0x040fe20000701670 */
[--C-:B-1----:R-:W-:Y:S03]  /*8120*/  IMAD.IADD R6, R6, 0x1, R9.reuse ;  /* 0x0000000106067824 */ /* 0x102fe600078e0209 */
[----:B------:R-:W-:Y:S02]  /*8130*/  FSEL R17, R252, -INF , !P0 ;  /* 0xff800000fc117808 */ /* 0x000fe40004000000 */
[----:B------:R-:W-:Y:S04]  /*8140*/  ISETP.NE.AND P0, PT, R20, RZ, PT ;  /* 0x000000ff1400720c */ /* 0x000fe80003f05270 */
[----:B------:R-:W-:Y:S04]  /*8150*/  ISETP.GT.AND P0, PT, R26, 0x9, !P0 ;  /* 0x000000091a00780c */ /* 0x000fe80004704270 */
[----:B------:R-:W-:Y:S04]  /*8160*/  ISETP.LT.OR P0, PT, R29, 0xa, P0 ;  /* 0x0000000a1d00780c */ /* 0x000fe80000701670 */
[----:B------:R-:W-:Y:S02]  /*8170*/  FSEL R13, R185, -INF , !P0 ;  /* 0xff800000b90d7808 */ /* 0x000fe40004000000 */
[----:B------:R-:W-:Y:S04]  /*8180*/  ISETP.NE.AND P0, PT, R16, RZ, PT ;  /* 0x000000ff1000720c */ /* 0x000fe80003f05270 */
[----:B------:R-:W-:Y:S04]  /*8190*/  ISETP.GT.AND P0, PT, R26, 0x10, !P0 ;  /* 0x000000101a00780c */ /* 0x000fe80004704270 */
[C---:B------:R-:W-:Y:S04]  /*81a0*/  ISETP.LT.OR P0, PT, R29.reuse, 0x11, P0 ;  /* 0x000000111d00780c */ /* 0x040fe80000701670 */
[----:B------:R-:W-:Y:S02]  /*81b0*/  FSEL R198, R198, -INF , !P0 ;  /* 0xff800000c6c67808 */ /* 0x000fe40004000000 */
[C---:B------:R-:W-:Y:S04]  /*81c0*/  ISETP.GT.AND P0, PT, R26.reuse, 0x11, !P6 ;  /* 0x000000111a00780c */ /* 0x040fe80007704270 */
[----:B------:R-:W-:Y:S04]  /*81d0*/  ISETP.LT.OR P0, PT, R29, 0x12, P0 ;  /* 0x000000121d00780c */ /* 0x000fe80000701670 */
        /* <DEDUP_REMOVED lines=14> */
[----:B------:R-:W-:Y:S04]  /*82c0*/  ISETP.LT.OR P0, PT, R29, 0x29, P0 ;  /* 0x000000291d00780c */ /* 0x000fe80000701670 */
[----:B------:R-:W-:Y:S02]  /*82d0*/  FSEL R165, R39, -INF , !P0 ;  /* 0xff80000027a57808 */ /* 0x000fe40004000000 */
[----:B------:R-:W-:Y:S04]  /*82e0*/  ISETP.NE.AND P0, PT, R28, RZ, PT ;  /* 0x000000ff1c00720c */ /* 0x000fe80003f05270 */
[----:B------:R-:W-:Y:S04]  /*82f0*/  ISETP.GT.AND P0, PT, R26, RZ, !P0 ;  /* 0x000000ff1a00720c */ /* 0x000fe80004704270 */
[C---:B------:R-:W-:Y:S04]  /*8300*/  ISETP.LT.OR P0, PT, R29.reuse, 0x1, P0 ;  /* 0x000000011d00780c */ /* 0x040fe80000701670 */
[----:B------:R-:W-:Y:S01]  /*8310*/  FSEL R14, R0, -INF , !P0 ;  /* 0xff800000000e7808 */ /* 0x000fe20004000000 */
[----:B------:R-:W-:Y:S01]  /*8320*/  IMAD.IADD R0, R8, 0x1, R9 ;  /* 0x0000000108007824 */ /* 0x000fe200078e0209 */
[----:B------:R-:W-:Y:S04]  /*8330*/  ISETP.NE.AND P0, PT, R18, RZ, PT ;  /* 0x000000ff1200720c */ /* 0x000fe80003f05270 */
[----:B------:R-:W-:Y:S04]  /*8340*/  ISETP.GT.AND P0, PT, R26, 0x29, !P0 ;  /* 0x000000291a00780c */ /* 0x000fe80004704270 */
[----:B------:R-:W-:Y:S04]  /*8350*/  ISETP.LT.OR P0, PT, R29, 0x2a, P0 ;  /* 0x0000002a1d00780c */ /* 0x000fe80000701670 */
[----:B------:R-:W-:Y:S02]  /*8360*/  FSEL R163, R38, -INF , !P0 ;  /* 0xff80000026a37808 */ /* 0x000fe40004000000 */
[----:B------:R-:W-:Y:S11]  /*8370*/  PLOP3.LUT P0, PT, PT, PT, UP1, 0x40, 0x0 ;  /* 0x000000000000781c */ /* 0x000ff60003f0e818 */
[----:B------:R-:W-:Y:S02]  /*8380*/  @!UPT UIADD3 URZ, URZ, URZ, URZ ;  /* 0x0000003f3f3ff290 */ /* 0x000fe4000fffe03f */
        /* <DEDUP_REMOVED lines=16> */
.L_x_498:
[----:B------:R-:W-:Y:S04]  /*8490*/  MOV R8, c[0x0][0x32c] ;  /* 0x0000cb0000087a02 */ /* 0x000fe80000000f00 */
[----:B------:R-:W-:Y:S11]  /*84a0*/  ISETP.NE.AND P0, PT, R8, 0x1, PT ;  /* 0x000000010800780c */ /* 0x000ff60003f05270 */
[----:B------:R-:W-:Y:S02]  /*84b0*/  @!UPT UIADD3 URZ, URZ, URZ, URZ ;  /* 0x0000003f3f3ff290 */ /* 0x000fe4000fffe03f */
[----:B------:R-:W-:Y:S05]  /*84c0*/  @P0 IMAD.HI.U32 R8, R9, c[0x0][0x330], RZ ;  /* 0x0000cc0009080a27 */ /* 0x000fea00078e00ff */
[----:B------:R-:W-:Y:S02]  /*84d0*/  @P0 SHF.R.U32.HI R9, RZ, c[0x0][0x334], R8 ;  /* 0x0000cd00ff090a19 */ /* 0x000fe40000011608 */
.L_x_499:
[----:B------:R-:W-:Y:S05]  /*84e0*/  BSYNC B0 ;  /* 0x0000000000007941 */ /* 0x000fea0003800000 */
.L_x_497:
[----:B------:R-:W-:Y:S04]  /*84f0*/  IMAD.IADD R10, R10, 0x1, -R235 ;  /* 0x000000010a0a7824 */ /* 0x000fe800078e0aeb */
[----:B------:R-:W-:Y:S05]  /*8500*/  IMAD R10, R9, c[0x0][0x32c], R10 ;  /* 0x0000cb00090a7a24 */ /* 0x000fea00078e020a */
[----:B------:R-:W-:Y:S02]  /*8510*/  IADD3 R9, R10, c[0x0][0x32c], RZ ;  /* 0x0000cb000a097a10 */ /* 0x000fe40007ffe0ff */
[----:B------:R-:W-:Y:S02]  /*8520*/  IMNMX R6, R6, R10, !PT ;  /* 0x0000000a06067217 */ /* 0x000fe40007800200 */
[----:B------:R-:W-:Y:S02]  /*8530*/  IMNMX R0, R0, R9, PT ;  /* 0x0000000900007217 */ /* 0x000fe40003800200 */
.L_x_496:
[----:B------:R-:W-:Y:S04]  /*8540*/  ISETP.NE.AND P0, PT, R28, RZ, PT ;  /* 0x000000ff1c00720c */ /* 0x000fe80003f05270 */
[----:B------:R-:W-:Y:S04]  /*8550*/  ISETP.GT.AND P0, PT, R6, RZ, !P0 ;  /* 0x000000ff0600720c */ /* 0x000fe80004704270 */
[----:B------:R-:W-:Y:S04]  /*8560*/  ISETP.LT.OR P0, PT, R0, 0x1, P0 ;  /* 0x000000010000780c */ /* 0x000fe80000701670 */
[----:B------:R-:W-:Y:S02]  /*8570*/  FSEL R9, R2, -INF , !P0 ;  /* 0xff80000002097808 */ /* 0x000fe40004000000 */
[----:B------:R-:W-:Y:S02]  /*8580*/  ISETP.NE.AND P0, PT, R12, RZ, PT ;  /* 0x000000ff0c00720c */ /* 0x000fe40003f05270 */
[----:B------:R-:W-:Y:S02]  /*8590*/  FMNMX.FTZ R2, R4, R151, !PT ;  /* 0x0000009704027209 */ /* 0x000fe40007810000 */
[----:B------:R-:W-:Y:S02]  /*85a0*/  ISETP.GT.AND P0, PT, R6, 0x1, !P0 ;  /* 0x000000010600780c */ /* 0x000fe40004704270 */
[----:B------:R-:W-:Y:S02]  /*85b0*/  FMNMX.FTZ R2, R37, R2, !PT ;  /* 0x0000000225027209 */ /* 0x000fe40007810000 */
[----:B------:R-:W-:Y:S02]  /*85c0*/  ISETP.LT.OR P0, PT, R0, 0x2, P0 ;  /* 0x000000020000780c */ /* 0x000fe40000701670 */
[----:B------:R-:W-:Y:S02]  /*85d0*/  FMNMX.FTZ R2, R35, R2, !PT ;  /* 0x0000000223027209 */ /* 0x000fe40007810000 */
        /* <DEDUP_REMOVED lines=22> */
[----:B------:R-:W-:Y:S02]  /*8740*/  ISETP.GT.AND P0, PT, R6, 0x11, !P6 ;  /* 0x000000110600780c */ /* 0x000fe40007704270 */
[----:B------:R-:W-:Y:S02]  /*8750*/  FMNMX.FTZ R15, R174, R15, !PT ;  /* 0x0000000fae0f7209 */ /* 0x000fe40007810000 */
[----:B------:R-:W-:Y:S02]  /*8760*/  FMNMX.FTZ R2, R47, R2, !PT ;  /* 0x000000022f027209 */ /* 0x000fe40007810000 */
[----:B------:R-:W-:Y:S02]  /*8770*/  ISETP.LT.OR P0, PT, R0, 0x12, P0 ;  /* 0x000000120000780c */ /* 0x000fe40000701670 */
[----:B------:R-:W-:Y:S02]  /*8780*/  FMNMX.FTZ R16, R172, R15, !PT ;  /* 0x0000000fac107209 */ /* 0x000fe40007810000 */
[----:B------:R-:W-:Y:S02]  /*8790*/  FMNMX.FTZ R15, R45, R2, !PT ;  /* 0x000000022d0f7209 */ /* 0x000fe40007810000 */
[----:B------:R-:W-:Y:S02]  /*87a0*/  FSEL R248, R187, -INF , !P0 ;  /* 0xff800000bbf87808 */ /* 0x000fe40004000000 */
[----:B------:R-:W-:Y:S02]  /*87b0*/  ISETP.GT.AND P0, PT, R6, 0x18, !P5 ;  /* 0x000000180600780c */ /* 0x000fe40006f04270 */
[----:B------:R-:W-:Y:S02]  /*87c0*/  FMNMX.FTZ R2, R196, R15, !PT ;  /* 0x0000000fc4027209 */ /* 0x000fe40007810000 */
[----:B------:R-:W-:Y:S02]  /*87d0*/  ISETP.LT.OR P0, PT, R0, 0x19, P0 ;  /* 0x000000190000780c */ /* 0x000fe40000701670 */
[----:B------:R-:W-:Y:S02]  /*87e0*/  FMNMX.FTZ R2, R197, R2, !PT ;  /* 0x00000002c5027209 */ /* 0x000fe40007810000 */
[----:B------:R-:W-:Y:S02]  /*87f0*/  FSEL R252, R191, -INF , !P0 ;  /* 0xff800000bffc7808 */ /* 0x000fe40004000000 */
[----:B------:R-:W-:Y:S02]  /*8800*/  ISETP.GT.AND P0, PT, R6, 0x19, !P4 ;  /* 0x000000190600780c */ /* 0x000fe40006704270 */
[----:B------:R-:W-:Y:S02]  /*8810*/  FMNMX.FTZ R16, R245, R16, !PT ;  /* 0x00000010f5107209 */ /* 0x000fe40007810000 */
[----:B------:R-:W-:Y:S02]  /*8820*/  ISETP.LT.OR P0, PT, R0, 0x1a, P0 ;  /* 0x0000001a0000780c */ /* 0x000fe40000701670 */
[----:B------:R-:W-:Y:S02]  /*8830*/  FMNMX.FTZ R2, R251, R2, !PT ;  /* 0x00000002fb027209 */ /* 0x000fe40007810000 */
[----:B------:R-:W-:Y:S02]  /*8840*/  ISETP.NE.AND P6, PT, R18, RZ, PT ;  /* 0x000000ff1200720c */ /* 0x000fe40003fc5270 */
[----:B------:R-:W-:Y:S02]  /*8850*/  FMNMX.FTZ R18, R14, R149, !PT ;  /* 0x000000950e127209 */ /* 0x000fe40007810000 */
[----:B------:R-:W-:Y:S02]  /*8860*/  FMNMX.FTZ R3, R175, R16, !PT ;  /* 0x00000010af037209 */ /* 0x000fe40007810000 */
[----:B------:R-:W-:Y:S02]  /*8870*/  FMNMX.FTZ R18, R19, R18, !PT ;  /* 0x0000001213127209 */ /* 0x000fe40007810000 */
[----:B------:R-:W-:Y:S01]  /*8880*/  FSEL R250, R190, -INF , !P0 ;  /* 0xff800000befa7808 */ /* 0x000fe20004000000 */
[----:B------:R-:W1:Y:S01]  /*8890*/  SHFL.BFLY PT, R16, R3, 0x2, 0x1f ;  /* 0x0c401f0003107f89 */ /* 0x000e6200000e0000 */
[----:B------:R-:W-:Y:S02]  /*88a0*/  ISETP.GT.AND P0, PT, R6, 0x20, !P3 ;  /* 0x000000200600780c */ /* 0x000fe40005f04270 */
[----:B------:R-:W-:Y:S02]  /*88b0*/  FMNMX.FTZ R2, R247, R2, !PT ;  /* 0x00000002f7027209 */ /* 0x000fe40007810000 */
[----:B------:R-:W-:Y:S02]  /*88c0*/  FMNMX.FTZ R18, R17, R18, !PT ;  /* 0x0000001211127209 */ /* 0x000fe40007810000 */
[----:B------:R-:W-:Y:S02]  /*88d0*/  FMNMX.FTZ R2, R173, R2, !PT ;  /* 0x00000002ad027209 */ /* 0x000fe40007810000 */
[----:B------:R-:W-:Y:S02]  /*88e0*/  ISETP.LT.OR P0, PT, R0, 0x21, P0 ;  /* 0x000000210000780c */ /* 0x000fe40000701670 */
[----:B------:R-:W-:Y:S02]  /*88f0*/  FMNMX.FTZ R15, R171, R2, !PT ;  /* 0x00000002ab0f7209 */ /* 0x000fe40007810000 */
[----:B------:R-:W-:Y:S02]  /*8900*/  FSEL R164, R23, -INF , !P0 ;  /* 0xff80000017a47808 */ /* 0x000fe40004000000 */
[----:B------:R-:W-:Y:S01]  /*8910*/  FMNMX.FTZ R23, R13, R18, !PT ;  /* 0x000000120d177209 */ /* 0x000fe20007810000 */
[----:B------:R-:W2:Y:S01]  /*8920*/  SHFL.BFLY PT, R2, R15, 0x2, 0x1f ;  /* 0x0c401f000f027f89 */ /* 0x000ea200000e0000 */
[----:B------:R-:W-:Y:S02]  /*8930*/  ISETP.GT.AND P0, PT, R6, 0x21, !P2 ;  /* 0x000000210600780c */ /* 0x000fe40005704270 */
[----:B------:R-:W-:Y:S02]  /*8940*/  FMNMX.FTZ R18, R198, R23, !PT ;  /* 0x00000017c6127209 */ /* 0x000fe40007810000 */
[----:B------:R-:W-:Y:S02]  /*8950*/  ISETP.LT.OR P0, PT, R0, 0x22, P0 ;  /* 0x000000220000780c */ /* 0x000fe40000701670 */
[----:B------:R-:W-:Y:S02]  /*8960*/  FMNMX.FTZ R23, R199, R18, !PT ;  /* 0x00000012c7177209 */ /* 0x000fe40007810000 */
[----:B------:R-:W-:Y:S02]  /*8970*/  FSEL R162, R22, -INF , !P0 ;  /* 0xff80000016a27808 */ /* 0x000fe40004000000 */
[----:B------:R-:W-:Y:S02]  /*8980*/  FMNMX.FTZ R18, R244, R23, !PT ;  /* 0x00000017f4127209 */ /* 0x000fe40007810000 */
[----:B------:R-:W-:Y:S02]  /*8990*/  ISETP.GT.AND P0, PT, R6, 0x28, !P1 ;  /* 0x000000280600780c */ /* 0x000fe40004f04270 */
[----:B------:R-:W-:Y:S02]  /*89a0*/  FMNMX.FTZ R18, R249, R18, !PT ;  /* 0x00000012f9127209 */ /* 0x000fe40007810000 */
[----:B------:R-:W-:Y:S02]  /*89b0*/  ISETP.LT.OR P0, PT, R0, 0x29, P0 ;  /* 0x000000290000780c */ /* 0x000fe40000701670 */
[----:B------:R-:W-:Y:S02]  /*89c0*/  FMNMX.FTZ R18, R169, R18, !PT ;  /* 0x00000012a9127209 */ /* 0x000fe40007810000 */
[----:B------:R-:W-:Y:S02]  /*89d0*/  FSEL R160, R33, -INF , !P0 ;  /* 0xff80000021a07808 */ /* 0x000fe40004000000 */
[----:B------:R-:W-:Y:S02]  /*89e0*/  ISETP.GT.AND P0, PT, R6, 0x29, !P6 ;  /* 0x000000290600780c */ /* 0x000fe40007704270 */
[----:B-1----:R-:W-:Y:S02]  /*89f0*/  FMNMX.FTZ R16, R3, R16, !PT ;  /* 0x0000001003107209 */ /* 0x002fe40007810000 */
[----:B------:R-:W-:Y:S02]  /*8a00*/  FMNMX.FTZ R6, R167, R18, !PT ;  /* 0x00000012a7067209 */ /* 0x000fe40007810000 */
[----:B------:R-:W-:Y:S01]  /*8a10*/  ISETP.LT.OR P0, PT, R0, 0x2a, P0 ;  /* 0x0000002a0000780c */ /* 0x000fe20000701670 */
[----:B------:R-:W1:Y:S01]  /*8a20*/  SHFL.BFLY PT, R3, R16, 0x1, 0x1f ;  /* 0x0c201f0010037f89 */ /* 0x000e6200000e0000 */
[----:B------:R-:W-:Y:S02]  /*8a30*/  FMNMX.FTZ R0, R165, R6, !PT ;  /* 0x00000006a5007209 */ /* 0x000fe40007810000 */
[----:B--2---:R-:W-:Y:S02]  /*8a40*/  FMNMX.FTZ R2, R15, R2, !PT ;  /* 0x000000020f027209 */ /* 0x004fe40007810000 */
[----:B------:R-:W-:Y:S02]  /*8a50*/  FMNMX.FTZ R6, R163, R0, !PT ;  /* 0x00000000a3067209 */ /* 0x000fe40007810000 */
[----:B------:R-:W-:Y:S01]  /*8a60*/  FMNMX.FTZ R25, R9, R148, !PT ;  /* 0x0000009409197209 */ /* 0x000fe20007810000 */
[----:B------:R-:W2:Y:S01]  /*8a70*/  SHFL.BFLY PT, R23, R2, 0x1, 0x1f ;  /* 0x0c201f0002177f89 */ /* 0x000ea200000e0000 */
[----:B------:R-:W-:Y:S02]  /*8a80*/  FSEL R153, R31, -INF , !P0 ;  /* 0xff8000001f997808 */ /* 0x000fe40004000000 */
[----:B------:R-:W-:Y:S04]  /*8a90*/  FMNMX.FTZ R25, R12, R25, !PT ;  /* 0x000000190c197209 */ /* 0x000fe80007810000 */
[----:B------:R-:W-:Y:S01]  /*8aa0*/  FMNMX.FTZ R25, R10, R25, !PT ;  /* 0x000000190a197209 */ /* 0x000fe20007810000 */
[----:B------:R-:W3:Y:S03]  /*8ab0*/  SHFL.BFLY PT, R15, R6, 0x2, 0x1f ;  /* 0x0c401f00060f7f89 */ /* 0x000ee600000e0000 */
[----:B------:R-:W-:Y:S02]  /*8ac0*/  FMNMX.FTZ R25, R8, R25, !PT ;  /* 0x0000001908197209 */ /* 0x000fe40007810000 */
[----:B-1----:R-:W-:Y:S04]  /*8ad0*/  FMNMX.FTZ R3, R16, R3, !PT ;  /* 0x0000000310037209 */ /* 0x002fe80007810000 */
[C---:B------:R-:W-:Y:S01]  /*8ae0*/  FSETP.NEU.FTZ.AND P0, PT, R3.reuse, -INF , PT ;  /* 0xff8000000300780b */ /* 0x040fe20003f1d000 */
[----:B------:R-:W-:Y:S01]  /*8af0*/  FMUL.FTZ R170, R3, c[0x0][0x2d0] ;  /* 0x0000b40003aa7a20 */ /* 0x000fe20000410000 */
[----:B--2---:R-:W-:Y:S04]  /*8b00*/  FMNMX.FTZ R2, R2, R23, !PT ;  /* 0x0000001702027209 */ /* 0x004fe80007810000 */
[----:B------:R-:W-:Y:S01]  /*8b10*/  FSEL R170, R170, RZ, P0 ;  /* 0x000000ffaaaa7208 */ /* 0x000fe20000000000 */
[----:B------:R-:W-:Y:S04]  /*8b20*/  FMUL.FTZ R168, R2, c[0x0][0x2d0] ;  /* 0x0000b40002a87a20 */ /* 0x000fe80000410000 */
[--C-:B------:R-:W-:Y:S01]  /*8b30*/  FFMA.FTZ R179, R4, c[0x0][0x2d0], -R170.reuse ;  /* 0x0000b40004b37a23 */ /* 0x100fe200000108aa */
[----:B---3--:R-:W-:Y:S01]  /*8b40*/  FMNMX.FTZ R6, R6, R15, !PT ;  /* 0x0000000f06067209 */ /* 0x008fe20007810000 */
[--C-:B------:R-:W-:Y:S01]  /*8b50*/  FFMA.FTZ R176, R5, c[0x0][0x2d0], -R170.reuse ;  /* 0x0000b40005b07a23 */ /* 0x100fe200000108aa */
[----:B------:R-:W-:Y:S01]  /*8b60*/  FMNMX.FTZ R15, R246, R25, !PT ;  /* 0x00000019f60f7209 */ /* 0x000fe20007810000 */
[--C-:B------:R-:W-:Y:S01]  /*8b70*/  FFMA.FTZ R178, R37, c[0x0][0x2d0], -R170.reuse ;  /* 0x0000b40025b27a23 */ /* 0x100fe200000108aa */
[----:B------:R-:W-:Y:S01]  /*8b80*/  FSEL R4, R3, RZ, P0 ;  /* 0x000000ff03047208 */ /* 0x000fe20000000000 */
[----:B------:R-:W-:Y:S01]  /*8b90*/  FFMA.FTZ R177, R35, c[0x0][0x2d0], -R170 ;  /* 0x0000b40023b17a23 */ /* 0x000fe200000108aa */
[----:B------:R-:W-:Y:S01]  /*8ba0*/  FSETP.NEU.FTZ.AND P0, PT, R2, -INF , PT ;  /* 0xff8000000200780b */ /* 0x000fe20003f1d000 */
[----:B------:R-:W-:Y:S01]  /*8bb0*/  MUFU.EX2 R179, R179 ;  /* 0x000000b300b37308 */ /* 0x000fe20000000800 */
[----:B------:R-:W-:Y:S01]  /*8bc0*/  FMNMX.FTZ R5, R248, R15, !PT ;  /* 0x0000000ff8057209 */ /* 0x000fe20007810000 */
[----:B------:R-:W-:Y:S01]  /*8bd0*/  FADD.FTZ R4, -R4, R151 ;  /* 0x0000009704047221 */ /* 0x000fe20000010100 */
[----:B------:R-:W-:Y:S01]  /*8be0*/  FSEL R168, R168, RZ, P0 ;  /* 0x000000ffa8a87208 */ /* 0x000fe20000000000 */
[----:B------:R-:W1:Y:S01]  /*8bf0*/  SHFL.BFLY PT, R15, R6, 0x1, 0x1f ;  /* 0x0c201f00060f7f89 */ /* 0x000e6200000e0000 */
[----:B------:R-:W-:Y:S01]  /*8c00*/  FMNMX.FTZ R5, R252, R5, !PT ;  /* 0x00000005fc057209 */ /* 0x000fe20007810000 */
[----:B------:R-:W-:Y:S02]  /*8c10*/  FMUL.FTZ R151, R4, c[0x0][0x2d0] ;  /* 0x0000b40004977a20 */ /* 0x000fe40000410000 */
[--C-:B------:R-:W-:Y:S01]  /*8c20*/  FFMA.FTZ R155, R21, c[0x0][0x2d0], -R168.reuse ;  /* 0x0000b400159b7a23 */ /* 0x100fe200000108a8 */
[----:B------:R-:W-:Y:S01]  /*8c30*/  FMNMX.FTZ R21, R250, R5, !PT ;  /* 0x00000005fa157209 */ /* 0x000fe20007810000 */
[--C-:B------:R-:W-:Y:S01]  /*8c40*/  FFMA.FTZ R183, R7, c[0x0][0x2d0], -R168.reuse ;  /* 0x0000b40007b77a23 */ /* 0x100fe200000108a8 */
[----:B------:R-:W-:Y:S01]  /*8c50*/  FSEL R7, R2, RZ, P0 ;  /* 0x000000ff02077208 */ /* 0x000fe20000000000 */
[--C-:B------:R-:W-:Y:S01]  /*8c60*/  FFMA.FTZ R154, R27, c[0x0][0x2d0], -R168.reuse ;  /* 0x0000b4001b9a7a23 */ /* 0x100fe200000108a8 */
[----:B------:R-:W-:Y:S01]  /*8c70*/  FMNMX.FTZ R21, R164, R21, !PT ;  /* 0x00000015a4157209 */ /* 0x000fe20007810000 */
[----:B------:R-:W-:Y:S01]  /*8c80*/  FFMA.FTZ R182, R11, c[0x0][0x2d0], -R168 ;  /* 0x0000b4000bb67a23 */ /* 0x000fe200000108a8 */
[----:B------:R-:W2:Y:S01]  /*8c90*/  MUFU.EX2 R151, R151 ;  /* 0x0000009700977308 */ /* 0x000ea20000000800 */
[----:B------:R-:W-:Y:S01]  /*8ca0*/  FADD.FTZ R7, -R7, R150 ;  /* 0x0000009607077221 */ /* 0x000fe20000010100 */
[----:B------:R-:W-:Y:S01]  /*8cb0*/  FMNMX.FTZ R21, R162, R21, !PT ;  /* 0x00000015a2157209 */ /* 0x000fe20007810000 */
[----:B------:R-:W-:Y:S01]  /*8cc0*/  LDSM.16.MT88.4 R36, [R212+0x100] ;  /* 0x00010000d424783b */ /* 0x000fe20000004200 */
[--C-:B------:R-:W-:Y:S02]  /*8cd0*/  FFMA.FTZ R174, R174, c[0x0][0x2d0], -R170.reuse ;  /* 0x0000b400aeae7a23 */ /* 0x100fe400000108aa */
[----:B------:R-:W-:Y:S01]  /*8ce0*/  FMNMX.FTZ R0, R160, R21, !PT ;  /* 0x00000015a0007209 */ /* 0x000fe20007810000 */
[----:B------:R-:W-:Y:S02]  /*8cf0*/  FMUL.FTZ R150, R7, c[0x0][0x2d0] ;  /* 0x0000b40007967a20 */ /* 0x000fe40000410000 */
[----:B------:R-:W-:Y:S01]  /*8d00*/  FFMA.FTZ R172, R172, c[0x0][0x2d0], -R170 ;  /* 0x0000b400acac7a23 */ /* 0x000fe200000108aa */
[----:B------:R-:W-:Y:S01]  /*8d10*/  FMNMX.FTZ R5, R153, R0, !PT ;  /* 0x0000000099057209 */ /* 0x000fe20007810000 */
[----:B------:R-:W-:Y:S01]  /*8d20*/  LDSM.16.MT88.4 R20, [R214+0x100] ;  /* 0x00010000d614783b */ /* 0x000fe20000004200 */
[----:B------:R-:W3:Y:S01]  /*8d30*/  MUFU.EX2 R178, R178 ;  /* 0x000000b200b27308 */ /* 0x000ee20000000800 */
[----:B-1----:R-:W-:Y:S01]  /*8d40*/  FMNMX.FTZ R0, R6, R15, !PT ;  /* 0x0000000f06007209 */ /* 0x002fe20007810000 */
[----:B------:R-:W-:Y:S02]  /*8d50*/  FFMA.FTZ R173, R173, c[0x0][0x2d0], -R168 ;  /* 0x0000b400adad7a23 */ /* 0x000fe400000108a8 */
[--C-:B------:R-:W-:Y:S01]  /*8d60*/  FFMA.FTZ R190, R43, c[0x0][0x2d0], -R170.reuse ;  /* 0x0000b4002bbe7a23 */ /* 0x100fe200000108aa */
[C---:B------:R-:W-:Y:S01]  /*8d70*/  FSETP.NEU.FTZ.AND P0, PT, R0.reuse, -INF , PT ;  /* 0xff8000000000780b */ /* 0x040fe20003f1d000 */
[C---:B------:R-:W-:Y:S01]  /*8d80*/  FMUL.FTZ R166, R0.reuse, c[0x0][0x2d0] ;  /* 0x0000b40000a67a20 */ /* 0x040fe20000410000 */
[----:B------:R-:W1:Y:S01]  /*8d90*/  SHFL.BFLY PT, R6, R5, 0x2, 0x1f ;  /* 0x0c401f0005067f89 */ /* 0x000e6200000e0000 */
[----:B------:R-:W-:Y:S01]  /*8da0*/  FFMA.FTZ R191, R41, c[0x0][0x2d0], -R170 ;  /* 0x0000b40029bf7a23 */ /* 0x000fe200000108aa */
[----:B------:R-:W-:Y:S01]  /*8db0*/  FSEL R4, R0, RZ, P0 ;  /* 0x000000ff00047208 */ /* 0x000fe20000000000 */
[----:B------:R-:W4:Y:S01]  /*8dc0*/  MUFU.EX2 R150, R150 ;  /* 0x0000009600967308 */ /* 0x000f220000000800 */
[----:B------:R-:W-:Y:S01]  /*8dd0*/  FSEL R166, R166, RZ, P0 ;  /* 0x000000ffa6a67208 */ /* 0x000fe20000000000 */
[----:B--2---:R-:W-:Y:S02]  /*8de0*/  FMUL.FTZ R16, R151, R132 ;  /* 0x0000008497107220 */ /* 0x004fe40000410000 */
[----:B------:R-:W-:Y:S02]  /*8df0*/  FADD.FTZ R4, -R4, R149 ;  /* 0x0000009504047221 */ /* 0x000fe40000010100 */
[--C-:B------:R-:W-:Y:S02]  /*8e00*/  FFMA.FTZ R181, R14, c[0x0][0x2d0], -R166.reuse ;  /* 0x0000b4000eb57a23 */ /* 0x100fe400000108a6 */
[--C-:B------:R-:W-:Y:S02]  /*8e10*/  FFMA.FTZ R180, R19, c[0x0][0x2d0], -R166.reuse ;  /* 0x0000b40013b47a23 */ /* 0x100fe400000108a6 */
[----:B------:R-:W-:Y:S01]  /*8e20*/  MUFU.EX2 R177, R177 ;  /* 0x000000b100b17308 */ /* 0x000fe20000000800 */
[--C-:B------:R-:W-:Y:S02]  /*8e30*/  FFMA.FTZ R185, R17, c[0x0][0x2d0], -R166.reuse ;  /* 0x0000b40011b97a23 */ /* 0x100fe400000108a6 */
[--C-:B------:R-:W-:Y:S01]  /*8e40*/  FFMA.FTZ R184, R13, c[0x0][0x2d0], -R166.reuse ;  /* 0x0000b4000db87a23 */ /* 0x100fe200000108a6 */
[----:B---3--:R-:W-:Y:S01]  /*8e50*/  F2FP.BF16.PACK_AB R156, R178, R179 ;  /* 0x000000b3b29c723e */ /* 0x008fe200000010ff */
[----:B------:R-:W-:Y:S02]  /*8e60*/  FMUL.FTZ R149, R4, c[0x0][0x2d0] ;  /* 0x0000b40004957a20 */ /* 0x000fe40000410000 */
[C---:B------:R-:W-:Y:S02]  /*8e70*/  FMUL.FTZ R4, R151.reuse, R144 ;  /* 0x0000009097047220 */ /* 0x040fe40000410000 */
[----:B------:R-:W-:Y:S01]  /*8e80*/  FMUL.FTZ R17, R151, R133 ;  /* 0x0000008597117220 */ /* 0x000fe20000410000 */
[----:B------:R-:W2:Y:S01]  /*8e90*/  MUFU.EX2 R176, R176 ;  /* 0x000000b000b07308 */ /* 0x000ea20000000800 */
[----:B-1----:R-:W-:Y:S01]  /*8ea0*/  FMNMX.FTZ R5, R5, R6, !PT ;  /* 0x0000000605057209 */ /* 0x002fe20007810000 */
[C---:B------:R-:W-:Y:S02]  /*8eb0*/  FMUL.FTZ R32, R151.reuse, R116 ;  /* 0x0000007497207220 */ /* 0x040fe40000410000 */
[C---:B----4-:R-:W-:Y:S02]  /*8ec0*/  FMUL.FTZ R6, R150.reuse, R146 ;  /* 0x0000009296067220 */ /* 0x050fe40000410000 */
[----:B------:R-:W1:Y:S01]  /*8ed0*/  SHFL.BFLY PT, R152, R5, 0x1, 0x1f ;  /* 0x0c201f0005987f89 */ /* 0x000e6200000e0000 */
[C---:B------:R-:W-:Y:S02]  /*8ee0*/  FMUL.FTZ R7, R150.reuse, R147 ;  /* 0x0000009396077220 */ /* 0x040fe40000410000 */
[C---:B------:R-:W-:Y:S01]  /*8ef0*/  FMUL.FTZ R18, R150.reuse, R134 ;  /* 0x0000008696127220 */ /* 0x040fe20000410000 */
[----:B------:R-:W-:Y:S01]  /*8f00*/  MUFU.EX2 R155, R155 ;  /* 0x0000009b009b7308 */ /* 0x000fe20000000800 */
[C---:B------:R-:W-:Y:S02]  /*8f10*/  FMUL.FTZ R19, R150.reuse, R135 ;  /* 0x0000008796137220 */ /* 0x040fe40000410000 */
[C---:B------:R-:W-:Y:S01]  /*8f20*/  FMUL.FTZ R33, R151.reuse, R117 ;  /* 0x0000007597217220 */ /* 0x040fe20000410000 */
[----:B------:R-:W-:Y:S01]  /*8f30*/  LDSM.16.MT88.4 R132, [R214+0x900] ;  /* 0x00090000d684783b */ /* 0x000fe20000004200 */
[C---:B------:R-:W-:Y:S02]  /*8f40*/  FMUL.FTZ R34, R150.reuse, R118 ;  /* 0x0000007696227220 */ /* 0x040fe40000410000 */
[C---:B------:R-:W-:Y:S02]  /*8f50*/  FMUL.FTZ R35, R150.reuse, R119 ;  /* 0x0000007796237220 */ /* 0x040fe40000410000 */
[C---:B------:R-:W-:Y:S01]  /*8f60*/  FMUL.FTZ R48, R151.reuse, R100 ;  /* 0x0000006497307220 */ /* 0x040fe20000410000 */
[----:B------:R-:W3:Y:S01]  /*8f70*/  MUFU.EX2 R154, R154 ;  /* 0x0000009a009a7308 */ /* 0x000ee20000000800 */
[----:B------:R-:W-:Y:S01]  /*8f80*/  FMUL.FTZ R49, R151, R101 ;  /* 0x0000006597317220 */ /* 0x000fe20000410000 */
[----:B------:R-:W-:Y:S01]  /*8f90*/  LDSM.16.MT88.4 R116, [R214+0x1100] ;  /* 0x00110000d674783b */ /* 0x000fe20000004200 */
[----:B------:R-:W-:Y:S01]  /*8fa0*/  FMUL.FTZ R50, R150, R102 ;  /* 0x0000006696327220 */ /* 0x000fe20000410000 */
[----:B--2---:R-:W-:Y:S01]  /*8fb0*/  F2FP.BF16.PACK_AB R158, R176, R177 ;  /* 0x000000b1b09e723e */ /* 0x004fe200000010ff */
[----:B------:R-:W-:Y:S02]  /*8fc0*/  FMUL.FTZ R51, R150, R103 ;  /* 0x0000006796337220 */ /* 0x000fe40000410000 */
[--C-:B------:R-:W-:Y:S02]  /*8fd0*/  FFMA.FTZ R169, R169, c[0x0][0x2d0], -R166.reuse ;  /* 0x0000b400a9a97a23 */ /* 0x100fe400000108a6 */
[--C-:B------:R-:W-:Y:S01]  /*8fe0*/  FFMA.FTZ R167, R167, c[0x0][0x2d0], -R166.reuse ;  /* 0x0000b400a7a77a23 */ /* 0x100fe200000108a6 */
[----:B-1----:R-:W-:Y:S01]  /*8ff0*/  FMNMX.FTZ R152, R152, R5, !PT ;  /* 0x0000000598987209 */ /* 0x002fe20007810000 */
[----:B------:R-:W-:Y:S01]  /*9000*/  MUFU.EX2 R183, R183 ;  /* 0x000000b700b77308 */ /* 0x000fe20000000800 */
[----:B------:R-:W-:Y:S01]  /*9010*/  LDSM.16.MT88.4 R100, [R214+0x1900] ;  /* 0x00190000d664783b */ /* 0x000fe20000004200 */
[----:B------:R-:W-:Y:S01]  /*9020*/  FFMA.FTZ R165, R165, c[0x0][0x2d0], -R166 ;  /* 0x0000b400a5a57a23 */ /* 0x000fe200000108a6 */
[C---:B------:R-:W-:Y:S01]  /*9030*/  FSETP.NEU.FTZ.AND P0, PT, R152.reuse, -INF , PT ;  /* 0xff8000009800780b */ /* 0x040fe20003f1d000 */
[C---:B------:R-:W-:Y:S02]  /*9040*/  FMUL.FTZ R161, R152.reuse, c[0x0][0x2d0] ;  /* 0x0000b40098a17a20 */ /* 0x040fe40000410000 */
[--C-:B------:R-:W-:Y:S01]  /*9050*/  FFMA.FTZ R192, R47, c[0x0][0x2d0], -R168.reuse ;  /* 0x0000b4002fc07a23 */ /* 0x100fe200000108a8 */
[----:B------:R-:W-:Y:S01]  /*9060*/  FSEL R5, R152, RZ, P0 ;  /* 0x000000ff98057208 */ /* 0x000fe20000000000 */
[----:B------:R-:W-:Y:S01]  /*9070*/  FFMA.FTZ R193, R45, c[0x0][0x2d0], -R168 ;  /* 0x0000b4002dc17a23 */ /* 0x000fe200000108a8 */
[----:B------:R-:W-:Y:S01]  /*9080*/  FSEL R161, R161, RZ, P0 ;  /* 0x000000ffa1a17208 */ /* 0x000fe20000000000 */
[----:B------:R-:W1:Y:S01]  /*9090*/  MUFU.EX2 R182, R182 ;  /* 0x000000b600b67308 */ /* 0x000e620000000800 */
[----:B------:R-:W-:Y:S01]  /*90a0*/  FMUL.FTZ R52, R151, R52 ;  /* 0x0000003497347220 */ /* 0x000fe20000410000 */
[----:B------:R-:W-:Y:S01]  /*90b0*/  ISETP.GT.AND P0, PT, R240, R201, PT ;  /* 0x000000c9f000720c */ /* 0x000fe20003f04270 */
[----:B------:R-:W-:Y:S01]  /*90c0*/  FADD.FTZ R5, -R5, R148 ;  /* 0x0000009405057221 */ /* 0x000fe20000010100 */
[----:B---3--:R-:W-:Y:S01]  /*90d0*/  F2FP.BF16.PACK_AB R157, R154, R155 ;  /* 0x0000009b9a9d723e */ /* 0x008fe200000010ff */
[--C-:B------:R-:W-:Y:S01]  /*90e0*/  FFMA.FTZ R188, R12, c[0x0][0x2d0], -R161.reuse ;  /* 0x0000b4000cbc7a23 */ /* 0x100fe200000108a1 */
[----:B------:R-:W-:Y:S01]  /*90f0*/  IADD3 R240, R240, -0x1, RZ ;  /* 0xfffffffff0f07810 */ /* 0x000fe20007ffe0ff */
[--C-:B------:R-:W-:Y:S02]  /*9100*/  FFMA.FTZ R189, R9, c[0x0][0x2d0], -R161.reuse ;  /* 0x0000b40009bd7a23 */ /* 0x100fe400000108a1 */
[--C-:B------:R-:W-:Y:S01]  /*9110*/  FFMA.FTZ R187, R10, c[0x0][0x2d0], -R161.reuse ;  /* 0x0000b4000abb7a23 */ /* 0x100fe200000108a1 */
[----:B------:R-:W2:Y:S01]  /*9120*/  MUFU.EX2 R149, R149 ;  /* 0x0000009500957308 */ /* 0x000ea20000000800 */
[--C-:B------:R-:W-:Y:S02]  /*9130*/  FFMA.FTZ R186, R8, c[0x0][0x2d0], -R161.reuse ;  /* 0x0000b40008ba7a23 */ /* 0x100fe400000108a1 */
[----:B------:R-:W-:Y:S02]  /*9140*/  FMUL.FTZ R8, R5, c[0x0][0x2d0] ;  /* 0x0000b40005087a20 */ /* 0x000fe40000410000 */
[C---:B------:R-:W-:Y:S02]  /*9150*/  FMUL.FTZ R5, R151.reuse, R145 ;  /* 0x0000009197057220 */ /* 0x040fe40000410000 */
[--C-:B------:R-:W-:Y:S02]  /*9160*/  FFMA.FTZ R164, R164, c[0x0][0x2d0], -R161.reuse ;  /* 0x0000b400a4a47a23 */ /* 0x100fe400000108a1 */
[C---:B------:R-:W-:Y:S01]  /*9170*/  FMUL.FTZ R53, R151.reuse, R53 ;  /* 0x0000003597357220 */ /* 0x040fe20000410000 */
[----:B------:R3:W4:Y:S01]  /*9180*/  MUFU.EX2 R148, R8 ;  /* 0x0000000800947308 */ /* 0x0007220000000800 */
[C---:B------:R-:W-:Y:S02]  /*9190*/  FMUL.FTZ R54, R150.reuse, R54 ;  /* 0x0000003696367220 */ /* 0x040fe40000410000 */
[----:B------:R-:W-:Y:S01]  /*91a0*/  FMUL.FTZ R55, R150, R55 ;  /* 0x0000003796377220 */ /* 0x000fe20000410000 */
[----:B-1----:R-:W-:Y:S01]  /*91b0*/  F2FP.BF16.PACK_AB R159, R182, R183 ;  /* 0x000000b7b69f723e */ /* 0x002fe200000010ff */
[C---:B------:R-:W-:Y:S02]  /*91c0*/  FMUL.FTZ R64, R151.reuse, R64 ;  /* 0x0000004097407220 */ /* 0x040fe40000410000 */
[----:B------:R-:W-:Y:S02]  /*91d0*/  FMUL.FTZ R65, R151, R65 ;  /* 0x0000004197417220 */ /* 0x000fe40000410000 */
[C---:B------:R-:W-:Y:S01]  /*91e0*/  FMUL.FTZ R66, R150.reuse, R66 ;  /* 0x0000004296427220 */ /* 0x040fe20000410000 */
[----:B------:R-:W-:Y:S01]  /*91f0*/  MUFU.EX2 R181, R181 ;  /* 0x000000b500b57308 */ /* 0x000fe20000000800 */
[-C--:B------:R-:W-:Y:S01]  /*9200*/  HMMA.16816.F32.BF16 R4, R156, R20.reuse, R4 ;  /* 0x000000149c04723c */ /* 0x080fe20000041804 */
[----:B------:R-:W-:Y:S02]  /*9210*/  FMUL.FTZ R67, R150, R67 ;  /* 0x0000004396437220 */ /* 0x000fe40000410000 */
[C---:B--2---:R-:W-:Y:S02]  /*9220*/  FMUL.FTZ R9, R149.reuse, R141 ;  /* 0x0000008d95097220 */ /* 0x044fe40000410000 */
[C---:B------:R-:W-:Y:S02]  /*9230*/  FMUL.FTZ R12, R149.reuse, R136 ;  /* 0x00000088950c7220 */ /* 0x040fe40000410000 */
[C---:B------:R-:W-:Y:S02]  /*9240*/  FMUL.FTZ R13, R149.reuse, R137 ;  /* 0x00000089950d7220 */ /* 0x040fe40000410000 */
[----:B------:R-:W1:Y:S03]  /*9250*/  MUFU.EX2 R180, R180 ;  /* 0x000000b400b47308 */ /* 0x000e660000000800 */
[C---:B------:R-:W-:Y:S02]  /*9260*/  FMUL.FTZ R40, R149.reuse, R108 ;  /* 0x0000006c95287220 */ /* 0x040fe40000410000 */
[C---:B---3--:R-:W-:Y:S02]  /*9270*/  FMUL.FTZ R8, R149.reuse, R140 ;  /* 0x0000008c95087220 */ /* 0x048fe40000410000 */
[C---:B----4-:R-:W-:Y:S02]  /*9280*/  FMUL.FTZ R10, R148.reuse, R142 ;  /* 0x0000008e940a7220 */ /* 0x050fe40000410000 */
[C---:B------:R-:W-:Y:S01]  /*9290*/  FMUL.FTZ R11, R148.reuse, R143 ;  /* 0x0000008f940b7220 */ /* 0x040fe20000410000 */
[----:B------:R-:W-:Y:S01]  /*92a0*/  MUFU.EX2 R185, R185 ;  /* 0x000000b900b97308 */ /* 0x000fe20000000800 */
[C---:B------:R-:W-:Y:S02]  /*92b0*/  FMUL.FTZ R14, R148.reuse, R138 ;  /* 0x0000008a940e7220 */ /* 0x040fe40000410000 */
[C---:B------:R-:W-:Y:S02]  /*92c0*/  FMUL.FTZ R15, R148.reuse, R139 ;  /* 0x0000008b940f7220 */ /* 0x040fe40000410000 */
[C---:B------:R-:W-:Y:S02]  /*92d0*/  FMUL.FTZ R41, R149.reuse, R109 ;  /* 0x0000006d95297220 */ /* 0x040fe40000410000 */
[C---:B------:R-:W-:Y:S02]  /*92e0*/  FMUL.FTZ R42, R148.reuse, R110 ;  /* 0x0000006e942a7220 */ /* 0x040fe40000410000 */
[----:B------:R-:W-:Y:S01]  /*92f0*/  FMUL.FTZ R43, R148, R111 ;  /* 0x0000006f942b7220 */ /* 0x000fe20000410000 */
[----:B------:R-:W2:Y:S01]  /*9300*/  MUFU.EX2 R184, R184 ;  /* 0x000000b800b87308 */ /* 0x000ea20000000800 */
[----:B------:R-:W-:Y:S01]  /*9310*/  LDSM.16.MT88.4 R108, [R214+0x500] ;  /* 0x00050000d66c783b */ /* 0x000fe20000004200 */
[C---:B------:R-:W-:Y:S01]  /*9320*/  FMUL.FTZ R44, R149.reuse, R104 ;  /* 0x00000068952c7220 */ /* 0x040fe20000410000 */
[----:B-1----:R-:W-:Y:S01]  /*9330*/  F2FP.BF16.PACK_AB R144, R180, R181 ;  /* 0x000000b5b490723e */ /* 0x002fe200000010ff */
[C---:B------:R-:W-:Y:S02]  /*9340*/  FMUL.FTZ R45, R149.reuse, R105 ;  /* 0x00000069952d7220 */ /* 0x040fe40000410000 */
[C---:B------:R-:W-:Y:S02]  /*9350*/  FMUL.FTZ R46, R148.reuse, R106 ;  /* 0x0000006a942e7220 */ /* 0x040fe40000410000 */
[C---:B------:R-:W-:Y:S02]  /*9360*/  FMUL.FTZ R47, R148.reuse, R107 ;  /* 0x0000006b942f7220 */ /* 0x040fe40000410000 */
[----:B------:R-:W-:Y:S01]  /*9370*/  MUFU.EX2 R189, R189 ;  /* 0x000000bd00bd7308 */ /* 0x000fe20000000800 */
[----:B------:R-:W-:Y:S01]  /*9380*/  LDSM.16.MT88.4 R104, [R212+0x1900] ;  /* 0x00190000d468783b */ /* 0x000fe20000004200 */
[C---:B------:R-:W-:Y:S02]  /*9390*/  FMUL.FTZ R24, R149.reuse, R124 ;  /* 0x0000007c95187220 */ /* 0x040fe40000410000 */
[C---:B------:R-:W-:Y:S02]  /*93a0*/  FMUL.FTZ R25, R149.reuse, R125 ;  /* 0x0000007d95197220 */ /* 0x040fe40000410000 */
[C---:B------:R-:W-:Y:S02]  /*93b0*/  FMUL.FTZ R26, R148.reuse, R126 ;  /* 0x0000007e941a7220 */ /* 0x040fe40000410000 */
[C---:B------:R-:W-:Y:S02]  /*93c0*/  FMUL.FTZ R27, R148.reuse, R127 ;  /* 0x0000007f941b7220 */ /* 0x040fe40000410000 */
[----:B------:R-:W1:Y:S01]  /*93d0*/  MUFU.EX2 R188, R188 ;  /* 0x000000bc00bc7308 */ /* 0x000e620000000800 */
[C---:B------:R-:W-:Y:S02]  /*93e0*/  FMUL.FTZ R28, R149.reuse, R120 ;  /* 0x00000078951c7220 */ /* 0x040fe40000410000 */
[----:B------:R-:W-:Y:S01]  /*93f0*/  FMUL.FTZ R30, R148, R122 ;  /* 0x0000007a941e7220 */ /* 0x000fe20000410000 */
[----:B--2---:R-:W-:Y:S01]  /*9400*/  F2FP.BF16.PACK_AB R146, R184, R185 ;  /* 0x000000b9b892723e */ /* 0x004fe200000010ff */
[C---:B------:R-:W-:Y:S02]  /*9410*/  FMUL.FTZ R31, R148.reuse, R123 ;  /* 0x0000007b941f7220 */ /* 0x040fe40000410000 */
[C---:B------:R-:W-:Y:S02]  /*9420*/  FMUL.FTZ R56, R149.reuse, R56 ;  /* 0x0000003895387220 */ /* 0x040fe40000410000 */
[C---:B------:R-:W-:Y:S01]  /*9430*/  FMUL.FTZ R57, R149.reuse, R57 ;  /* 0x0000003995397220 */ /* 0x040fe20000410000 */
[----:B------:R-:W-:Y:S01]  /*9440*/  MUFU.EX2 R187, R187 ;  /* 0x000000bb00bb7308 */ /* 0x000fe20000000800 */
[C---:B------:R-:W-:Y:S02]  /*9450*/  FMUL.FTZ R58, R148.reuse, R58 ;  /* 0x0000003a943a7220 */ /* 0x040fe40000410000 */
[C---:B------:R-:W-:Y:S02]  /*9460*/  FMUL.FTZ R59, R148.reuse, R59 ;  /* 0x0000003b943b7220 */ /* 0x040fe40000410000 */
[C---:B------:R-:W-:Y:S02]  /*9470*/  FMUL.FTZ R60, R149.reuse, R60 ;  /* 0x0000003c953c7220 */ /* 0x040fe40000410000 */
[----:B------:R-:W-:Y:S02]  /*9480*/  FMUL.FTZ R61, R149, R61 ;  /* 0x0000003d953d7220 */ /* 0x000fe40000410000 */
[C---:B------:R-:W-:Y:S01]  /*9490*/  FMUL.FTZ R62, R148.reuse, R62 ;  /* 0x0000003e943e7220 */ /* 0x040fe20000410000 */
[----:B------:R-:W2:Y:S01]  /*94a0*/  MUFU.EX2 R186, R186 ;  /* 0x000000ba00ba7308 */ /* 0x000ea20000000800 */
[----:B------:R-:W-:Y:S02]  /*94b0*/  FMUL.FTZ R63, R148, R63 ;  /* 0x0000003f943f7220 */ /* 0x000fe40000410000 */
[--C-:B------:R-:W-:Y:S01]  /*94c0*/  FFMA.FTZ R194, R194, c[0x0][0x2d0], -R170.reuse ;  /* 0x0000b400c2c27a23 */ /* 0x100fe200000108aa */
[----:B-1----:R-:W-:Y:S01]  /*94d0*/  F2FP.BF16.PACK_AB R145, R188, R189 ;  /* 0x000000bdbc91723e */ /* 0x002fe200000010ff */
[----:B------:R-:W-:Y:S02]  /*94e0*/  FFMA.FTZ R195, R195, c[0x0][0x2d0], -R170 ;  /* 0x0000b400c3c37a23 */ /* 0x000fe400000108aa */
[--C-:B------:R-:W-:Y:S02]  /*94f0*/  FFMA.FTZ R196, R196, c[0x0][0x2d0], -R168.reuse ;  /* 0x0000b400c4c47a23 */ /* 0x100fe400000108a8 */
[----:B------:R-:W-:Y:S01]  /*9500*/  FFMA.FTZ R197, R197, c[0x0][0x2d0], -R168 ;  /* 0x0000b400c5c57a23 */ /* 0x000fe200000108a8 */
[----:B------:R-:W-:Y:S01]  /*9510*/  MUFU.EX2 R124, R174 ;  /* 0x000000ae007c7308 */ /* 0x000fe20000000800 */
[--C-:B------:R-:W-:Y:S02]  /*9520*/  FFMA.FTZ R198, R198, c[0x0][0x2d0], -R166.reuse ;  /* 0x0000b400c6c67a23 */ /* 0x100fe400000108a6 */
[--C-:B------:R-:W-:Y:S02]  /*9530*/  FFMA.FTZ R199, R199, c[0x0][0x2d0], -R166.reuse ;  /* 0x0000b400c7c77a23 */ /* 0x100fe400000108a6 */
[--C-:B------:R-:W-:Y:S02]  /*9540*/  FFMA.FTZ R244, R244, c[0x0][0x2d0], -R166.reuse ;  /* 0x0000b400f4f47a23 */ /* 0x100fe400000108a6 */
[--C-:B------:R-:W-:Y:S02]  /*9550*/  FFMA.FTZ R249, R249, c[0x0][0x2d0], -R166.reuse ;  /* 0x0000b400f9f97a23 */ /* 0x100fe400000108a6 */
[----:B------:R-:W-:Y:S01]  /*9560*/  FFMA.FTZ R166, R163, c[0x0][0x2d0], -R166 ;  /* 0x0000b400a3a67a23 */ /* 0x000fe200000108a6 */
[----:B------:R-:W-:Y:S01]  /*9570*/  MUFU.EX2 R126, R172 ;  /* 0x000000ac007e7308 */ /* 0x000fe20000000800 */
[--C-:B------:R-:W-:Y:S02]  /*9580*/  FFMA.FTZ R251, R251, c[0x0][0x2d0], -R168.reuse ;  /* 0x0000b400fbfb7a23 */ /* 0x100fe400000108a8 */
[--C-:B------:R-:W-:Y:S01]  /*9590*/  FFMA.FTZ R247, R247, c[0x0][0x2d0], -R168.reuse ;  /* 0x0000b400f7f77a23 */ /* 0x100fe200000108a8 */
[----:B--2---:R-:W-:Y:S01]  /*95a0*/  F2FP.BF16.PACK_AB R147, R186, R187 ;  /* 0x000000bbba93723e */ /* 0x004fe200000010ff */
[----:B------:R-:W-:Y:S02]  /*95b0*/  FFMA.FTZ R168, R171, c[0x0][0x2d0], -R168 ;  /* 0x0000b400aba87a23 */ /* 0x000fe400000108a8 */
[--C-:B------:R-:W-:Y:S02]  /*95c0*/  FFMA.FTZ R245, R245, c[0x0][0x2d0], -R170.reuse ;  /* 0x0000b400f5f57a23 */ /* 0x100fe400000108aa */
[----:B------:R-:W-:Y:S01]  /*95d0*/  FFMA.FTZ R170, R175, c[0x0][0x2d0], -R170 ;  /* 0x0000b400afaa7a23 */ /* 0x000fe200000108aa */
[----:B------:R1:W-:Y:S01]  /*95e0*/  MUFU.EX2 R122, R173 ;  /* 0x000000ad007a7308 */ /* 0x0003e20000000800 */
[C---:B------:R-:W-:Y:S01]  /*95f0*/  HMMA.16816.F32.BF16 R8, R144.reuse, R20, R8 ;  /* 0x000000149008723c */ /* 0x040fe20000041808 */
[C---:B------:R-:W-:Y:S02]  /*9600*/  FMUL.FTZ R29, R149.reuse, R121 ;  /* 0x00000079951d7220 */ /* 0x040fe40000410000 */
[C---:B------:R-:W-:Y:S02]  /*9610*/  FMUL.FTZ R72, R149.reuse, R72 ;  /* 0x0000004895487220 */ /* 0x040fe40000410000 */
[----:B------:R-:W-:Y:S02]  /*9620*/  FMUL.FTZ R73, R149, R73 ;  /* 0x0000004995497220 */ /* 0x000fe40000410000 */
[C---:B------:R-:W-:Y:S01]  /*9630*/  FMUL.FTZ R20, R151.reuse, R128 ;  /* 0x0000008097147220 */ /* 0x040fe20000410000 */
[-C--:B------:R-:W-:Y:S01]  /*9640*/  HMMA.16816.F32.BF16 R12, R144, R22.reuse, R12 ;  /* 0x00000016900c723c */ /* 0x080fe2000004180c */
[----:B------:R-:W-:Y:S01]  /*9650*/  FMUL.FTZ R21, R151, R129 ;  /* 0x0000008197157220 */ /* 0x000fe20000410000 */
[----:B------:R-:W-:Y:S02]  /*9660*/  MUFU.EX2 R136, R170 ;  /* 0x000000aa00887308 */ /* 0x000fe40000000800 */
[C---:B------:R-:W-:Y:S02]  /*9670*/  FMUL.FTZ R74, R148.reuse, R74 ;  /* 0x0000004a944a7220 */ /* 0x040fe40000410000 */
[----:B------:R-:W-:Y:S02]  /*9680*/  FMUL.FTZ R75, R148, R75 ;  /* 0x0000004b944b7220 */ /* 0x000fe40000410000 */
[C---:B------:R-:W-:Y:S01]  /*9690*/  HMMA.16816.F32.BF16 R16, R156.reuse, R22, R16 ;  /* 0x000000169c10723c */ /* 0x040fe20000041810 */
[C---:B------:R-:W-:Y:S03]  /*96a0*/  FMUL.FTZ R76, R149.reuse, R76 ;  /* 0x0000004c954c7220 */ /* 0x040fe60000410000 */
[----:B------:R-:W-:Y:S01]  /*96b0*/  MUFU.EX2 R138, R168 ;  /* 0x000000a8008a7308 */ /* 0x000fe20000000800 */
[C---:B------:R-:W-:Y:S02]  /*96c0*/  FMUL.FTZ R77, R149.reuse, R77 ;  /* 0x0000004d954d7220 */ /* 0x040fe40000410000 */
[C---:B------:R-:W-:Y:S01]  /*96d0*/  FMUL.FTZ R22, R150.reuse, R130 ;  /* 0x0000008296167220 */ /* 0x040fe20000410000 */
[----:B-1----:R-:W-:Y:S01]  /*96e0*/  LDSM.16.MT88.4 R172, [R214+0x2100] ;  /* 0x00210000d6ac783b */ /* 0x002fe20000004200 */
[----:B------:R-:W-:Y:S03]  /*96f0*/  FMUL.FTZ R23, R150, R131 ;  /* 0x0000008396177220 */ /* 0x000fe60000410000 */
[C---:B------:R-:W-:Y:S02]  /*9700*/  FMUL.FTZ R78, R148.reuse, R78 ;  /* 0x0000004e944e7220 */ /* 0x040fe40000410000 */
[----:B------:R1:W-:Y:S01]  /*9710*/  MUFU.EX2 R125, R169 ;  /* 0x000000a9007d7308 */ /* 0x0003e20000000800 */
[C---:B------:R-:W-:Y:S01]  /*9720*/  FMUL.FTZ R79, R148.reuse, R79 ;  /* 0x0000004f944f7220 */ /* 0x040fe20000410000 */
[-C--:B------:R-:W-:Y:S01]  /*9730*/  HMMA.16816.F32.BF16 R20, R156, R36.reuse, R20 ;  /* 0x000000249c14723c */ /* 0x080fe20000041814 */
[----:B------:R-:W2:Y:S01]  /*9740*/  LDSM.16.MT88.4 R128, [R214+0xd00] ;  /* 0x000d0000d680783b */ /* 0x000ea20000004200 */
[C---:B------:R-:W-:Y:S02]  /*9750*/  FMUL.FTZ R88, R149.reuse, R88 ;  /* 0x0000005895587220 */ /* 0x040fe40000410000 */
[C---:B------:R-:W-:Y:S02]  /*9760*/  FMUL.FTZ R89, R149.reuse, R89 ;  /* 0x0000005995597220 */ /* 0x040fe40000410000 */
[C---:B------:R-:W-:Y:S02]  /*9770*/  FMUL.FTZ R90, R148.reuse, R90 ;  /* 0x0000005a945a7220 */ /* 0x040fe40000410000 */
[C---:B------:R-:W-:Y:S01]  /*9780*/  HMMA.16816.F32.BF16 R24, R144.reuse, R36, R24 ;  /* 0x000000249018723c */ /* 0x040fe20000041818 */
[----:B------:R-:W-:Y:S03]  /*9790*/  MUFU.EX2 R120, R167 ;  /* 0x000000a700787308 */ /* 0x000fe60000000800 */
[C---:B------:R-:W-:Y:S02]  /*97a0*/  FMUL.FTZ R91, R148.reuse, R91 ;  /* 0x0000005b945b7220 */ /* 0x040fe40000410000 */
[----:B------:R-:W-:Y:S02]  /*97b0*/  FMUL.FTZ R92, R149, R92 ;  /* 0x0000005c955c7220 */ /* 0x000fe40000410000 */
[-C--:B------:R-:W-:Y:S01]  /*97c0*/  HMMA.16816.F32.BF16 R28, R144, R38.reuse, R28 ;  /* 0x00000026901c723c */ /* 0x080fe2000004181c */
[C---:B------:R-:W-:Y:S02]  /*97d0*/  FMUL.FTZ R36, R151.reuse, R112 ;  /* 0x0000007097247220 */ /* 0x040fe40000410000 */
[----:B------:R-:W-:Y:S01]  /*97e0*/  MUFU.EX2 R123, R165 ;  /* 0x000000a5007b7308 */ /* 0x000fe20000000800 */
[----:B------:R-:W-:Y:S01]  /*97f0*/  FMUL.FTZ R37, R151, R113 ;  /* 0x0000007197257220 */ /* 0x000fe20000410000 */
[----:B-1----:R-:W-:Y:S01]  /*9800*/  LDSM.16.MT88.4 R168, [R212+0x1500] ;  /* 0x00150000d4a8783b */ /* 0x002fe20000004200 */
[----:B------:R-:W-:Y:S02]  /*9810*/  FMUL.FTZ R93, R149, R93 ;  /* 0x0000005d955d7220 */ /* 0x000fe40000410000 */
[C---:B------:R-:W-:Y:S01]  /*9820*/  HMMA.16816.F32.BF16 R32, R156.reuse, R38, R32 ;  /* 0x000000269c20723c */ /* 0x040fe20000041820 */
[C---:B------:R-:W-:Y:S03]  /*9830*/  FMUL.FTZ R94, R148.reuse, R94 ;  /* 0x0000005e945e7220 */ /* 0x040fe60000410000 */
[----:B------:R-:W-:Y:S01]  /*9840*/  FMUL.FTZ R95, R148, R95 ;  /* 0x0000005f945f7220 */ /* 0x000fe20000410000 */
[----:B------:R-:W-:Y:S01]  /*9850*/  MUFU.EX2 R139, R166 ;  /* 0x000000a6008b7308 */ /* 0x000fe20000000800 */
[C---:B------:R-:W-:Y:S02]  /*9860*/  FMUL.FTZ R96, R151.reuse, R96 ;  /* 0x0000006097607220 */ /* 0x040fe40000410000 */
[C---:B------:R-:W-:Y:S04]  /*9870*/  FMUL.FTZ R38, R150.reuse, R114 ;  /* 0x0000007296267220 */ /* 0x040fe80000410000 */
[C---:B------:R-:W-:Y:S02]  /*9880*/  FMUL.FTZ R39, R150.reuse, R115 ;  /* 0x0000007396277220 */ /* 0x040fe40000410000 */
[----:B------:R-:W1:Y:S01]  /*9890*/  LDSM.16.MT88.4 R112, [R212+0xd00] ;  /* 0x000d0000d470783b */ /* 0x000e620000004200 */
[----:B------:R3:W-:Y:S01]  /*98a0*/  MUFU.EX2 R127, R164 ;  /* 0x000000a4007f7308 */ /* 0x0007e20000000800 */
[C---:B------:R-:W-:Y:S02]  /*98b0*/  FMUL.FTZ R97, R151.reuse, R97 ;  /* 0x0000006197617220 */ /* 0x040fe40000410000 */
[C---:B------:R-:W-:Y:S01]  /*98c0*/  FMUL.FTZ R98, R150.reuse, R98 ;  /* 0x0000006296627220 */ /* 0x040fe20000410000 */
[-C--:B--2---:R-:W-:Y:S01]  /*98d0*/  HMMA.16816.F32.BF16 R36, R156, R128.reuse, R36 ;  /* 0x000000809c24723c */ /* 0x084fe20000041824 */
[C---:B------:R-:W-:Y:S02]  /*98e0*/  FMUL.FTZ R99, R150.reuse, R99 ;  /* 0x0000006396637220 */ /* 0x040fe40000410000 */
[C---:B------:R-:W-:Y:S02]  /*98f0*/  FMUL.FTZ R68, R151.reuse, R68 ;  /* 0x0000004497447220 */ /* 0x040fe40000410000 */
[C---:B------:R-:W-:Y:S01]  /*9900*/  FMUL.FTZ R69, R151.reuse, R69 ;  /* 0x0000004597457220 */ /* 0x040fe20000410000 */
[----:B------:R-:W-:Y:S01]  /*9910*/  MUFU.EX2 R190, R190 ;  /* 0x000000be00be7308 */ /* 0x000fe20000000800 */
[C---:B------:R-:W-:Y:S01]  /*9920*/  FMUL.FTZ R70, R150.reuse, R70 ;  /* 0x0000004696467220 */ /* 0x040fe20000410000 */
[C---:B------:R-:W-:Y:S01]  /*9930*/  HMMA.16816.F32.BF16 R40, R144.reuse, R128, R40 ;  /* 0x000000809028723c */ /* 0x040fe20000041828 */
[C---:B------:R-:W-:Y:S03]  /*9940*/  FMUL.FTZ R71, R150.reuse, R71 ;  /* 0x0000004796477220 */ /* 0x040fe60000410000 */
[C---:B------:R-:W-:Y:S02]  /*9950*/  FMUL.FTZ R80, R151.reuse, R80 ;  /* 0x0000005097507220 */ /* 0x040fe40000410000 */
[C---:B------:R-:W-:Y:S02]  /*9960*/  FMUL.FTZ R81, R151.reuse, R81 ;  /* 0x0000005197517220 */ /* 0x040fe40000410000 */
[-C--:B------:R-:W-:Y:S01]  /*9970*/  HMMA.16816.F32.BF16 R44, R144, R130.reuse, R44 ;  /* 0x00000082902c723c */ /* 0x080fe2000004182c */
[----:B------:R-:W2:Y:S01]  /*9980*/  MUFU.EX2 R191, R191 ;  /* 0x000000bf00bf7308 */ /* 0x000ea20000000800 */
[----:B---3--:R-:W-:Y:S02]  /*9990*/  LDSM.16.MT88.4 R164, [R214+0x1500] ;  /* 0x00150000d6a4783b */ /* 0x008fe40000004200 */
[C---:B------:R-:W-:Y:S02]  /*99a0*/  FMUL.FTZ R82, R150.reuse, R82 ;  /* 0x0000005296527220 */ /* 0x040fe40000410000 */
[C---:B------:R-:W-:Y:S02]  /*99b0*/  FMUL.FTZ R83, R150.reuse, R83 ;  /* 0x0000005396537220 */ /* 0x040fe40000410000 */
[C---:B------:R-:W-:Y:S01]  /*99c0*/  HMMA.16816.F32.BF16 R48, R156.reuse, R130, R48 ;  /* 0x000000829c30723c */ /* 0x040fe20000041830 */
[C---:B------:R-:W-:Y:S02]  /*99d0*/  FMUL.FTZ R84, R151.reuse, R84 ;  /* 0x0000005497547220 */ /* 0x040fe40000410000 */
[----:B------:R-:W-:Y:S01]  /*99e0*/  MUFU.EX2 R192, R192 ;  /* 0x000000c000c07308 */ /* 0x000fe20000000800 */
[----:B------:R-:W-:Y:S02]  /*99f0*/  FMUL.FTZ R85, R151, R85 ;  /* 0x0000005597557220 */ /* 0x000fe40000410000 */
[C---:B------:R-:W-:Y:S02]  /*9a00*/  FMUL.FTZ R86, R150.reuse, R86 ;  /* 0x0000005696567220 */ /* 0x040fe40000410000 */
[----:B------:R-:W-:Y:S01]  /*9a10*/  FMUL.FTZ R87, R150, R87 ;  /* 0x0000005796577220 */ /* 0x000fe20000410000 */
[-C--:B-1----:R-:W-:Y:S03]  /*9a20*/  HMMA.16816.F32.BF16 R52, R156, R112.reuse, R52 ;  /* 0x000000709c34723c */ /* 0x082fe60000041834 */
[--C-:B------:R-:W-:Y:S01]  /*9a30*/  FFMA.FTZ R246, R246, c[0x0][0x2d0], -R161.reuse ;  /* 0x0000b400f6f67a23 */ /* 0x100fe200000108a1 */
[----:B------:R-:W1:Y:S01]  /*9a40*/  MUFU.EX2 R193, R193 ;  /* 0x000000c100c17308 */ /* 0x000e620000000800 */
[--C-:B------:R-:W-:Y:S02]  /*9a50*/  FFMA.FTZ R248, R248, c[0x0][0x2d0], -R161.reuse ;  /* 0x0000b400f8f87a23 */ /* 0x100fe400000108a1 */
[--C-:B------:R-:W-:Y:S02]  /*9a60*/  FFMA.FTZ R252, R252, c[0x0][0x2d0], -R161.reuse ;  /* 0x0000b400fcfc7a23 */ /* 0x100fe400000108a1 */
[--C-:B------:R-:W-:Y:S01]  /*9a70*/  FFMA.FTZ R250, R250, c[0x0][0x2d0], -R161.reuse ;  /* 0x0000b400fafa7a23 */ /* 0x100fe200000108a1 */
[C---:B------:R-:W-:Y:S02]  /*9a80*/  HMMA.16816.F32.BF16 R56, R144.reuse, R112, R56 ;  /* 0x000000709038723c */ /* 0x040fe40000041838 */
[--C-:B------:R-:W-:Y:S02]  /*9a90*/  FFMA.FTZ R162, R162, c[0x0][0x2d0], -R161.reuse ;  /* 0x0000b400a2a27a23 */ /* 0x100fe400000108a1 */
[----:B------:R-:W-:Y:S01]  /*9aa0*/  MUFU.EX2 R194, R194 ;  /* 0x000000c200c27308 */ /* 0x000fe20000000800 */
[--C-:B------:R-:W-:Y:S02]  /*9ab0*/  FFMA.FTZ R160, R160, c[0x0][0x2d0], -R161.reuse ;  /* 0x0000b400a0a07a23 */ /* 0x100fe400000108a1 */
[----:B------:R-:W-:Y:S01]  /*9ac0*/  FFMA.FTZ R161, R153, c[0x0][0x2d0], -R161 ;  /* 0x0000b40099a17a23 */ /* 0x000fe200000108a1 */
[-C--:B------:R-:W-:Y:S01]  /*9ad0*/  HMMA.16816.F32.BF16 R60, R144, R114.reuse, R60 ;  /* 0x00000072903c723c */ /* 0x080fe2000004183c */
[----:B------:R-:W-:Y:S03]  /*9ae0*/  FFMA.FTZ R179, R151, R238, R179 ;  /* 0x000000ee97b37223 */ /* 0x000fe600000100b3 */
[----:B------:R-:W-:Y:S01]  /*9af0*/  MOV R151, R3 ;  /* 0x0000000300977202 */ /* 0x000fe20000000f00 */
[----:B------:R-:W-:Y:S01]  /*9b00*/  FFMA.FTZ R155, R150, R239, R155 ;  /* 0x000000ef969b7223 */ /* 0x000fe2000001009b */
[----:B------:R-:W3:Y:S01]  /*9b10*/  MUFU.EX2 R195, R195 ;  /* 0x000000c300c37308 */ /* 0x000ee20000000800 */
[----:B------:R-:W-:Y:S01]  /*9b20*/  FFMA.FTZ R181, R149, R236, R181 ;  /* 0x000000ec95b57223 */ /* 0x000fe200000100b5 */
[C---:B------:R-:W-:Y:S01]  /*9b30*/  HMMA.16816.F32.BF16 R64, R156.reuse, R114, R64 ;  /* 0x000000729c40723c */ /* 0x040fe20000041840 */
[----:B------:R-:W4:Y:S03]  /*9b40*/  LDSM.16.MT88.4 R112, [R212+0x500] ;  /* 0x00050000d470783b */ /* 0x000f260000004200 */
[----:B------:R-:W-:Y:S01]  /*9b50*/  FFMA.FTZ R189, R148, R237, R189 ;  /* 0x000000ed94bd7223 */ /* 0x000fe200000100bd */
[----:B------:R-:W-:Y:S01]  /*9b60*/  MOV R150, R2 ;  /* 0x0000000200967202 */ /* 0x000fe20000000f00 */
[----:B------:R-:W-:Y:S01]  /*9b70*/  FADD.FTZ R178, R178, R179 ;  /* 0x000000b3b2b27221 */ /* 0x000fe20000010000 */
[----:B------:R-:W-:Y:S01]  /*9b80*/  MOV R149, R0 ;  /* 0x0000000000957202 */ /* 0x000fe20000000f00 */
[-C--:B------:R-:W-:Y:S01]  /*9b90*/  HMMA.16816.F32.BF16 R68, R156, R100.reuse, R68 ;  /* 0x000000649c44723c */ /* 0x080fe20000041844 */
[----:B------:R-:W-:Y:S03]  /*9ba0*/  MUFU.EX2 R196, R196 ;  /* 0x000000c400c47308 */ /* 0x000fe60000000800 */
[----:B------:R-:W-:Y:S01]  /*9bb0*/  FADD.FTZ R154, R154, R155 ;  /* 0x0000009b9a9a7221 */ /* 0x000fe20000010000 */
[----:B------:R-:W-:Y:S01]  /*9bc0*/  MOV R148, R152 ;  /* 0x0000009800947202 */ /* 0x000fe20000000f00 */
[----:B------:R-:W-:Y:S02]  /*9bd0*/  FADD.FTZ R180, R180, R181 ;  /* 0x000000b5b4b47221 */ /* 0x000fe40000010000 */
[C---:B------:R-:W-:Y:S01]  /*9be0*/  HMMA.16816.F32.BF16 R72, R144.reuse, R100, R72 ;  /* 0x000000649048723c */ /* 0x040fe20000041848 */
[----:B------:R-:W-:Y:S02]  /*9bf0*/  FADD.FTZ R188, R188, R189 ;  /* 0x000000bdbcbc7221 */ /* 0x000fe40000010000 */
[----:B------:R-:W5:Y:S01]  /*9c00*/  MUFU.EX2 R197, R197 ;  /* 0x000000c500c57308 */ /* 0x000f620000000800 */
[----:B------:R-:W-:Y:S02]  /*9c10*/  FADD.FTZ R177, R177, R178 ;  /* 0x000000b2b1b17221 */ /* 0x000fe40000010000 */
[----:B------:R-:W-:Y:S01]  /*9c20*/  FADD.FTZ R183, R183, R154 ;  /* 0x0000009ab7b77221 */ /* 0x000fe20000010000 */
[----:B--2---:R-:W-:Y:S01]  /*9c30*/  F2FP.BF16.PACK_AB R100, R191, R190 ;  /* 0x000000bebf64723e */ /* 0x004fe200000010ff */
[-C--:B------:R-:W-:Y:S01]  /*9c40*/  HMMA.16816.F32.BF16 R76, R144, R102.reuse, R76 ;  /* 0x00000066904c723c */ /* 0x080fe2000004184c */
[----:B-1----:R-:W-:Y:S03]  /*9c50*/  F2FP.BF16.PACK_AB R101, R193, R192 ;  /* 0x000000c0c165723e */ /* 0x002fe600000010ff */
[----:B------:R-:W-:Y:S01]  /*9c60*/  FADD.FTZ R185, R185, R180 ;  /* 0x000000b4b9b97221 */ /* 0x000fe20000010000 */
[----:B------:R-:W-:Y:S01]  /*9c70*/  MUFU.EX2 R198, R198 ;  /* 0x000000c600c67308 */ /* 0x000fe20000000800 */
[----:B------:R-:W-:Y:S02]  /*9c80*/  FADD.FTZ R187, R187, R188 ;  /* 0x000000bcbbbb7221 */ /* 0x000fe40000010000 */
[C---:B------:R-:W-:Y:S01]  /*9c90*/  HMMA.16816.F32.BF16 R80, R156.reuse, R102, R80 ;  /* 0x000000669c50723c */ /* 0x040fe20000041850 */
[----:B------:R-:W-:Y:S03]  /*9ca0*/  FADD.FTZ R177, R176, R177 ;  /* 0x000000b1b0b17221 */ /* 0x000fe60000010000 */
[----:B------:R-:W-:Y:S02]  /*9cb0*/  FADD.FTZ R183, R182, R183 ;  /* 0x000000b7b6b77221 */ /* 0x000fe40000010000 */
[----:B------:R-:W-:Y:S01]  /*9cc0*/  FADD.FTZ R185, R184, R185 ;  /* 0x000000b9b8b97221 */ /* 0x000fe20000010000 */
[----:B---3--:R-:W-:Y:S01]  /*9cd0*/  F2FP.BF16.PACK_AB R102, R195, R194 ;  /* 0x000000c2c366723e */ /* 0x008fe200000010ff */
[-C--:B------:R-:W-:Y:S01]  /*9ce0*/  HMMA.16816.F32.BF16 R84, R156, R104.reuse, R84 ;  /* 0x000000689c54723c */ /* 0x080fe20000041854 */
[----:B------:R-:W1:Y:S03]  /*9cf0*/  MUFU.EX2 R199, R199 ;  /* 0x000000c700c77308 */ /* 0x000e660000000800 */
[----:B-----5:R-:W-:Y:S01]  /*9d00*/  F2FP.BF16.PACK_AB R103, R197, R196 ;  /* 0x000000c4c567723e */ /* 0x020fe200000010ff */
[----:B------:R-:W-:Y:S02]  /*9d10*/  FADD.FTZ R187, R186, R187 ;  /* 0x000000bbbabb7221 */ /* 0x000fe40000010000 */
[----:B------:R-:W-:Y:S01]  /*9d20*/  FADD.FTZ R190, R190, R177 ;  /* 0x000000b1bebe7221 */ /* 0x000fe20000010000 */
[C---:B------:R-:W-:Y:S01]  /*9d30*/  HMMA.16816.F32.BF16 R88, R144.reuse, R104, R88 ;  /* 0x000000689058723c */ /* 0x040fe20000041858 */
[----:B------:R-:W-:Y:S02]  /*9d40*/  FADD.FTZ R192, R192, R183 ;  /* 0x000000b7c0c07221 */ /* 0x000fe40000010000 */
[----:B------:R-:W-:Y:S01]  /*9d50*/  MUFU.EX2 R244, R244 ;  /* 0x000000f400f47308 */ /* 0x000fe20000000800 */
[----:B------:R-:W-:Y:S02]  /*9d60*/  FADD.FTZ R191, R191, R190 ;  /* 0x000000bebfbf7221 */ /* 0x000fe40000010000 */
[----:B------:R-:W-:Y:S02]  /*9d70*/  FADD.FTZ R193, R193, R192 ;  /* 0x000000c0c1c17221 */ /* 0x000fe40000010000 */
[-C--:B------:R-:W-:Y:S01]  /*9d80*/  HMMA.16816.F32.BF16 R92, R144, R106.reuse, R92 ;  /* 0x0000006a905c723c */ /* 0x080fe2000004185c */
[----:B------:R-:W-:Y:S03]  /*9d90*/  FADD.FTZ R194, R194, R191 ;  /* 0x000000bfc2c27221 */ /* 0x000fe60000010000 */
[----:B------:R-:W-:Y:S01]  /*9da0*/  FADD.FTZ R196, R196, R193 ;  /* 0x000000c1c4c47221 */ /* 0x000fe20000010000 */
[----:B------:R-:W2:Y:S01]  /*9db0*/  MUFU.EX2 R249, R249 ;  /* 0x000000f900f97308 */ /* 0x000ea20000000800 */
[----:B------:R-:W-:Y:S02]  /*9dc0*/  FADD.FTZ R194, R195, R194 ;  /* 0x000000c2c3c27221 */ /* 0x000fe40000010000 */
[----:B------:R-:W-:Y:S01]  /*9dd0*/  HMMA.16816.F32.BF16 R96, R156, R106, R96 ;  /* 0x0000006a9c60723c */ /* 0x000fe20000041860 */
[----:B-1----:R-:W-:Y:S03]  /*9de0*/  F2FP.BF16.PACK_AB R104, R199, R198 ;  /* 0x000000c6c768723e */ /* 0x002fe600000010ff */
[----:B------:R-:W-:Y:S02]  /*9df0*/  FADD.FTZ R198, R198, R185 ;  /* 0x000000b9c6c67221 */ /* 0x000fe40000010000 */
[----:B------:R-:W-:Y:S01]  /*9e00*/  FADD.FTZ R196, R197, R196 ;  /* 0x000000c4c5c47221 */ /* 0x000fe20000010000 */
[----:B------:R-:W1:Y:S01]  /*9e10*/  MUFU.EX2 R246, R246 ;  /* 0x000000f600f67308 */ /* 0x000e620000000800 */
[-C--:B------:R-:W-:Y:S01]  /*9e20*/  HMMA.16816.F32.BF16 R4, R100, R108.reuse, R4 ;  /* 0x0000006c6404723c */ /* 0x080fe20000041804 */
[----:B------:R-:W-:Y:S03]  /*9e30*/  F2FP.BF16.PACK_AB R156, R126, R124 ;  /* 0x0000007c7e9c723e */ /* 0x000fe600000010ff */
[----:B------:R-:W-:Y:S01]  /*9e40*/  F2FP.BF16.PACK_AB R159, R138, R122 ;  /* 0x0000007a8a9f723e */ /* 0x000fe200000010ff */
[----:B------:R-:W-:Y:S04]  /*9e50*/  FADD.FTZ R199, R199, R198 ;  /* 0x000000c6c7c77221 */ /* 0x000fe80000010000 */
[----:B------:R-:W3:Y:S03]  /*9e60*/  MUFU.EX2 R248, R248 ;  /* 0x000000f800f87308 */ /* 0x000ee60000000800 */
[C---:B--2---:R-:W-:Y:S01]  /*9e70*/  F2FP.BF16.PACK_AB R106, R249.reuse, R244 ;  /* 0x000000f4f96a723e */ /* 0x044fe200000010ff */
[----:B------:R-:W-:Y:S04]  /*9e80*/  FADD.FTZ R244, R244, R199 ;  /* 0x000000c7f4f47221 */ /* 0x000fe80000010000 */
[----:B------:R-:W-:Y:S02]  /*9e90*/  FADD.FTZ R244, R249, R244 ;  /* 0x000000f4f9f47221 */ /* 0x000fe40000010000 */
[----:B------:R-:W2:Y:S01]  /*9ea0*/  MUFU.EX2 R252, R252 ;  /* 0x000000fc00fc7308 */ /* 0x000ea20000000800 */
[----:B-1----:R-:W-:Y:S09]  /*9eb0*/  FADD.FTZ R187, R246, R187 ;  /* 0x000000bbf6bb7221 */ /* 0x002ff20000010000 */
[----:B------:R-:W1:Y:S01]  /*9ec0*/  MUFU.EX2 R250, R250 ;  /* 0x000000fa00fa7308 */ /* 0x000e620000000800 */
[C---:B---3--:R-:W-:Y:S01]  /*9ed0*/  F2FP.BF16.PACK_AB R105, R248.reuse, R246 ;  /* 0x000000f6f869723e */ /* 0x048fe200000010ff */
[----:B------:R-:W-:Y:S08]  /*9ee0*/  FADD.FTZ R187, R248, R187 ;  /* 0x000000bbf8bb7221 */ /* 0x000ff00000010000 */
[----:B------:R-:W3:Y:S01]  /*9ef0*/  MUFU.EX2 R251, R251 ;  /* 0x000000fb00fb7308 */ /* 0x000ee20000000800 */
[----:B--2---:R-:W-:Y:S09]  /*9f00*/  FADD.FTZ R187, R252, R187 ;  /* 0x000000bbfcbb7221 */ /* 0x004ff20000010000 */
[----:B------:R-:W2:Y:S01]  /*9f10*/  MUFU.EX2 R247, R247 ;  /* 0x000000f700f77308 */ /* 0x000ea20000000800 */
[C---:B-1----:R-:W-:Y:S01]  /*9f20*/  F2FP.BF16.PACK_AB R107, R250.reuse, R252 ;  /* 0x000000fcfa6b723e */ /* 0x042fe200000010ff */
[----:B------:R-:W-:Y:S08]  /*9f30*/  FADD.FTZ R187, R250, R187 ;  /* 0x000000bbfabb7221 */ /* 0x000ff00000010000 */
[----:B------:R-:W1:Y:S01]  /*9f40*/  MUFU.EX2 R245, R245 ;  /* 0x000000f500f57308 */ /* 0x000e620000000800 */
[C---:B------:R-:W-:Y:S01]  /*9f50*/  HMMA.16816.F32.BF16 R8, R104.reuse, R108, R8 ;  /* 0x0000006c6808723c */ /* 0x040fe20000041808 */
[----:B---3--:R-:W-:Y:S07]  /*9f60*/  FADD.FTZ R196, R251, R196 ;  /* 0x000000c4fbc47221 */ /* 0x008fee0000010000 */
[-C--:B------:R-:W-:Y:S01]  /*9f70*/  HMMA.16816.F32.BF16 R12, R104, R110.reuse, R12 ;  /* 0x0000006e680c723c */ /* 0x080fe2000004180c */
[----:B------:R3:W5:Y:S03]  /*9f80*/  MUFU.EX2 R121, R162 ;  /* 0x000000a200797308 */ /* 0x0007660000000800 */
[C---:B--2---:R-:W-:Y:S01]  /*9f90*/  F2FP.BF16.PACK_AB R157, R247.reuse, R251 ;  /* 0x000000fbf79d723e */ /* 0x044fe200000010ff */
[----:B------:R-:W-:Y:S03]  /*9fa0*/  FADD.FTZ R196, R247, R196 ;  /* 0x000000c4f7c47221 */ /* 0x000fe60000010000 */
[C---:B------:R-:W-:Y:S01]  /*9fb0*/  HMMA.16816.F32.BF16 R16, R100.reuse, R110, R16 ;  /* 0x0000006e6410723c */ /* 0x040fe20000041810 */
[----:B------:R-:W2:Y:S02]  /*9fc0*/  LDSM.16.MT88.4 R108, [R212+0x1100] ;  /* 0x00110000d46c783b */ /* 0x000ea40000004200 */
[----:B------:R5:W-:Y:S01]  /*9fd0*/  MUFU.EX2 R137, R160 ;  /* 0x000000a000897308 */ /* 0x000be20000000800 */
[----:B-1----:R-:W-:Y:S04]  /*9fe0*/  F2FP.BF16.PACK_AB R158, R136, R245 ;  /* 0x000000f5889e723e */ /* 0x002fe800000010ff */
[-C--:B----4-:R-:W-:Y:S05]  /*9ff0*/  HMMA.16816.F32.BF16 R20, R100, R112.reuse, R20 ;  /* 0x000000706414723c */ /* 0x090fea0000041814 */
[----:B------:R1:W4:Y:S03]  /*a000*/  MUFU.EX2 R153, R161 ;  /* 0x000000a100997308 */ /* 0x0003260000000800 */
[C---:B------:R-:W-:Y:S01]  /*a010*/  HMMA.16816.F32.BF16 R24, R104.reuse, R112, R24 ;  /* 0x000000706818723c */ /* 0x040fe20000041818 */
[----:B---3--:R-:W-:Y:S07]  /*a020*/  F2FP.BF16.PACK_AB R162, R139, R123 ;  /* 0x0000007b8ba2723e */ /* 0x008fee00000010ff */
[-C--:B------:R-:W-:Y:S01]  /*a030*/  HMMA.16816.F32.BF16 R28, R104, R114.reuse, R28 ;  /* 0x00000072681c723c */ /* 0x080fe2000004181c */
[----:B-----5:R-:W-:Y:S07]  /*a040*/  F2FP.BF16.PACK_AB R160, R120, R125 ;  /* 0x0000007d78a0723e */ /* 0x020fee00000010ff */
[C---:B------:R-:W-:Y:S01]  /*a050*/  HMMA.16816.F32.BF16 R32, R100.reuse, R114, R32 ;  /* 0x000000726420723c */ /* 0x040fe20000041820 */
[----:B------:R-:W3:Y:S03]  /*a060*/  LDSM.16.MT88.4 R112, [R214+0x1d00] ;  /* 0x001d0000d670783b */ /* 0x000ee60000004200 */
[----:B-1----:R-:W-:Y:S02]  /*a070*/  F2FP.BF16.PACK_AB R161, R121, R127 ;  /* 0x0000007f79a1723e */ /* 0x002fe400000010ff */
[----:B----4-:R-:W-:Y:S02]  /*a080*/  F2FP.BF16.PACK_AB R163, R153, R137 ;  /* 0x0000008999a3723e */ /* 0x010fe400000010ff */
[-C--:B------:R-:W-:Y:S08]  /*a090*/  HMMA.16816.F32.BF16 R36, R100, R116.reuse, R36 ;  /* 0x000000746424723c */ /* 0x080ff00000041824 */
[C---:B------:R-:W-:Y:S08]  /*a0a0*/  HMMA.16816.F32.BF16 R40, R104.reuse, R116, R40 ;  /* 0x000000746828723c */ /* 0x040ff00000041828 */
[-C--:B------:R-:W-:Y:S08]  /*a0b0*/  HMMA.16816.F32.BF16 R44, R104, R118.reuse, R44 ;  /* 0x00000076682c723c */ /* 0x080ff0000004182c */
[C---:B------:R-:W-:Y:S01]  /*a0c0*/  HMMA.16816.F32.BF16 R48, R100.reuse, R118, R48 ;  /* 0x000000766430723c */ /* 0x040fe20000041830 */
[----:B------:R-:W1:Y:S07]  /*a0d0*/  LDSM.16.MT88.4 R116, [R212+0x1d00] ;  /* 0x001d0000d474783b */ /* 0x000e6e0000004200 */
[-C--:B--2---:R-:W-:Y:S08]  /*a0e0*/  HMMA.16816.F32.BF16 R52, R100, R108.reuse, R52 ;  /* 0x0000006c6434723c */ /* 0x084ff00000041834 */
[C---:B------:R-:W-:Y:S08]  /*a0f0*/  HMMA.16816.F32.BF16 R56, R104.reuse, R108, R56 ;  /* 0x0000006c6838723c */ /* 0x040ff00000041838 */
[-C--:B------:R-:W-:Y:S08]  /*a100*/  HMMA.16816.F32.BF16 R60, R104, R110.reuse, R60 ;  /* 0x0000006e683c723c */ /* 0x080ff0000004183c */
[C---:B------:R-:W-:Y:S01]  /*a110*/  HMMA.16816.F32.BF16 R64, R100.reuse, R110, R64 ;  /* 0x0000006e6440723c */ /* 0x040fe20000041840 */
[----:B------:R-:W2:Y:S07]  /*a120*/  LDSM.16.MT88.4 R108, [R212+0x900] ;  /* 0x00090000d46c783b */ /* 0x000eae0000004200 */
[-C--:B---3--:R-:W-:Y:S08]  /*a130*/  HMMA.16816.F32.BF16 R68, R100, R112.reuse, R68 ;  /* 0x000000706444723c */ /* 0x088ff00000041844 */
[C---:B------:R-:W-:Y:S08]  /*a140*/  HMMA.16816.F32.BF16 R72, R104.reuse, R112, R72 ;  /* 0x000000706848723c */ /* 0x040ff00000041848 */
[-C--:B------:R-:W-:Y:S08]  /*a150*/  HMMA.16816.F32.BF16 R76, R104, R114.reuse, R76 ;  /* 0x00000072684c723c */ /* 0x080ff0000004184c */
[C---:B------:R-:W-:Y:S08]  /*a160*/  HMMA.16816.F32.BF16 R80, R100.reuse, R114, R80 ;  /* 0x000000726450723c */ /* 0x040ff00000041850 */
[-C--:B-1----:R-:W-:Y:S08]  /*a170*/  HMMA.16816.F32.BF16 R84, R100, R116.reuse, R84 ;  /* 0x000000746454723c */ /* 0x082ff00000041854 */
[C---:B------:R-:W-:Y:S08]  /*a180*/  HMMA.16816.F32.BF16 R88, R104.reuse, R116, R88 ;  /* 0x000000746858723c */ /* 0x040ff00000041858 */
[-C--:B------:R-:W-:Y:S08]  /*a190*/  HMMA.16816.F32.BF16 R92, R104, R118.reuse, R92 ;  /* 0x00000076685c723c */ /* 0x080ff0000004185c */
[----:B------:R-:W-:Y:S08]  /*a1a0*/  HMMA.16816.F32.BF16 R96, R100, R118, R96 ;  /* 0x000000766460723c */ /* 0x000ff00000041860 */
[-C--:B------:R-:W-:Y:S01]  /*a1b0*/  HMMA.16816.F32.BF16 R144, R156, R132.reuse, R4 ;  /* 0x000000849c90723c */ /* 0x080fe20000041804 */
[----:B------:R-:W1:Y:S07]  /*a1c0*/  LDSM.16.MT88.4 R4, [R212+0x2100] ;  /* 0x00210000d404783b */ /* 0x000e6e0000004200 */
[C---:B------:R-:W-:Y:S07]  /*a1d0*/  HMMA.16816.F32.BF16 R140, R160.reuse, R132, R8 ;  /* 0x00000084a08c723c */ /* 0x040fee0000041808 */
[----:B------:R-:W-:Y:S02]  /*a1e0*/  MOV R11, R139 ;  /* 0x0000008b000b7202 */ /* 0x000fe40000000f00 */
[----:B------:R-:W-:Y:S03]  /*a1f0*/  MOV R10, R138 ;  /* 0x0000008a000a7202 */ /* 0x000fe60000000f00 */
[----:B------:R-:W-:Y:S02]  /*a200*/  MOV R9, R137 ;  /* 0x0000008900097202 */ /* 0x000fe40000000f00 */
[----:B------:R-:W-:Y:S02]  /*a210*/  MOV R8, R136 ;  /* 0x0000008800087202 */ /* 0x000fe40000000f00 */
[-C--:B------:R-:W-:Y:S07]  /*a220*/  HMMA.16816.F32.BF16 R136, R160, R134.reuse, R12 ;  /* 0x00000086a088723c */ /* 0x080fee000004180c */
[----:B------:R-:W-:Y:S01]  /*a230*/  MOV R15, R123 ;  /* 0x0000007b000f7202 */ /* 0x000fe20000000f00 */
[C---:B------:R-:W-:Y:S01]  /*a240*/  HMMA.16816.F32.BF16 R132, R156.reuse, R134, R16 ;  /* 0x000000869c84723c */ /* 0x040fe20000041810 */
[----:B------:R-:W-:Y:S03]  /*a250*/  MOV R14, R122 ;  /* 0x0000007a000e7202 */ /* 0x000fe60000000f00 */
[----:B------:R-:W-:Y:S02]  /*a260*/  MOV R13, R121 ;  /* 0x00000079000d7202 */ /* 0x000fe40000000f00 */
[----:B------:R-:W-:Y:S01]  /*a270*/  MOV R12, R120 ;  /* 0x00000078000c7202 */ /* 0x000fe20000000f00 */
[----:B------:R-:W-:Y:S01]  /*a280*/  FADD.FTZ R196, R14, R196 ;  /* 0x000000c40ec47221 */ /* 0x000fe20000010000 */
[-C--:B--2---:R-:W-:Y:S01]  /*a290*/  HMMA.16816.F32.BF16 R128, R156, R108.reuse, R20 ;  /* 0x0000006c9c80723c */ /* 0x084fe20000041814 */
[----:B------:R-:W-:Y:S03]  /*a2a0*/  MOV R19, R127 ;  /* 0x0000007f00137202 */ /* 0x000fe60000000f00 */
[----:B------:R-:W-:Y:S01]  /*a2b0*/  MOV R18, R126 ;  /* 0x0000007e00127202 */ /* 0x000fe20000000f00 */
[----:B------:R-:W-:Y:S01]  /*a2c0*/  FADD.FTZ R239, R10, R196 ;  /* 0x000000c40aef7221 */ /* 0x000fe20000010000 */
[----:B------:R-:W-:Y:S01]  /*a2d0*/  MOV R17, R125 ;  /* 0x0000007d00117202 */ /* 0x000fe20000000f00 */
[----:B------:R-:W-:Y:S01]  /*a2e0*/  FADD.FTZ R187, R19, R187 ;  /* 0x000000bb13bb7221 */ /* 0x000fe20000010000 */
[----:B------:R-:W-:Y:S02]  /*a2f0*/  MOV R16, R124 ;  /* 0x0000007c00107202 */ /* 0x000fe40000000f00 */
[C---:B------:R-:W-:Y:S02]  /*a300*/  HMMA.16816.F32.BF16 R124, R160.reuse, R108, R24 ;  /* 0x0000006ca07c723c */ /* 0x040fe40000041818 */
[----:B------:R-:W-:Y:S02]  /*a310*/  FADD.FTZ R244, R17, R244 ;  /* 0x000000f411f47221 */ /* 0x000fe40000010000 */
[----:B------:R-:W-:Y:S02]  /*a320*/  FADD.FTZ R194, R16, R194 ;  /* 0x000000c210c27221 */ /* 0x000fe40000010000 */
[----:B------:R-:W-:Y:S02]  /*a330*/  FADD.FTZ R244, R12, R244 ;  /* 0x000000f40cf47221 */ /* 0x000fe40000010000 */
[-C--:B------:R-:W-:Y:S01]  /*a340*/  HMMA.16816.F32.BF16 R120, R160, R110.reuse, R28 ;  /* 0x0000006ea078723c */ /* 0x080fe2000004181c */
[----:B------:R-:W-:Y:S03]  /*a350*/  FADD.FTZ R194, R18, R194 ;  /* 0x000000c212c27221 */ /* 0x000fe60000010000 */
[----:B------:R-:W-:Y:S02]  /*a360*/  FADD.FTZ R187, R13, R187 ;  /* 0x000000bb0dbb7221 */ /* 0x000fe40000010000 */
[----:B------:R-:W-:Y:S02]  /*a370*/  FADD.FTZ R194, R245, R194 ;  /* 0x000000c2f5c27221 */ /* 0x000fe40000010000 */
[C---:B------:R-:W-:Y:S01]  /*a380*/  HMMA.16816.F32.BF16 R116, R156.reuse, R110, R32 ;  /* 0x0000006e9c74723c */ /* 0x040fe20000041820 */
[----:B------:R-:W-:Y:S03]  /*a390*/  FADD.FTZ R244, R15, R244 ;  /* 0x000000f40ff47221 */ /* 0x000fe60000010000 */
[----:B------:R-:W-:Y:S02]  /*a3a0*/  FADD.FTZ R238, R8, R194 ;  /* 0x000000c208ee7221 */ /* 0x000fe40000010000 */
[----:B------:R-:W-:Y:S02]  /*a3b0*/  FADD.FTZ R236, R11, R244 ;  /* 0x000000f40bec7221 */ /* 0x000fe40000010000 */
        /* <DEDUP_REMOVED lines=13> */
[C---:B------:R-:W-:Y:S07]  /*a490*/  HMMA.16816.F32.BF16 R88, R160.reuse, R4, R88 ;  /* 0x00000004a058723c */ /* 0x040fee0000041858 */
[----:B------:R-:W-:Y:S01]  /*a4a0*/  FADD.FTZ R4, R9, R187 ;  /* 0x000000bb09047221 */ /* 0x000fe20000010000 */
[-C--:B------:R-:W-:Y:S04]  /*a4b0*/  HMMA.16816.F32.BF16 R92, R160, R6.reuse, R92 ;  /* 0x00000006a05c723c */ /* 0x080fe8000004185c */
[----:B------:R-:W-:Y:S04]  /*a4c0*/  FADD.FTZ R237, R153, R4 ;  /* 0x0000000499ed7221 */ /* 0x000fe80000010000 */
[----:B------:R-:W-:Y:S01]  /*a4d0*/  HMMA.16816.F32.BF16 R96, R156, R6, R96 ;  /* 0x000000069c60723c */ /* 0x000fe20000041860 */
[----:B------:R-:W-:-:S07]  /*a4e0*/  @P0 BRA `(.L_x_500) ;  /* 0xffffbb4000000947 */ /* 0x000fce000383ffff */
.L_x_479:
[----:B------:R-:W1:Y:S01]  /*a4f0*/  S2UR UR14, SR_CTAID.X ;  /* 0x00000000000e79c3 */ /* 0x000e620000002500 */
[----:B------:R-:W-:Y:S01]  /*a500*/  ULDC.64 UR4, c[0x0][0x2c8] ;  /* 0x0000b20000047ab9 */ /* 0x000fe20000000a00 */
[----:B------:R-:W-:Y:S01]  /*a510*/  IMAD.MOV.U32 R4, RZ, RZ, 0x1 ;  /* 0x00000001ff047424 */ /* 0x000fe200078e00ff */
[----:B------:R-:W-:Y:S01]  /*a520*/  PLOP3.LUT P0, PT, PT, PT, UP1, 0x40, 0x0 ;  /* 0x000000000000781c */ /* 0x000fe20003f0e818 */
[----:B------:R-:W-:-:S03]  /*a530*/  IMAD.MOV.U32 R5, RZ, RZ, c[0x0][0x2ac] ;  /* 0x0000ab00ff057624 */ /* 0x000fc600078e00ff */
[----:B------:R-:W-:-:S05]  /*a540*/  IADD3 R6, R4, -c[0x0][0x168], RZ ;  /* 0x80005a0004067a10 */ /* 0x000fca0007ffe0ff */
[----:B------:R-:W-:Y:S01]  /*a550*/  IMAD R5, R5, c[0x0][0x1d0], R6 ;  /* 0x0000740005057a24 */ /* 0x000fe200078e0206 */
[----:B-1----:R-:W-:-:S04]  /*a560*/  ULEA UR14, UR14, 0x7f, 0x7 ;  /* 0x0000007f0e0e7891 */ /* 0x002fc8000f8e383f */
[----:B------:R-:W-:-:S07]  /*a570*/  UIMAD.WIDE.U32 UR22, UR14, UR4, URZ ;  /* 0x000000040e1672a5 */ /* 0x000fce000f8e003f */
[----:B------:R-:W-:Y:S02]  /*a580*/  @UP2 UMOV UR15, UR23 ;  /* 0x00000017000f2c82 */ /* 0x000fe40008000000 */
[----:B------:R-:W-:-:S06]  /*a590*/  @UP2 USHF.R.U32.HI UR14, URZ, UR5, UR15 ;  /* 0x000000053f0e2299 */ /* 0x000fcc000801160f */
[----:B------:R-:W-:-:S04]  /*a5a0*/  IADD3 R5, R5, UR14, RZ ;  /* 0x0000000e05057c10 */ /* 0x000fc8000fffe0ff */
[----:B------:R-:W-:Y:S01]  /*a5b0*/  IADD3 R6, R5, -c[0x0][0x324], RZ ;  /* 0x8000c90005067a10 */ /* 0x000fe20007ffe0ff */
[----:B------:R-:W-:Y:S05]  /*a5c0*/  @P0 BRA `(.L_x_501) ;  /* 0x000000d000000947 */ /* 0x000fea0003800000 */
[----:B------:R-:W-:-:S13]  /*a5d0*/  ISETP.GT.AND P0, PT, R5, -0x1, PT ;  /* 0xffffffff0500780c */ /* 0x000fda0003f04270 */
[----:B------:R-:W-:Y:S05]  /*a5e0*/  @P0 BRA `(.L_x_502) ;  /* 0x0000006000000947 */ /* 0x000fea0003800000 */
[----:B------:R-:W-:Y:S02]  /*a5f0*/  ISETP.NE.AND P0, PT, R4, c[0x0][0x32c], PT ;  /* 0x0000cb0004007a0c */ /* 0x000fe40003f05270 */
[----:B------:R-:W-:-:S11]  /*a600*/  LOP3.LUT R5, RZ, R5, RZ, 0x33, !PT ;  /* 0x00000005ff057212 */ /* 0x000fd600078e33ff */
[----:B------:R-:W-:-:S05]  /*a610*/  @P0 IMAD.HI.U32 R4, R5, c[0x0][0x330], RZ ;  /* 0x0000cc0005040a27 */ /* 0x000fca00078e00ff */
[----:B------:R-:W-:-:S04]  /*a620*/  @P0 SHF.R.U32.HI R5, RZ, c[0x0][0x334], R4 ;  /* 0x0000cd00ff050a19 */ /* 0x000fc80000011604 */
[----:B------:R-:W-:Y:S01]  /*a630*/  LOP3.LUT R5, RZ, R5, RZ, 0x33, !PT ;  /* 0x00000005ff057212 */ /* 0x000fe200078e33ff */
[----:B------:R-:W-:Y:S05]  /*a640*/  BRA `(.L_x_503) ;  /* 0x0000003000007947 */ /* 0x000fea0003800000 */
.L_x_502:
[----:B------:R-:W-:-:S13]  /*a650*/  ISETP.NE.AND P0, PT, R4, c[0x0][0x32c], PT ;  /* 0x0000cb0004007a0c */ /* 0x000fda0003f05270 */
[----:B------:R-:W-:-:S05]  /*a660*/  @P0 IMAD.HI.U32 R4, R5, c[0x0][0x330], RZ ;  /* 0x0000cc0005040a27 */ /* 0x000fca00078e00ff */
[----:B------:R-:W-:-:S05]  /*a670*/  @P0 SHF.R.U32.HI R5, RZ, c[0x0][0x334], R4 ;  /* 0x0000cd00ff050a19 */ /* 0x000fca0000011604 */
.L_x_503:
[----:B------:R-:W-:-:S05]  /*a680*/  IMAD R5, R5, c[0x0][0x32c], RZ ;  /* 0x0000cb0005057a24 */ /* 0x000fca00078e02ff */
[----:B------:R-:W-:-:S04]  /*a690*/  IMNMX R6, R6, R5, !PT ;  /* 0x0000000506067217 */ /* 0x000fc80007800200 */
.L_x_501:
[----:B------:R-:W-:-:S05]  /*a6a0*/  IADD3 R5, R6, 0x2f, RZ ;  /* 0x0000002f06057810 */ /* 0x000fca0007ffe0ff */
[----:B------:R-:W-:-:S05]  /*a6b0*/  IMAD.HI R5, R5, 0x2aaaaaab, RZ ;  /* 0x2aaaaaab05057827 */ /* 0x000fca00078e02ff */
[----:B------:R-:W-:-:S04]  /*a6c0*/  SHF.R.U32.HI R4, RZ, 0x1f, R5 ;  /* 0x0000001fff047819 */ /* 0x000fc80000011605 */
[----:B------:R-:W-:-:S04]  /*a6d0*/  LEA.HI.SX32 R4, R5, R4, 0x1d ;  /* 0x0000000405047211 */ /* 0x000fc800078feaff */
[----:B------:R-:W-:-:S04]  /*a6e0*/  IMNMX R247, R221, R4, !PT ;  /* 0x00000004ddf77217 */ /* 0x000fc80007800200 */
[----:B------:R-:W-:-:S13]  /*a6f0*/  ISETP.GE.AND P0, PT, R240, R247, PT ;  /* 0x000000f7f000720c */ /* 0x000fda0003f06270 */
[----:B------:R-:W-:Y:S05]  /*a700*/  @!P0 BRA `(.L_x_504) ;  /* 0x0000306000008947 */ /* 0x000fea0003800000 */
[C---:B------:R-:W-:Y:S01]  /*a710*/  SHF.L.U64.HI R246, R230.reuse, 0x1, R243 ;  /* 0x00000001e6f67819 */ /* 0x040fe200000102f3 */
[----:B------:R-:W-:Y:S01]  /*a720*/  IMAD.SHL.U32 R245, R230, 0x2, RZ ;  /* 0x00000002e6f57824 */ /* 0x000fe200078e00ff */
[C---:B------:R-:W-:Y:S01]  /*a730*/  SHF.L.U64.HI R244, R219.reuse, 0x1, R234 ;  /* 0x00000001dbf47819 */ /* 0x040fe200000102ea */
[----:B------:R-:W-:Y:S02]  /*a740*/  IMAD.SHL.U32 R242, R219, 0x2, RZ ;  /* 0x00000002dbf27824 */ /* 0x000fe400078e00ff */
.L_x_509:
[----:B------:R-:W-:Y:S04]  /*a750*/  DEPBAR.LE SB0, 0x0 ;  /* 0x000080000000791a */ /* 0x000fe80000000000 */
[----:B------:R-:W-:Y:S01]  /*a760*/  BAR.SYNC.DEFER_BLOCKING 0x0 ;  /* 0x0000000000007b1d */ /* 0x000fe20000010000 */
[----:B------:R-:W-:Y:S01]  /*a770*/  ISETP.GT.AND P0, PT, R221, R240, PT ;  /* 0x000000f0dd00720c */ /* 0x000fe20003f04270 */
[----:B------:R-:W-:Y:S01]  /*a780*/  IMAD.MOV.U32 R148, RZ, RZ, R3 ;  /* 0x000000ffff947224 */ /* 0x000fe200078e0003 */
[----:B------:R-:W-:Y:S01]  /*a790*/  MOV R153, R2 ;  /* 0x0000000200997202 */ /* 0x000fe20000000f00 */
[----:B------:R-:W-:Y:S02]  /*a7a0*/  IMAD.MOV.U32 R149, RZ, RZ, R0 ;  /* 0x000000ffff957224 */ /* 0x000fe400078e0000 */
        /* <DEDUP_REMOVED lines=24> */
[----:B------:R-:W-:Y:S04]  /*a930*/  IADD3 R4, P0, R8, UR20, RZ ;  /* 0x0000001408047c10 */ /* 0x000fe8000ff1e0ff */
[----:B------:R-:W-:Y:S02]  /*a940*/  IADD3.X R5, R9, UR16, R5, P0, !PT ;  /* 0x0000001009057c10 */ /* 0x000fe400087fe405 */
[C---:B------:R-:W-:Y:S04]  /*a950*/  LEA R6, P0, R4.reuse, c[0x0][0x1f8], 0x1 ;  /* 0x00007e0004067a11 */ /* 0x040fe800078008ff */
[----:B------:R-:W-:Y:S01]  /*a960*/  LEA.HI.X R12, R4, c[0x0][0x1fc], R5, 0x1, P0 ;  /* 0x00007f00040c7a11 */ /* 0x000fe200000f0c05 */
[----:B------:R-:W5:Y:S01]  /*a970*/  SHFL.IDX PT, R7, R6, RZ, 0x1c1f ;  /* 0x001c1fff06077589 */ /* 0x000f6200000e0000 */
[C---:B------:R-:W-:Y:S01]  /*a980*/  IMAD.SHL.U32 R4, R218.reuse, 0x2, RZ ;  /* 0x00000002da047824 */ /* 0x040fe200078e00ff */
[----:B------:R-:W-:Y:S02]  /*a990*/  SHF.L.U64.HI R5, R218, 0x1, R233 ;  /* 0x00000001da057819 */ /* 0x000fe400000102e9 */
        /* <DEDUP_REMOVED lines=14> */
[----:B----4-:R4:W3:Y:S04]  /*aa80*/  SHFL.IDX PT, R11, R12, 0x1, 0x1c1f ;  /* 0x003c1f000c0b7f89 */ /* 0x0108e800000e0000 */
[----:B------:R4:W2:Y:S02]  /*aa90*/  SHFL.IDX PT, R7, R6, 0x1, 0x1c1f ;  /* 0x003c1f0006077f89 */ /* 0x0008a400000e0000 */
.L_x_541:
[----:B------:R-:W-:Y:S02]  /*aaa0*/  ISETP.GE.AND P3, PT, R230, c[0x0][0x1d4], PT ;  /* 0x00007500e6007a0c */ /* 0x000fe40003f66270 */
[----:B--2-4-:R-:W-:Y:S02]  /*aab0*/  IADD3 R12, P0, R7, R245, RZ ;  /* 0x000000f5070c7210 */ /* 0x014fe40007f1e0ff */
        /* <DEDUP_REMOVED lines=13> */
.L_x_506:
[----:B------:R-:W-:Y:S05]  /*ab90*/  BSYNC B0 ;  /* 0x0000000000007941 */ /* 0x000fea0003800000 */
.L_x_505:
[----:B------:R-:W0:Y:S01]  /*aba0*/  LDGDEPBAR ;  /* 0x00000000000079af */ /* 0x000e220000000000 */
[----:B------:R-:W-:Y:S01]  /*abb0*/  WARPSYNC 0xffffffff ;  /* 0xffffffff00007948 */ /* 0x000fe20003800000 */
[-C--:B--2-4-:R-:W-:Y:S03]  /*abc0*/  HMMA.16816.F32.BF16 R4, R48, R16.reuse, RZ ;  /* 0x000000103004723c */ /* 0x094fe600000418ff */
[----:B------:R-:W-:Y:S03]  /*abd0*/  ISETP.GT.AND P0, PT, R240, R221, PT ;  /* 0x000000ddf000720c */ /* 0x000fe60003f04270 */
[----:B------:R-:W-:Y:S02]  /*abe0*/  LDSM.16.M88.4 R180, [R217+0x6900] ;  /* 0x00690000d9b4783b */ /* 0x000fe40000000200 */
[C---:B---3--:R-:W-:Y:S06]  /*abf0*/  HMMA.16816.F32.BF16 R8, R44.reuse, R16, RZ ;  /* 0x000000102c08723c */ /* 0x048fec00000418ff */
[----:B------:R-:W2:Y:S02]  /*ac00*/  LDSM.16.M88.4 R184, [R216+0x3100] ;  /* 0x00310000d8b8783b */ /* 0x000ea40000000200 */
[-C--:B------:R-:W-:Y:S06]  /*ac10*/  HMMA.16816.F32.BF16 R12, R44, R18.reuse, RZ ;  /* 0x000000122c0c723c */ /* 0x080fec00000418ff */
[----:B------:R-:W3:Y:S02]  /*ac20*/  LDSM.16.M88.4 R188, [R217+0x7900] ;  /* 0x00790000d9bc783b */ /* 0x000ee40000000200 */
[C---:B------:R-:W-:Y:S06]  /*ac30*/  HMMA.16816.F32.BF16 R16, R48.reuse, R18, RZ ;  /* 0x000000123010723c */ /* 0x040fec00000418ff */
[----:B------:R-:W4:Y:S02]  /*ac40*/  LDSM.16.M88.4 R192, [R216+0x3500] ;  /* 0x00350000d8c0783b */ /* 0x000f240000000200 */
[-C--:B-1----:R-:W-:Y:S06]  /*ac50*/  HMMA.16816.F32.BF16 R20, R48, R32.reuse, RZ ;  /* 0x000000203014723c */ /* 0x082fec00000418ff */
[----:B------:R-:W-:Y:S02]  /*ac60*/  LDSM.16.M88.4 R196, [R209] ;  /* 0x00000000d1c4783b */ /* 0x000fe40000000200 */
[C---:B------:R-:W-:Y:S06]  /*ac70*/  HMMA.16816.F32.BF16 R24, R44.reuse, R32, RZ ;  /* 0x000000202c18723c */ /* 0x040fec00000418ff */
[----:B------:R-:W-:Y:S02]  /*ac80*/  LDSM.16.M88.4 R200, [R213+0x7900] ;  /* 0x00790000d5c8783b */ /* 0x000fe40000000200 */
[-C--:B------:R-:W-:Y:S08]  /*ac90*/  HMMA.16816.F32.BF16 R28, R44, R34.reuse, RZ ;  /* 0x000000222c1c723c */ /* 0x080ff000000418ff */
[C---:B------:R-:W-:Y:S08]  /*aca0*/  HMMA.16816.F32.BF16 R32, R48.reuse, R34, RZ ;  /* 0x000000223020723c */ /* 0x040ff000000418ff */
[-C--:B------:R-:W-:Y:S08]  /*acb0*/  HMMA.16816.F32.BF16 R36, R48, R156.reuse, RZ ;  /* 0x0000009c3024723c */ /* 0x080ff000000418ff */
[C---:B------:R-:W-:Y:S08]  /*acc0*/  HMMA.16816.F32.BF16 R40, R44.reuse, R156, RZ ;  /* 0x0000009c2c28723c */ /* 0x040ff000000418ff */
[-C--:B------:R-:W-:Y:S08]  /*acd0*/  HMMA.16816.F32.BF16 R44, R44, R158.reuse, RZ ;  /* 0x0000009e2c2c723c */ /* 0x080ff000000418ff */
[----:B------:R-:W-:Y:S01]  /*ace0*/  HMMA.16816.F32.BF16 R48, R48, R158, RZ ;  /* 0x0000009e3030723c */ /* 0x000fe200000418ff */
[----:B------:R-:W1:Y:S07]  /*acf0*/  LDSM.16.M88.4 R156, [R216+0x3900] ;  /* 0x00390000d89c783b */ /* 0x000e6e0000000200 */
[-C--:B------:R-:W-:Y:S08]  /*ad00*/  HMMA.16816.F32.BF16 R4, R160, R164.reuse, R4 ;  /* 0x000000a4a004723c */ /* 0x080ff00000041804 */
        /* <DEDUP_REMOVED lines=15> */
[----:B------:R-:W1:Y:S01]  /*ae00*/  LDSM.16.M88.4 R176, [R216+0x3d00] ;  /* 0x003d0000d8b0783b */ /* 0x000e620000000200 */
[-C--:B--2---:R-:W-:Y:S08]  /*ae10*/  HMMA.16816.F32.BF16 R4, R180, R184.reuse, R4 ;  /* 0x000000b8b404723c */ /* 0x084ff00000041804 */
[C---:B---3--:R-:W-:Y:S08]  /*ae20*/  HMMA.16816.F32.BF16 R8, R188.reuse, R184, R8 ;  /* 0x000000b8bc08723c */ /* 0x048ff00000041808 */
[-C--:B------:R-:W-:Y:S08]  /*ae30*/  HMMA.16816.F32.BF16 R12, R188, R186.reuse, R12 ;  /* 0x000000babc0c723c */ /* 0x080ff0000004180c */
[C---:B------:R-:W-:Y:S01]  /*ae40*/  HMMA.16816.F32.BF16 R16, R180.reuse, R186, R16 ;  /* 0x000000bab410723c */ /* 0x040fe20000041810 */
[----:B------:R-:W-:Y:S07]  /*ae50*/  LDSM.16.M88.4 R184, [R216+0x4500] ;  /* 0x00450000d8b8783b */ /* 0x000fee0000000200 */
[-C--:B----4-:R-:W-:Y:S08]  /*ae60*/  HMMA.16816.F32.BF16 R20, R180, R192.reuse, R20 ;  /* 0x000000c0b414723c */ /* 0x090ff00000041814 */
[C---:B------:R-:W-:Y:S08]  /*ae70*/  HMMA.16816.F32.BF16 R24, R188.reuse, R192, R24 ;  /* 0x000000c0bc18723c */ /* 0x040ff00000041818 */
[-C--:B------:R-:W-:Y:S08]  /*ae80*/  HMMA.16816.F32.BF16 R28, R188, R194.reuse, R28 ;  /* 0x000000c2bc1c723c */ /* 0x080ff0000004181c */
[C---:B------:R-:W-:Y:S01]  /*ae90*/  HMMA.16816.F32.BF16 R32, R180.reuse, R194, R32 ;  /* 0x000000c2b420723c */ /* 0x040fe20000041820 */
[----:B------:R-:W-:Y:S07]  /*aea0*/  LDSM.16.M88.4 R192, [R206] ;  /* 0x00000000cec0783b */ /* 0x000fee0000000200 */
[-C--:B-1----:R-:W-:Y:S08]  /*aeb0*/  HMMA.16816.F32.BF16 R36, R180, R156.reuse, R36 ;  /* 0x0000009cb424723c */ /* 0x082ff00000041824 */
[C---:B------:R-:W-:Y:S08]  /*aec0*/  HMMA.16816.F32.BF16 R40, R188.reuse, R156, R40 ;  /* 0x0000009cbc28723c */ /* 0x040ff00000041828 */
[-C--:B------:R-:W-:Y:S01]  /*aed0*/  HMMA.16816.F32.BF16 R44, R188, R158.reuse, R44 ;  /* 0x0000009ebc2c723c */ /* 0x080fe2000004182c */
[----:B------:R-:W-:Y:S07]  /*aee0*/  LDSM.16.M88.4 R188, [R213+0x8900] ;  /* 0x00890000d5bc783b */ /* 0x000fee0000000200 */
[----:B------:R-:W-:Y:S01]  /*aef0*/  HMMA.16816.F32.BF16 R48, R180, R158, R48 ;  /* 0x0000009eb430723c */ /* 0x000fe20000041830 */
[----:B------:R-:W1:Y:S07]  /*af00*/  LDSM.16.M88.4 R156, [R217+0x9900] ;  /* 0x00990000d99c783b */ /* 0x000e6e0000000200 */
[-C--:B-----5:R-:W-:Y:S01]  /*af10*/  HMMA.16816.F32.BF16 R4, R164, R196.reuse, R4 ;  /* 0x000000c4a404723c */ /* 0x0a0fe20000041804 */
[----:B------:R-:W2:Y:S07]  /*af20*/  LDSM.16.M88.4 R180, [R216+0x4100] ;  /* 0x00410000d8b4783b */ /* 0x000eae0000000200 */
[C---:B------:R-:W-:Y:S08]  /*af30*/  HMMA.16816.F32.BF16 R8, R200.reuse, R196, R8 ;  /* 0x000000c4c808723c */ /* 0x040ff00000041808 */
[-C--:B------:R-:W-:Y:S08]  /*af40*/  HMMA.16816.F32.BF16 R12, R200, R198.reuse, R12 ;  /* 0x000000c6c80c723c */ /* 0x080ff0000004180c */
[C---:B------:R-:W-:Y:S08]  /*af50*/  HMMA.16816.F32.BF16 R16, R164.reuse, R198, R16 ;  /* 0x000000c6a410723c */ /* 0x040ff00000041810 */
[-C--:B------:R-:W-:Y:S08]  /*af60*/  HMMA.16816.F32.BF16 R20, R164, R160.reuse, R20 ;  /* 0x000000a0a414723c */ /* 0x080ff00000041814 */
[C---:B------:R-:W-:Y:S08]  /*af70*/  HMMA.16816.F32.BF16 R24, R200.reuse, R160, R24 ;  /* 0x000000a0c818723c */ /* 0x040ff00000041818 */
[-C--:B------:R-:W-:Y:S08]  /*af80*/  HMMA.16816.F32.BF16 R28, R200, R162.reuse, R28 ;  /* 0x000000a2c81c723c */ /* 0x080ff0000004181c */
[C---:B------:R-:W-:Y:S01]  /*af90*/  HMMA.16816.F32.BF16 R32, R164.reuse, R162, R32 ;  /* 0x000000a2a420723c */ /* 0x040fe20000041820 */
[----:B------:R-:W3:Y:S07]  /*afa0*/  LDSM.16.M88.4 R160, [R213+0x9900] ;  /* 0x00990000d5a0783b */ /* 0x000eee0000000200 */
[-C--:B------:R-:W-:Y:S08]  /*afb0*/  HMMA.16816.F32.BF16 R36, R164, R168.reuse, R36 ;  /* 0x000000a8a424723c */ /* 0x080ff00000041824 */
[C---:B------:R-:W-:Y:S08]  /*afc0*/  HMMA.16816.F32.BF16 R40, R200.reuse, R168, R40 ;  /* 0x000000a8c828723c */ /* 0x040ff00000041828 */
[-C--:B------:R-:W-:Y:S08]  /*afd0*/  HMMA.16816.F32.BF16 R44, R200, R170.reuse, R44 ;  /* 0x000000aac82c723c */ /* 0x080ff0000004182c */
[----:B------:R-:W-:Y:S08]  /*afe0*/  HMMA.16816.F32.BF16 R48, R164, R170, R48 ;  /* 0x000000aaa430723c */ /* 0x000ff00000041830 */
[-C--:B------:R-:W-:Y:S08]  /*aff0*/  HMMA.16816.F32.BF16 R4, R172, R176.reuse, R4 ;  /* 0x000000b0ac04723c */ /* 0x080ff00000041804 */
[C---:B-1----:R-:W-:Y:S08]  /*b000*/  HMMA.16816.F32.BF16 R8, R156.reuse, R176, R8 ;  /* 0x000000b09c08723c */ /* 0x042ff00000041808 */
[-C--:B------:R-:W-:Y:S08]  /*b010*/  HMMA.16816.F32.BF16 R12, R156, R178.reuse, R12 ;  /* 0x000000b29c0c723c */ /* 0x080ff0000004180c */
[C---:B------:R-:W-:Y:S08]  /*b020*/  HMMA.16816.F32.BF16 R16, R172.reuse, R178, R16 ;  /* 0x000000b2ac10723c */ /* 0x040ff00000041810 */
[-C--:B--2---:R-:W-:Y:S08]  /*b030*/  HMMA.16816.F32.BF16 R20, R172, R180.reuse, R20 ;  /* 0x000000b4ac14723c */ /* 0x084ff00000041814 */
[C---:B------:R-:W-:Y:S08]  /*b040*/  HMMA.16816.F32.BF16 R24, R156.reuse, R180, R24 ;  /* 0x000000b49c18723c */ /* 0x040ff00000041818 */
[-C--:B------:R-:W-:Y:S08]  /*b050*/  HMMA.16816.F32.BF16 R28, R156, R182.reuse, R28 ;  /* 0x000000b69c1c723c */ /* 0x080ff0000004181c */
[C---:B------:R-:W-:Y:S08]  /*b060*/  HMMA.16816.F32.BF16 R32, R172.reuse, R182, R32 ;  /* 0x000000b6ac20723c */ /* 0x040ff00000041820 */
[-C--:B------:R-:W-:Y:S08]  /*b070*/  HMMA.16816.F32.BF16 R36, R172, R184.reuse, R36 ;  /* 0x000000b8ac24723c */ /* 0x080ff00000041824 */
[C---:B------:R-:W-:Y:S08]  /*b080*/  HMMA.16816.F32.BF16 R40, R156.reuse, R184, R40 ;  /* 0x000000b89c28723c */ /* 0x040ff00000041828 */
[-C--:B------:R-:W-:Y:S08]  /*b090*/  HMMA.16816.F32.BF16 R44, R156, R186.reuse, R44 ;  /* 0x000000ba9c2c723c */ /* 0x080ff0000004182c */
[----:B------:R-:W-:Y:S08]  /*b0a0*/  HMMA.16816.F32.BF16 R48, R172, R186, R48 ;  /* 0x000000baac30723c */ /* 0x000ff00000041830 */
[-C--:B------:R-:W-:Y:S08]  /*b0b0*/  HMMA.16816.F32.BF16 R4, R188, R192.reuse, R4 ;  /* 0x000000c0bc04723c */ /* 0x080ff00000041804 */
[C---:B---3--:R-:W-:Y:S08]  /*b0c0*/  HMMA.16816.F32.BF16 R8, R160.reuse, R192, R8 ;  /* 0x000000c0a008723c */ /* 0x048ff00000041808 */
[-C--:B------:R-:W-:Y:S08]  /*b0d0*/  HMMA.16816.F32.BF16 R12, R160, R194.reuse, R12 ;  /* 0x000000c2a00c723c */ /* 0x080ff0000004180c */
[----:B------:R-:W-:Y:S01]  /*b0e0*/  FMUL.FTZ R176, R4, c[0x0][0x320] ;  /* 0x0000c80004b07a20 */ /* 0x000fe20000410000 */
[C---:B------:R-:W-:Y:S04]  /*b0f0*/  HMMA.16816.F32.BF16 R16, R188.reuse, R194, R16 ;  /* 0x000000c2bc10723c */ /* 0x040fe80000041810 */
[----:B------:R-:W-:Y:S01]  /*b100*/  FMUL.FTZ R172, R5, c[0x0][0x320] ;  /* 0x0000c80005ac7a20 */ /* 0x000fe20000410000 */
[----:B------:R-:W1:Y:S01]  /*b110*/  MUFU.TANH R176, R176 ;  /* 0x000000b000b07308 */ /* 0x000e620000002400 */
[----:B------:R-:W-:Y:S02]  /*b120*/  FMUL.FTZ R181, R6, c[0x0][0x320] ;  /* 0x0000c80006b57a20 */ /* 0x000fe40000410000 */
[----:B------:R-:W-:Y:S02]  /*b130*/  FMUL.FTZ R179, R7, c[0x0][0x320] ;  /* 0x0000c80007b37a20 */ /* 0x000fe40000410000 */
[----:B------:R-:W2:Y:S02]  /*b140*/  LDSM.16.M88.4 R4, [R205] ;  /* 0x00000000cd04783b */ /* 0x000ea40000000200 */
        /* <DEDUP_REMOVED lines=8> */
[----:B------:R-:W4:Y:S01]  /*b1d0*/  MUFU.TANH R186, R9 ;  /* 0x0000000900ba7308 */ /* 0x000f220000002400 */
[----:B------:R-:W-:Y:S02]  /*b1e0*/  FMUL.FTZ R13, R15, c[0x0][0x320] ;  /* 0x0000c8000f0d7a20 */ /* 0x000fe40000410000 */
[----:B------:R-:W-:Y:S02]  /*b1f0*/  FMUL.FTZ R14, R16, c[0x0][0x320] ;  /* 0x0000c800100e7a20 */ /* 0x000fe40000410000 */
[----:B------:R-:W-:Y:S02]  /*b200*/  FMUL.FTZ R16, R17, c[0x0][0x320] ;  /* 0x0000c80011107a20 */ /* 0x000fe40000410000 */
[----:B------:R-:W-:Y:S02]  /*b210*/  FMUL.FTZ R17, R18, c[0x0][0x320] ;  /* 0x0000c80012117a20 */ /* 0x000fe40000410000 */
[----:B------:R-:W-:Y:S01]  /*b220*/  FMUL.FTZ R15, R19, c[0x0][0x320] ;  /* 0x0000c800130f7a20 */ /* 0x000fe20000410000 */
[----:B------:R-:W1:Y:S10]  /*b230*/  MUFU.TANH R187, R10 ;  /* 0x0000000a00bb7308 */ /* 0x000e740000002400 */
[----:B------:R5:W1:Y:S01]  /*b240*/  MUFU.TANH R185, R11 ;  /* 0x0000000b00b97308 */ /* 0x000a620000002400 */
[-C--:B--2---:R-:W-:Y:S09]  /*b250*/  HMMA.16816.F32.BF16 R20, R188, R4.reuse, R20 ;  /* 0x00000004bc14723c */ /* 0x084ff20000041814 */
[----:B------:R-:W2:Y:S01]  /*b260*/  MUFU.TANH R181, R181 ;  /* 0x000000b500b57308 */ /* 0x000ea20000002400 */
[C---:B------:R-:W-:Y:S09]  /*b270*/  HMMA.16816.F32.BF16 R24, R160.reuse, R4, R24 ;  /* 0x00000004a018723c */ /* 0x040ff20000041818 */
[----:B------:R-:W1:Y:S01]  /*b280*/  MUFU.TANH R179, R179 ;  /* 0x000000b300b37308 */ /* 0x000e620000002400 */
[-C--:B------:R-:W-:Y:S01]  /*b290*/  HMMA.16816.F32.BF16 R28, R160, R6.reuse, R28 ;  /* 0x00000006a01c723c */ /* 0x080fe2000004181c */
[----:B-----5:R-:W5:Y:S01]  /*b2a0*/  LDSM.16.M88.4 R8, [R204] ;  /* 0x00000000cc08783b */ /* 0x020f620000000200 */
[----:B------:R-:W-:Y:S06]  /*b2b0*/  DEPBAR.LE SB0, 0x0 ;  /* 0x000080000000791a */ /* 0x000fec0000000000 */
[C---:B------:R-:W-:Y:S01]  /*b2c0*/  HMMA.16816.F32.BF16 R32, R188.reuse, R6, R32 ;  /* 0x00000006bc20723c */ /* 0x040fe20000041820 */
[----:B------:R-:W1:Y:S01]  /*b2d0*/  MUFU.TANH R184, R184 ;  /* 0x000000b800b87308 */ /* 0x000e620000002400 */
[----:B------:R-:W-:Y:S03]  /*b2e0*/  BAR.SYNC.DEFER_BLOCKING 0x0 ;  /* 0x0000000000007b1d */ /* 0x000fe60000010000 */
[----:B------:R-:W-:Y:S02]  /*b2f0*/  FMUL.FTZ R248, R20, c[0x0][0x320] ;  /* 0x0000c80014f87a20 */ /* 0x000fe40000410000 */
[----:B------:R-:W-:Y:S02]  /*b300*/  FMUL.FTZ R21, R21, c[0x0][0x320] ;  /* 0x0000c80015157a20 */ /* 0x000fe40000410000 */
[----:B------:R-:W-:Y:S02]  /*b310*/  FMUL.FTZ R198, R24, c[0x0][0x320] ;  /* 0x0000c80018c67a20 */ /* 0x000fe40000410000 */
        /* <DEDUP_REMOVED lines=14> */
[----:B------:R-:W-:Y:S01]  /*b400*/  FMUL.FTZ R34, R34, c[0x0][0x320] ;  /* 0x0000c80022227a20 */ /* 0x000fe20000410000 */
[-C--:B-----5:R-:W-:Y:S03]  /*b410*/  HMMA.16816.F32.BF16 R36, R188, R8.reuse, R36 ;  /* 0x00000008bc24723c */ /* 0x0a0fe60000041824 */
[----:B------:R-:W-:Y:S03]  /*b420*/  FMUL.FTZ R35, R35, c[0x0][0x320] ;  /* 0x0000c80023237a20 */ /* 0x000fe60000410000 */
[----:B------:R-:W1:Y:S02]  /*b430*/  MUFU.TANH R13, R13 ;  /* 0x0000000d000d7308 */ /* 0x000e640000002400 */
[C---:B------:R-:W-:Y:S08]  /*b440*/  HMMA.16816.F32.BF16 R40, R160.reuse, R8, R40 ;  /* 0x00000008a028723c */ /* 0x040ff00000041828 */
[----:B------:R-:W1:Y:S01]  /*b450*/  MUFU.TANH R14, R14 ;  /* 0x0000000e000e7308 */ /* 0x000e620000002400 */
[-C--:B------:R-:W-:Y:S07]  /*b460*/  HMMA.16816.F32.BF16 R44, R160, R10.reuse, R44 ;  /* 0x0000000aa02c723c */ /* 0x080fee000004182c */
[----:B------:R-:W-:Y:S01]  /*b470*/  FMUL.FTZ R168, R36, c[0x0][0x320] ;  /* 0x0000c80024a87a20 */ /* 0x000fe20000410000 */
[----:B------:R-:W-:Y:S01]  /*b480*/  HMMA.16816.F32.BF16 R48, R188, R10, R48 ;  /* 0x0000000abc30723c */ /* 0x000fe20000041830 */
[----:B------:R-:W1:Y:S03]  /*b490*/  MUFU.TANH R16, R16 ;  /* 0x0000001000107308 */ /* 0x000e660000002400 */
[----:B------:R-:W-:Y:S02]  /*b4a0*/  FMUL.FTZ R37, R37, c[0x0][0x320] ;  /* 0x0000c80025257a20 */ /* 0x000fe40000410000 */
[----:B------:R-:W-:Y:S02]  /*b4b0*/  FMUL.FTZ R38, R38, c[0x0][0x320] ;  /* 0x0000c80026267a20 */ /* 0x000fe40000410000 */
[----:B------:R-:W-:Y:S03]  /*b4c0*/  FMUL.FTZ R159, R40, c[0x0][0x320] ;  /* 0x0000c800289f7a20 */ /* 0x000fe60000410000 */
        /* <DEDUP_REMOVED lines=14> */
[----:B------:R-:W-:Y:S07]  /*b5b0*/  FMUL.FTZ R51, R51, c[0x0][0x320] ;  /* 0x0000c80033337a20 */ /* 0x000fee0000410000 */
[----:B------:R1:W1:Y:S10]  /*b5c0*/  MUFU.TANH R192, R21 ;  /* 0x0000001500c07308 */ /* 0x0002740000002400 */
[----:B------:R1:W1:Y:S10]  /*b5d0*/  MUFU.TANH R197, R22 ;  /* 0x0000001600c57308 */ /* 0x0002740000002400 */
[----:B------:R1:W1:Y:S10]  /*b5e0*/  MUFU.TANH R195, R23 ;  /* 0x0000001700c37308 */ /* 0x0002740000002400 */
[----:B------:R-:W1:Y:S10]  /*b5f0*/  MUFU.TANH R198, R198 ;  /* 0x000000c600c67308 */ /* 0x000e740000002400 */
        /* <DEDUP_REMOVED lines=63> */
[----:B-1----:R-:W-:Y:S10]  /*b9f0*/  SHFL.IDX PT, R21, R4, 0x1, 0x1c1f ;  /* 0x003c1f0004157f89 */ /* 0x002ff400000e0000 */
[----:B--2---:R-:W-:Y:S05]  /*ba00*/  @P1 IADD3 R18, P0, R9, R245, RZ ;  /* 0x000000f509121210 */ /* 0x004fea0007f1e0ff */
[----:B---3--:R-:W-:Y:S01]  /*ba10*/  @P1 IMAD.X R19, R7, 0x1, R246, P0 ;  /* 0x0000000107131824 */ /* 0x008fe200000e06f6 */
[-C--:B------:R-:W-:Y:S04]  /*ba20*/  @P1 IADD3 R10, P0, R9, R242.reuse, RZ ;  /* 0x000000f2090a1210 */ /* 0x080fe80007f1e0ff */
[----:B------:R1:W-:Y:S01]  /*ba30*/  @P1 LDGSTS.E.BYPASS.LTC128B.128 [R220+0x2500], [R18.64], !P5 ;  /* 0x0250000012dc1fae */ /* 0x0003e2000e901d4c */
[----:B------:R-:W-:Y:S01]  /*ba40*/  @P1 IMAD.X R11, R7, 0x1, R244, P0 ;  /* 0x00000001070b1824 */ /* 0x000fe200000e06f4 */
[C---:B------:R-:W-:Y:S04]  /*ba50*/  @P1 LEA R8, P0, R218.reuse, R9, 0x1 ;  /* 0x00000009da081211 */ /* 0x040fe800078008ff */
[----:B------:R1:W-:Y:S01]  /*ba60*/  @P1 LDGSTS.E.BYPASS.LTC128B.128 [R220+0x3100], [R10.64], !P4 ;  /* 0x031000000adc1fae */ /* 0x0003e2000e101d4c */
[--C-:B------:R-:W-:Y:S02]  /*ba70*/  @P1 LEA.HI.X R9, R218, R7, R233.reuse, 0x1, P0 ;  /* 0x00000007da091211 */ /* 0x100fe400000f0ce9 */
[----:B------:R-:W-:Y:S01]  /*ba80*/  ISETP.GE.AND P0, PT, R6, 0x21, PT ;  /* 0x000000210600780c */ /* 0x000fe20003f06270 */
[----:B------:R-:W2:Y:S04]  /*ba90*/  SHFL.IDX PT, R7, R5, 0x1, 0x1c1f ;  /* 0x003c1f0005077f89 */ /* 0x000ea800000e0000 */
[----:B------:R1:W-:Y:S08]  /*baa0*/  @P1 LDGSTS.E.BYPASS.LTC128B.128 [R220+0x3d00], [R8.64], !P3 ;  /* 0x03d0000008dc1fae */ /* 0x0003f0000d901d4c */
[----:B--2---:R-:W-:Y:S05]  /*bab0*/  @P0 IADD3 R24, P2, R7, R245, RZ ;  /* 0x000000f507180210 */ /* 0x004fea0007f5e0ff */
[----:B------:R-:W-:Y:S01]  /*bac0*/  @P0 IMAD.X R25, R21, 0x1, R246, P2 ;  /* 0x0000000115190824 */ /* 0x000fe200010e06f6 */
[----:B------:R-:W-:Y:S04]  /*bad0*/  @P0 IADD3 R22, P2, R7, R242, RZ ;  /* 0x000000f207160210 */ /* 0x000fe80007f5e0ff */
[----:B------:R1:W-:Y:S01]  /*bae0*/  @P0 LDGSTS.E.BYPASS.LTC128B.128 [R220+0x2d00], [R24.64], !P5 ;  /* 0x02d0000018dc0fae */ /* 0x0003e2000e901d4c */
[----:B------:R-:W-:Y:S01]  /*baf0*/  @P0 IMAD.X R23, R21, 0x1, R244, P2 ;  /* 0x0000000115170824 */ /* 0x000fe200010e06f4 */
[C---:B------:R-:W-:Y:S04]  /*bb00*/  @P0 LEA R6, P2, R218.reuse, R7, 0x1 ;  /* 0x00000007da060211 */ /* 0x040fe800078408ff */
[----:B------:R1:W-:Y:S01]  /*bb10*/  @P0 LDGSTS.E.BYPASS.LTC128B.128 [R220+0x3900], [R22.64], !P4 ;  /* 0x0390000016dc0fae */ /* 0x0003e2000e101d4c */
[----:B------:R-:W-:Y:S05]  /*bb20*/  @P0 LEA.HI.X R7, R218, R21, R233, 0x1, P2 ;  /* 0x00000015da070211 */ /* 0x000fea00010f0ce9 */
[----:B------:R1:W-:Y:S03]  /*bb30*/  @P0 LDGSTS.E.BYPASS.LTC128B.128 [R220+0x4500], [R6.64], !P3 ;  /* 0x0450000006dc0fae */ /* 0x0003e6000d901d4c */
.L_x_508:
[----:B-1234-:R-:W-:Y:S01]  /*bb40*/  FMNMX.FTZ R5, R176, R3, !PT ;  /* 0x00000003b0057209 */ /* 0x01efe20007810000 */
[----:B------:R-:W-:Y:S01]  /*bb50*/  LDSM.16.MT88.4 R20, [R214+0x100] ;  /* 0x00010000d614783b */ /* 0x000fe20000004200 */
[----:B------:R-:W-:Y:S02]  /*bb60*/  FMNMX.FTZ R4, R181, R2, !PT ;  /* 0x00000002b5047209 */ /* 0x000fe40007810000 */
        /* <DEDUP_REMOVED lines=30> */
[----:B------:R-:W-:Y:S02]  /*bd50*/  ISETP.GT.AND P0, PT, R240, R247, PT ;  /* 0x000000f7f000720c */ /* 0x000fe40003f04270 */
        /* <DEDUP_REMOVED lines=10> */
[----:B------:R-:W-:Y:S02]  /*be00*/  IADD3 R240, R240, -0x1, RZ ;  /* 0xfffffffff0f07810 */ /* 0x000fe40007ffe0ff */
[----:B------:R-:W-:Y:S01]  /*be10*/  FMNMX.FTZ R0, R193, R0, !PT ;  /* 0x00000000c1007209 */ /* 0x000fe20007810000 */
[----:B------:R-:W1:Y:S03]  /*be20*/  SHFL.BFLY PT, R7, R4, 0x2, 0x1f ;  /* 0x0c401f0004077f89 */ /* 0x000e6600000e0000 */
[----:B------:R-:W-:Y:S04]  /*be30*/  FMNMX.FTZ R0, R13, R0, !PT ;  /* 0x000000000d007209 */ /* 0x000fe80007810000 */
[----:B------:R-:W-:Y:S04]  /*be40*/  FMNMX.FTZ R0, R249, R0, !PT ;  /* 0x00000000f9007209 */ /* 0x000fe80007810000 */
[----:B------:R-:W-:Y:S04]  /*be50*/  FMNMX.FTZ R0, R203, R0, !PT ;  /* 0x00000000cb007209 */ /* 0x000fe80007810000 */
[----:B------:R-:W-:Y:S02]  /*be60*/  FMNMX.FTZ R0, R251, R0, !PT ;  /* 0x00000000fb007209 */ /* 0x000fe40007810000 */
[----:B-1----:R-:W-:Y:S02]  /*be70*/  FMNMX.FTZ R7, R4, R7, !PT ;  /* 0x0000000704077209 */ /* 0x002fe40007810000 */
[----:B------:R-:W-:Y:S02]  /*be80*/  FMNMX.FTZ R5, R2, R9, !PT ;  /* 0x0000000902057209 */ /* 0x000fe40007810000 */
[----:B------:R-:W-:Y:S01]  /*be90*/  FMNMX.FTZ R9, R8, R11, !PT ;  /* 0x0000000b08097209 */ /* 0x000fe20007810000 */
[----:B------:R-:W-:Y:S08]  /*bea0*/  SHFL.BFLY PT, R4, R7, 0x1, 0x1f ;  /* 0x0c201f0007047f89 */ /* 0x000ff000000e0000 */
[----:B------:R-:W1:Y:S08]  /*beb0*/  SHFL.BFLY PT, R6, R5, 0x1, 0x1f ;  /* 0x0c201f0005067f89 */ /* 0x000e7000000e0000 */
[----:B------:R-:W2:Y:S01]  /*bec0*/  SHFL.BFLY PT, R2, R9, 0x1, 0x1f ;  /* 0x0c201f0009027f89 */ /* 0x000ea200000e0000 */
[----:B-1----:R-:W-:Y:S02]  /*bed0*/  FMNMX.FTZ R3, R5, R6, !PT ;  /* 0x0000000605037209 */ /* 0x002fe40007810000 */
[----:B------:R-:W-:Y:S03]  /*bee0*/  FMNMX.FTZ R5, R175, R0, !PT ;  /* 0x00000000af057209 */ /* 0x000fe60007810000 */
[C---:B------:R-:W-:Y:S01]  /*bef0*/  FADD.FTZ R0, -R3.reuse, R148 ;  /* 0x0000009403007221 */ /* 0x040fe20000010100 */
[----:B------:R-:W-:Y:S01]  /*bf00*/  FMNMX.FTZ R6, R158, R5, !PT ;  /* 0x000000059e067209 */ /* 0x000fe20007810000 */
[----:B------:R-:W-:Y:S01]  /*bf10*/  FMUL.FTZ R173, R3, c[0x0][0x2d0] ;  /* 0x0000b40003ad7a20 */ /* 0x000fe20000410000 */
[----:B--2---:R-:W-:Y:S01]  /*bf20*/  FMNMX.FTZ R2, R9, R2, !PT ;  /* 0x0000000209027209 */ /* 0x004fe20007810000 */
[----:B------:R-:W-:Y:S01]  /*bf30*/  FMUL.FTZ R151, R0, c[0x0][0x2d0] ;  /* 0x0000b40000977a20 */ /* 0x000fe20000410000 */
[----:B------:R-:W-:Y:S01]  /*bf40*/  FMNMX.FTZ R0, R157, R6, !PT ;  /* 0x000000069d007209 */ /* 0x000fe20007810000 */
[----:B------:R-:W-:Y:S02]  /*bf50*/  FFMA.FTZ R177, R176, c[0x0][0x2d0], -R173 ;  /* 0x0000b400b0b17a23 */ /* 0x000fe400000108ad */
[----:B------:R-:W-:Y:S01]  /*bf60*/  FADD.FTZ R6, -R2, R153 ;  /* 0x0000009902067221 */ /* 0x000fe20000010100 */
[----:B------:R-:W-:Y:S01]  /*bf70*/  FMNMX.FTZ R5, R155, R0, !PT ;  /* 0x000000009b057209 */ /* 0x000fe20007810000 */
[----:B------:R-:W-:Y:S01]  /*bf80*/  FFMA.FTZ R176, R172, c[0x0][0x2d0], -R173 ;  /* 0x0000b400acb07a23 */ /* 0x000fe200000108ad */
[----:B------:R-:W-:Y:S01]  /*bf90*/  FMNMX.FTZ R0, R7, R4, !PT ;  /* 0x0000000407007209 */ /* 0x000fe20007810000 */
[----:B------:R-:W-:Y:S01]  /*bfa0*/  FMUL.FTZ R150, R6, c[0x0][0x2d0] ;  /* 0x0000b40006967a20 */ /* 0x000fe20000410000 */
[----:B------:R-:W-:Y:S01]  /*bfb0*/  FMNMX.FTZ R4, R154, R5, !PT ;  /* 0x000000059a047209 */ /* 0x000fe20007810000 */
[----:B------:R-:W-:Y:S01]  /*bfc0*/  FMUL.FTZ R172, R2, c[0x0][0x2d0] ;  /* 0x0000b40002ac7a20 */ /* 0x000fe20000410000 */
[----:B------:R-:W1:Y:S01]  /*bfd0*/  MUFU.EX2 R151, R151 ;  /* 0x0000009700977308 */ /* 0x000e620000000800 */
[----:B------:R-:W-:Y:S02]  /*bfe0*/  FADD.FTZ R6, -R0, R149 ;  /* 0x0000009500067221 */ /* 0x000fe40000010100 */
[----:B------:R-:W2:Y:S01]  /*bff0*/  SHFL.BFLY PT, R5, R4, 0x2, 0x1f ;  /* 0x0c401f0004057f89 */ /* 0x000ea200000e0000 */
[--C-:B------:R-:W-:Y:S02]  /*c000*/  FFMA.FTZ R180, R181, c[0x0][0x2d0], -R172.reuse ;  /* 0x0000b400b5b47a23 */ /* 0x100fe400000108ac */
[----:B------:R-:W-:Y:S02]  /*c010*/  FMUL.FTZ R149, R6, c[0x0][0x2d0] ;  /* 0x0000b40006957a20 */ /* 0x000fe40000410000 */
[--C-:B------:R-:W-:Y:S02]  /*c020*/  FFMA.FTZ R179, R179, c[0x0][0x2d0], -R172.reuse ;  /* 0x0000b400b3b37a23 */ /* 0x100fe400000108ac */
[--C-:B------:R-:W-:Y:S01]  /*c030*/  FFMA.FTZ R182, R14, c[0x0][0x2d0], -R173.reuse ;  /* 0x0000b4000eb67a23 */ /* 0x100fe200000108ad */
[----:B------:R-:W3:Y:S01]  /*c040*/  MUFU.EX2 R150, R150 ;  /* 0x0000009600967308 */ /* 0x000ee20000000800 */
[--C-:B------:R-:W-:Y:S02]  /*c050*/  FFMA.FTZ R181, R16, c[0x0][0x2d0], -R173.reuse ;  /* 0x0000b40010b57a23 */ /* 0x100fe400000108ad */
[--C-:B------:R-:W-:Y:S02]  /*c060*/  FFMA.FTZ R178, R17, c[0x0][0x2d0], -R172.reuse ;  /* 0x0000b40011b27a23 */ /* 0x100fe400000108ac */
[----:B------:R-:W-:Y:S02]  /*c070*/  FFMA.FTZ R183, R15, c[0x0][0x2d0], -R172 ;  /* 0x0000b4000fb77a23 */ /* 0x000fe400000108ac */
[----:B------:R-:W-:Y:S02]  /*c080*/  FMUL.FTZ R163, R0, c[0x0][0x2d0] ;  /* 0x0000b40000a37a20 */ /* 0x000fe40000410000 */
[----:B------:R-:W-:Y:S01]  /*c090*/  FFMA.FTZ R252, R166, c[0x0][0x2d0], -R173 ;  /* 0x0000b400a6fc7a23 */ /* 0x000fe200000108ad */
[----:B------:R-:W-:Y:S01]  /*c0a0*/  MUFU.EX2 R177, R177 ;  /* 0x000000b100b17308 */ /* 0x000fe20000000800 */
[--C-:B------:R-:W-:Y:S02]  /*c0b0*/  FFMA.FTZ R189, R250, c[0x0][0x2d0], -R163.reuse ;  /* 0x0000b400fabd7a23 */ /* 0x100fe400000108a3 */
[--C-:B------:R-:W-:Y:S02]  /*c0c0*/  FFMA.FTZ R191, R184, c[0x0][0x2d0], -R163.reuse ;  /* 0x0000b400b8bf7a23 */ /* 0x100fe400000108a3 */
[--C-:B------:R-:W-:Y:S01]  /*c0d0*/  FFMA.FTZ R188, R186, c[0x0][0x2d0], -R163.reuse ;  /* 0x0000b400babc7a23 */ /* 0x100fe200000108a3 */
[----:B--2---:R-:W-:Y:S01]  /*c0e0*/  FMNMX.FTZ R6, R4, R5, !PT ;  /* 0x0000000504067209 */ /* 0x004fe20007810000 */
[----:B------:R-:W-:Y:S02]  /*c0f0*/  FFMA.FTZ R186, R12, c[0x0][0x2d0], -R163 ;  /* 0x0000b4000cba7a23 */ /* 0x000fe400000108a3 */
[C---:B-1----:R-:W-:Y:S01]  /*c100*/  FMUL.FTZ R5, R151.reuse, R145 ;  /* 0x0000009197057220 */ /* 0x042fe20000410000 */
[----:B------:R-:W-:Y:S01]  /*c110*/  MUFU.EX2 R176, R176 ;  /* 0x000000b000b07308 */ /* 0x000fe20000000800 */
[----:B------:R-:W1:Y:S01]  /*c120*/  SHFL.BFLY PT, R153, R6, 0x1, 0x1f ;  /* 0x0c201f0006997f89 */ /* 0x000e6200000e0000 */
[C---:B------:R-:W-:Y:S02]  /*c130*/  FMUL.FTZ R16, R151.reuse, R132 ;  /* 0x0000008497107220 */ /* 0x040fe40000410000 */
[C---:B---3--:R-:W-:Y:S02]  /*c140*/  FMUL.FTZ R7, R150.reuse, R147 ;  /* 0x0000009396077220 */ /* 0x048fe40000410000 */
[C---:B------:R-:W-:Y:S02]  /*c150*/  FMUL.FTZ R17, R151.reuse, R133 ;  /* 0x0000008597117220 */ /* 0x040fe40000410000 */
[C---:B------:R-:W-:Y:S02]  /*c160*/  FMUL.FTZ R18, R150.reuse, R134 ;  /* 0x0000008696127220 */ /* 0x040fe40000410000 */
[----:B------:R-:W-:Y:S01]  /*c170*/  MUFU.EX2 R180, R180 ;  /* 0x000000b400b47308 */ /* 0x000fe20000000800 */
[C---:B------:R-:W-:Y:S02]  /*c180*/  FMUL.FTZ R19, R150.reuse, R135 ;  /* 0x0000008796137220 */ /* 0x040fe40000410000 */
[----:B------:R-:W-:Y:S01]  /*c190*/  LDSM.16.MT88.4 R132, [R214+0x900] ;  /* 0x00090000d684783b */ /* 0x000fe20000004200 */
[C---:B------:R-:W-:Y:S02]  /*c1a0*/  FMUL.FTZ R32, R151.reuse, R116 ;  /* 0x0000007497207220 */ /* 0x040fe40000410000 */
[C---:B------:R-:W-:Y:S02]  /*c1b0*/  FMUL.FTZ R33, R151.reuse, R117 ;  /* 0x0000007597217220 */ /* 0x040fe40000410000 */
[C---:B------:R-:W-:Y:S02]  /*c1c0*/  FMUL.FTZ R34, R150.reuse, R118 ;  /* 0x0000007696227220 */ /* 0x040fe40000410000 */
[----:B------:R-:W2:Y:S01]  /*c1d0*/  MUFU.EX2 R179, R179 ;  /* 0x000000b300b37308 */ /* 0x000ea20000000800 */
[C---:B------:R-:W-:Y:S02]  /*c1e0*/  FMUL.FTZ R35, R150.reuse, R119 ;  /* 0x0000007796237220 */ /* 0x040fe40000410000 */
[----:B------:R-:W-:Y:S01]  /*c1f0*/  LDSM.16.MT88.4 R116, [R214+0x1100] ;  /* 0x00110000d674783b */ /* 0x000fe20000004200 */
[----:B------:R-:W-:Y:S01]  /*c200*/  FMUL.FTZ R48, R151, R100 ;  /* 0x0000006497307220 */ /* 0x000fe20000410000 */
[----:B-1----:R-:W-:Y:S01]  /*c210*/  FMNMX.FTZ R153, R153, R6, !PT ;  /* 0x0000000699997209 */ /* 0x002fe20007810000 */
[----:B------:R-:W-:Y:S02]  /*c220*/  FMUL.FTZ R6, R150, R146 ;  /* 0x0000009296067220 */ /* 0x000fe40000410000 */
[----:B------:R-:W-:Y:S02]  /*c230*/  FMUL.FTZ R49, R151, R101 ;  /* 0x0000006597317220 */ /* 0x000fe40000410000 */
[C---:B------:R-:W-:Y:S01]  /*c240*/  FMUL.FTZ R162, R153.reuse, c[0x0][0x2d0] ;  /* 0x0000b40099a27a20 */ /* 0x040fe20000410000 */
[----:B------:R-:W-:Y:S01]  /*c250*/  MUFU.EX2 R182, R182 ;  /* 0x000000b600b67308 */ /* 0x000fe20000000800 */
[----:B------:R-:W-:Y:S02]  /*c260*/  FADD.FTZ R4, -R153, R152 ;  /* 0x0000009899047221 */ /* 0x000fe40000010100 */
[--C-:B------:R-:W-:Y:S02]  /*c270*/  FFMA.FTZ R152, R13, c[0x0][0x2d0], -R162.reuse ;  /* 0x0000b4000d987a23 */ /* 0x100fe400000108a2 */
[----:B------:R-:W-:Y:S02]  /*c280*/  FMUL.FTZ R148, R4, c[0x0][0x2d0] ;  /* 0x0000b40004947a20 */ /* 0x000fe40000410000 */
[--C-:B------:R-:W-:Y:S02]  /*c290*/  FFMA.FTZ R187, R187, c[0x0][0x2d0], -R162.reuse ;  /* 0x0000b400bbbb7a23 */ /* 0x100fe400000108a2 */
[--C-:B------:R-:W-:Y:S01]  /*c2a0*/  FFMA.FTZ R184, R185, c[0x0][0x2d0], -R162.reuse ;  /* 0x0000b400b9b87a23 */ /* 0x100fe200000108a2 */
[----:B------:R-:W1:Y:S01]  /*c2b0*/  MUFU.EX2 R181, R181 ;  /* 0x000000b500b57308 */ /* 0x000e620000000800 */
[----:B------:R-:W-:Y:S01]  /*c2c0*/  FFMA.FTZ R185, R193, c[0x0][0x2d0], -R162 ;  /* 0x0000b400c1b97a23 */ /* 0x000fe200000108a2 */
[----:B--2---:R-:W-:Y:S01]  /*c2d0*/  F2FP.BF16.PACK_AB R145, R179, R180 ;  /* 0x000000b4b391723e */ /* 0x004fe200000010ff */
[----:B------:R-:W-:Y:S01]  /*c2e0*/  FMUL.FTZ R4, R151, R144 ;  /* 0x0000009097047220 */ /* 0x000fe20000410000 */
[----:B------:R-:W-:Y:S01]  /*c2f0*/  F2FP.BF16.PACK_AB R144, R176, R177 ;  /* 0x000000b1b090723e */ /* 0x000fe200000010ff */
[C---:B------:R-:W-:Y:S02]  /*c300*/  FMUL.FTZ R50, R150.reuse, R102 ;  /* 0x0000006696327220 */ /* 0x040fe40000410000 */
[----:B------:R-:W-:Y:S03]  /*c310*/  FMUL.FTZ R51, R150, R103 ;  /* 0x0000006796337220 */ /* 0x000fe60000410000 */
[----:B------:R-:W-:Y:S01]  /*c320*/  MUFU.EX2 R178, R178 ;  /* 0x000000b200b27308 */ /* 0x000fe20000000800 */
[----:B------:R-:W-:Y:S01]  /*c330*/  LDSM.16.MT88.4 R100, [R214+0x1900] ;  /* 0x00190000d664783b */ /* 0x000fe20000004200 */
[--C-:B------:R-:W-:Y:S02]  /*c340*/  FFMA.FTZ R250, R168, c[0x0][0x2d0], -R173.reuse ;  /* 0x0000b400a8fa7a23 */ /* 0x100fe400000108ad */
[--C-:B------:R-:W-:Y:S02]  /*c350*/  FFMA.FTZ R165, R165, c[0x0][0x2d0], -R172.reuse ;  /* 0x0000b400a5a57a23 */ /* 0x100fe400000108ac */
[--C-:B------:R-:W-:Y:S02]  /*c360*/  FFMA.FTZ R164, R164, c[0x0][0x2d0], -R172.reuse ;  /* 0x0000b400a4a47a23 */ /* 0x100fe400000108ac */
[--C-:B------:R-:W-:Y:S02]  /*c370*/  FFMA.FTZ R171, R171, c[0x0][0x2d0], -R173.reuse ;  /* 0x0000b400abab7a23 */ /* 0x100fe400000108ad */
[----:B------:R-:W2:Y:S01]  /*c380*/  MUFU.EX2 R183, R183 ;  /* 0x000000b700b77308 */ /* 0x000ea20000000800 */
[--C-:B------:R-:W-:Y:S02]  /*c390*/  FFMA.FTZ R169, R169, c[0x0][0x2d0], -R172.reuse ;  /* 0x0000b400a9a97a23 */ /* 0x100fe400000108ac */
[----:B------:R-:W-:Y:S01]  /*c3a0*/  FMUL.FTZ R52, R151, R52 ;  /* 0x0000003497347220 */ /* 0x000fe20000410000 */
[----:B-1----:R-:W-:Y:S01]  /*c3b0*/  F2FP.BF16.PACK_AB R146, R181, R182 ;  /* 0x000000b6b592723e */ /* 0x002fe200000010ff */
[C---:B------:R-:W-:Y:S02]  /*c3c0*/  FMUL.FTZ R53, R151.reuse, R53 ;  /* 0x0000003597357220 */ /* 0x040fe40000410000 */
[C---:B------:R-:W-:Y:S02]  /*c3d0*/  FMUL.FTZ R54, R150.reuse, R54 ;  /* 0x0000003696367220 */ /* 0x040fe40000410000 */
[C---:B------:R-:W-:Y:S01]  /*c3e0*/  FMUL.FTZ R55, R150.reuse, R55 ;  /* 0x0000003796377220 */ /* 0x040fe20000410000 */
[----:B------:R-:W1:Y:S01]  /*c3f0*/  MUFU.EX2 R149, R149 ;  /* 0x0000009500957308 */ /* 0x000e620000000800 */
[C---:B------:R-:W-:Y:S02]  /*c400*/  FMUL.FTZ R64, R151.reuse, R64 ;  /* 0x0000004097407220 */ /* 0x040fe40000410000 */
[----:B------:R-:W-:Y:S02]  /*c410*/  FMUL.FTZ R65, R151, R65 ;  /* 0x0000004197417220 */ /* 0x000fe40000410000 */
[C---:B------:R-:W-:Y:S02]  /*c420*/  FMUL.FTZ R66, R150.reuse, R66 ;  /* 0x0000004296427220 */ /* 0x040fe40000410000 */
[----:B------:R-:W-:Y:S02]  /*c430*/  FMUL.FTZ R67, R150, R67 ;  /* 0x0000004396437220 */ /* 0x000fe40000410000 */
[--C-:B------:R-:W-:Y:S01]  /*c440*/  FFMA.FTZ R190, R248, c[0x0][0x2d0], -R173.reuse ;  /* 0x0000b400f8be7a23 */ /* 0x100fe200000108ad */
[----:B------:R-:W3:Y:S01]  /*c450*/  MUFU.EX2 R148, R148 ;  /* 0x0000009400947308 */ /* 0x000ee20000000800 */
[--C-:B------:R-:W-:Y:S02]  /*c460*/  FFMA.FTZ R193, R192, c[0x0][0x2d0], -R173.reuse ;  /* 0x0000b400c0c17a23 */ /* 0x100fe400000108ad */
[--C-:B------:R-:W-:Y:S01]  /*c470*/  FFMA.FTZ R192, R197, c[0x0][0x2d0], -R172.reuse ;  /* 0x0000b400c5c07a23 */ /* 0x100fe200000108ac */
[----:B--2---:R-:W-:Y:S01]  /*c480*/  F2FP.BF16.PACK_AB R147, R183, R178 ;  /* 0x000000b2b793723e */ /* 0x004fe200000010ff */
[--C-:B------:R-:W-:Y:S02]  /*c490*/  FFMA.FTZ R195, R195, c[0x0][0x2d0], -R172.reuse ;  /* 0x0000b400c3c37a23 */ /* 0x100fe400000108ac */
[--C-:B------:R-:W-:Y:S02]  /*c4a0*/  FFMA.FTZ R194, R194, c[0x0][0x2d0], -R173.reuse ;  /* 0x0000b400c2c27a23 */ /* 0x100fe400000108ad */
[--C-:B------:R-:W-:Y:S01]  /*c4b0*/  FFMA.FTZ R197, R196, c[0x0][0x2d0], -R173.reuse ;  /* 0x0000b400c4c57a23 */ /* 0x100fe200000108ad */
[----:B------:R-:W-:Y:S01]  /*c4c0*/  MUFU.EX2 R191, R191 ;  /* 0x000000bf00bf7308 */ /* 0x000fe20000000800 */
[-C--:B------:R-:W-:Y:S05]  /*c4d0*/  HMMA.16816.F32.BF16 R4, R144, R20.reuse, R4 ;  /* 0x000000149004723c */ /* 0x080fea0000041804 */
[C---:B-1----:R-:W-:Y:S02]  /*c4e0*/  FMUL.FTZ R8, R149.reuse, R140 ;  /* 0x0000008c95087220 */ /* 0x042fe40000410000 */
[C---:B------:R-:W-:Y:S02]  /*c4f0*/  FMUL.FTZ R9, R149.reuse, R141 ;  /* 0x0000008d95097220 */ /* 0x040fe40000410000 */
[----:B------:R-:W1:Y:S03]  /*c500*/  MUFU.EX2 R188, R188 ;  /* 0x000000bc00bc7308 */ /* 0x000e660000000800 */
[C---:B------:R-:W-:Y:S02]  /*c510*/  FMUL.FTZ R13, R149.reuse, R137 ;  /* 0x00000089950d7220 */ /* 0x040fe40000410000 */
[C---:B---3--:R-:W-:Y:S02]  /*c520*/  FMUL.FTZ R10, R148.reuse, R142 ;  /* 0x0000008e940a7220 */ /* 0x048fe40000410000 */
        /* <DEDUP_REMOVED lines=8> */
[----:B------:R-:W2:Y:S01]  /*c5b0*/  MUFU.EX2 R186, R186 ;  /* 0x000000ba00ba7308 */ /* 0x000ea20000000800 */
[----:B------:R-:W-:Y:S02]  /*c5c0*/  FMUL.FTZ R43, R148, R111 ;  /* 0x0000006f942b7220 */ /* 0x000fe40000410000 */
[----:B------:R-:W-:Y:S01]  /*c5d0*/  LDSM.16.MT88.4 R108, [R214+0x500] ;  /* 0x00050000d66c783b */ /* 0x000fe20000004200 */
[----:B-1----:R-:W-:Y:S01]  /*c5e0*/  F2FP.BF16.PACK_AB R140, R188, R191 ;  /* 0x000000bfbc8c723e */ /* 0x002fe200000010ff */
[C---:B------:R-:W-:Y:S02]  /*c5f0*/  FMUL.FTZ R44, R149.reuse, R104 ;  /* 0x00000068952c7220 */ /* 0x040fe40000410000 */
[C---:B------:R-:W-:Y:S02]  /*c600*/  FMUL.FTZ R45, R149.reuse, R105 ;  /* 0x00000069952d7220 */ /* 0x040fe40000410000 */
[C---:B------:R-:W-:Y:S01]  /*c610*/  FMUL.FTZ R46, R148.reuse, R106 ;  /* 0x0000006a942e7220 */ /* 0x040fe20000410000 */
[----:B------:R-:W-:Y:S01]  /*c620*/  MUFU.EX2 R187, R187 ;  /* 0x000000bb00bb7308 */ /* 0x000fe20000000800 */
[----:B------:R-:W-:Y:S02]  /*c630*/  FMUL.FTZ R47, R148, R107 ;  /* 0x0000006b942f7220 */ /* 0x000fe40000410000 */
[----:B------:R-:W-:Y:S01]  /*c640*/  LDSM.16.MT88.4 R104, [R212+0x1900] ;  /* 0x00190000d468783b */ /* 0x000fe20000004200 */
[----:B------:R-:W-:Y:S02]  /*c650*/  FFMA.FTZ R173, R170, c[0x0][0x2d0], -R173 ;  /* 0x0000b400aaad7a23 */ /* 0x000fe400000108ad */
        /* <DEDUP_REMOVED lines=12> */
[----:B------:R-:W-:Y:S02]  /*c720*/  FMUL.FTZ R61, R149, R61 ;  /* 0x0000003d953d7220 */ /* 0x000fe40000410000 */
[C---:B------:R-:W-:Y:S02]  /*c730*/  FMUL.FTZ R62, R148.reuse, R62 ;  /* 0x0000003e943e7220 */ /* 0x040fe40000410000 */
[----:B------:R-:W-:Y:S01]  /*c740*/  FMUL.FTZ R63, R148, R63 ;  /* 0x0000003f943f7220 */ /* 0x000fe20000410000 */
[----:B------:R-:W2:Y:S01]  /*c750*/  MUFU.EX2 R152, R152 ;  /* 0x0000009800987308 */ /* 0x000ea20000000800 */
[--C-:B------:R-:W-:Y:S02]  /*c760*/  FFMA.FTZ R196, R201, c[0x0][0x2d0], -R172.reuse ;  /* 0x0000b400c9c47a23 */ /* 0x100fe400000108ac */
[--C-:B------:R-:W-:Y:S01]  /*c770*/  FFMA.FTZ R199, R199, c[0x0][0x2d0], -R172.reuse ;  /* 0x0000b400c7c77a23 */ /* 0x100fe200000108ac */
[----:B-1----:R-:W-:Y:S01]  /*c780*/  F2FP.BF16.PACK_AB R141, R184, R187 ;  /* 0x000000bbb88d723e */ /* 0x002fe200000010ff */
[----:B------:R-:W-:Y:S02]  /*c790*/  FFMA.FTZ R172, R167, c[0x0][0x2d0], -R172 ;  /* 0x0000b400a7ac7a23 */ /* 0x000fe400000108ac */
[--C-:B------:R-:W-:Y:S02]  /*c7a0*/  FFMA.FTZ R248, R251, c[0x0][0x2d0], -R162.reuse ;  /* 0x0000b400fbf87a23 */ /* 0x100fe400000108a2 */
[--C-:B------:R-:W-:Y:S01]  /*c7b0*/  FFMA.FTZ R251, R175, c[0x0][0x2d0], -R162.reuse ;  /* 0x0000b400affb7a23 */ /* 0x100fe200000108a2 */
[----:B------:R-:W-:Y:S01]  /*c7c0*/  MUFU.EX2 R124, R165 ;  /* 0x000000a5007c7308 */ /* 0x000fe20000000800 */
[C---:B------:R-:W-:Y:S02]  /*c7d0*/  FMUL.FTZ R25, R149.reuse, R125 ;  /* 0x0000007d95197220 */ /* 0x040fe40000410000 */
[----:B------:R-:W-:Y:S02]  /*c7e0*/  FMUL.FTZ R26, R148, R126 ;  /* 0x0000007e941a7220 */ /* 0x000fe40000410000 */
[C---:B------:R-:W-:Y:S02]  /*c7f0*/  FMUL.FTZ R28, R149.reuse, R120 ;  /* 0x00000078951c7220 */ /* 0x040fe40000410000 */
[----:B------:R-:W-:Y:S02]  /*c800*/  FMUL.FTZ R29, R149, R121 ;  /* 0x00000079951d7220 */ /* 0x000fe40000410000 */
[C---:B------:R-:W-:Y:S01]  /*c810*/  FMUL.FTZ R68, R151.reuse, R68 ;  /* 0x0000004497447220 */ /* 0x040fe20000410000 */
[----:B------:R1:W-:Y:S01]  /*c820*/  MUFU.EX2 R127, R164 ;  /* 0x000000a4007f7308 */ /* 0x0003e20000000800 */
[C---:B------:R-:W-:Y:S02]  /*c830*/  FMUL.FTZ R69, R151.reuse, R69 ;  /* 0x0000004597457220 */ /* 0x040fe40000410000 */
[----:B------:R-:W-:Y:S01]  /*c840*/  FMUL.FTZ R70, R150, R70 ;  /* 0x0000004696467220 */ /* 0x000fe20000410000 */
[----:B--2---:R-:W-:Y:S01]  /*c850*/  F2FP.BF16.PACK_AB R143, R152, R185 ;  /* 0x000000b9988f723e */ /* 0x004fe200000010ff */
[C---:B------:R-:W-:Y:S02]  /*c860*/  FMUL.FTZ R71, R150.reuse, R71 ;  /* 0x0000004796477220 */ /* 0x040fe40000410000 */
[C---:B------:R-:W-:Y:S02]  /*c870*/  FMUL.FTZ R80, R151.reuse, R80 ;  /* 0x0000005097507220 */ /* 0x040fe40000410000 */
[C---:B------:R-:W-:Y:S01]  /*c880*/  FMUL.FTZ R81, R151.reuse, R81 ;  /* 0x0000005197517220 */ /* 0x040fe20000410000 */
[----:B------:R-:W-:Y:S01]  /*c890*/  MUFU.EX2 R122, R171 ;  /* 0x000000ab007a7308 */ /* 0x000fe20000000800 */
[C---:B------:R-:W-:Y:S04]  /*c8a0*/  HMMA.16816.F32.BF16 R8, R140.reuse, R20, R8 ;  /* 0x000000148c08723c */ /* 0x040fe80000041808 */
[C---:B------:R-:W-:Y:S02]  /*c8b0*/  FMUL.FTZ R82, R150.reuse, R82 ;  /* 0x0000005296527220 */ /* 0x040fe40000410000 */
[C---:B------:R-:W-:Y:S02]  /*c8c0*/  FMUL.FTZ R83, R150.reuse, R83 ;  /* 0x0000005396537220 */ /* 0x040fe40000410000 */
[-C--:B------:R-:W-:Y:S01]  /*c8d0*/  HMMA.16816.F32.BF16 R12, R140, R22.reuse, R12 ;  /* 0x000000168c0c723c */ /* 0x080fe2000004180c */
[----:B------:R-:W-:Y:S03]  /*c8e0*/  MUFU.EX2 R137, R173 ;  /* 0x000000ad00897308 */ /* 0x000fe60000000800 */
[C---:B------:R-:W-:Y:S01]  /*c8f0*/  FMUL.FTZ R20, R151.reuse, R128 ;  /* 0x0000008097147220 */ /* 0x040fe20000410000 */
[----:B-1----:R-:W-:Y:S01]  /*c900*/  LDSM.16.MT88.4 R164, [R214+0x1500] ;  /* 0x00150000d6a4783b */ /* 0x002fe20000004200 */
[C---:B------:R-:W-:Y:S02]  /*c910*/  FMUL.FTZ R21, R151.reuse, R129 ;  /* 0x0000008197157220 */ /* 0x040fe40000410000 */
[C---:B------:R-:W-:Y:S03]  /*c920*/  HMMA.16816.F32.BF16 R16, R144.reuse, R22, R16 ;  /* 0x000000169010723c */ /* 0x040fe60000041810 */
[----:B------:R1:W-:Y:S01]  /*c930*/  MUFU.EX2 R123, R169 ;  /* 0x000000a9007b7308 */ /* 0x0003e20000000800 */
[C---:B------:R-:W-:Y:S02]  /*c940*/  FMUL.FTZ R84, R151.reuse, R84 ;  /* 0x0000005497547220 */ /* 0x040fe40000410000 */
[----:B------:R-:W-:Y:S02]  /*c950*/  FMUL.FTZ R85, R151, R85 ;  /* 0x0000005597557220 */ /* 0x000fe40000410000 */
[C---:B------:R-:W-:Y:S04]  /*c960*/  FMUL.FTZ R22, R150.reuse, R130 ;  /* 0x0000008296167220 */ /* 0x040fe80000410000 */
[C---:B------:R-:W-:Y:S01]  /*c970*/  FMUL.FTZ R23, R150.reuse, R131 ;  /* 0x0000008396177220 */ /* 0x040fe20000410000 */
[----:B------:R2:W-:Y:S01]  /*c980*/  MUFU.EX2 R138, R172 ;  /* 0x000000ac008a7308 */ /* 0x0005e20000000800 */
[----:B------:R-:W3:Y:S01]  /*c990*/  LDSM.16.MT88.4 R128, [R214+0xd00] ;  /* 0x000d0000d680783b */ /* 0x000ee20000004200 */
[C---:B------:R-:W-:Y:S02]  /*c9a0*/  FMUL.FTZ R86, R150.reuse, R86 ;  /* 0x0000005696567220 */ /* 0x040fe40000410000 */
[----:B------:R-:W-:Y:S02]  /*c9b0*/  FMUL.FTZ R87, R150, R87 ;  /* 0x0000005796577220 */ /* 0x000fe40000410000 */
[-C--:B------:R-:W-:Y:S03]  /*c9c0*/  HMMA.16816.F32.BF16 R20, R144, R36.reuse, R20 ;  /* 0x000000249014723c */ /* 0x080fe60000041814 */
[--C-:B------:R-:W-:Y:S01]  /*c9d0*/  FFMA.FTZ R201, R200, c[0x0][0x2d0], -R163.reuse ;  /* 0x0000b400c8c97a23 */ /* 0x100fe200000108a3 */
[----:B------:R-:W-:Y:S01]  /*c9e0*/  MUFU.EX2 R190, R190 ;  /* 0x000000be00be7308 */ /* 0x000fe20000000800 */
[--C-:B------:R-:W-:Y:S02]  /*c9f0*/  FFMA.FTZ R200, R249, c[0x0][0x2d0], -R162.reuse ;  /* 0x0000b400f9c87a23 */ /* 0x100fe400000108a2 */
[--C-:B------:R-:W-:Y:S01]  /*ca00*/  FFMA.FTZ R249, R174, c[0x0][0x2d0], -R163.reuse ;  /* 0x0000b400aef97a23 */ /* 0x100fe200000108a3 */
[C---:B------:R-:W-:Y:S01]  /*ca10*/  HMMA.16816.F32.BF16 R24, R140.reuse, R36, R24 ;  /* 0x000000248c18723c */ /* 0x040fe20000041818 */
[----:B-1----:R-:W-:Y:S03]  /*ca20*/  LDSM.16.MT88.4 R168, [R212+0x1500] ;  /* 0x00150000d4a8783b */ /* 0x002fe60000004200 */
[C---:B------:R-:W-:Y:S02]  /*ca30*/  FMUL.FTZ R96, R151.reuse, R96 ;  /* 0x0000006097607220 */ /* 0x040fe40000410000 */
[----:B------:R-:W1:Y:S01]  /*ca40*/  MUFU.EX2 R193, R193 ;  /* 0x000000c100c17308 */ /* 0x000e620000000800 */
[C---:B------:R-:W-:Y:S01]  /*ca50*/  FMUL.FTZ R36, R151.reuse, R112 ;  /* 0x0000007097247220 */ /* 0x040fe20000410000 */
[-C--:B------:R-:W-:Y:S01]  /*ca60*/  HMMA.16816.F32.BF16 R28, R140, R38.reuse, R28 ;  /* 0x000000268c1c723c */ /* 0x080fe2000004181c */
[----:B--2---:R-:W-:Y:S03]  /*ca70*/  LDSM.16.MT88.4 R172, [R214+0x2100] ;  /* 0x00210000d6ac783b */ /* 0x004fe60000004200 */
[C---:B------:R-:W-:Y:S02]  /*ca80*/  FMUL.FTZ R37, R151.reuse, R113 ;  /* 0x0000007197257220 */ /* 0x040fe40000410000 */
[----:B------:R-:W-:Y:S02]  /*ca90*/  FMUL.FTZ R97, R151, R97 ;  /* 0x0000006197617220 */ /* 0x000fe40000410000 */
[C---:B------:R-:W-:Y:S01]  /*caa0*/  HMMA.16816.F32.BF16 R32, R144.reuse, R38, R32 ;  /* 0x000000269020723c */ /* 0x040fe20000041820 */
[----:B------:R-:W-:Y:S03]  /*cab0*/  MUFU.EX2 R192, R192 ;  /* 0x000000c000c07308 */ /* 0x000fe60000000800 */
[C---:B------:R-:W-:Y:S02]  /*cac0*/  FMUL.FTZ R98, R150.reuse, R98 ;  /* 0x0000006296627220 */ /* 0x040fe40000410000 */
[C---:B------:R-:W-:Y:S02]  /*cad0*/  FMUL.FTZ R99, R150.reuse, R99 ;  /* 0x0000006396637220 */ /* 0x040fe40000410000 */
[C---:B------:R-:W-:Y:S03]  /*cae0*/  FMUL.FTZ R38, R150.reuse, R114 ;  /* 0x0000007296267220 */ /* 0x040fe60000410000 */
[----:B------:R-:W2:Y:S01]  /*caf0*/  MUFU.EX2 R195, R195 ;  /* 0x000000c300c37308 */ /* 0x000ea20000000800 */
[----:B------:R-:W-:Y:S02]  /*cb00*/  FMUL.FTZ R39, R150, R115 ;  /* 0x0000007396277220 */ /* 0x000fe40000410000 */
[----:B------:R-:W4:Y:S01]  /*cb10*/  LDSM.16.MT88.4 R112, [R212+0xd00] ;  /* 0x000d0000d470783b */ /* 0x000f220000004200 */
[--C-:B------:R-:W-:Y:S02]  /*cb20*/  FFMA.FTZ R159, R159, c[0x0][0x2d0], -R163.reuse ;  /* 0x0000b4009f9f7a23 */ /* 0x100fe400000108a3 */
[--C-:B------:R-:W-:Y:S02]  /*cb30*/  FFMA.FTZ R158, R158, c[0x0][0x2d0], -R162.reuse ;  /* 0x0000b4009e9e7a23 */ /* 0x100fe400000108a2 */
[-C--:B---3--:R-:W-:Y:S02]  /*cb40*/  HMMA.16816.F32.BF16 R36, R144, R128.reuse, R36 ;  /* 0x000000809024723c */ /* 0x088fe40000041824 */
[----:B------:R-:W-:Y:S01]  /*cb50*/  MUFU.EX2 R194, R194 ;  /* 0x000000c200c27308 */ /* 0x000fe20000000800 */
[--C-:B------:R-:W-:Y:S02]  /*cb60*/  FFMA.FTZ R157, R157, c[0x0][0x2d0], -R162.reuse ;  /* 0x0000b4009d9d7a23 */ /* 0x100fe400000108a2 */
[C---:B------:R-:W-:Y:S02]  /*cb70*/  FMUL.FTZ R72, R149.reuse, R72 ;  /* 0x0000004895487220 */ /* 0x040fe40000410000 */
[C---:B------:R-:W-:Y:S01]  /*cb80*/  FMUL.FTZ R73, R149.reuse, R73 ;  /* 0x0000004995497220 */ /* 0x040fe20000410000 */
[C---:B------:R-:W-:Y:S04]  /*cb90*/  HMMA.16816.F32.BF16 R40, R140.reuse, R128, R40 ;  /* 0x000000808c28723c */ /* 0x040fe80000041828 */
[----:B------:R-:W3:Y:S01]  /*cba0*/  MUFU.EX2 R197, R197 ;  /* 0x000000c500c57308 */ /* 0x000ee20000000800 */
[C---:B------:R-:W-:Y:S02]  /*cbb0*/  FMUL.FTZ R74, R148.reuse, R74 ;  /* 0x0000004a944a7220 */ /* 0x040fe40000410000 */
[C---:B------:R-:W-:Y:S01]  /*cbc0*/  FMUL.FTZ R75, R148.reuse, R75 ;  /* 0x0000004b944b7220 */ /* 0x040fe20000410000 */
[-C--:B------:R-:W-:Y:S04]  /*cbd0*/  HMMA.16816.F32.BF16 R44, R140, R130.reuse, R44 ;  /* 0x000000828c2c723c */ /* 0x080fe8000004182c */
[C---:B------:R-:W-:Y:S02]  /*cbe0*/  FMUL.FTZ R76, R149.reuse, R76 ;  /* 0x0000004c954c7220 */ /* 0x040fe40000410000 */
[----:B------:R-:W-:Y:S01]  /*cbf0*/  MUFU.EX2 R196, R196 ;  /* 0x000000c400c47308 */ /* 0x000fe20000000800 */
[C---:B------:R-:W-:Y:S01]  /*cc00*/  FMUL.FTZ R77, R149.reuse, R77 ;  /* 0x0000004d954d7220 */ /* 0x040fe20000410000 */
[C---:B------:R-:W-:Y:S04]  /*cc10*/  HMMA.16816.F32.BF16 R48, R144.reuse, R130, R48 ;  /* 0x000000829030723c */ /* 0x040fe80000041830 */
[C---:B------:R-:W-:Y:S02]  /*cc20*/  FMUL.FTZ R78, R148.reuse, R78 ;  /* 0x0000004e944e7220 */ /* 0x040fe40000410000 */
[C---:B------:R-:W-:Y:S02]  /*cc30*/  FMUL.FTZ R79, R148.reuse, R79 ;  /* 0x0000004f944f7220 */ /* 0x040fe40000410000 */
[----:B------:R-:W5:Y:S01]  /*cc40*/  MUFU.EX2 R199, R199 ;  /* 0x000000c700c77308 */ /* 0x000f620000000800 */
[C---:B------:R-:W-:Y:S01]  /*cc50*/  FMUL.FTZ R88, R149.reuse, R88 ;  /* 0x0000005895587220 */ /* 0x040fe20000410000 */
[-C--:B----4-:R-:W-:Y:S03]  /*cc60*/  HMMA.16816.F32.BF16 R52, R144, R112.reuse, R52 ;  /* 0x000000709034723c */ /* 0x090fe60000041834 */
[----:B------:R-:W-:Y:S02]  /*cc70*/  FMUL.FTZ R89, R149, R89 ;  /* 0x0000005995597220 */ /* 0x000fe40000410000 */
[C---:B------:R-:W-:Y:S03]  /*cc80*/  FMUL.FTZ R90, R148.reuse, R90 ;  /* 0x0000005a945a7220 */ /* 0x040fe60000410000 */
[----:B------:R-:W-:Y:S01]  /*cc90*/  MUFU.EX2 R201, R201 ;  /* 0x000000c900c97308 */ /* 0x000fe20000000800 */
[C---:B------:R-:W-:Y:S04]  /*cca0*/  HMMA.16816.F32.BF16 R56, R140.reuse, R112, R56 ;  /* 0x000000708c38723c */ /* 0x040fe80000041838 */
[----:B------:R-:W-:Y:S02]  /*ccb0*/  FMUL.FTZ R91, R148, R91 ;  /* 0x0000005b945b7220 */ /* 0x000fe40000410000 */
[--C-:B------:R-:W-:Y:S02]  /*ccc0*/  FFMA.FTZ R198, R198, c[0x0][0x2d0], -R163.reuse ;  /* 0x0000b400c6c67a23 */ /* 0x100fe400000108a3 */
[-C--:B------:R-:W-:Y:S01]  /*ccd0*/  HMMA.16816.F32.BF16 R60, R140, R114.reuse, R60 ;  /* 0x000000728c3c723c */ /* 0x080fe2000004183c */
[----:B------:R-:W-:Y:S03]  /*cce0*/  MUFU.EX2 R200, R200 ;  /* 0x000000c800c87308 */ /* 0x000fe60000000800 */
[--C-:B------:R-:W-:Y:S02]  /*ccf0*/  FFMA.FTZ R203, R203, c[0x0][0x2d0], -R162.reuse ;  /* 0x0000b400cbcb7a23 */ /* 0x100fe400000108a2 */
[--C-:B------:R-:W-:Y:S02]  /*cd00*/  FFMA.FTZ R202, R202, c[0x0][0x2d0], -R163.reuse ;  /* 0x0000b400caca7a23 */ /* 0x100fe400000108a3 */
[C---:B------:R-:W-:Y:S01]  /*cd10*/  HMMA.16816.F32.BF16 R64, R144.reuse, R114, R64 ;  /* 0x000000729040723c */ /* 0x040fe20000041840 */
[----:B------:R-:W4:Y:S02]  /*cd20*/  LDSM.16.MT88.4 R112, [R212+0x500] ;  /* 0x00050000d470783b */ /* 0x000f240000004200 */
[----:B------:R-:W2:Y:S01]  /*cd30*/  MUFU.EX2 R198, R198 ;  /* 0x000000c600c67308 */ /* 0x000ea20000000800 */
[C---:B------:R-:W-:Y:S02]  /*cd40*/  FMUL.FTZ R92, R149.reuse, R92 ;  /* 0x0000005c955c7220 */ /* 0x040fe40000410000 */
[----:B------:R-:W-:Y:S02]  /*cd50*/  FMUL.FTZ R93, R149, R93 ;  /* 0x0000005d955d7220 */ /* 0x000fe40000410000 */
[-C--:B------:R-:W-:Y:S04]  /*cd60*/  HMMA.16816.F32.BF16 R68, R144, R100.reuse, R68 ;  /* 0x000000649044723c */ /* 0x080fe80000041844 */
[C---:B------:R-:W-:Y:S01]  /*cd70*/  FMUL.FTZ R94, R148.reuse, R94 ;  /* 0x0000005e945e7220 */ /* 0x040fe20000410000 */
[----:B------:R-:W3:Y:S01]  /*cd80*/  MUFU.EX2 R203, R203 ;  /* 0x000000cb00cb7308 */ /* 0x000ee20000000800 */
[----:B------:R-:W-:Y:S02]  /*cd90*/  FMUL.FTZ R95, R148, R95 ;  /* 0x0000005f945f7220 */ /* 0x000fe40000410000 */
[C---:B------:R-:W-:Y:S04]  /*cda0*/  HMMA.16816.F32.BF16 R72, R140.reuse, R100, R72 ;  /* 0x000000648c48723c */ /* 0x040fe80000041848 */
[--C-:B------:R-:W-:Y:S02]  /*cdb0*/  FFMA.FTZ R160, R160, c[0x0][0x2d0], -R163.reuse ;  /* 0x0000b400a0a07a23 */ /* 0x100fe400000108a3 */
[--C-:B------:R-:W-:Y:S01]  /*cdc0*/  FFMA.FTZ R161, R161, c[0x0][0x2d0], -R163.reuse ;  /* 0x0000b400a1a17a23 */ /* 0x100fe200000108a3 */
[----:B-1----:R-:W-:Y:S01]  /*cdd0*/  F2FP.BF16.PACK_AB R100, R193, R190 ;  /* 0x000000bec164723e */ /* 0x002fe200000010ff */
[-C--:B------:R-:W-:Y:S01]  /*cde0*/  HMMA.16816.F32.BF16 R76, R140, R102.reuse, R76 ;  /* 0x000000668c4c723c */ /* 0x080fe2000004184c */
[----:B------:R-:W-:Y:S03]  /*cdf0*/  MUFU.EX2 R202, R202 ;  /* 0x000000ca00ca7308 */ /* 0x000fe60000000800 */
[----:B--2---:R-:W-:Y:S01]  /*ce00*/  F2FP.BF16.PACK_AB R101, R195, R192 ;  /* 0x000000c0c365723e */ /* 0x004fe200000010ff */
[----:B------:R-:W-:Y:S02]  /*ce10*/  FFMA.FTZ R163, R156, c[0x0][0x2d0], -R163 ;  /* 0x0000b4009ca37a23 */ /* 0x000fe400000108a3 */
[--C-:B------:R-:W-:Y:S01]  /*ce20*/  FFMA.FTZ R155, R155, c[0x0][0x2d0], -R162.reuse ;  /* 0x0000b4009b9b7a23 */ /* 0x100fe200000108a2 */
[C---:B------:R-:W-:Y:S03]  /*ce30*/  HMMA.16816.F32.BF16 R80, R144.reuse, R102, R80 ;  /* 0x000000669050723c */ /* 0x040fe60000041850 */
[----:B------:R-:W1:Y:S01]  /*ce40*/  MUFU.EX2 R249, R249 ;  /* 0x000000f900f97308 */ /* 0x000e620000000800 */
[----:B------:R-:W-:Y:S02]  /*ce50*/  FFMA.FTZ R162, R154, c[0x0][0x2d0], -R162 ;  /* 0x0000b4009aa27a23 */ /* 0x000fe400000108a2 */
[----:B------:R-:W-:Y:S01]  /*ce60*/  FFMA.FTZ R177, R151, R238, R177 ;  /* 0x000000ee97b17223 */ /* 0x000fe200000100b1 */
[----:B---3--:R-:W-:Y:S01]  /*ce70*/  F2FP.BF16.PACK_AB R102, R197, R194 ;  /* 0x000000c2c566723e */ /* 0x008fe200000010ff */
[-C--:B------:R-:W-:Y:S04]  /*ce80*/  HMMA.16816.F32.BF16 R84, R144, R104.reuse, R84 ;  /* 0x000000689054723c */ /* 0x080fe80000041854 */
[----:B-----5:R-:W-:Y:S01]  /*ce90*/  F2FP.BF16.PACK_AB R103, R199, R196 ;  /* 0x000000c4c767723e */ /* 0x020fe200000010ff */
[----:B------:R-:W-:Y:S01]  /*cea0*/  MUFU.EX2 R248, R248 ;  /* 0x000000f800f87308 */ /* 0x000fe20000000800 */
[----:B------:R-:W-:Y:S02]  /*ceb0*/  FFMA.FTZ R180, R150, R239, R180 ;  /* 0x000000ef96b47223 */ /* 0x000fe400000100b4 */
[C---:B------:R-:W-:Y:S04]  /*cec0*/  HMMA.16816.F32.BF16 R88, R140.reuse, R104, R88 ;  /* 0x000000688c58723c */ /* 0x040fe80000041858 */
[----:B------:R-:W-:Y:S02]  /*ced0*/  FFMA.FTZ R191, R149, R236, R191 ;  /* 0x000000ec95bf7223 */ /* 0x000fe400000100bf */
[----:B------:R-:W-:Y:S01]  /*cee0*/  FFMA.FTZ R187, R148, R237, R187 ;  /* 0x000000ed94bb7223 */ /* 0x000fe200000100bb */
[----:B------:R-:W2:Y:S01]  /*cef0*/  MUFU.EX2 R251, R251 ;  /* 0x000000fb00fb7308 */ /* 0x000ea20000000800 */
[-C--:B------:R-:W-:Y:S04]  /*cf00*/  HMMA.16816.F32.BF16 R92, R140, R106.reuse, R92 ;  /* 0x0000006a8c5c723c */ /* 0x080fe8000004185c */
[----:B------:R-:W-:Y:S01]  /*cf10*/  F2FP.BF16.PACK_AB R104, R201, R198 ;  /* 0x000000c6c968723e */ /* 0x000fe200000010ff */
[----:B------:R-:W-:Y:S01]  /*cf20*/  FADD.FTZ R177, R176, R177 ;  /* 0x000000b1b0b17221 */ /* 0x000fe20000010000 */
[----:B------:R-:W-:Y:S01]  /*cf30*/  F2FP.BF16.PACK_AB R105, R203, R200 ;  /* 0x000000c8cb69723e */ /* 0x000fe200000010ff */
[----:B------:R-:W-:Y:S01]  /*cf40*/  FADD.FTZ R179, R179, R180 ;  /* 0x000000b4b3b37221 */ /* 0x000fe20000010000 */
[----:B------:R-:W-:Y:S01]  /*cf50*/  HMMA.16816.F32.BF16 R96, R144, R106, R96 ;  /* 0x0000006a9060723c */ /* 0x000fe20000041860 */
[----:B------:R-:W-:Y:S03]  /*cf60*/  MUFU.EX2 R250, R250 ;  /* 0x000000fa00fa7308 */ /* 0x000fe60000000800 */
[----:B------:R-:W-:Y:S02]  /*cf70*/  FADD.FTZ R188, R188, R191 ;  /* 0x000000bfbcbc7221 */ /* 0x000fe40000010000 */
[----:B------:R-:W-:Y:S01]  /*cf80*/  FADD.FTZ R184, R184, R187 ;  /* 0x000000bbb8b87221 */ /* 0x000fe20000010000 */
[----:B-1----:R-:W-:Y:S01]  /*cf90*/  F2FP.BF16.PACK_AB R106, R249, R202 ;  /* 0x000000caf96a723e */ /* 0x002fe200000010ff */
[-C--:B------:R-:W-:Y:S03]  /*cfa0*/  HMMA.16816.F32.BF16 R4, R100, R108.reuse, R4 ;  /* 0x0000006c6404723c */ /* 0x080fe60000041804 */
[----:B------:R-:W1:Y:S02]  /*cfb0*/  MUFU.EX2 R252, R252 ;  /* 0x000000fc00fc7308 */ /* 0x000e640000000800 */
[----:B------:R-:W-:Y:S01]  /*cfc0*/  FADD.FTZ R182, R182, R177 ;  /* 0x000000b1b6b67221 */ /* 0x000fe20000010000 */
[----:B--2---:R-:W-:Y:S01]  /*cfd0*/  F2FP.BF16.PACK_AB R107, R251, R248 ;  /* 0x000000f8fb6b723e */ /* 0x004fe200000010ff */
[----:B------:R-:W-:Y:S02]  /*cfe0*/  FADD.FTZ R178, R178, R179 ;  /* 0x000000b3b2b27221 */ /* 0x000fe40000010000 */
[----:B------:R-:W-:Y:S04]  /*cff0*/  FADD.FTZ R189, R189, R188 ;  /* 0x000000bcbdbd7221 */ /* 0x000fe80000010000 */
[----:B------:R2:W-:Y:S01]  /*d000*/  MUFU.EX2 R125, R159 ;  /* 0x0000009f007d7308 */ /* 0x0005e20000000800 */
[C---:B------:R-:W-:Y:S04]  /*d010*/  HMMA.16816.F32.BF16 R8, R104.reuse, R108, R8 ;  /* 0x0000006c6808723c */ /* 0x040fe80000041808 */
[----:B------:R-:W-:Y:S02]  /*d020*/  FADD.FTZ R185, R185, R184 ;  /* 0x000000b8b9b97221 */ /* 0x000fe40000010000 */
[----:B------:R-:W-:Y:S02]  /*d030*/  FADD.FTZ R181, R181, R182 ;  /* 0x000000b6b5b57221 */ /* 0x000fe40000010000 */
[-C--:B------:R-:W-:Y:S01]  /*d040*/  HMMA.16816.F32.BF16 R12, R104, R110.reuse, R12 ;  /* 0x0000006e680c723c */ /* 0x080fe2000004180c */
[----:B------:R3:W-:Y:S03]  /*d050*/  MUFU.EX2 R126, R158 ;  /* 0x0000009e007e7308 */ /* 0x0007e60000000800 */
[----:B------:R-:W-:Y:S01]  /*d060*/  FADD.FTZ R183, R183, R178 ;  /* 0x000000b2b7b77221 */ /* 0x000fe20000010000 */
[----:B-1----:R-:W-:Y:S01]  /*d070*/  F2FP.BF16.PACK_AB R156, R252, R250 ;  /* 0x000000fafc9c723e */ /* 0x002fe200000010ff */
[----:B------:R-:W-:Y:S02]  /*d080*/  FADD.FTZ R189, R186, R189 ;  /* 0x000000bdbabd7221 */ /* 0x000fe40000010000 */
[C---:B------:R-:W-:Y:S01]  /*d090*/  HMMA.16816.F32.BF16 R16, R100.reuse, R110, R16 ;  /* 0x0000006e6410723c */ /* 0x040fe20000041810 */
[----:B------:R-:W1:Y:S02]  /*d0a0*/  LDSM.16.MT88.4 R108, [R212+0x1100] ;  /* 0x00110000d46c783b */ /* 0x000e640000004200 */
[----:B------:R5:W-:Y:S01]  /*d0b0*/  MUFU.EX2 R121, R157 ;  /* 0x0000009d00797308 */ /* 0x000be20000000800 */
[----:B------:R-:W-:Y:S01]  /*d0c0*/  FADD.FTZ R185, R152, R185 ;  /* 0x000000b998b97221 */ /* 0x000fe20000010000 */
[----:B------:R-:W-:Y:S01]  /*d0d0*/  MOV R152, R153 ;  /* 0x0000009900987202 */ /* 0x000fe20000000f00 */
[----:B------:R-:W-:Y:S01]  /*d0e0*/  FADD.FTZ R190, R190, R181 ;  /* 0x000000b5bebe7221 */ /* 0x000fe20000010000 */
[----:B--2---:R-:W-:Y:S01]  /*d0f0*/  F2FP.BF16.PACK_AB R159, R138, R123 ;  /* 0x0000007b8a9f723e */ /* 0x004fe200000010ff */
[-C--:B----4-:R-:W-:Y:S04]  /*d100*/  HMMA.16816.F32.BF16 R20, R100, R112.reuse, R20 ;  /* 0x000000706414723c */ /* 0x090fe80000041814 */
[----:B------:R-:W-:Y:S01]  /*d110*/  FADD.FTZ R192, R192, R183 ;  /* 0x000000b7c0c07221 */ /* 0x000fe20000010000 */
[----:B------:R-:W2:Y:S01]  /*d120*/  MUFU.EX2 R120, R160 ;  /* 0x000000a000787308 */ /* 0x000ea20000000800 */
[----:B------:R-:W-:Y:S02]  /*d130*/  FADD.FTZ R198, R198, R189 ;  /* 0x000000bdc6c67221 */ /* 0x000fe40000010000 */
[C---:B------:R-:W-:Y:S04]  /*d140*/  HMMA.16816.F32.BF16 R24, R104.reuse, R112, R24 ;  /* 0x000000706818723c */ /* 0x040fe80000041818 */
[----:B---3--:R-:W-:Y:S01]  /*d150*/  F2FP.BF16.PACK_AB R158, R137, R122 ;  /* 0x0000007a899e723e */ /* 0x008fe200000010ff */
[----:B------:R-:W-:Y:S02]  /*d160*/  FADD.FTZ R200, R200, R185 ;  /* 0x000000b9c8c87221 */ /* 0x000fe40000010000 */
[----:B------:R3:W-:Y:S01]  /*d170*/  MUFU.EX2 R136, R161 ;  /* 0x000000a100887308 */ /* 0x0007e20000000800 */
[-C--:B------:R-:W-:Y:S04]  /*d180*/  HMMA.16816.F32.BF16 R28, R104, R114.reuse, R28 ;  /* 0x00000072681c723c */ /* 0x080fe8000004181c */
[----:B-----5:R-:W-:Y:S01]  /*d190*/  F2FP.BF16.PACK_AB R157, R127, R124 ;  /* 0x0000007c7f9d723e */ /* 0x020fe200000010ff */
[----:B------:R-:W-:Y:S02]  /*d1a0*/  FADD.FTZ R193, R193, R190 ;  /* 0x000000bec1c17221 */ /* 0x000fe40000010000 */
[----:B------:R-:W-:Y:S01]  /*d1b0*/  FADD.FTZ R195, R195, R192 ;  /* 0x000000c0c3c37221 */ /* 0x000fe20000010000 */
[C---:B------:R-:W-:Y:S01]  /*d1c0*/  HMMA.16816.F32.BF16 R32, R100.reuse, R114, R32 ;  /* 0x000000726420723c */ /* 0x040fe20000041820 */
[----:B------:R-:W4:Y:S01]  /*d1d0*/  LDSM.16.MT88.4 R112, [R214+0x1d00] ;  /* 0x001d0000d670783b */ /* 0x000f220000004200 */
[----:B------:R-:W5:Y:S02]  /*d1e0*/  MUFU.EX2 R139, R163 ;  /* 0x000000a3008b7308 */ /* 0x000f640000000800 */
[----:B------:R-:W-:Y:S01]  /*d1f0*/  FADD.FTZ R201, R201, R198 ;  /* 0x000000c6c9c97221 */ /* 0x000fe20000010000 */
[----:B--2---:R-:W-:Y:S01]  /*d200*/  F2FP.BF16.PACK_AB R160, R120, R125 ;  /* 0x0000007d78a0723e */ /* 0x004fe200000010ff */
[----:B------:R-:W-:Y:S02]  /*d210*/  FADD.FTZ R203, R203, R200 ;  /* 0x000000c8cbcb7221 */ /* 0x000fe40000010000 */
[-C--:B------:R-:W-:Y:S04]  /*d220*/  HMMA.16816.F32.BF16 R36, R100, R116.reuse, R36 ;  /* 0x000000746424723c */ /* 0x080fe80000041824 */
[----:B------:R-:W-:Y:S01]  /*d230*/  MUFU.EX2 R155, R155 ;  /* 0x0000009b009b7308 */ /* 0x000fe20000000800 */
[----:B------:R-:W-:Y:S01]  /*d240*/  FADD.FTZ R194, R194, R193 ;  /* 0x000000c1c2c27221 */ /* 0x000fe20000010000 */
[----:B---3--:R-:W-:Y:S02]  /*d250*/  F2FP.BF16.PACK_AB R161, R121, R126 ;  /* 0x0000007e79a1723e */ /* 0x008fe400000010ff */
[C---:B------:R-:W-:Y:S04]  /*d260*/  HMMA.16816.F32.BF16 R40, R104.reuse, R116, R40 ;  /* 0x000000746828723c */ /* 0x040fe80000041828 */
[----:B------:R-:W-:Y:S02]  /*d270*/  FADD.FTZ R196, R196, R195 ;  /* 0x000000c3c4c47221 */ /* 0x000fe40000010000 */
[----:B------:R5:W2:Y:S01]  /*d280*/  MUFU.EX2 R154, R162 ;  /* 0x000000a2009a7308 */ /* 0x000aa20000000800 */
[----:B------:R-:W-:Y:S01]  /*d290*/  FADD.FTZ R202, R202, R201 ;  /* 0x000000c9caca7221 */ /* 0x000fe20000010000 */
        /* <DEDUP_REMOVED lines=8> */
[----:B------:R-:W-:Y:S01]  /*d320*/  FADD.FTZ R248, R251, R248 ;  /* 0x000000f8fbf87221 */ /* 0x000fe20000010000 */
[----:B-----5:R-:W-:Y:S01]  /*d330*/  F2FP.BF16.PACK_AB R162, R139, R136 ;  /* 0x000000888ba2723e */ /* 0x020fe200000010ff */
[----:B------:R-:W-:Y:S02]  /*d340*/  FADD.FTZ R197, R250, R197 ;  /* 0x000000c5fac57221 */ /* 0x000fe40000010000 */
[C---:B------:R-:W-:Y:S04]  /*d350*/  HMMA.16816.F32.BF16 R56, R104.reuse, R108, R56 ;  /* 0x0000006c6838723c */ /* 0x040fe80000041838 */
[----:B--2---:R-:W-:Y:S01]  /*d360*/  F2FP.BF16.PACK_AB R163, R154, R155 ;  /* 0x0000009b9aa3723e */ /* 0x004fe200000010ff */
[----:B------:R-:W-:Y:S03]  /*d370*/  FADD.FTZ R197, R252, R197 ;  /* 0x000000c5fcc57221 */ /* 0x000fe60000010000 */
[-C--:B------:R-:W-:Y:S08]  /*d380*/  HMMA.16816.F32.BF16 R60, R104, R110.reuse, R60 ;  /* 0x0000006e683c723c */ /* 0x080ff0000004183c */
[C---:B------:R-:W-:Y:S01]  /*d390*/  HMMA.16816.F32.BF16 R64, R100.reuse, R110, R64 ;  /* 0x0000006e6440723c */ /* 0x040fe20000041840 */
[----:B------:R-:W1:Y:S07]  /*d3a0*/  LDSM.16.MT88.4 R108, [R212+0x900] ;  /* 0x00090000d46c783b */ /* 0x000e6e0000004200 */
[-C--:B----4-:R-:W-:Y:S08]  /*d3b0*/  HMMA.16816.F32.BF16 R68, R100, R112.reuse, R68 ;  /* 0x000000706444723c */ /* 0x090ff00000041844 */
        /* <DEDUP_REMOVED lines=8> */
[----:B------:R-:W2:Y:S07]  /*d440*/  LDSM.16.MT88.4 R4, [R212+0x2100] ;  /* 0x00210000d404783b */ /* 0x000eae0000004200 */
[C---:B------:R-:W-:Y:S07]  /*d450*/  HMMA.16816.F32.BF16 R140, R160.reuse, R132, R8 ;  /* 0x00000084a08c723c */ /* 0x040fee0000041808 */
[----:B------:R-:W-:Y:S02]  /*d460*/  MOV R11, R139 ;  /* 0x0000008b000b7202 */ /* 0x000fe40000000f00 */
[----:B------:R-:W-:Y:S03]  /*d470*/  MOV R10, R138 ;  /* 0x0000008a000a7202 */ /* 0x000fe60000000f00 */
[----:B------:R-:W-:Y:S02]  /*d480*/  MOV R9, R137 ;  /* 0x0000008900097202 */ /* 0x000fe40000000f00 */
[----:B------:R-:W-:Y:S02]  /*d490*/  MOV R8, R136 ;  /* 0x0000008800087202 */ /* 0x000fe40000000f00 */
[-C--:B------:R-:W-:Y:S07]  /*d4a0*/  HMMA.16816.F32.BF16 R136, R160, R134.reuse, R12 ;  /* 0x00000086a088723c */ /* 0x080fee000004180c */
[----:B------:R-:W-:Y:S01]  /*d4b0*/  MOV R15, R123 ;  /* 0x0000007b000f7202 */ /* 0x000fe20000000f00 */
[C---:B------:R-:W-:Y:S04]  /*d4c0*/  HMMA.16816.F32.BF16 R132, R156.reuse, R134, R16 ;  /* 0x000000869c84723c */ /* 0x040fe80000041810 */
[----:B------:R-:W-:Y:S02]  /*d4d0*/  MOV R14, R122 ;  /* 0x0000007a000e7202 */ /* 0x000fe40000000f00 */
[----:B------:R-:W-:Y:S02]  /*d4e0*/  MOV R13, R121 ;  /* 0x00000079000d7202 */ /* 0x000fe40000000f00 */
[-C--:B-1----:R-:W-:Y:S04]  /*d4f0*/  HMMA.16816.F32.BF16 R128, R156, R108.reuse, R20 ;  /* 0x0000006c9c80723c */ /* 0x082fe80000041814 */
[----:B------:R-:W-:Y:S01]  /*d500*/  MOV R19, R127 ;  /* 0x0000007f00137202 */ /* 0x000fe20000000f00 */
[----:B------:R-:W-:Y:S01]  /*d510*/  FADD.FTZ R197, R14, R197 ;  /* 0x000000c50ec57221 */ /* 0x000fe20000010000 */
[----:B------:R-:W-:Y:S02]  /*d520*/  MOV R18, R126 ;  /* 0x0000007e00127202 */ /* 0x000fe40000000f00 */
[----:B------:R-:W-:Y:S01]  /*d530*/  MOV R17, R125 ;  /* 0x0000007d00117202 */ /* 0x000fe20000000f00 */
[----:B------:R-:W-:Y:S03]  /*d540*/  FADD.FTZ R238, R9, R197 ;  /* 0x000000c509ee7221 */ /* 0x000fe60000010000 */
[----:B------:R-:W-:Y:S01]  /*d550*/  MOV R16, R124 ;  /* 0x0000007c00107202 */ /* 0x000fe20000000f00 */
[----:B------:R-:W-:Y:S01]  /*d560*/  FADD.FTZ R202, R17, R202 ;  /* 0x000000ca11ca7221 */ /* 0x000fe20000010000 */
[C---:B------:R-:W-:Y:S04]  /*d570*/  HMMA.16816.F32.BF16 R124, R160.reuse, R108, R24 ;  /* 0x0000006ca07c723c */ /* 0x040fe80000041818 */
[----:B------:R-:W-:Y:S01]  /*d580*/  MOV R12, R120 ;  /* 0x00000078000c7202 */ /* 0x000fe20000000f00 */
[----:B------:R-:W-:Y:S02]  /*d590*/  FADD.FTZ R196, R16, R196 ;  /* 0x000000c410c47221 */ /* 0x000fe40000010000 */
[----:B------:R-:W-:Y:S01]  /*d5a0*/  FADD.FTZ R248, R18, R248 ;  /* 0x000000f812f87221 */ /* 0x000fe20000010000 */
        /* <DEDUP_REMOVED lines=13> */
[----:B------:R-:W-:Y:S04]  /*d680*/  FADD.FTZ R237, R154, R155 ;  /* 0x0000009b9aed7221 */ /* 0x000fe80000010000 */
        /* <DEDUP_REMOVED lines=12> */
[----:B------:R-:W-:Y:S01]  /*d750*/  HMMA.16816.F32.BF16 R96, R156, R6, R96 ;  /* 0x000000069c60723c */ /* 0x000fe20000041860 */
[----:B------:R-:W-:-:S07]  /*d760*/  @P0 BRA `(.L_x_509) ;  /* 0xffffcfe000000947 */ /* 0x000fce000383ffff */
.L_x_504:
[----:B------:R-:W-:-:S13]  /*d770*/  ISETP.GE.AND P0, PT, R240, R221, PT ;  /* 0x000000ddf000720c */ /* 0x000fda0003f06270 */
[----:B------:R-:W-:Y:S05]  /*d780*/  @!P0 BRA `(.L_x_510) ;  /* 0x000044a000008947 */ /* 0x000fea0003800000 */
[----:B------:R-:W-:Y:S01]  /*d790*/  IADD3 R241, -R241, 0x30, RZ ;  /* 0x00000030f1f17810 */ /* 0x000fe20007ffe1ff */
[C---:B------:R-:W-:Y:S01]  /*d7a0*/  IMAD.SHL.U32 R200, R230.reuse, 0x2, RZ ;  /* 0x00000002e6c87824 */ /* 0x040fe200078e00ff */
[----:B------:R-:W-:Y:S01]  /*d7b0*/  SHF.L.U64.HI R243, R230, 0x1, R243 ;  /* 0x00000001e6f37819 */ /* 0x000fe200000102f3 */
[----:B------:R-:W-:Y:S01]  /*d7c0*/  IMAD.MOV.U32 R151, RZ, RZ, R3 ;  /* 0x000000ffff977224 */ /* 0x000fe200078e0003 */
[----:B------:R-:W-:Y:S01]  /*d7d0*/  MOV R150, R2 ;  /* 0x0000000200967202 */ /* 0x000fe20000000f00 */
[----:B------:R-:W-:Y:S01]  /*d7e0*/  IMAD.MOV.U32 R149, RZ, RZ, R0 ;  /* 0x000000ffff957224 */ /* 0x000fe200078e0000 */
[----:B------:R-:W-:Y:S02]  /*d7f0*/  MOV R148, R152 ;  /* 0x0000009800947202 */ /* 0x000fe40000000f00 */
.L_x_531:
[----:B------:R-:W-:Y:S01]  /*d800*/  SHF.R.S32.HI R3, RZ, 0x1f, R226 ;  /* 0x0000001fff037819 */ /* 0x000fe200000114e2 */
[----:B------:R-:W-:Y:S01]  /*d810*/  IMAD.WIDE.U32 R6, R226, c[0x0][0x208], RZ ;  /* 0x00008200e2067a25 */ /* 0x000fe200078e00ff */
[----:B------:R-:W-:Y:S01]  /*d820*/  SHF.R.S32.HI R2, RZ, 0x1f, R225 ;  /* 0x0000001fff027819 */ /* 0x000fe200000114e1 */
[----:B------:R-:W-:Y:S04]  /*d830*/  DEPBAR.LE SB0, 0x0 ;  /* 0x000080000000791a */ /* 0x000fe80000000000 */
[----:B------:R-:W-:Y:S01]  /*d840*/  BAR.SYNC.DEFER_BLOCKING 0x0 ;  /* 0x0000000000007b1d */ /* 0x000fe20000010000 */
[----:B------:R-:W-:Y:S01]  /*d850*/  IMAD R3, R3, c[0x0][0x208], RZ ;  /* 0x0000820003037a24 */ /* 0x000fe200078e02ff */
[----:B------:R-:W-:Y:S01]  /*d860*/  ISETP.GE.AND P1, PT, R230, c[0x0][0x1d4], PT ;  /* 0x00007500e6007a0c */ /* 0x000fe20003f26270 */
[----:B------:R-:W-:Y:S01]  /*d870*/  IMAD R2, R2, c[0x0][0x218], RZ ;  /* 0x0000860002027a24 */ /* 0x000fe200078e02ff */
[----:B------:R-:W-:Y:S01]  /*d880*/  ISETP.GE.AND P3, PT, R229, c[0x0][0x1d4], PT ;  /* 0x00007500e5007a0c */ /* 0x000fe20003f66270 */
[----:B------:R-:W-:Y:S01]  /*d890*/  IMAD R3, R226, c[0x0][0x20c], R3 ;  /* 0x00008300e2037a24 */ /* 0x000fe200078e0203 */
[----:B------:R-:W-:Y:S01]  /*d8a0*/  ISETP.GE.AND P2, PT, R228, c[0x0][0x1d4], PT ;  /* 0x00007500e4007a0c */ /* 0x000fe20003f46270 */
[----:B------:R-:W-:Y:S01]  /*d8b0*/  IMAD R2, R225, c[0x0][0x21c], R2 ;  /* 0x00008700e1027a24 */ /* 0x000fe200078e0202 */
[----:B------:R-:W-:Y:S01]  /*d8c0*/  SHF.L.U64.HI R201, R219, 0x1, R234 ;  /* 0x00000001dbc97819 */ /* 0x000fe200000102ea */
[----:B------:R-:W-:Y:S02]  /*d8d0*/  IMAD.IADD R7, R7, 0x1, R3 ;  /* 0x0000000107077824 */ /* 0x000fe400078e0203 */
[----:B------:R-:W-:Y:S02]  /*d8e0*/  IMAD.SHL.U32 R3, R219, 0x2, RZ ;  /* 0x00000002db037824 */ /* 0x000fe400078e00ff */
[----:B------:R-:W-:Y:S05]  /*d8f0*/  IMAD.WIDE.U32 R6, R225, c[0x0][0x218], R6 ;  /* 0x00008600e1067a25 */ /* 0x000fea00078e0006 */
[----:B------:R-:W-:Y:S04]  /*d900*/  IADD3 R0, P0, R6, UR20, RZ ;  /* 0x0000001406007c10 */ /* 0x000fe8000ff1e0ff */
[----:B------:R-:W-:Y:S01]  /*d910*/  IADD3.X R7, R7, UR16, R2, P0, !PT ;  /* 0x0000001007077c10 */ /* 0x000fe200087fe402 */
[----:B------:R-:W-:Y:S01]  /*d920*/  LDSM.16.M88.4 R48, [R217+0x4900] ;  /* 0x00490000d930783b */ /* 0x000fe20000000200 */
[----:B------:R-:W-:Y:S01]  /*d930*/  LEA R4, P0, R0, c[0x0][0x1f8], 0x1 ;  /* 0x00007e0000047a11 */ /* 0x000fe200078008ff */
[----:B------:R-:W-:Y:S01]  /*d940*/  BSSY B0, `(.L_x_511) ;  /* 0x000002f000007945 */ /* 0x000fe20003800000 */
[----:B------:R-:W-:Y:S01]  /*d950*/  SHF.L.U64.HI R2, R218, 0x1, R233 ;  /* 0x00000001da027819 */ /* 0x000fe200000102e9 */
[----:B------:R-:W-:Y:S01]  /*d960*/  LDSM.16.M88.4 R44, [R217+0x5900] ;  /* 0x00590000d92c783b */ /* 0x000fe20000000200 */
[----:B------:R-:W-:Y:S01]  /*d970*/  LEA.HI.X R12, R0, c[0x0][0x1fc], R7, 0x1, P0 ;  /* 0x00007f00000c7a11 */ /* 0x000fe200000f0c07 */
[----:B------:R-:W-:Y:S02]  /*d980*/  IMAD.SHL.U32 R0, R218, 0x2, RZ ;  /* 0x00000002da007824 */ /* 0x000fe400078e00ff */
[----:B------:R-:W1:Y:S04]  /*d990*/  SHFL.IDX PT, R5, R4, RZ, 0x1c1f ;  /* 0x001c1fff04057589 */ /* 0x000e6800000e0000 */
[----:B------:R-:W-:Y:S04]  /*d9a0*/  LDSM.16.M88.4 R16, [R216+0x2500] ;  /* 0x00250000d810783b */ /* 0x000fe80000000200 */
[----:B------:R-:W2:Y:S04]  /*d9b0*/  SHFL.IDX PT, R6, R12, RZ, 0x1c1f ;  /* 0x001c1fff0c067589 */ /* 0x000ea800000e0000 */
[----:B------:R3:W4:Y:S04]  /*d9c0*/  LDSM.16.M88.4 R32, [R216+0x2900] ;  /* 0x00290000d820783b */ /* 0x0007280000000200 */
[----:B------:R3:W3:Y:S04]  /*d9d0*/  LDSM.16.M88.4 R152, [R216+0x2d00] ;  /* 0x002d0000d898783b */ /* 0x0006e80000000200 */
[----:B------:R3:W3:Y:S04]  /*d9e0*/  LDSM.16.M88.4 R156, [R213+0x4900] ;  /* 0x00490000d59c783b */ /* 0x0006e80000000200 */
[----:B------:R3:W3:Y:S04]  /*d9f0*/  LDSM.16.M88.4 R164, [R213+0x5900] ;  /* 0x00590000d5a4783b */ /* 0x0006e80000000200 */
[----:B------:R3:W3:Y:S04]  /*da00*/  LDSM.16.M88.4 R160, [R215] ;  /* 0x00000000d7a0783b */ /* 0x0006e80000000200 */
[----:B------:R3:W3:Y:S01]  /*da10*/  LDSM.16.M88.4 R168, [R211] ;  /* 0x00000000d3a8783b */ /* 0x0006e20000000200 */
[C---:B-1----:R-:W-:Y:S03]  /*da20*/  IADD3 R10, P0, R5.reuse, R200, RZ ;  /* 0x000000c8050a7210 */ /* 0x042fe60007f1e0ff */
[----:B------:R1:W1:Y:S02]  /*da30*/  LDSM.16.M88.4 R172, [R210] ;  /* 0x00000000d2ac783b */ /* 0x0002640000000200 */
[C---:B--2---:R-:W-:Y:S01]  /*da40*/  IMAD.X R11, R6.reuse, 0x1, R243, P0 ;  /* 0x00000001060b7824 */ /* 0x044fe200000e06f3 */
[C---:B------:R-:W-:Y:S04]  /*da50*/  IADD3 R8, P0, R5.reuse, R3, RZ ;  /* 0x0000000305087210 */ /* 0x040fe80007f1e0ff */
[----:B------:R-:W-:Y:S01]  /*da60*/  @!PT LDS RZ, [RZ] ;  /* 0x00000000fffff984 */ /* 0x000fe20000000800 */
[----:B------:R-:W-:Y:S01]  /*da70*/  @!PT LDS RZ, [RZ] ;  /* 0x00000000fffff984 */ /* 0x000fe20000000800 */
        /* <DEDUP_REMOVED lines=9> */
[----:B----4-:R-:W-:-:S05]  /*db10*/  BRA.DIV ~URZ, `(.L_x_513) ;  /* 0x00006a527f007947 */ /* 0x010fca000b800000 */
[----:B------:R4:W2:Y:S04]  /*db20*/  SHFL.IDX PT, R6, R12, 0x1, 0x1c1f ;  /* 0x003c1f000c067f89 */ /* 0x0008a800000e0000 */
[----:B------:R4:W3:Y:S02]  /*db30*/  SHFL.IDX PT, R7, R4, 0x1, 0x1c1f ;  /* 0x003c1f0004077f89 */ /* 0x0008e400000e0000 */
.L_x_542:
[----:B------:R-:W-:Y:S02]  /*db40*/  ISETP.GE.AND P3, PT, R230, c[0x0][0x1d4], PT ;  /* 0x00007500e6007a0c */ /* 0x000fe40003f66270 */
[----:B--23--:R-:W-:Y:S02]  /*db50*/  IADD3 R8, P0, R7, R200, RZ ;  /* 0x000000c807087210 */ /* 0x00cfe40007f1e0ff */
[----:B------:R-:W-:Y:S02]  /*db60*/  ISETP.GE.AND P2, PT, R229, c[0x0][0x1d4], PT ;  /* 0x00007500e5007a0c */ /* 0x000fe40003f46270 */
[----:B------:R-:W-:Y:S01]  /*db70*/  ISETP.GE.AND P1, PT, R228, c[0x0][0x1d4], PT ;  /* 0x00007500e4007a0c */ /* 0x000fe20003f26270 */
[C---:B------:R-:W-:Y:S01]  /*db80*/  IMAD.X R9, R6.reuse, 0x1, R243, P0 ;  /* 0x0000000106097824 */ /* 0x040fe200000e06f3 */
[C---:B----4-:R-:W-:Y:S05]  /*db90*/  IADD3 R4, P0, R7.reuse, R3, RZ ;  /* 0x0000000307047210 */ /* 0x050fea0007f1e0ff */
[----:B------:R-:W-:Y:S01]  /*dba0*/  @!PT LDS RZ, [RZ] ;  /* 0x00000000fffff984 */ /* 0x000fe20000000800 */
[----:B------:R-:W-:Y:S01]  /*dbb0*/  @!PT LDS RZ, [RZ] ;  /* 0x00000000fffff984 */ /* 0x000fe20000000800 */
[----:B------:R-:W-:Y:S01]  /*dbc0*/  @!PT LDS RZ, [RZ] ;  /* 0x00000000fffff984 */ /* 0x000fe20000000800 */
[----:B------:R2:W-:Y:S01]  /*dbd0*/  LDGSTS.E.BYPASS.LTC128B.128 [R220+0x900], [R8.64], !P3 ;  /* 0x0090000008dc7fae */ /* 0x0005e2000d901d4c */
[C---:B------:R-:W-:Y:S01]  /*dbe0*/  IMAD.X R5, R6.reuse, 0x1, R201, P0 ;  /* 0x0000000106057824 */ /* 0x040fe200000e06c9 */
[----:B------:R-:W-:Y:S04]  /*dbf0*/  IADD3 R10, P0, R7, R0, RZ ;  /* 0x00000000070a7210 */ /* 0x000fe80007f1e0ff */
[----:B------:R2:W-:Y:S01]  /*dc00*/  LDGSTS.E.BYPASS.LTC128B.128 [R220+0x1500], [R4.64], !P2 ;  /* 0x0150000004dc7fae */ /* 0x0005e2000d101d4c */
[----:B------:R-:W-:Y:S05]  /*dc10*/  IMAD.X R11, R6, 0x1, R2, P0 ;  /* 0x00000001060b7824 */ /* 0x000fea00000e0602 */
[----:B------:R2:W-:Y:S03]  /*dc20*/  LDGSTS.E.BYPASS.LTC128B.128 [R220+0x2100], [R10.64], !P1 ;  /* 0x021000000adc7fae */ /* 0x0005e6000c901d4c */
.L_x_512:
[----:B----4-:R-:W-:Y:S05]  /*dc30*/  BSYNC B0 ;  /* 0x0000000000007941 */ /* 0x010fea0003800000 */
.L_x_511:
[----:B------:R-:W0:Y:S01]  /*dc40*/  LDGDEPBAR ;  /* 0x00000000000079af */ /* 0x000e220000000000 */
[----:B------:R-:W-:Y:S01]  /*dc50*/  WARPSYNC 0xffffffff ;  /* 0xffffffff00007948 */ /* 0x000fe20003800000 */
[-C--:B--2---:R-:W-:Y:S03]  /*dc60*/  HMMA.16816.F32.BF16 R4, R48, R16.reuse, RZ ;  /* 0x000000103004723c */ /* 0x084fe600000418ff */
[----:B------:R-:W-:Y:S03]  /*dc70*/  ISETP.GT.AND P0, PT, R240, R221, PT ;  /* 0x000000ddf000720c */ /* 0x000fe60003f04270 */
[----:B------:R-:W-:Y:S02]  /*dc80*/  LDSM.16.M88.4 R176, [R217+0x6900] ;  /* 0x00690000d9b0783b */ /* 0x000fe40000000200 */
[C---:B------:R-:W-:Y:S06]  /*dc90*/  HMMA.16816.F32.BF16 R8, R44.reuse, R16, RZ ;  /* 0x000000102c08723c */ /* 0x040fec00000418ff */
[----:B------:R-:W2:Y:S02]  /*dca0*/  LDSM.16.M88.4 R180, [R216+0x3100] ;  /* 0x00310000d8b4783b */ /* 0x000ea40000000200 */
[-C--:B------:R-:W-:Y:S06]  /*dcb0*/  HMMA.16816.F32.BF16 R12, R44, R18.reuse, RZ ;  /* 0x000000122c0c723c */ /* 0x080fec00000418ff */
[----:B------:R-:W4:Y:S02]  /*dcc0*/  LDSM.16.M88.4 R184, [R217+0x7900] ;  /* 0x00790000d9b8783b */ /* 0x000f240000000200 */
[C---:B------:R-:W-:Y:S06]  /*dcd0*/  HMMA.16816.F32.BF16 R16, R48.reuse, R18, RZ ;  /* 0x000000123010723c */ /* 0x040fec00000418ff */
[----:B------:R-:W5:Y:S02]  /*dce0*/  LDSM.16.M88.4 R188, [R216+0x3500] ;  /* 0x00350000d8bc783b */ /* 0x000f640000000200 */
[-C--:B------:R-:W-:Y:S06]  /*dcf0*/  HMMA.16816.F32.BF16 R20, R48, R32.reuse, RZ ;  /* 0x000000203014723c */ /* 0x080fec00000418ff */
[----:B------:R-:W-:Y:S02]  /*dd00*/  LDSM.16.M88.4 R192, [R209] ;  /* 0x00000000d1c0783b */ /* 0x000fe40000000200 */
[C---:B------:R-:W-:Y:S06]  /*dd10*/  HMMA.16816.F32.BF16 R24, R44.reuse, R32, RZ ;  /* 0x000000202c18723c */ /* 0x040fec00000418ff */
[----:B------:R-:W-:Y:S02]  /*dd20*/  LDSM.16.M88.4 R196, [R213+0x7900] ;  /* 0x00790000d5c4783b */ /* 0x000fe40000000200 */
[-C--:B------:R-:W-:Y:S08]  /*dd30*/  HMMA.16816.F32.BF16 R28, R44, R34.reuse, RZ ;  /* 0x000000222c1c723c */ /* 0x080ff000000418ff */
[C---:B------:R-:W-:Y:S08]  /*dd40*/  HMMA.16816.F32.BF16 R32, R48.reuse, R34, RZ ;  /* 0x000000223020723c */ /* 0x040ff000000418ff */
[-C--:B---3--:R-:W-:Y:S08]  /*dd50*/  HMMA.16816.F32.BF16 R36, R48, R152.reuse, RZ ;  /* 0x000000983024723c */ /* 0x088ff000000418ff */
[C---:B------:R-:W-:Y:S08]  /*dd60*/  HMMA.16816.F32.BF16 R40, R44.reuse, R152, RZ ;  /* 0x000000982c28723c */ /* 0x040ff000000418ff */
[-C--:B------:R-:W-:Y:S08]  /*dd70*/  HMMA.16816.F32.BF16 R44, R44, R154.reuse, RZ ;  /* 0x0000009a2c2c723c */ /* 0x080ff000000418ff */
[----:B------:R-:W-:Y:S01]  /*dd80*/  HMMA.16816.F32.BF16 R48, R48, R154, RZ ;  /* 0x0000009a3030723c */ /* 0x000fe200000418ff */
[----:B------:R-:W3:Y:S07]  /*dd90*/  LDSM.16.M88.4 R152, [R216+0x3900] ;  /* 0x00390000d898783b */ /* 0x000eee0000000200 */
        /* <DEDUP_REMOVED lines=10> */
[-C--:B-1----:R-:W-:Y:S08]  /*de40*/  HMMA.16816.F32.BF16 R36, R156, R172.reuse, R36 ;  /* 0x000000ac9c24723c */ /* 0x082ff00000041824 */
[C---:B------:R-:W-:Y:S08]  /*de50*/  HMMA.16816.F32.BF16 R40, R164.reuse, R172, R40 ;  /* 0x000000aca428723c */ /* 0x040ff00000041828 */
[-C--:B------:R-:W-:Y:S01]  /*de60*/  HMMA.16816.F32.BF16 R44, R164, R174.reuse, R44 ;  /* 0x000000aea42c723c */ /* 0x080fe2000004182c */
[----:B------:R-:W-:Y:S07]  /*de70*/  LDSM.16.M88.4 R164, [R207] ;  /* 0x00000000cfa4783b */ /* 0x000fee0000000200 */
[----:B------:R-:W-:Y:S01]  /*de80*/  HMMA.16816.F32.BF16 R48, R156, R174, R48 ;  /* 0x000000ae9c30723c */ /* 0x000fe20000041830 */
[----:B------:R-:W1:Y:S08]  /*de90*/  LDSM.16.M88.4 R156, [R208] ;  /* 0x00000000d09c783b */ /* 0x000e700000000200 */
[----:B------:R-:W1:Y:S01]  /*dea0*/  LDSM.16.M88.4 R172, [R216+0x3d00] ;  /* 0x003d0000d8ac783b */ /* 0x000e620000000200 */
[-C--:B--2---:R-:W-:Y:S08]  /*deb0*/  HMMA.16816.F32.BF16 R4, R176, R180.reuse, R4 ;  /* 0x000000b4b004723c */ /* 0x084ff00000041804 */
[C---:B----4-:R-:W-:Y:S08]  /*dec0*/  HMMA.16816.F32.BF16 R8, R184.reuse, R180, R8 ;  /* 0x000000b4b808723c */ /* 0x050ff00000041808 */
[-C--:B------:R-:W-:Y:S08]  /*ded0*/  HMMA.16816.F32.BF16 R12, R184, R182.reuse, R12 ;  /* 0x000000b6b80c723c */ /* 0x080ff0000004180c */
[C---:B------:R-:W-:Y:S01]  /*dee0*/  HMMA.16816.F32.BF16 R16, R176.reuse, R182, R16 ;  /* 0x000000b6b010723c */ /* 0x040fe20000041810 */
[----:B------:R-:W-:Y:S07]  /*def0*/  LDSM.16.M88.4 R180, [R216+0x4500] ;  /* 0x00450000d8b4783b */ /* 0x000fee0000000200 */
[-C--:B-----5:R-:W-:Y:S08]  /*df00*/  HMMA.16816.F32.BF16 R20, R176, R188.reuse, R20 ;  /* 0x000000bcb014723c */ /* 0x0a0ff00000041814 */
[C---:B------:R-:W-:Y:S08]  /*df10*/  HMMA.16816.F32.BF16 R24, R184.reuse, R188, R24 ;  /* 0x000000bcb818723c */ /* 0x040ff00000041818 */
[-C--:B------:R-:W-:Y:S08]  /*df20*/  HMMA.16816.F32.BF16 R28, R184, R190.reuse, R28 ;  /* 0x000000beb81c723c */ /* 0x080ff0000004181c */
[C---:B------:R-:W-:Y:S01]  /*df30*/  HMMA.16816.F32.BF16 R32, R176.reuse, R190, R32 ;  /* 0x000000beb020723c */ /* 0x040fe20000041820 */
[----:B------:R-:W-:Y:S07]  /*df40*/  LDSM.16.M88.4 R188, [R206] ;  /* 0x00000000cebc783b */ /* 0x000fee0000000200 */
[-C--:B---3--:R-:W-:Y:S08]  /*df50*/  HMMA.16816.F32.BF16 R36, R176, R152.reuse, R36 ;  /* 0x00000098b024723c */ /* 0x088ff00000041824 */
[C---:B------:R-:W-:Y:S08]  /*df60*/  HMMA.16816.F32.BF16 R40, R184.reuse, R152, R40 ;  /* 0x00000098b828723c */ /* 0x040ff00000041828 */
[-C--:B------:R-:W-:Y:S01]  /*df70*/  HMMA.16816.F32.BF16 R44, R184, R154.reuse, R44 ;  /* 0x0000009ab82c723c */ /* 0x080fe2000004182c */
[----:B------:R-:W-:Y:S07]  /*df80*/  LDSM.16.M88.4 R184, [R213+0x8900] ;  /* 0x00890000d5b8783b */ /* 0x000fee0000000200 */
[----:B------:R-:W-:Y:S01]  /*df90*/  HMMA.16816.F32.BF16 R48, R176, R154, R48 ;  /* 0x0000009ab030723c */ /* 0x000fe20000041830 */
[----:B------:R-:W2:Y:S07]  /*dfa0*/  LDSM.16.M88.4 R152, [R217+0x9900] ;  /* 0x00990000d998783b */ /* 0x000eae0000000200 */
[-C--:B------:R-:W-:Y:S01]  /*dfb0*/  HMMA.16816.F32.BF16 R4, R160, R192.reuse, R4 ;  /* 0x000000c0a004723c */ /* 0x080fe20000041804 */
[----:B------:R-:W3:Y:S07]  /*dfc0*/  LDSM.16.M88.4 R176, [R216+0x4100] ;  /* 0x00410000d8b0783b */ /* 0x000eee0000000200 */
[C---:B------:R-:W-:Y:S08]  /*dfd0*/  HMMA.16816.F32.BF16 R8, R196.reuse, R192, R8 ;  /* 0x000000c0c408723c */ /* 0x040ff00000041808 */
[-C--:B------:R-:W-:Y:S08]  /*dfe0*/  HMMA.16816.F32.BF16 R12, R196, R194.reuse, R12 ;  /* 0x000000c2c40c723c */ /* 0x080ff0000004180c */
[C---:B------:R-:W-:Y:S08]  /*dff0*/  HMMA.16816.F32.BF16 R16, R160.reuse, R194, R16 ;  /* 0x000000c2a010723c */ /* 0x040ff00000041810 */
        /* <DEDUP_REMOVED lines=8> */
[----:B------:R-:W-:Y:S08]  /*e080*/  HMMA.16816.F32.BF16 R48, R160, R166, R48 ;  /* 0x000000a6a030723c */ /* 0x000ff00000041830 */
[-C--:B------:R-:W-:Y:S08]  /*e090*/  HMMA.16816.F32.BF16 R4, R168, R172.reuse, R4 ;  /* 0x000000aca804723c */ /* 0x080ff00000041804 */
[C---:B--2---:R-:W-:Y:S08]  /*e0a0*/  HMMA.16816.F32.BF16 R8, R152.reuse, R172, R8 ;  /* 0x000000ac9808723c */ /* 0x044ff00000041808 */
[-C--:B------:R-:W-:Y:S08]  /*e0b0*/  HMMA.16816.F32.BF16 R12, R152, R174.reuse, R12 ;  /* 0x000000ae980c723c */ /* 0x080ff0000004180c */
[C---:B------:R-:W-:Y:S08]  /*e0c0*/  HMMA.16816.F32.BF16 R16, R168.reuse, R174, R16 ;  /* 0x000000aea810723c */ /* 0x040ff00000041810 */
[-C--:B---3--:R-:W-:Y:S08]  /*e0d0*/  HMMA.16816.F32.BF16 R20, R168, R176.reuse, R20 ;  /* 0x000000b0a814723c */ /* 0x088ff00000041814 */
        /* <DEDUP_REMOVED lines=8> */
[C---:B-1----:R-:W-:Y:S08]  /*e160*/  HMMA.16816.F32.BF16 R8, R156.reuse, R188, R8 ;  /* 0x000000bc9c08723c */ /* 0x042ff00000041808 */
        /* <DEDUP_REMOVED lines=23> */
[----:B------:R-:W1:Y:S01]  /*e2e0*/  MUFU.TANH R154, R11 ;  /* 0x0000000b009a7308 */ /* 0x000e620000002400 */
[-C--:B--2---:R-:W-:Y:S09]  /*e2f0*/  HMMA.16816.F32.BF16 R20, R184, R4.reuse, R20 ;  /* 0x00000004b814723c */ /* 0x084ff20000041814 */
[----:B------:R2:W1:Y:S01]  /*e300*/  MUFU.TANH R16, R8 ;  /* 0x0000000800107308 */ /* 0x0004620000002400 */
[C---:B------:R-:W-:Y:S09]  /*e310*/  HMMA.16816.F32.BF16 R24, R156.reuse, R4, R24 ;  /* 0x000000049c18723c */ /* 0x040ff20000041818 */
[----:B------:R-:W1:Y:S01]  /*e320*/  MUFU.TANH R155, R155 ;  /* 0x0000009b009b7308 */ /* 0x000e620000002400 */
[-C--:B------:R-:W-:Y:S08]  /*e330*/  HMMA.16816.F32.BF16 R28, R156, R6.reuse, R28 ;  /* 0x000000069c1c723c */ /* 0x080ff0000004181c */
[C---:B------:R-:W-:Y:S01]  /*e340*/  HMMA.16816.F32.BF16 R32, R184.reuse, R6, R32 ;  /* 0x00000006b820723c */ /* 0x040fe20000041820 */
[----:B------:R-:W1:Y:S03]  /*e350*/  MUFU.TANH R162, R162 ;  /* 0x000000a200a27308 */ /* 0x000e660000002400 */
[----:B------:R-:W-:Y:S01]  /*e360*/  FMUL.FTZ R19, R20, c[0x0][0x320] ;  /* 0x0000c80014137a20 */ /* 0x000fe20000410000 */
[----:B--2---:R-:W2:Y:S01]  /*e370*/  LDSM.16.M88.4 R8, [R204] ;  /* 0x00000000cc08783b */ /* 0x004ea20000000200 */
[----:B------:R-:W-:Y:S02]  /*e380*/  FMUL.FTZ R18, R21, c[0x0][0x320] ;  /* 0x0000c80015127a20 */ /* 0x000fe40000410000 */
[----:B------:R-:W-:Y:S04]  /*e390*/  DEPBAR.LE SB0, 0x0 ;  /* 0x000080000000791a */ /* 0x000fe80000000000 */
[----:B------:R-:W1:Y:S01]  /*e3a0*/  MUFU.TANH R152, R152 ;  /* 0x0000009800987308 */ /* 0x000e620000002400 */
[----:B------:R-:W-:Y:S01]  /*e3b0*/  BAR.SYNC.DEFER_BLOCKING 0x0 ;  /* 0x0000000000007b1d */ /* 0x000fe20000010000 */
[----:B------:R-:W-:Y:S02]  /*e3c0*/  FMUL.FTZ R5, R22, c[0x0][0x320] ;  /* 0x0000c80016057a20 */ /* 0x000fe40000410000 */
        /* <DEDUP_REMOVED lines=16> */
[-C--:B--2---:R-:W-:Y:S09]  /*e4d0*/  HMMA.16816.F32.BF16 R36, R184, R8.reuse, R36 ;  /* 0x00000008b824723c */ /* 0x084ff20000041824 */
[----:B------:R-:W2:Y:S01]  /*e4e0*/  MUFU.TANH R13, R13 ;  /* 0x0000000d000d7308 */ /* 0x000ea20000002400 */
[C---:B------:R-:W-:Y:S08]  /*e4f0*/  HMMA.16816.F32.BF16 R40, R156.reuse, R8, R40 ;  /* 0x000000089c28723c */ /* 0x040ff00000041828 */
[-C--:B------:R-:W-:Y:S01]  /*e500*/  HMMA.16816.F32.BF16 R44, R156, R10.reuse, R44 ;  /* 0x0000000a9c2c723c */ /* 0x080fe2000004182c */
[----:B------:R-:W1:Y:S07]  /*e510*/  MUFU.TANH R17, R17 ;  /* 0x0000001100117308 */ /* 0x000e6e0000002400 */
[----:B------:R-:W-:Y:S03]  /*e520*/  HMMA.16816.F32.BF16 R48, R184, R10, R48 ;  /* 0x0000000ab830723c */ /* 0x000fe60000041830 */
[----:B------:R-:W1:Y:S01]  /*e530*/  MUFU.TANH R14, R14 ;  /* 0x0000000e000e7308 */ /* 0x000e620000002400 */
[----:B------:R-:W-:Y:S02]  /*e540*/  FMUL.FTZ R172, R36, c[0x0][0x320] ;  /* 0x0000c80024ac7a20 */ /* 0x000fe40000410000 */
[----:B------:R-:W-:Y:S02]  /*e550*/  FMUL.FTZ R37, R37, c[0x0][0x320] ;  /* 0x0000c80025257a20 */ /* 0x000fe40000410000 */
[----:B------:R-:W-:Y:S04]  /*e560*/  FMUL.FTZ R169, R40, c[0x0][0x320] ;  /* 0x0000c80028a97a20 */ /* 0x000fe80000410000 */
        /* <DEDUP_REMOVED lines=16> */
[----:B------:R-:W1:Y:S10]  /*e670*/  MUFU.TANH R5, R5 ;  /* 0x0000000500057308 */ /* 0x000e740000002400 */
[----:B------:R-:W1:Y:S10]  /*e680*/  MUFU.TANH R4, R4 ;  /* 0x0000000400047308 */ /* 0x000e740000002400 */
        /* <DEDUP_REMOVED lines=40> */
[C---:B-1----:R-:W-:Y:S04]  /*e910*/  @!P1 IADD3 R25, P0, R10.reuse, UR10, RZ ;  /* 0x0000000a0a199c10 */ /* 0x042fe8000ff1e0ff */
[----:B------:R-:W-:Y:S02]  /*e920*/  @!P1 LEA.HI.X.SX32 R24, R10, UR6, 0x1, P0 ;  /* 0x000000060a189c11 */ /* 0x000fe400080f0eff */
[C---:B------:R-:W-:Y:S04]  /*e930*/  @!P1 LEA R22, P0, R25.reuse, c[0x0][0x2a0], 0x2 ;  /* 0x0000a80019169a11 */ /* 0x040fe800078010ff */
[----:B------:R-:W-:Y:S01]  /*e940*/  @!P1 LEA.HI.X R23, R25, c[0x0][0x2a4], R24, 0x2, P0 ;  /* 0x0000a90019179a11 */ /* 0x000fe200000f1418 */
[----:B------:R-:W-:Y:S04]  /*e950*/  IMAD.MOV R25, RZ, RZ, -R10 ;  /* 0x000000ffff197224 */ /* 0x000fe800078e0a0a */
[----:B------:R-:W2:Y:S01]  /*e960*/  @!P1 LDG.E R225, [R22.64] ;  /* 0x0000000c16e19981 */ /* 0x000ea2000c1e1900 */
[----:B------:R-:W-:Y:S01]  /*e970*/  IMAD R226, R25, c[0x0][0x2b8], R226 ;  /* 0x0000ae0019e27a24 */ /* 0x000fe200078e02e2 */
[----:B------:R-:W-:Y:S03]  /*e980*/  ISETP.GE.AND P1, PT, R241, 0x1, PT ;  /* 0x00000001f100780c */ /* 0x000fe60003f26270 */
        /* <DEDUP_REMOVED lines=13> */
[----:B------:R-:W1:Y:S04]  /*ea60*/  SHFL.IDX PT, R27, R22, RZ, 0x1c1f ;  /* 0x001c1fff161b7589 */ /* 0x000e6800000e0000 */
[----:B------:R-:W2:Y:S04]  /*ea70*/  SHFL.IDX PT, R24, R10, RZ, 0x1c1f ;  /* 0x001c1fff0a187589 */ /* 0x000ea800000e0000 */
[----:B------:R-:W3:Y:S01]  /*ea80*/  SHFL.IDX PT, R23, R22, 0x1, 0x1c1f ;  /* 0x003c1f0016177f89 */ /* 0x000ee200000e0000 */
[C---:B-1----:R-:W-:Y:S05]  /*ea90*/  @P1 IADD3 R30, P0, R27.reuse, R200, RZ ;  /* 0x000000c81b1e1210 */ /* 0x042fea0007f1e0ff */
[C---:B--2---:R-:W-:Y:S01]  /*eaa0*/  @P1 IMAD.X R31, R24.reuse, 0x1, R243, P0 ;  /* 0x00000001181f1824 */ /* 0x044fe200000e06f3 */
[CC--:B------:R-:W-:Y:S04]  /*eab0*/  @P1 IADD3 R28, P0, R27.reuse, R3.reuse, RZ ;  /* 0x000000031b1c1210 */ /* 0x0c0fe80007f1e0ff */
[----:B------:R1:W-:Y:S01]  /*eac0*/  @P1 LDGSTS.E.BYPASS.LTC128B.128 [R220+0x2500], [R30.64], !P5 ;  /* 0x025000001edc1fae */ /* 0x0003e2000e901d4c */
[C-C-:B------:R-:W-:Y:S01]  /*ead0*/  @P1 IMAD.X R29, R24.reuse, 0x1, R201.reuse, P0 ;  /* 0x00000001181d1824 */ /* 0x140fe200000e06c9 */
[-C--:B------:R-:W-:Y:S04]  /*eae0*/  @P1 IADD3 R26, P0, R27, R0.reuse, RZ ;  /* 0x000000001b1a1210 */ /* 0x080fe80007f1e0ff */
[----:B------:R1:W-:Y:S01]  /*eaf0*/  @P1 LDGSTS.E.BYPASS.LTC128B.128 [R220+0x3100], [R28.64], !P4 ;  /* 0x031000001cdc1fae */ /* 0x0003e2000e101d4c */
[--C-:B------:R-:W-:Y:S01]  /*eb00*/  @P1 IMAD.X R27, R24, 0x1, R2.reuse, P0 ;  /* 0x00000001181b1824 */ /* 0x100fe200000e0602 */
[----:B------:R-:W-:Y:S02]  /*eb10*/  ISETP.GE.AND P0, PT, R241, 0x21, PT ;  /* 0x00000021f100780c */ /* 0x000fe40003f06270 */
[----:B------:R-:W2:Y:S04]  /*eb20*/  SHFL.IDX PT, R24, R10, 0x1, 0x1c1f ;  /* 0x003c1f000a187f89 */ /* 0x000ea800000e0000 */
[----:B------:R1:W-:Y:S07]  /*eb30*/  @P1 LDGSTS.E.BYPASS.LTC128B.128 [R220+0x3d00], [R26.64], !P3 ;  /* 0x03d000001adc1fae */ /* 0x0003ee000d901d4c */
[C---:B---3--:R-:W-:Y:S05]  /*eb40*/  @P0 IADD3 R32, P2, R23.reuse, R3, RZ ;  /* 0x0000000317200210 */ /* 0x048fea0007f5e0ff */
[C---:B--2---:R-:W-:Y:S01]  /*eb50*/  @P0 IMAD.X R33, R24.reuse, 0x1, R201, P2 ;  /* 0x0000000118210824 */ /* 0x044fe200010e06c9 */
[C---:B------:R-:W-:Y:S05]  /*eb60*/  @P0 IADD3 R34, P2, R23.reuse, R0, RZ ;  /* 0x0000000017220210 */ /* 0x040fea0007f5e0ff */
[C---:B------:R-:W-:Y:S01]  /*eb70*/  @P0 IMAD.X R35, R24.reuse, 0x1, R2, P2 ;  /* 0x0000000118230824 */ /* 0x040fe200010e0602 */
[----:B------:R-:W-:Y:S05]  /*eb80*/  @P0 IADD3 R2, P2, R23, R200, RZ ;  /* 0x000000c817020210 */ /* 0x000fea0007f5e0ff */
[----:B------:R-:W-:Y:S05]  /*eb90*/  @P0 IMAD.X R3, R24, 0x1, R243, P2 ;  /* 0x0000000118030824 */ /* 0x000fea00010e06f3 */
[----:B------:R1:W-:Y:S04]  /*eba0*/  @P0 LDGSTS.E.BYPASS.LTC128B.128 [R220+0x2d00], [R2.64], !P5 ;  /* 0x02d0000002dc0fae */ /* 0x0003e8000e901d4c */
[----:B------:R1:W-:Y:S04]  /*ebb0*/  @P0 LDGSTS.E.BYPASS.LTC128B.128 [R220+0x3900], [R32.64], !P4 ;  /* 0x0390000020dc0fae */ /* 0x0003e8000e101d4c */
[----:B------:R1:W-:Y:S02]  /*ebc0*/  @P0 LDGSTS.E.BYPASS.LTC128B.128 [R220+0x4500], [R34.64], !P3 ;  /* 0x0450000022dc0fae */ /* 0x0003e4000d901d4c */
.L_x_514:
[----:B-1234-:R-:W-:Y:S01]  /*ebd0*/  IMAD.MOV.U32 R28, RZ, RZ, R231 ;  /* 0x000000ffff1c7224 */ /* 0x01efe200078e00e7 */
[----:B------:R-:W-:Y:S01]  /*ebe0*/  PLOP3.LUT P0, PT, PT, PT, UP2, 0x80, 0x0 ;  /* 0x000000000000781c */ /* 0x000fe20003f0f028 */
[----:B------:R-:W0:Y:S01]  /*ebf0*/  LDGDEPBAR ;  /* 0x00000000000079af */ /* 0x000e220000000000 */
[----:B------:R-:W-:Y:S02]  /*ec00*/  IMAD R30, R240, -0x30, RZ ;  /* 0xffffffd0f01e7824 */ /* 0x000fe400078e02ff */
[----:B------:R-:W-:Y:S02]  /*ec10*/  IMAD.U32 R24, RZ, RZ, UR7 ;  /* 0x00000007ff187e24 */ /* 0x000fe4000f8e00ff */
[----:B------:R-:W-:Y:S01]  /*ec20*/  IMAD.IADD R22, R30, 0x1, -R235 ;  /* 0x000000011e167824 */ /* 0x000fe200078e0aeb */
[----:B------:R-:W-:Y:S04]  /*ec30*/  IADD3 R23, -R235, 0x1, R30 ;  /* 0x00000001eb177810 */ /* 0x000fe80007ffe11e */
[----:B------:R-:W-:Y:S02]  /*ec40*/  IADD3 R24, R23, -c[0x0][0x168], R24 ;  /* 0x80005a0017187a10 */ /* 0x000fe40007ffe018 */
[----:B------:R-:W-:Y:S01]  /*ec50*/  @P0 IMAD.HI.U32 R0, R231, c[0x0][0x2c8], RZ ;  /* 0x0000b200e7000a27 */ /* 0x000fe200078e00ff */
[----:B------:R-:W-:Y:S02]  /*ec60*/  PLOP3.LUT P0, PT, PT, PT, UP2, 0x80, 0x0 ;  /* 0x000000000000781c */ /* 0x000fe40003f0f028 */
[C---:B------:R-:W-:Y:S02]  /*ec70*/  IADD3 R26, R24.reuse, c[0x0][0x328], RZ ;  /* 0x0000ca00181a7a10 */ /* 0x040fe40007ffe0ff */
[----:B------:R-:W-:Y:S09]  /*ec80*/  IADD3 R24, R24, UR17, RZ ;  /* 0x0000001118187c10 */ /* 0x000ff2000fffe0ff */
[----:B------:R-:W-:Y:S02]  /*ec90*/  @P0 SHF.R.U32.HI R28, RZ, c[0x0][0x2cc], R0 ;  /* 0x0000b300ff1c0a19 */ /* 0x000fe40000011600 */
[----:B------:R-:W-:Y:S03]  /*eca0*/  PLOP3.LUT P0, PT, PT, PT, UP1, 0x40, 0x0 ;  /* 0x000000000000781c */ /* 0x000fe60003f0e818 */
[----:B------:R-:W1:Y:S02]  /*ecb0*/  SHFL.IDX PT, R3, R28, RZ, 0x1c1f ;  /* 0x001c1fff1c037589 */ /* 0x000e6400000e0000 */
[--C-:B-1----:R-:W-:Y:S02]  /*ecc0*/  IMAD.IADD R29, R26, 0x1, R3.reuse ;  /* 0x000000011a1d7824 */ /* 0x102fe400078e0203 */
[----:B------:R-:W-:Y:S06]  /*ecd0*/  IMAD.IADD R23, R24, 0x1, R3 ;  /* 0x0000000118177824 */ /* 0x000fec00078e0203 */
        /* <DEDUP_REMOVED lines=16> */
.L_x_517:
[----:B------:R-:W-:Y:S04]  /*ede0*/  MOV R0, 0x1 ;  /* 0x0000000100007802 */ /* 0x000fe80000000f00 */
[----:B------:R-:W-:Y:S11]  /*edf0*/  ISETP.NE.AND P0, PT, R0, c[0x0][0x32c], PT ;  /* 0x0000cb0000007a0c */ /* 0x000ff60003f05270 */
[----:B------:R-:W-:Y:S02]  /*ee00*/  @!UPT UIADD3 URZ, URZ, URZ, URZ ;  /* 0x0000003f3f3ff290 */ /* 0x000fe4000fffe03f */
[----:B------:R-:W-:Y:S05]  /*ee10*/  @P0 IMAD.HI.U32 R0, R3, c[0x0][0x330], RZ ;  /* 0x0000cc0003000a27 */ /* 0x000fea00078e00ff */
[----:B------:R-:W-:Y:S02]  /*ee20*/  @P0 SHF.R.U32.HI R3, RZ, c[0x0][0x334], R0 ;  /* 0x0000cd00ff030a19 */ /* 0x000fe40000011600 */
.L_x_518:
[----:B------:R-:W-:Y:S05]  /*ee30*/  BSYNC B0 ;  /* 0x0000000000007941 */ /* 0x000fea0003800000 */
.L_x_516:
[----:B------:R-:W-:Y:S05]  /*ee40*/  IMAD R2, R3, c[0x0][0x32c], R22 ;  /* 0x0000cb0003027a24 */ /* 0x000fea00078e0216 */
[----:B------:R-:W-:Y:S02]  /*ee50*/  IADD3 R0, R2, c[0x0][0x32c], RZ ;  /* 0x0000cb0002007a10 */ /* 0x000fe40007ffe0ff */
[----:B------:R-:W-:Y:S02]  /*ee60*/  IMNMX R23, R23, R2, !PT ;  /* 0x0000000217177217 */ /* 0x000fe40007800200 */
[----:B------:R-:W-:Y:S02]  /*ee70*/  IMNMX R29, R29, R0, PT ;  /* 0x000000001d1d7217 */ /* 0x000fe40003800200 */
.L_x_515:
[C---:B------:R-:W-:Y:S02]  /*ee80*/  ISETP.GE.AND P0, PT, R30.reuse, 0x2, PT ;  /* 0x000000021e00780c */ /* 0x040fe40003f06270 */
[C---:B------:R-:W-:Y:S02]  /*ee90*/  ISETP.GE.AND P1, PT, R30.reuse, 0x9, PT ;  /* 0x000000091e00780c */ /* 0x040fe40003f26270 */
[----:B------:R-:W-:Y:S02]  /*eea0*/  P2R R10, PR, RZ, 0x1 ;  /* 0x00000001ff0a7803 */ /* 0x000fe40000000000 */
[----:B------:R-:W-:Y:S02]  /*eeb0*/  ISETP.GT.AND P0, PT, R23, 0x1, !P0 ;  /* 0x000000011700780c */ /* 0x000fe40004704270 */
[----:B------:R-:W-:Y:S02]  /*eec0*/  P2R R3, PR, RZ, 0x2 ;  /* 0x00000002ff037803 */ /* 0x000fe40000000000 */
[----:B------:R-:W-:Y:S02]  /*eed0*/  ISETP.LT.OR P0, PT, R29, 0x2, P0 ;  /* 0x000000021d00780c */ /* 0x000fe40000701670 */
[C---:B------:R-:W-:Y:S02]  /*eee0*/  ISETP.GE.AND P6, PT, R30.reuse, 0x19, PT ;  /* 0x000000191e00780c */ /* 0x040fe40003fc6270 */
[----:B------:R-:W-:Y:S02]  /*eef0*/  FSEL R27, R163, -INF , !P0 ;  /* 0xff800000a31b7808 */ /* 0x000fe40004000000 */
[----:B------:R-:W-:Y:S02]  /*ef00*/  ISETP.GT.AND P0, PT, R23, 0x8, !P1 ;  /* 0x000000081700780c */ /* 0x000fe40004f04270 */
[----:B------:R-:W-:Y:S02]  /*ef10*/  ISETP.GE.AND P1, PT, R30, 0xa, PT ;  /* 0x0000000a1e00780c */ /* 0x000fe40003f26270 */
[----:B------:R-:W-:Y:S02]  /*ef20*/  ISETP.LT.OR P0, PT, R29, 0x9, P0 ;  /* 0x000000091d00780c */ /* 0x000fe40000701670 */
[----:B------:R-:W-:Y:S02]  /*ef30*/  P2R R2, PR, RZ, 0x2 ;  /* 0x00000002ff027803 */ /* 0x000fe40000000000 */
[----:B------:R-:W-:Y:S02]  /*ef40*/  FSEL R25, R16, -INF , !P0 ;  /* 0xff80000010197808 */ /* 0x000fe40004000000 */
[----:B------:R-:W-:Y:S02]  /*ef50*/  ISETP.GT.AND P0, PT, R23, 0x9, !P1 ;  /* 0x000000091700780c */ /* 0x000fe40004f04270 */
[C---:B------:R-:W-:Y:S02]  /*ef60*/  ISETP.GE.AND P1, PT, R30.reuse, 0x11, PT ;  /* 0x000000111e00780c */ /* 0x040fe40003f26270 */
[----:B------:R-:W-:Y:S02]  /*ef70*/  ISETP.LT.OR P0, PT, R29, 0xa, P0 ;  /* 0x0000000a1d00780c */ /* 0x000fe40000701670 */
[----:B------:R-:W-:Y:S02]  /*ef80*/  P2R R0, PR, RZ, 0x2 ;  /* 0x00000002ff007803 */ /* 0x000fe40000000000 */
[----:B------:R-:W-:Y:S02]  /*ef90*/  FSEL R17, R17, -INF , !P0 ;  /* 0xff80000011117808 */ /* 0x000fe40004000000 */
        /* <DEDUP_REMOVED lines=11> */
[----:B------:R-:W-:Y:S02]  /*f050*/  ISETP.GE.AND P2, PT, R30, 0x29, PT ;  /* 0x000000291e00780c */ /* 0x000fe40003f46270 */
        /* <DEDUP_REMOVED lines=16> */
[----:B------:R-:W-:Y:S04]  /*f160*/  ISETP.GT.AND P0, PT, R23, RZ, !P1 ;  /* 0x000000ff1700720c */ /* 0x000fe80004f04270 */
        /* <DEDUP_REMOVED lines=27> */
.L_x_521:
[----:B------:R-:W-:Y:S04]  /*f320*/  MOV R21, 0x1 ;  /* 0x0000000100157802 */ /* 0x000fe80000000f00 */
[----:B------:R-:W-:Y:S11]  /*f330*/  ISETP.NE.AND P0, PT, R21, c[0x0][0x32c], PT ;  /* 0x0000cb0015007a0c */ /* 0x000ff60003f05270 */
[----:B------:R-:W-:Y:S02]  /*f340*/  @!UPT UIADD3 URZ, URZ, URZ, URZ ;  /* 0x0000003f3f3ff290 */ /* 0x000fe4000fffe03f */
[----:B------:R-:W-:Y:S05]  /*f350*/  @P0 IMAD.HI.U32 R21, R29, c[0x0][0x330], RZ ;  /* 0x0000cc001d150a27 */ /* 0x000fea00078e00ff */
[----:B------:R-:W-:Y:S02]  /*f360*/  @P0 SHF.R.U32.HI R29, RZ, c[0x0][0x334], R21 ;  /* 0x0000cd00ff1d0a19 */ /* 0x000fe40000011615 */
.L_x_522:
[----:B------:R-:W-:Y:S05]  /*f370*/  BSYNC B0 ;  /* 0x0000000000007941 */ /* 0x000fea0003800000 */
.L_x_520:
[----:B------:R-:W-:Y:S05]  /*f380*/  IMAD R32, R29, c[0x0][0x32c], R22 ;  /* 0x0000cb001d207a24 */ /* 0x000fea00078e0216 */
[----:B------:R-:W-:Y:S02]  /*f390*/  IADD3 R30, R32, c[0x0][0x32c], RZ ;  /* 0x0000cb00201e7a10 */ /* 0x000fe40007ffe0ff */
[----:B------:R-:W-:Y:S02]  /*f3a0*/  IMNMX R19, R19, R32, !PT ;  /* 0x0000002013137217 */ /* 0x000fe40007800200 */
[----:B------:R-:W-:Y:S02]  /*f3b0*/  IMNMX R23, R23, R30, PT ;  /* 0x0000001e17177217 */ /* 0x000fe40003800200 */
.L_x_519:
        /* <DEDUP_REMOVED lines=62> */
.L_x_525:
[----:B------:R-:W-:Y:S04]  /*f7a0*/  MOV R14, c[0x0][0x32c] ;  /* 0x0000cb00000e7a02 */ /* 0x000fe80000000f00 */
[----:B------:R-:W-:Y:S11]  /*f7b0*/  ISETP.NE.AND P0, PT, R14, 0x1, PT ;  /* 0x000000010e00780c */ /* 0x000ff60003f05270 */
[----:B------:R-:W-:Y:S02]  /*f7c0*/  @!UPT UIADD3 URZ, URZ, URZ, URZ ;  /* 0x0000003f3f3ff290 */ /* 0x000fe4000fffe03f */
[----:B------:R-:W-:Y:S05]  /*f7d0*/  @P0 IMAD.HI.U32 R14, R19, c[0x0][0x330], RZ ;  /* 0x0000cc00130e0a27 */ /* 0x000fea00078e00ff */
[----:B------:R-:W-:Y:S02]  /*f7e0*/  @P0 SHF.R.U32.HI R19, RZ, c[0x0][0x334], R14 ;  /* 0x0000cd00ff130a19 */ /* 0x000fe4000001160e */
.L_x_526:
[----:B------:R-:W-:Y:S05]  /*f7f0*/  BSYNC B0 ;  /* 0x0000000000007941 */ /* 0x000fea0003800000 */
.L_x_524:
[----:B------:R-:W-:Y:S05]  /*f800*/  IMAD R19, R19, c[0x0][0x32c], R22 ;  /* 0x0000cb0013137a24 */ /* 0x000fea00078e0216 */
[----:B------:R-:W-:Y:S02]  /*f810*/  IADD3 R14, R19, c[0x0][0x32c], RZ ;  /* 0x0000cb00130e7a10 */ /* 0x000fe40007ffe0ff */
[----:B------:R-:W-:Y:S02]  /*f820*/  IMNMX R4, R4, R19, !PT ;  /* 0x0000001304047217 */ /* 0x000fe40007800200 */
[----:B------:R-:W-:Y:S02]  /*f830*/  IMNMX R5, R5, R14, PT ;  /* 0x0000000e05057217 */ /* 0x000fe40003800200 */
.L_x_523:
        /* <DEDUP_REMOVED lines=17> */
[C---:B------:R-:W-:Y:S04]  /*f950*/  ISETP.GT.AND P0, PT, R4.reuse, 0x11, !P0 ;  /* 0x000000110400780c */ /* 0x040fe80004704270 */
[----:B------:R-:W-:Y:S04]  /*f960*/  ISETP.LT.OR P0, PT, R5, 0x12, P0 ;  /* 0x000000120500780c */ /* 0x000fe80000701670 */
[----:B------:R-:W-:Y:S02]  /*f970*/  FSEL R199, R199, -INF , !P0 ;  /* 0xff800000c7c77808 */ /* 0x000fe40004000000 */
        /* <DEDUP_REMOVED lines=15> */
[----:B------:R-:W-:Y:S01]  /*fa70*/  ISETP.GT.AND P0, PT, R4, RZ, !P1 ;  /* 0x000000ff0400720c */ /* 0x000fe20004f04270 */
[----:B------:R-:W1:Y:S03]  /*fa80*/  SHFL.IDX PT, R9, R28, 0x3, 0x1c1f ;  /* 0x007c1f001c097f89 */ /* 0x000e6600000e0000 */
[C---:B------:R-:W-:Y:S04]  /*fa90*/  ISETP.LT.OR P0, PT, R5.reuse, 0x1, P0 ;  /* 0x000000010500780c */ /* 0x040fe80000701670 */
[----:B------:R-:W-:Y:S02]  /*faa0*/  FSEL R152, R152, -INF , !P0 ;  /* 0xff80000098987808 */ /* 0x000fe40004000000 */
[----:B------:R-:W-:Y:S04]  /*fab0*/  ISETP.NE.AND P0, PT, R18, RZ, PT ;  /* 0x000000ff1200720c */ /* 0x000fe80003f05270 */
[----:B------:R-:W-:Y:S04]  /*fac0*/  ISETP.GT.AND P0, PT, R4, 0x29, !P0 ;  /* 0x000000290400780c */ /* 0x000fe80004704270 */
        /* <DEDUP_REMOVED lines=21> */
.L_x_529:
[----:B------:R-:W-:Y:S04]  /*fc20*/  MOV R4, c[0x0][0x32c] ;  /* 0x0000cb0000047a02 */ /* 0x000fe80000000f00 */
[----:B------:R-:W-:Y:S11]  /*fc30*/  ISETP.NE.AND P0, PT, R4, 0x1, PT ;  /* 0x000000010400780c */ /* 0x000ff60003f05270 */
[----:B------:R-:W-:Y:S02]  /*fc40*/  @!UPT UIADD3 URZ, URZ, URZ, URZ ;  /* 0x0000003f3f3ff290 */ /* 0x000fe4000fffe03f */
[----:B------:R-:W-:Y:S05]  /*fc50*/  @P0 IMAD.HI.U32 R4, R9, c[0x0][0x330], RZ ;  /* 0x0000cc0009040a27 */ /* 0x000fea00078e00ff */
[----:B------:R-:W-:Y:S02]  /*fc60*/  @P0 SHF.R.U32.HI R9, RZ, c[0x0][0x334], R4 ;  /* 0x0000cd00ff090a19 */ /* 0x000fe40000011604 */
.L_x_530:
[----:B------:R-:W-:Y:S05]  /*fc70*/  BSYNC B0 ;  /* 0x0000000000007941 */ /* 0x000fea0003800000 */
.L_x_528:
[----:B------:R-:W-:Y:S05]  /*fc80*/  IMAD R22, R9, c[0x0][0x32c], R22 ;  /* 0x0000cb0009167a24 */ /* 0x000fea00078e0216 */
[----:B------:R-:W-:Y:S02]  /*fc90*/  IADD3 R9, R22, c[0x0][0x32c], RZ ;  /* 0x0000cb0016097a10 */ /* 0x000fe40007ffe0ff */
[----:B------:R-:W-:Y:S02]  /*fca0*/  IMNMX R5, R5, R22, !PT ;  /* 0x0000001605057217 */ /* 0x000fe40007800200 */
[----:B------:R-:W-:Y:S02]  /*fcb0*/  IMNMX R26, R26, R9, PT ;  /* 0x000000091a1a7217 */ /* 0x000fe40003800200 */
.L_x_527:
[----:B------:R-:W-:Y:S01]  /*fcc0*/  ISETP.GT.AND P0, PT, R5, RZ, !P1 ;  /* 0x000000ff0500720c */ /* 0x000fe20004f04270 */
[----:B------:R-:W-:Y:S01]  /*fcd0*/  LDSM.16.MT88.4 R36, [R212+0x100] ;  /* 0x00010000d424783b */ /* 0x000fe20000004200 */
[----:B------:R-:W-:Y:S02]  /*fce0*/  ISETP.NE.AND P1, PT, R16, RZ, PT ;  /* 0x000000ff1000720c */ /* 0x000fe40003f25270 */
        /* <DEDUP_REMOVED lines=44> */
[----:B------:R-:W-:Y:S02]  /*ffb0*/  FMNMX.FTZ R2, R47, R2, !PT ;  /* 0x000000022f027209 */ /* 0x000fe40007810000 */
[----:B------:R-:W-:Y:S01]  /*ffc0*/  ISETP.LT.OR P0, PT, R26, 0x21, P0 ;  /* 0x000000211a00780c */ /* 0x000fe20000701670 */
[----:B------:R-:W1:Y:S01]  /*ffd0*/  SHFL.BFLY PT, R3, R0, 0x2, 0x1f ;  /* 0x0c401f0000037f89 */ /* 0x000e6200000e0000 */
[----:B------:R-:W-:Y:S02]  /*ffe0*/  ISETP.NE.AND P1, PT, R18, RZ, PT ;  /* 0x000000ff1200720c */ /* 0x000fe40003f25270 */
        /* <DEDUP_REMOVED lines=8> */
[----:B------:R-:W-:Y:S02]  /*10070*/  FMNMX.FTZ R4, R247, R4, !PT ;  /* 0x00000004f7047209 */ /* 0x000fe40007810000 */
[----:B------:R-:W-:Y:S02]  /*10080*/  FMNMX.FTZ R6, R29, R6, !PT ;  /* 0x000000061d067209 */ /* 0x000fe40007810000 */
[----:B------:R-:W-:Y:S02]  /*10090*/  FMNMX.FTZ R4, R203, R4, !PT ;  /* 0x00000004cb047209 */ /* 0x000fe40007810000 */
[----:B------:R-:W-:Y:S02]  /*100a0*/  FMNMX.FTZ R6, R23, R6, !PT ;  /* 0x0000000617067209 */ /* 0x000fe40007810000 */
[----:B------:R-:W-:Y:S02]  /*100b0*/  FMNMX.FTZ R4, R173, R4, !PT ;  /* 0x00000004ad047209 */ /* 0x000fe40007810000 */
[----:B------:R-:W-:Y:S02]  /*100c0*/  FMNMX.FTZ R7, R19, R6, !PT ;  /* 0x0000000613077209 */ /* 0x000fe40007810000 */
[----:B-1----:R-:W-:Y:S02]  /*100d0*/  FMNMX.FTZ R2, R0, R3, !PT ;  /* 0x0000000300027209 */ /* 0x002fe40007810000 */
[----:B------:R-:W-:Y:S02]  /*100e0*/  FMNMX.FTZ R0, R171, R4, !PT ;  /* 0x00000004ab007209 */ /* 0x000fe40007810000 */
[----:B------:R-:W-:Y:S01]  /*100f0*/  FMNMX.FTZ R4, R198, R7, !PT ;  /* 0x00000007c6047209 */ /* 0x000fe20007810000 */
[----:B------:R-:W1:Y:S01]  /*10100*/  SHFL.BFLY PT, R3, R2, 0x1, 0x1f ;  /* 0x0c201f0002037f89 */ /* 0x000e6200000e0000 */
[----:B------:R-:W-:Y:S02]  /*10110*/  ISETP.GT.AND P0, PT, R5, 0x28, !P2 ;  /* 0x000000280500780c */ /* 0x000fe40005704270 */
[----:B------:R-:W-:Y:S02]  /*10120*/  FMNMX.FTZ R4, R199, R4, !PT ;  /* 0x00000004c7047209 */ /* 0x000fe40007810000 */
[----:B------:R-:W-:Y:S02]  /*10130*/  ISETP.LT.OR P0, PT, R26, 0x29, P0 ;  /* 0x000000291a00780c */ /* 0x000fe40000701670 */
[----:B------:R-:W-:Y:S01]  /*10140*/  FMNMX.FTZ R4, R251, R4, !PT ;  /* 0x00000004fb047209 */ /* 0x000fe20007810000 */
[----:B------:R-:W2:Y:S01]  /*10150*/  SHFL.BFLY PT, R7, R0, 0x2, 0x1f ;  /* 0x0c401f0000077f89 */ /* 0x000ea200000e0000 */
        /* <DEDUP_REMOVED lines=8> */
[----:B-1----:R-:W-:Y:S02]  /*101e0*/  FMNMX.FTZ R3, R2, R3, !PT ;  /* 0x0000000302037209 */ /* 0x002fe40007810000 */
[----:B------:R-:W-:Y:S02]  /*101f0*/  FMNMX.FTZ R6, R163, R4, !PT ;  /* 0x00000004a3067209 */ /* 0x000fe40007810000 */
[----:B------:R-:W-:Y:S01]  /*10200*/  FMNMX.FTZ R11, R9, R148, !PT ;  /* 0x00000094090b7209 */ /* 0x000fe20007810000 */
[C---:B------:R-:W-:Y:S01]  /*10210*/  FMUL.FTZ R170, R3.reuse, c[0x0][0x2d0] ;  /* 0x0000b40003aa7a20 */ /* 0x040fe20000410000 */
[C---:B------:R-:W-:Y:S01]  /*10220*/  FSETP.NEU.FTZ.AND P0, PT, R3.reuse, -INF , PT ;  /* 0xff8000000300780b */ /* 0x040fe20003f1d000 */
[----:B------:R-:W1:Y:S01]  /*10230*/  SHFL.BFLY PT, R5, R6, 0x2, 0x1f ;  /* 0x0c401f0006057f89 */ /* 0x000e6200000e0000 */
[----:B--2---:R-:W-:Y:S02]  /*10240*/  FMNMX.FTZ R2, R0, R7, !PT ;  /* 0x0000000700027209 */ /* 0x004fe40007810000 */
[----:B------:R-:W-:Y:S02]  /*10250*/  FMNMX.FTZ R11, R10, R11, !PT ;  /* 0x0000000b0a0b7209 */ /* 0x000fe40007810000 */
[----:B------:R-:W-:Y:S02]  /*10260*/  FSEL R170, R170, RZ, P0 ;  /* 0x000000ffaaaa7208 */ /* 0x000fe40000000000 */
[----:B------:R-:W-:Y:S01]  /*10270*/  FMNMX.FTZ R11, R12, R11, !PT ;  /* 0x0000000b0c0b7209 */ /* 0x000fe20007810000 */
[----:B------:R-:W2:Y:S01]  /*10280*/  SHFL.BFLY PT, R7, R2, 0x1, 0x1f ;  /* 0x0c201f0002077f89 */ /* 0x000ea200000e0000 */
[----:B------:R-:W-:Y:S01]  /*10290*/  FSEL R4, R3, RZ, P0 ;  /* 0x000000ff03047208 */ /* 0x000fe20000000000 */
[--C-:B------:R-:W-:Y:S01]  /*102a0*/  FFMA.FTZ R179, R161, c[0x0][0x2d0], -R170.reuse ;  /* 0x0000b400a1b37a23 */ /* 0x100fe200000108aa */
[----:B------:R-:W-:Y:S01]  /*102b0*/  FMNMX.FTZ R11, R8, R11, !PT ;  /* 0x0000000b080b7209 */ /* 0x000fe20007810000 */
[--C-:B------:R-:W-:Y:S02]  /*102c0*/  FFMA.FTZ R178, R27, c[0x0][0x2d0], -R170.reuse ;  /* 0x0000b4001bb27a23 */ /* 0x100fe400000108aa */
[----:B------:R-:W-:Y:S01]  /*102d0*/  FADD.FTZ R4, -R4, R151 ;  /* 0x0000009704047221 */ /* 0x000fe20000010100 */
[----:B------:R-:W-:Y:S01]  /*102e0*/  FMNMX.FTZ R11, R242, R11, !PT ;  /* 0x0000000bf20b7209 */ /* 0x000fe20007810000 */
[--C-:B------:R-:W-:Y:S01]  /*102f0*/  FFMA.FTZ R177, R25, c[0x0][0x2d0], -R170.reuse ;  /* 0x0000b40019b17a23 */ /* 0x100fe200000108aa */
[----:B------:R-:W-:Y:S01]  /*10300*/  MUFU.EX2 R179, R179 ;  /* 0x000000b300b37308 */ /* 0x000fe20000000800 */
[----:B------:R-:W-:Y:S01]  /*10310*/  FMUL.FTZ R151, R4, c[0x0][0x2d0] ;  /* 0x0000b40004977a20 */ /* 0x000fe20000410000 */
[----:B------:R-:W-:Y:S01]  /*10320*/  FMNMX.FTZ R11, R246, R11, !PT ;  /* 0x0000000bf60b7209 */ /* 0x000fe20007810000 */
[--C-:B------:R-:W-:Y:S02]  /*10330*/  FFMA.FTZ R176, R17, c[0x0][0x2d0], -R170.reuse ;  /* 0x0000b40011b07a23 */ /* 0x100fe400000108aa */
[--C-:B------:R-:W-:Y:S01]  /*10340*/  FFMA.FTZ R248, R172, c[0x0][0x2d0], -R170.reuse ;  /* 0x0000b400acf87a23 */ /* 0x100fe200000108aa */
[----:B------:R-:W-:Y:S01]  /*10350*/  FMNMX.FTZ R11, R244, R11, !PT ;  /* 0x0000000bf40b7209 */ /* 0x000fe20007810000 */
[--C-:B------:R-:W-:Y:S01]  /*10360*/  FFMA.FTZ R190, R43, c[0x0][0x2d0], -R170.reuse ;  /* 0x0000b4002bbe7a23 */ /* 0x100fe200000108aa */
[----:B-1----:R-:W-:Y:S01]  /*10370*/  FMNMX.FTZ R6, R6, R5, !PT ;  /* 0x0000000506067209 */ /* 0x002fe20007810000 */
[--C-:B------:R-:W-:Y:S01]  /*10380*/  FFMA.FTZ R191, R41, c[0x0][0x2d0], -R170.reuse ;  /* 0x0000b40029bf7a23 */ /* 0x100fe200000108aa */
[----:B------:R-:W-:Y:S01]  /*10390*/  FMNMX.FTZ R11, R174, R11, !PT ;  /* 0x0000000bae0b7209 */ /* 0x000fe20007810000 */
[----:B------:R-:W1:Y:S01]  /*103a0*/  MUFU.EX2 R151, R151 ;  /* 0x0000009700977308 */ /* 0x000e620000000800 */
[--C-:B------:R-:W-:Y:S02]  /*103b0*/  FFMA.FTZ R194, R194, c[0x0][0x2d0], -R170.reuse ;  /* 0x0000b400c2c27a23 */ /* 0x100fe400000108aa */
[----:B------:R-:W-:Y:S01]  /*103c0*/  FMNMX.FTZ R11, R164, R11, !PT ;  /* 0x0000000ba40b7209 */ /* 0x000fe20007810000 */
[--C-:B------:R-:W-:Y:S01]  /*103d0*/  FFMA.FTZ R195, R195, c[0x0][0x2d0], -R170.reuse ;  /* 0x0000b400c3c37a23 */ /* 0x100fe200000108aa */
[----:B--2---:R-:W-:Y:S01]  /*103e0*/  FMNMX.FTZ R2, R2, R7, !PT ;  /* 0x0000000702027209 */ /* 0x004fe20007810000 */
[--C-:B------:R-:W-:Y:S01]  /*103f0*/  FFMA.FTZ R249, R249, c[0x0][0x2d0], -R170.reuse ;  /* 0x0000b400f9f97a23 */ /* 0x100fe200000108aa */
[----:B------:R-:W2:Y:S01]  /*10400*/  SHFL.BFLY PT, R7, R6, 0x1, 0x1f ;  /* 0x0c201f0006077f89 */ /* 0x000ea200000e0000 */
[----:B------:R-:W-:Y:S01]  /*10410*/  FMNMX.FTZ R11, R162, R11, !PT ;  /* 0x0000000ba20b7209 */ /* 0x000fe20007810000 */
[--C-:B------:R-:W-:Y:S01]  /*10420*/  FFMA.FTZ R201, R201, c[0x0][0x2d0], -R170.reuse ;  /* 0x0000b400c9c97a23 */ /* 0x100fe200000108aa */
[C---:B------:R-:W-:Y:S01]  /*10430*/  FSETP.NEU.FTZ.AND P0, PT, R2.reuse, -INF , PT ;  /* 0xff8000000200780b */ /* 0x040fe20003f1d000 */
[----:B------:R-:W-:Y:S01]  /*10440*/  FMUL.FTZ R168, R2, c[0x0][0x2d0] ;  /* 0x0000b40002a87a20 */ /* 0x000fe20000410000 */
[----:B------:R-:W-:Y:S01]  /*10450*/  FMNMX.FTZ R0, R160, R11, !PT ;  /* 0x0000000ba0007209 */ /* 0x000fe20007810000 */
[----:B------:R-:W3:Y:S01]  /*10460*/  MUFU.EX2 R178, R178 ;  /* 0x000000b200b27308 */ /* 0x000ee20000000800 */
[----:B------:R-:W-:Y:S02]  /*10470*/  FFMA.FTZ R170, R175, c[0x0][0x2d0], -R170 ;  /* 0x0000b400afaa7a23 */ /* 0x000fe400000108aa */
[----:B------:R-:W-:Y:S02]  /*10480*/  FMNMX.FTZ R5, R153, R0, !PT ;  /* 0x0000000099057209 */ /* 0x000fe40007810000 */
[----:B------:R-:W-:Y:S05]  /*10490*/  FSEL R168, R168, RZ, P0 ;  /* 0x000000ffa8a87208 */ /* 0x000fea0000000000 */
[--C-:B------:R-:W-:Y:S01]  /*104a0*/  FFMA.FTZ R183, R21, c[0x0][0x2d0], -R168.reuse ;  /* 0x0000b40015b77a23 */ /* 0x100fe200000108a8 */
[----:B------:R-:W-:Y:S01]  /*104b0*/  MUFU.EX2 R177, R177 ;  /* 0x000000b100b17308 */ /* 0x000fe20000000800 */
[--C-:B------:R-:W-:Y:S02]  /*104c0*/  FFMA.FTZ R155, R155, c[0x0][0x2d0], -R168.reuse ;  /* 0x0000b4009b9b7a23 */ /* 0x100fe400000108a8 */
[--C-:B------:R-:W-:Y:S02]  /*104d0*/  FFMA.FTZ R154, R31, c[0x0][0x2d0], -R168.reuse ;  /* 0x0000b4001f9a7a23 */ /* 0x100fe400000108a8 */
[----:B------:R-:W-:Y:S01]  /*104e0*/  FFMA.FTZ R182, R15, c[0x0][0x2d0], -R168 ;  /* 0x0000b4000fb67a23 */ /* 0x000fe200000108a8 */
[----:B--2---:R-:W-:Y:S01]  /*104f0*/  FMNMX.FTZ R0, R6, R7, !PT ;  /* 0x0000000706007209 */ /* 0x004fe20007810000 */
[C---:B-1----:R-:W-:Y:S01]  /*10500*/  FMUL.FTZ R16, R151.reuse, R132 ;  /* 0x0000008497107220 */ /* 0x042fe20000410000 */
[----:B------:R-:W1:Y:S01]  /*10510*/  SHFL.BFLY PT, R6, R5, 0x2, 0x1f ;  /* 0x0c401f0005067f89 */ /* 0x000e6200000e0000 */
[----:B------:R-:W-:Y:S01]  /*10520*/  FSEL R7, R2, RZ, P0 ;  /* 0x000000ff02077208 */ /* 0x000fe20000000000 */
[----:B------:R-:W2:Y:S01]  /*10530*/  MUFU.EX2 R176, R176 ;  /* 0x000000b000b07308 */ /* 0x000ea20000000800 */
[C---:B------:R-:W-:Y:S01]  /*10540*/  FMUL.FTZ R166, R0.reuse, c[0x0][0x2d0] ;  /* 0x0000b40000a67a20 */ /* 0x040fe20000410000 */
[----:B------:R-:W-:Y:S01]  /*10550*/  FSETP.NEU.FTZ.AND P0, PT, R0, -INF , PT ;  /* 0xff8000000000780b */ /* 0x000fe20003f1d000 */
[----:B------:R-:W-:Y:S01]  /*10560*/  FMUL.FTZ R17, R151, R133 ;  /* 0x0000008597117220 */ /* 0x000fe20000410000 */
[----:B---3--:R-:W-:Y:S01]  /*10570*/  F2FP.BF16.PACK_AB R156, R178, R179 ;  /* 0x000000b3b29c723e */ /* 0x008fe200000010ff */
[----:B------:R-:W-:Y:S01]  /*10580*/  FADD.FTZ R7, -R7, R150 ;  /* 0x0000009607077221 */ /* 0x000fe20000010100 */
[----:B------:R-:W-:Y:S01]  /*10590*/  FSEL R166, R166, RZ, P0 ;  /* 0x000000ffa6a67208 */ /* 0x000fe20000000000 */
[----:B------:R-:W-:Y:S01]  /*105a0*/  FMUL.FTZ R32, R151, R116 ;  /* 0x0000007497207220 */ /* 0x000fe20000410000 */
[----:B------:R-:W-:Y:S01]  /*105b0*/  FSEL R4, R0, RZ, P0 ;  /* 0x000000ff00047208 */ /* 0x000fe20000000000 */
[----:B------:R-:W-:Y:S01]  /*105c0*/  FMUL.FTZ R150, R7, c[0x0][0x2d0] ;  /* 0x0000b40007967a20 */ /* 0x000fe20000410000 */
[----:B------:R-:W-:Y:S01]  /*105d0*/  MUFU.EX2 R155, R155 ;  /* 0x0000009b009b7308 */ /* 0x000fe20000000800 */
[--C-:B------:R-:W-:Y:S02]  /*105e0*/  FFMA.FTZ R181, R152, c[0x0][0x2d0], -R166.reuse ;  /* 0x0000b40098b57a23 */ /* 0x100fe400000108a6 */
[--C-:B------:R-:W-:Y:S02]  /*105f0*/  FFMA.FTZ R185, R23, c[0x0][0x2d0], -R166.reuse ;  /* 0x0000b40017b97a23 */ /* 0x100fe400000108a6 */
[----:B------:R-:W-:Y:S01]  /*10600*/  LDSM.16.MT88.4 R20, [R214+0x100] ;  /* 0x00010000d614783b */ /* 0x000fe20000004200 */
[----:B------:R-:W-:Y:S02]  /*10610*/  FADD.FTZ R4, -R4, R149 ;  /* 0x0000009504047221 */ /* 0x000fe40000010100 */
[--C-:B------:R-:W-:Y:S02]  /*10620*/  FFMA.FTZ R180, R29, c[0x0][0x2d0], -R166.reuse ;  /* 0x0000b4001db47a23 */ /* 0x100fe400000108a6 */
[----:B------:R-:W3:Y:S01]  /*10630*/  MUFU.EX2 R150, R150 ;  /* 0x0000009600967308 */ /* 0x000ee20000000800 */
[--C-:B------:R-:W-:Y:S01]  /*10640*/  FFMA.FTZ R184, R19, c[0x0][0x2d0], -R166.reuse ;  /* 0x0000b40013b87a23 */ /* 0x100fe200000108a6 */
[----:B-1----:R-:W-:Y:S01]  /*10650*/  FMNMX.FTZ R5, R5, R6, !PT ;  /* 0x0000000605057209 */ /* 0x002fe20007810000 */
[----:B------:R-:W-:Y:S01]  /*10660*/  FMUL.FTZ R149, R4, c[0x0][0x2d0] ;  /* 0x0000b40004957a20 */ /* 0x000fe20000410000 */
[----:B--2---:R-:W-:Y:S01]  /*10670*/  F2FP.BF16.PACK_AB R158, R176, R177 ;  /* 0x000000b1b09e723e */ /* 0x004fe200000010ff */
[C---:B------:R-:W-:Y:S02]  /*10680*/  FMUL.FTZ R4, R151.reuse, R144 ;  /* 0x0000009097047220 */ /* 0x040fe40000410000 */
[----:B------:R-:W1:Y:S01]  /*10690*/  SHFL.BFLY PT, R152, R5, 0x1, 0x1f ;  /* 0x0c201f0005987f89 */ /* 0x000e6200000e0000 */
[C---:B------:R-:W-:Y:S02]  /*106a0*/  FMUL.FTZ R33, R151.reuse, R117 ;  /* 0x0000007597217220 */ /* 0x040fe40000410000 */
[----:B------:R-:W2:Y:S01]  /*106b0*/  MUFU.EX2 R154, R154 ;  /* 0x0000009a009a7308 */ /* 0x000ea20000000800 */
[C---:B------:R-:W-:Y:S02]  /*106c0*/  FMUL.FTZ R48, R151.reuse, R100 ;  /* 0x0000006497307220 */ /* 0x040fe40000410000 */
[----:B------:R-:W-:Y:S02]  /*106d0*/  FMUL.FTZ R49, R151, R101 ;  /* 0x0000006597317220 */ /* 0x000fe40000410000 */
[--C-:B------:R-:W-:Y:S02]  /*106e0*/  FFMA.FTZ R169, R169, c[0x0][0x2d0], -R166.reuse ;  /* 0x0000b400a9a97a23 */ /* 0x100fe400000108a6 */
[--C-:B------:R-:W-:Y:S02]  /*106f0*/  FFMA.FTZ R167, R167, c[0x0][0x2d0], -R166.reuse ;  /* 0x0000b400a7a77a23 */ /* 0x100fe400000108a6 */
[----:B------:R-:W-:Y:S01]  /*10700*/  FFMA.FTZ R165, R165, c[0x0][0x2d0], -R166 ;  /* 0x0000b400a5a57a23 */ /* 0x000fe200000108a6 */
[----:B------:R-:W-:Y:S01]  /*10710*/  MUFU.EX2 R183, R183 ;  /* 0x000000b700b77308 */ /* 0x000fe20000000800 */
[--C-:B------:R-:W-:Y:S02]  /*10720*/  FFMA.FTZ R192, R47, c[0x0][0x2d0], -R168.reuse ;  /* 0x0000b4002fc07a23 */ /* 0x100fe400000108a8 */
[----:B------:R-:W-:Y:S02]  /*10730*/  FFMA.FTZ R193, R45, c[0x0][0x2d0], -R168 ;  /* 0x0000b4002dc17a23 */ /* 0x000fe400000108a8 */
[C---:B---3--:R-:W-:Y:S02]  /*10740*/  FMUL.FTZ R6, R150.reuse, R146 ;  /* 0x0000009296067220 */ /* 0x048fe40000410000 */
[C---:B------:R-:W-:Y:S02]  /*10750*/  FMUL.FTZ R7, R150.reuse, R147 ;  /* 0x0000009396077220 */ /* 0x040fe40000410000 */
[----:B------:R-:W-:Y:S01]  /*10760*/  FMUL.FTZ R18, R150, R134 ;  /* 0x0000008696127220 */ /* 0x000fe20000410000 */
[----:B------:R-:W3:Y:S01]  /*10770*/  MUFU.EX2 R182, R182 ;  /* 0x000000b600b67308 */ /* 0x000ee20000000800 */
[----:B-1----:R-:W-:Y:S01]  /*10780*/  FMNMX.FTZ R152, R152, R5, !PT ;  /* 0x0000000598987209 */ /* 0x002fe20007810000 */
[----:B------:R-:W-:Y:S01]  /*10790*/  FMUL.FTZ R19, R150, R135 ;  /* 0x0000008796137220 */ /* 0x000fe20000410000 */
[----:B--2---:R-:W-:Y:S01]  /*107a0*/  F2FP.BF16.PACK_AB R157, R154, R155 ;  /* 0x0000009b9a9d723e */ /* 0x004fe200000010ff */
[----:B------:R-:W-:Y:S01]  /*107b0*/  LDSM.16.MT88.4 R132, [R214+0x900] ;  /* 0x00090000d684783b */ /* 0x000fe20000004200 */
[C---:B------:R-:W-:Y:S01]  /*107c0*/  FSETP.NEU.FTZ.AND P0, PT, R152.reuse, -INF , PT ;  /* 0xff8000009800780b */ /* 0x040fe20003f1d000 */
[----:B------:R-:W-:Y:S02]  /*107d0*/  FMUL.FTZ R161, R152, c[0x0][0x2d0] ;  /* 0x0000b40098a17a20 */ /* 0x000fe40000410000 */
[----:B------:R-:W-:Y:S01]  /*107e0*/  FMUL.FTZ R34, R150, R118 ;  /* 0x0000007696227220 */ /* 0x000fe20000410000 */
[----:B------:R-:W-:Y:S01]  /*107f0*/  FSEL R5, R152, RZ, P0 ;  /* 0x000000ff98057208 */ /* 0x000fe20000000000 */
[----:B------:R-:W1:Y:S01]  /*10800*/  MUFU.EX2 R149, R149 ;  /* 0x0000009500957308 */ /* 0x000e620000000800 */
[----:B------:R-:W-:Y:S01]  /*10810*/  FSEL R161, R161, RZ, P0 ;  /* 0x000000ffa1a17208 */ /* 0x000fe20000000000 */
[----:B------:R-:W-:Y:S01]  /*10820*/  FMUL.FTZ R35, R150, R119 ;  /* 0x0000007796237220 */ /* 0x000fe20000410000 */
[----:B------:R-:W-:Y:S01]  /*10830*/  ISETP.GT.AND P0, PT, R240, R221, PT ;  /* 0x000000ddf000720c */ /* 0x000fe20003f04270 */
[----:B------:R-:W-:Y:S01]  /*10840*/  FADD.FTZ R5, -R5, R148 ;  /* 0x0000009405057221 */ /* 0x000fe20000010100 */
[----:B------:R-:W-:Y:S01]  /*10850*/  LDSM.16.MT88.4 R116, [R214+0x1100] ;  /* 0x00110000d674783b */ /* 0x000fe20000004200 */
[--C-:B------:R-:W-:Y:S01]  /*10860*/  FFMA.FTZ R187, R12, c[0x0][0x2d0], -R161.reuse ;  /* 0x0000b4000cbb7a23 */ /* 0x100fe200000108a1 */
[----:B------:R-:W-:Y:S01]  /*10870*/  IADD3 R240, R240, -0x1, RZ ;  /* 0xfffffffff0f07810 */ /* 0x000fe20007ffe0ff */
[--C-:B------:R-:W-:Y:S02]  /*10880*/  FFMA.FTZ R189, R9, c[0x0][0x2d0], -R161.reuse ;  /* 0x0000b40009bd7a23 */ /* 0x100fe400000108a1 */
[--C-:B------:R-:W-:Y:S01]  /*10890*/  FFMA.FTZ R188, R10, c[0x0][0x2d0], -R161.reuse ;  /* 0x0000b4000abc7a23 */ /* 0x100fe200000108a1 */
[----:B------:R-:W-:Y:S01]  /*108a0*/  MUFU.EX2 R181, R181 ;  /* 0x000000b500b57308 */ /* 0x000fe20000000800 */
[--C-:B------:R-:W-:Y:S01]  /*108b0*/  FFMA.FTZ R186, R8, c[0x0][0x2d0], -R161.reuse ;  /* 0x0000b40008ba7a23 */ /* 0x100fe200000108a1 */
[----:B---3--:R-:W-:Y:S01]  /*108c0*/  F2FP.BF16.PACK_AB R159, R182, R183 ;  /* 0x000000b7b69f723e */ /* 0x008fe200000010ff */
[----:B------:R-:W-:Y:S02]  /*108d0*/  FMUL.FTZ R8, R5, c[0x0][0x2d0] ;  /* 0x0000b40005087a20 */ /* 0x000fe40000410000 */
[----:B------:R-:W-:Y:S02]  /*108e0*/  FMUL.FTZ R5, R151, R145 ;  /* 0x0000009197057220 */ /* 0x000fe40000410000 */
[C---:B------:R-:W-:Y:S02]  /*108f0*/  FMUL.FTZ R50, R150.reuse, R102 ;  /* 0x0000006696327220 */ /* 0x040fe40000410000 */
[----:B------:R-:W-:Y:S01]  /*10900*/  FMUL.FTZ R51, R150, R103 ;  /* 0x0000006796337220 */ /* 0x000fe20000410000 */
[----:B------:R2:W3:Y:S01]  /*10910*/  MUFU.EX2 R148, R8 ;  /* 0x0000000800947308 */ /* 0x0004e20000000800 */
[----:B------:R-:W-:Y:S01]  /*10920*/  LDSM.16.MT88.4 R100, [R214+0x1900] ;  /* 0x00190000d664783b */ /* 0x000fe20000004200 */
[-C--:B------:R-:W-:Y:S01]  /*10930*/  HMMA.16816.F32.BF16 R4, R156, R20.reuse, R4 ;  /* 0x000000149c04723c */ /* 0x080fe20000041804 */
[C---:B-1----:R-:W-:Y:S02]  /*10940*/  FMUL.FTZ R9, R149.reuse, R141 ;  /* 0x0000008d95097220 */ /* 0x042fe40000410000 */
[C---:B------:R-:W-:Y:S02]  /*10950*/  FMUL.FTZ R12, R149.reuse, R136 ;  /* 0x00000088950c7220 */ /* 0x040fe40000410000 */
[C---:B------:R-:W-:Y:S02]  /*10960*/  FMUL.FTZ R13, R149.reuse, R137 ;  /* 0x00000089950d7220 */ /* 0x040fe40000410000 */
[C---:B------:R-:W-:Y:S01]  /*10970*/  FMUL.FTZ R40, R149.reuse, R108 ;  /* 0x0000006c95287220 */ /* 0x040fe20000410000 */
[----:B------:R-:W1:Y:S01]  /*10980*/  MUFU.EX2 R180, R180 ;  /* 0x000000b400b47308 */ /* 0x000e620000000800 */
[C---:B------:R-:W-:Y:S03]  /*10990*/  FMUL.FTZ R41, R149.reuse, R109 ;  /* 0x0000006d95297220 */ /* 0x040fe60000410000 */
[C---:B------:R-:W-:Y:S02]  /*109a0*/  FMUL.FTZ R44, R149.reuse, R104 ;  /* 0x00000068952c7220 */ /* 0x040fe40000410000 */
[C---:B------:R-:W-:Y:S02]  /*109b0*/  FMUL.FTZ R45, R149.reuse, R105 ;  /* 0x00000069952d7220 */ /* 0x040fe40000410000 */
[--C-:B------:R-:W-:Y:S02]  /*109c0*/  FFMA.FTZ R164, R164, c[0x0][0x2d0], -R161.reuse ;  /* 0x0000b400a4a47a23 */ /* 0x100fe400000108a1 */
[----:B------:R-:W-:Y:S01]  /*109d0*/  MUFU.EX2 R185, R185 ;  /* 0x000000b900b97308 */ /* 0x000fe20000000800 */
[C---:B------:R-:W-:Y:S02]  /*109e0*/  FMUL.FTZ R24, R149.reuse, R124 ;  /* 0x0000007c95187220 */ /* 0x040fe40000410000 */
[C---:B------:R-:W-:Y:S02]  /*109f0*/  FMUL.FTZ R25, R149.reuse, R125 ;  /* 0x0000007d95197220 */ /* 0x040fe40000410000 */
[----:B--2---:R-:W-:Y:S02]  /*10a00*/  FMUL.FTZ R8, R149, R140 ;  /* 0x0000008c95087220 */ /* 0x004fe40000410000 */
[C---:B---3--:R-:W-:Y:S02]  /*10a10*/  FMUL.FTZ R10, R148.reuse, R142 ;  /* 0x0000008e940a7220 */ /* 0x048fe40000410000 */
[C---:B------:R-:W-:Y:S01]  /*10a20*/  FMUL.FTZ R11, R148.reuse, R143 ;  /* 0x0000008f940b7220 */ /* 0x040fe20000410000 */
[----:B------:R-:W2:Y:S01]  /*10a30*/  MUFU.EX2 R184, R184 ;  /* 0x000000b800b87308 */ /* 0x000ea20000000800 */
[C---:B------:R-:W-:Y:S02]  /*10a40*/  FMUL.FTZ R14, R148.reuse, R138 ;  /* 0x0000008a940e7220 */ /* 0x040fe40000410000 */
[----:B------:R-:W-:Y:S01]  /*10a50*/  FMUL.FTZ R15, R148, R139 ;  /* 0x0000008b940f7220 */ /* 0x000fe20000410000 */
[----:B-1----:R-:W-:Y:S01]  /*10a60*/  F2FP.BF16.PACK_AB R144, R180, R181 ;  /* 0x000000b5b490723e */ /* 0x002fe200000010ff */
[C---:B------:R-:W-:Y:S02]  /*10a70*/  FMUL.FTZ R42, R148.reuse, R110 ;  /* 0x0000006e942a7220 */ /* 0x040fe40000410000 */
[C---:B------:R-:W-:Y:S02]  /*10a80*/  FMUL.FTZ R43, R148.reuse, R111 ;  /* 0x0000006f942b7220 */ /* 0x040fe40000410000 */
[----:B------:R-:W-:Y:S01]  /*10a90*/  LDSM.16.MT88.4 R108, [R214+0x500] ;  /* 0x00050000d66c783b */ /* 0x000fe20000004200 */
[----:B------:R-:W-:Y:S01]  /*10aa0*/  MUFU.EX2 R189, R189 ;  /* 0x000000bd00bd7308 */ /* 0x000fe20000000800 */
[C---:B------:R-:W-:Y:S02]  /*10ab0*/  FMUL.FTZ R46, R148.reuse, R106 ;  /* 0x0000006a942e7220 */ /* 0x040fe40000410000 */
[C---:B------:R-:W-:Y:S02]  /*10ac0*/  FMUL.FTZ R47, R148.reuse, R107 ;  /* 0x0000006b942f7220 */ /* 0x040fe40000410000 */
[----:B------:R-:W-:Y:S02]  /*10ad0*/  FMUL.FTZ R26, R148, R126 ;  /* 0x0000007e941a7220 */ /* 0x000fe40000410000 */
[----:B------:R-:W-:Y:S01]  /*10ae0*/  LDSM.16.MT88.4 R104, [R212+0x1900] ;  /* 0x00190000d468783b */ /* 0x000fe20000004200 */
[C---:B------:R-:W-:Y:S02]  /*10af0*/  FMUL.FTZ R52, R151.reuse, R52 ;  /* 0x0000003497347220 */ /* 0x040fe40000410000 */
[----:B------:R-:W1:Y:S01]  /*10b00*/  MUFU.EX2 R188, R188 ;  /* 0x000000bc00bc7308 */ /* 0x000e620000000800 */
[----:B------:R-:W-:Y:S02]  /*10b10*/  FMUL.FTZ R53, R151, R53 ;  /* 0x0000003597357220 */ /* 0x000fe40000410000 */
[----:B------:R-:W-:Y:S01]  /*10b20*/  FMUL.FTZ R54, R150, R54 ;  /* 0x0000003696367220 */ /* 0x000fe20000410000 */
[----:B--2---:R-:W-:Y:S01]  /*10b30*/  F2FP.BF16.PACK_AB R146, R184, R185 ;  /* 0x000000b9b892723e */ /* 0x004fe200000010ff */
[----:B------:R-:W-:Y:S02]  /*10b40*/  FMUL.FTZ R55, R150, R55 ;  /* 0x0000003796377220 */ /* 0x000fe40000410000 */
        /* <DEDUP_REMOVED lines=10> */
[C---:B------:R-:W-:Y:S01]  /*10bf0*/  FMUL.FTZ R64, R151.reuse, R64 ;  /* 0x0000004097407220 */ /* 0x040fe20000410000 */
[----:B-1----:R-:W-:Y:S01]  /*10c00*/  F2FP.BF16.PACK_AB R145, R188, R189 ;  /* 0x000000bdbc91723e */ /* 0x002fe200000010ff */
[----:B------:R-:W-:Y:S02]  /*10c10*/  FMUL.FTZ R65, R151, R65 ;  /* 0x0000004197417220 */ /* 0x000fe40000410000 */
[C---:B------:R-:W-:Y:S02]  /*10c20*/  FMUL.FTZ R66, R150.reuse, R66 ;  /* 0x0000004296427220 */ /* 0x040fe40000410000 */
[----:B------:R-:W-:Y:S01]  /*10c30*/  FMUL.FTZ R67, R150, R67 ;  /* 0x0000004396437220 */ /* 0x000fe20000410000 */
[----:B------:R-:W-:Y:S01]  /*10c40*/  MUFU.EX2 R252, R170 ;  /* 0x000000aa00fc7308 */ /* 0x000fe20000000800 */
[--C-:B------:R-:W-:Y:S02]  /*10c50*/  FFMA.FTZ R196, R196, c[0x0][0x2d0], -R168.reuse ;  /* 0x0000b400c4c47a23 */ /* 0x100fe400000108a8 */
[----:B------:R-:W-:Y:S02]  /*10c60*/  FFMA.FTZ R197, R197, c[0x0][0x2d0], -R168 ;  /* 0x0000b400c5c57a23 */ /* 0x000fe400000108a8 */
[--C-:B------:R-:W-:Y:S02]  /*10c70*/  FFMA.FTZ R198, R198, c[0x0][0x2d0], -R166.reuse ;  /* 0x0000b400c6c67a23 */ /* 0x100fe400000108a6 */
[--C-:B------:R-:W-:Y:S02]  /*10c80*/  FFMA.FTZ R199, R199, c[0x0][0x2d0], -R166.reuse ;  /* 0x0000b400c7c77a23 */ /* 0x100fe400000108a6 */
[--C-:B------:R-:W-:Y:S01]  /*10c90*/  FFMA.FTZ R202, R251, c[0x0][0x2d0], -R166.reuse ;  /* 0x0000b400fbca7a23 */ /* 0x100fe200000108a6 */
[----:B------:R-:W-:Y:S01]  /*10ca0*/  MUFU.EX2 R124, R169 ;  /* 0x000000a9007c7308 */ /* 0x000fe20000000800 */
[--C-:B------:R-:W-:Y:S02]  /*10cb0*/  FFMA.FTZ R245, R245, c[0x0][0x2d0], -R166.reuse ;  /* 0x0000b400f5f57a23 */ /* 0x100fe400000108a6 */
[----:B------:R-:W-:Y:S01]  /*10cc0*/  FFMA.FTZ R166, R163, c[0x0][0x2d0], -R166 ;  /* 0x0000b400a3a67a23 */ /* 0x000fe200000108a6 */
[----:B--2---:R-:W-:Y:S01]  /*10cd0*/  F2FP.BF16.PACK_AB R147, R186, R187 ;  /* 0x000000bbba93723e */ /* 0x004fe200000010ff */
[--C-:B------:R-:W-:Y:S02]  /*10ce0*/  FFMA.FTZ R247, R247, c[0x0][0x2d0], -R168.reuse ;  /* 0x0000b400f7f77a23 */ /* 0x100fe400000108a8 */
[--C-:B------:R-:W-:Y:S02]  /*10cf0*/  FFMA.FTZ R250, R203, c[0x0][0x2d0], -R168.reuse ;  /* 0x0000b400cbfa7a23 */ /* 0x100fe400000108a8 */
[--C-:B------:R-:W-:Y:S01]  /*10d00*/  FFMA.FTZ R203, R173, c[0x0][0x2d0], -R168.reuse ;  /* 0x0000b400adcb7a23 */ /* 0x100fe200000108a8 */
[----:B------:R-:W-:Y:S01]  /*10d10*/  MUFU.EX2 R126, R167 ;  /* 0x000000a7007e7308 */ /* 0x000fe20000000800 */
[C---:B------:R-:W-:Y:S01]  /*10d20*/  HMMA.16816.F32.BF16 R8, R144.reuse, R20, R8 ;  /* 0x000000149008723c */ /* 0x040fe20000041808 */
[----:B------:R-:W-:Y:S02]  /*10d30*/  FFMA.FTZ R168, R171, c[0x0][0x2d0], -R168 ;  /* 0x0000b400aba87a23 */ /* 0x000fe400000108a8 */
[C---:B------:R-:W-:Y:S02]  /*10d40*/  FMUL.FTZ R27, R148.reuse, R127 ;  /* 0x0000007f941b7220 */ /* 0x040fe40000410000 */
[----:B------:R-:W-:Y:S02]  /*10d50*/  FMUL.FTZ R28, R149, R120 ;  /* 0x00000078951c7220 */ /* 0x000fe40000410000 */
[C---:B------:R-:W-:Y:S01]  /*10d60*/  FMUL.FTZ R20, R151.reuse, R128 ;  /* 0x0000008097147220 */ /* 0x040fe20000410000 */
[-C--:B------:R-:W-:Y:S01]  /*10d70*/  HMMA.16816.F32.BF16 R12, R144, R22.reuse, R12 ;  /* 0x00000016900c723c */ /* 0x080fe2000004180c */
[----:B------:R-:W-:Y:S01]  /*10d80*/  FMUL.FTZ R21, R151, R129 ;  /* 0x0000008197157220 */ /* 0x000fe20000410000 */
[----:B------:R1:W-:Y:S02]  /*10d90*/  MUFU.EX2 R138, R168 ;  /* 0x000000a8008a7308 */ /* 0x0003e40000000800 */
[C---:B------:R-:W-:Y:S02]  /*10da0*/  FMUL.FTZ R29, R149.reuse, R121 ;  /* 0x00000079951d7220 */ /* 0x040fe40000410000 */
[C---:B------:R-:W-:Y:S02]  /*10db0*/  FMUL.FTZ R30, R148.reuse, R122 ;  /* 0x0000007a941e7220 */ /* 0x040fe40000410000 */
[C---:B------:R-:W-:Y:S01]  /*10dc0*/  HMMA.16816.F32.BF16 R16, R156.reuse, R22, R16 ;  /* 0x000000169c10723c */ /* 0x040fe20000041810 */
[----:B------:R-:W-:Y:S03]  /*10dd0*/  FMUL.FTZ R31, R148, R123 ;  /* 0x0000007b941f7220 */ /* 0x000fe60000410000 */
[----:B------:R-:W-:Y:S01]  /*10de0*/  MUFU.EX2 R136, R165 ;  /* 0x000000a500887308 */ /* 0x000fe20000000800 */
[C---:B------:R-:W-:Y:S02]  /*10df0*/  FMUL.FTZ R72, R149.reuse, R72 ;  /* 0x0000004895487220 */ /* 0x040fe40000410000 */
[C---:B------:R-:W-:Y:S02]  /*10e00*/  FMUL.FTZ R22, R150.reuse, R130 ;  /* 0x0000008296167220 */ /* 0x040fe40000410000 */
[----:B------:R-:W-:Y:S02]  /*10e10*/  FMUL.FTZ R23, R150, R131 ;  /* 0x0000008396177220 */ /* 0x000fe40000410000 */
[----:B------:R-:W2:Y:S01]  /*10e20*/  LDSM.16.MT88.4 R128, [R214+0xd00] ;  /* 0x000d0000d680783b */ /* 0x000ea20000004200 */
[C---:B------:R-:W-:Y:S02]  /*10e30*/  FMUL.FTZ R73, R149.reuse, R73 ;  /* 0x0000004995497220 */ /* 0x040fe40000410000 */
[----:B------:R-:W-:Y:S01]  /*10e40*/  MUFU.EX2 R139, R166 ;  /* 0x000000a6008b7308 */ /* 0x000fe20000000800 */
[C---:B------:R-:W-:Y:S01]  /*10e50*/  FMUL.FTZ R74, R148.reuse, R74 ;  /* 0x0000004a944a7220 */ /* 0x040fe20000410000 */
[-C--:B------:R-:W-:Y:S01]  /*10e60*/  HMMA.16816.F32.BF16 R20, R156, R36.reuse, R20 ;  /* 0x000000249c14723c */ /* 0x080fe20000041814 */
[C---:B------:R-:W-:Y:S02]  /*10e70*/  FMUL.FTZ R75, R148.reuse, R75 ;  /* 0x0000004b944b7220 */ /* 0x040fe40000410000 */
[----:B-1----:R-:W-:Y:S01]  /*10e80*/  LDSM.16.MT88.4 R168, [R212+0x1500] ;  /* 0x00150000d4a8783b */ /* 0x002fe20000004200 */
[C---:B------:R-:W-:Y:S02]  /*10e90*/  FMUL.FTZ R76, R149.reuse, R76 ;  /* 0x0000004c954c7220 */ /* 0x040fe40000410000 */
[----:B------:R-:W-:Y:S02]  /*10ea0*/  FMUL.FTZ R77, R149, R77 ;  /* 0x0000004d954d7220 */ /* 0x000fe40000410000 */
[C---:B------:R-:W-:Y:S01]  /*10eb0*/  HMMA.16816.F32.BF16 R24, R144.reuse, R36, R24 ;  /* 0x000000249018723c */ /* 0x040fe20000041818 */
[----:B------:R1:W-:Y:S03]  /*10ec0*/  MUFU.EX2 R125, R164 ;  /* 0x000000a4007d7308 */ /* 0x0003e60000000800 */
[C---:B------:R-:W-:Y:S02]  /*10ed0*/  FMUL.FTZ R78, R148.reuse, R78 ;  /* 0x0000004e944e7220 */ /* 0x040fe40000410000 */
[C---:B------:R-:W-:Y:S02]  /*10ee0*/  FMUL.FTZ R79, R148.reuse, R79 ;  /* 0x0000004f944f7220 */ /* 0x040fe40000410000 */
[-C--:B------:R-:W-:Y:S01]  /*10ef0*/  HMMA.16816.F32.BF16 R28, R144, R38.reuse, R28 ;  /* 0x00000026901c723c */ /* 0x080fe2000004181c */
[C---:B------:R-:W-:Y:S02]  /*10f00*/  FMUL.FTZ R36, R151.reuse, R112 ;  /* 0x0000007097247220 */ /* 0x040fe40000410000 */
[----:B------:R-:W-:Y:S01]  /*10f10*/  MUFU.EX2 R190, R190 ;  /* 0x000000be00be7308 */ /* 0x000fe20000000800 */
[----:B------:R-:W-:Y:S02]  /*10f20*/  FMUL.FTZ R37, R151, R113 ;  /* 0x0000007197257220 */ /* 0x000fe40000410000 */
[C---:B------:R-:W-:Y:S02]  /*10f30*/  FMUL.FTZ R88, R149.reuse, R88 ;  /* 0x0000005895587220 */ /* 0x040fe40000410000 */
[C---:B------:R-:W-:Y:S01]  /*10f40*/  HMMA.16816.F32.BF16 R32, R156.reuse, R38, R32 ;  /* 0x000000269c20723c */ /* 0x040fe20000041820 */
[C---:B------:R-:W-:Y:S03]  /*10f50*/  FMUL.FTZ R89, R149.reuse, R89 ;  /* 0x0000005995597220 */ /* 0x040fe60000410000 */
[C---:B------:R-:W-:Y:S01]  /*10f60*/  FMUL.FTZ R90, R148.reuse, R90 ;  /* 0x0000005a945a7220 */ /* 0x040fe20000410000 */
[----:B------:R-:W3:Y:S01]  /*10f70*/  MUFU.EX2 R191, R191 ;  /* 0x000000bf00bf7308 */ /* 0x000ee20000000800 */
[----:B------:R-:W-:Y:S02]  /*10f80*/  FMUL.FTZ R91, R148, R91 ;  /* 0x0000005b945b7220 */ /* 0x000fe40000410000 */
[C---:B------:R-:W-:Y:S01]  /*10f90*/  FMUL.FTZ R38, R150.reuse, R114 ;  /* 0x0000007296267220 */ /* 0x040fe20000410000 */
[----:B-1----:R-:W-:Y:S03]  /*10fa0*/  LDSM.16.MT88.4 R164, [R214+0x1500] ;  /* 0x00150000d6a4783b */ /* 0x002fe60000004200 */
[----:B------:R-:W-:Y:S02]  /*10fb0*/  FMUL.FTZ R39, R150, R115 ;  /* 0x0000007396277220 */ /* 0x000fe40000410000 */
[--C-:B------:R-:W-:Y:S01]  /*10fc0*/  FFMA.FTZ R251, R246, c[0x0][0x2d0], -R161.reuse ;  /* 0x0000b400f6fb7a23 */ /* 0x100fe200000108a1 */
[----:B------:R-:W-:Y:S01]  /*10fd0*/  MUFU.EX2 R192, R192 ;  /* 0x000000c000c07308 */ /* 0x000fe20000000800 */
[--C-:B------:R-:W-:Y:S01]  /*10fe0*/  FFMA.FTZ R246, R244, c[0x0][0x2d0], -R161.reuse ;  /* 0x0000b400f4f67a23 */ /* 0x100fe200000108a1 */
[----:B------:R-:W1:Y:S01]  /*10ff0*/  LDSM.16.MT88.4 R112, [R212+0xd00] ;  /* 0x000d0000d470783b */ /* 0x000e620000004200 */
[--C-:B------:R-:W-:Y:S01]  /*11000*/  FFMA.FTZ R244, R174, c[0x0][0x2d0], -R161.reuse ;  /* 0x0000b400aef47a23 */ /* 0x100fe200000108a1 */
[-C--:B--2---:R-:W-:Y:S01]  /*11010*/  HMMA.16816.F32.BF16 R36, R156, R128.reuse, R36 ;  /* 0x000000809c24723c */ /* 0x084fe20000041824 */
[C---:B------:R-:W-:Y:S02]  /*11020*/  FMUL.FTZ R92, R149.reuse, R92 ;  /* 0x0000005c955c7220 */ /* 0x040fe40000410000 */
[----:B------:R-:W-:Y:S02]  /*11030*/  FMUL.FTZ R93, R149, R93 ;  /* 0x0000005d955d7220 */ /* 0x000fe40000410000 */
[C---:B------:R-:W-:Y:S01]  /*11040*/  FMUL.FTZ R94, R148.reuse, R94 ;  /* 0x0000005e945e7220 */ /* 0x040fe20000410000 */
[----:B------:R-:W-:Y:S01]  /*11050*/  LDSM.16.MT88.4 R172, [R214+0x2100] ;  /* 0x00210000d6ac783b */ /* 0x000fe20000004200 */
[----:B------:R-:W2:Y:S01]  /*11060*/  MUFU.EX2 R193, R193 ;  /* 0x000000c100c17308 */ /* 0x000ea20000000800 */
[C---:B------:R-:W-:Y:S01]  /*11070*/  HMMA.16816.F32.BF16 R40, R144.reuse, R128, R40 ;  /* 0x000000809028723c */ /* 0x040fe20000041828 */
[----:B------:R-:W-:Y:S03]  /*11080*/  FMUL.FTZ R95, R148, R95 ;  /* 0x0000005f945f7220 */ /* 0x000fe60000410000 */
[C---:B------:R-:W-:Y:S02]  /*11090*/  FMUL.FTZ R96, R151.reuse, R96 ;  /* 0x0000006097607220 */ /* 0x040fe40000410000 */
[C---:B------:R-:W-:Y:S02]  /*110a0*/  FMUL.FTZ R97, R151.reuse, R97 ;  /* 0x0000006197617220 */ /* 0x040fe40000410000 */
[-C--:B------:R-:W-:Y:S01]  /*110b0*/  HMMA.16816.F32.BF16 R44, R144, R130.reuse, R44 ;  /* 0x00000082902c723c */ /* 0x080fe2000004182c */
[----:B------:R-:W-:Y:S03]  /*110c0*/  MUFU.EX2 R194, R194 ;  /* 0x000000c200c27308 */ /* 0x000fe60000000800 */
[C---:B------:R-:W-:Y:S02]  /*110d0*/  FMUL.FTZ R98, R150.reuse, R98 ;  /* 0x0000006296627220 */ /* 0x040fe40000410000 */
[C---:B------:R-:W-:Y:S02]  /*110e0*/  FMUL.FTZ R99, R150.reuse, R99 ;  /* 0x0000006396637220 */ /* 0x040fe40000410000 */
[C---:B------:R-:W-:Y:S01]  /*110f0*/  HMMA.16816.F32.BF16 R48, R156.reuse, R130, R48 ;  /* 0x000000829c30723c */ /* 0x040fe20000041830 */
[C---:B------:R-:W-:Y:S02]  /*11100*/  FMUL.FTZ R68, R151.reuse, R68 ;  /* 0x0000004497447220 */ /* 0x040fe40000410000 */
[----:B------:R-:W4:Y:S01]  /*11110*/  MUFU.EX2 R195, R195 ;  /* 0x000000c300c37308 */ /* 0x000f220000000800 */
[C---:B------:R-:W-:Y:S02]  /*11120*/  FMUL.FTZ R69, R151.reuse, R69 ;  /* 0x0000004597457220 */ /* 0x040fe40000410000 */
[C---:B------:R-:W-:Y:S02]  /*11130*/  FMUL.FTZ R70, R150.reuse, R70 ;  /* 0x0000004696467220 */ /* 0x040fe40000410000 */
[C---:B------:R-:W-:Y:S04]  /*11140*/  FMUL.FTZ R71, R150.reuse, R71 ;  /* 0x0000004796477220 */ /* 0x040fe80000410000 */
[C---:B------:R-:W-:Y:S01]  /*11150*/  FMUL.FTZ R80, R151.reuse, R80 ;  /* 0x0000005097507220 */ /* 0x040fe20000410000 */
[----:B------:R-:W-:Y:S01]  /*11160*/  MUFU.EX2 R196, R196 ;  /* 0x000000c400c47308 */ /* 0x000fe20000000800 */
[-C--:B-1----:R-:W-:Y:S01]  /*11170*/  HMMA.16816.F32.BF16 R52, R156, R112.reuse, R52 ;  /* 0x000000709c34723c */ /* 0x082fe20000041834 */
[C---:B------:R-:W-:Y:S02]  /*11180*/  FMUL.FTZ R81, R151.reuse, R81 ;  /* 0x0000005197517220 */ /* 0x040fe40000410000 */
[C---:B------:R-:W-:Y:S02]  /*11190*/  FMUL.FTZ R82, R150.reuse, R82 ;  /* 0x0000005296527220 */ /* 0x040fe40000410000 */
[C---:B------:R-:W-:Y:S02]  /*111a0*/  FMUL.FTZ R83, R150.reuse, R83 ;  /* 0x0000005396537220 */ /* 0x040fe40000410000 */
[C---:B------:R-:W-:Y:S01]  /*111b0*/  FMUL.FTZ R84, R151.reuse, R84 ;  /* 0x0000005497547220 */ /* 0x040fe20000410000 */
[C---:B------:R-:W-:Y:S01]  /*111c0*/  HMMA.16816.F32.BF16 R56, R144.reuse, R112, R56 ;  /* 0x000000709038723c */ /* 0x040fe20000041838 */
[----:B------:R-:W1:Y:S03]  /*111d0*/  MUFU.EX2 R197, R197 ;  /* 0x000000c500c57308 */ /* 0x000e660000000800 */
[----:B------:R-:W-:Y:S02]  /*111e0*/  FMUL.FTZ R85, R151, R85 ;  /* 0x0000005597557220 */ /* 0x000fe40000410000 */
[C---:B------:R-:W-:Y:S02]  /*111f0*/  FMUL.FTZ R86, R150.reuse, R86 ;  /* 0x0000005696567220 */ /* 0x040fe40000410000 */
[-C--:B------:R-:W-:Y:S01]  /*11200*/  HMMA.16816.F32.BF16 R60, R144, R114.reuse, R60 ;  /* 0x00000072903c723c */ /* 0x080fe2000004183c */
[----:B------:R-:W-:Y:S02]  /*11210*/  FMUL.FTZ R87, R150, R87 ;  /* 0x0000005796577220 */ /* 0x000fe40000410000 */
[----:B------:R-:W-:Y:S01]  /*11220*/  MUFU.EX2 R198, R198 ;  /* 0x000000c600c67308 */ /* 0x000fe20000000800 */
[--C-:B------:R-:W-:Y:S02]  /*11230*/  FFMA.FTZ R242, R242, c[0x0][0x2d0], -R161.reuse ;  /* 0x0000b400f2f27a23 */ /* 0x100fe400000108a1 */
[--C-:B------:R-:W-:Y:S02]  /*11240*/  FFMA.FTZ R162, R162, c[0x0][0x2d0], -R161.reuse ;  /* 0x0000b400a2a27a23 */ /* 0x100fe400000108a1 */
[C---:B------:R-:W-:Y:S01]  /*11250*/  HMMA.16816.F32.BF16 R64, R156.reuse, R114, R64 ;  /* 0x000000729c40723c */ /* 0x040fe20000041840 */
[----:B------:R-:W5:Y:S03]  /*11260*/  LDSM.16.MT88.4 R112, [R212+0x500] ;  /* 0x00050000d470783b */ /* 0x000f660000004200 */
[--C-:B------:R-:W-:Y:S01]  /*11270*/  FFMA.FTZ R160, R160, c[0x0][0x2d0], -R161.reuse ;  /* 0x0000b400a0a07a23 */ /* 0x100fe200000108a1 */
[----:B------:R-:W1:Y:S01]  /*11280*/  MUFU.EX2 R199, R199 ;  /* 0x000000c700c77308 */ /* 0x000e620000000800 */
[----:B------:R-:W-:Y:S02]  /*11290*/  FFMA.FTZ R161, R153, c[0x0][0x2d0], -R161 ;  /* 0x0000b40099a17a23 */ /* 0x000fe400000108a1 */
[-C--:B------:R-:W-:Y:S01]  /*112a0*/  HMMA.16816.F32.BF16 R68, R156, R100.reuse, R68 ;  /* 0x000000649c44723c */ /* 0x080fe20000041844 */
[----:B------:R-:W-:Y:S03]  /*112b0*/  FFMA.FTZ R179, R151, R238, R179 ;  /* 0x000000ee97b37223 */ /* 0x000fe600000100b3 */
[----:B------:R-:W-:Y:S01]  /*112c0*/  MOV R151, R3 ;  /* 0x0000000300977202 */ /* 0x000fe20000000f00 */
[----:B------:R-:W-:Y:S01]  /*112d0*/  FFMA.FTZ R155, R150, R239, R155 ;  /* 0x000000ef969b7223 */ /* 0x000fe2000001009b */
[----:B------:R-:W-:Y:S01]  /*112e0*/  MOV R150, R2 ;  /* 0x0000000200967202 */ /* 0x000fe20000000f00 */
[----:B------:R-:W-:Y:S01]  /*112f0*/  MUFU.EX2 R202, R202 ;  /* 0x000000ca00ca7308 */ /* 0x000fe20000000800 */
[C---:B------:R-:W-:Y:S01]  /*11300*/  HMMA.16816.F32.BF16 R72, R144.reuse, R100, R72 ;  /* 0x000000649048723c */ /* 0x040fe20000041848 */
[----:B------:R-:W-:Y:S03]  /*11310*/  FFMA.FTZ R181, R149, R236, R181 ;  /* 0x000000ec95b57223 */ /* 0x000fe600000100b5 */
[----:B------:R-:W-:Y:S01]  /*11320*/  FFMA.FTZ R189, R148, R237, R189 ;  /* 0x000000ed94bd7223 */ /* 0x000fe200000100bd */
[----:B------:R-:W-:Y:S01]  /*11330*/  MOV R149, R0 ;  /* 0x0000000000957202 */ /* 0x000fe20000000f00 */
[----:B------:R-:W-:Y:S01]  /*11340*/  FADD.FTZ R178, R178, R179 ;  /* 0x000000b3b2b27221 */ /* 0x000fe20000010000 */
[----:B---3--:R-:W-:Y:S01]  /*11350*/  F2FP.BF16.PACK_AB R100, R191, R190 ;  /* 0x000000bebf64723e */ /* 0x008fe200000010ff */
[-C--:B------:R-:W-:Y:S01]  /*11360*/  HMMA.16816.F32.BF16 R76, R144, R102.reuse, R76 ;  /* 0x00000066904c723c */ /* 0x080fe2000004184c */
[----:B--2---:R-:W-:Y:S01]  /*11370*/  F2FP.BF16.PACK_AB R101, R193, R192 ;  /* 0x000000c0c165723e */ /* 0x004fe200000010ff */
[----:B------:R-:W-:Y:S02]  /*11380*/  MUFU.EX2 R245, R245 ;  /* 0x000000f500f57308 */ /* 0x000fe40000000800 */
[----:B------:R-:W-:Y:S01]  /*11390*/  MOV R148, R152 ;  /* 0x0000009800947202 */ /* 0x000fe20000000f00 */
[----:B------:R-:W-:Y:S02]  /*113a0*/  FADD.FTZ R154, R154, R155 ;  /* 0x0000009b9a9a7221 */ /* 0x000fe40000010000 */
[----:B------:R-:W-:Y:S01]  /*113b0*/  FADD.FTZ R180, R180, R181 ;  /* 0x000000b5b4b47221 */ /* 0x000fe20000010000 */
[C---:B------:R-:W-:Y:S01]  /*113c0*/  HMMA.16816.F32.BF16 R80, R156.reuse, R102, R80 ;  /* 0x000000669c50723c */ /* 0x040fe20000041850 */
[----:B------:R-:W-:Y:S03]  /*113d0*/  FADD.FTZ R188, R188, R189 ;  /* 0x000000bdbcbc7221 */ /* 0x000fe60000010000 */
[----:B------:R-:W-:Y:S01]  /*113e0*/  MUFU.EX2 R242, R242 ;  /* 0x000000f200f27308 */ /* 0x000fe20000000800 */
[----:B------:R-:W-:Y:S02]  /*113f0*/  FADD.FTZ R177, R177, R178 ;  /* 0x000000b2b1b17221 */ /* 0x000fe40000010000 */
[----:B----4-:R-:W-:Y:S01]  /*11400*/  F2FP.BF16.PACK_AB R102, R195, R194 ;  /* 0x000000c2c366723e */ /* 0x010fe200000010ff */
[-C--:B------:R-:W-:Y:S01]  /*11410*/  HMMA.16816.F32.BF16 R84, R156, R104.reuse, R84 ;  /* 0x000000689c54723c */ /* 0x080fe20000041854 */
[----:B-1----:R-:W-:Y:S03]  /*11420*/  F2FP.BF16.PACK_AB R103, R197, R196 ;  /* 0x000000c4c567723e */ /* 0x002fe600000010ff */
[----:B------:R-:W-:Y:S02]  /*11430*/  FADD.FTZ R183, R183, R154 ;  /* 0x0000009ab7b77221 */ /* 0x000fe40000010000 */
[----:B------:R-:W1:Y:S01]  /*11440*/  MUFU.EX2 R251, R251 ;  /* 0x000000fb00fb7308 */ /* 0x000e620000000800 */
[----:B------:R-:W-:Y:S01]  /*11450*/  FADD.FTZ R185, R185, R180 ;  /* 0x000000b4b9b97221 */ /* 0x000fe20000010000 */
[C---:B------:R-:W-:Y:S01]  /*11460*/  HMMA.16816.F32.BF16 R88, R144.reuse, R104, R88 ;  /* 0x000000689058723c */ /* 0x040fe20000041858 */
[----:B------:R-:W-:Y:S03]  /*11470*/  FADD.FTZ R187, R187, R188 ;  /* 0x000000bcbbbb7221 */ /* 0x000fe60000010000 */
[----:B------:R-:W-:Y:S02]  /*11480*/  FADD.FTZ R177, R176, R177 ;  /* 0x000000b1b0b17221 */ /* 0x000fe40000010000 */
[----:B------:R-:W-:Y:S01]  /*11490*/  FADD.FTZ R183, R182, R183 ;  /* 0x000000b7b6b77221 */ /* 0x000fe20000010000 */
[----:B------:R-:W-:Y:S01]  /*114a0*/  F2FP.BF16.PACK_AB R104, R199, R198 ;  /* 0x000000c6c768723e */ /* 0x000fe200000010ff */
[-C--:B------:R-:W-:Y:S01]  /*114b0*/  HMMA.16816.F32.BF16 R92, R144, R106.reuse, R92 ;  /* 0x0000006a905c723c */ /* 0x080fe2000004185c */
[----:B------:R-:W-:Y:S03]  /*114c0*/  MUFU.EX2 R246, R246 ;  /* 0x000000f600f67308 */ /* 0x000fe60000000800 */
[----:B------:R-:W-:Y:S02]  /*114d0*/  FADD.FTZ R185, R184, R185 ;  /* 0x000000b9b8b97221 */ /* 0x000fe40000010000 */
[----:B------:R-:W-:Y:S02]  /*114e0*/  FADD.FTZ R187, R186, R187 ;  /* 0x000000bbbabb7221 */ /* 0x000fe40000010000 */
[----:B------:R-:W-:Y:S01]  /*114f0*/  HMMA.16816.F32.BF16 R96, R156, R106, R96 ;  /* 0x0000006a9c60723c */ /* 0x000fe20000041860 */
[----:B------:R-:W-:Y:S02]  /*11500*/  FADD.FTZ R190, R190, R177 ;  /* 0x000000b1bebe7221 */ /* 0x000fe40000010000 */
[----:B------:R-:W2:Y:S01]  /*11510*/  MUFU.EX2 R244, R244 ;  /* 0x000000f400f47308 */ /* 0x000ea20000000800 */
[----:B------:R-:W-:Y:S01]  /*11520*/  FADD.FTZ R192, R192, R183 ;  /* 0x000000b7c0c07221 */ /* 0x000fe20000010000 */
[----:B-1----:R-:W-:Y:S01]  /*11530*/  F2FP.BF16.PACK_AB R105, R251, R242 ;  /* 0x000000f2fb69723e */ /* 0x002fe200000010ff */
[----:B------:R-:W-:Y:S02]  /*11540*/  FADD.FTZ R198, R198, R185 ;  /* 0x000000b9c6c67221 */ /* 0x000fe40000010000 */
[-C--:B------:R-:W-:Y:S01]  /*11550*/  HMMA.16816.F32.BF16 R4, R100, R108.reuse, R4 ;  /* 0x0000006c6404723c */ /* 0x080fe20000041804 */
[----:B------:R-:W-:Y:S03]  /*11560*/  F2FP.BF16.PACK_AB R106, R245, R202 ;  /* 0x000000caf56a723e */ /* 0x000fe600000010ff */
[----:B------:R-:W-:Y:S01]  /*11570*/  FADD.FTZ R242, R242, R187 ;  /* 0x000000bbf2f27221 */ /* 0x000fe20000010000 */
[----:B------:R-:W-:Y:S01]  /*11580*/  MUFU.EX2 R248, R248 ;  /* 0x000000f800f87308 */ /* 0x000fe20000000800 */
[----:B------:R-:W-:Y:S02]  /*11590*/  FADD.FTZ R191, R191, R190 ;  /* 0x000000bebfbf7221 */ /* 0x000fe40000010000 */
[----:B------:R-:W-:Y:S04]  /*115a0*/  FADD.FTZ R193, R193, R192 ;  /* 0x000000c0c1c17221 */ /* 0x000fe80000010000 */
[----:B------:R-:W-:Y:S02]  /*115b0*/  FADD.FTZ R199, R199, R198 ;  /* 0x000000c6c7c77221 */ /* 0x000fe40000010000 */
[----:B------:R-:W-:Y:S01]  /*115c0*/  FADD.FTZ R251, R251, R242 ;  /* 0x000000f2fbfb7221 */ /* 0x000fe20000010000 */
[----:B------:R-:W1:Y:S01]  /*115d0*/  MUFU.EX2 R249, R249 ;  /* 0x000000f900f97308 */ /* 0x000e620000000800 */
[----:B------:R-:W-:Y:S02]  /*115e0*/  FADD.FTZ R194, R194, R191 ;  /* 0x000000bfc2c27221 */ /* 0x000fe40000010000 */
[----:B------:R-:W-:Y:S01]  /*115f0*/  FADD.FTZ R196, R196, R193 ;  /* 0x000000c1c4c47221 */ /* 0x000fe20000010000 */
[----:B--2---:R-:W-:Y:S01]  /*11600*/  F2FP.BF16.PACK_AB R107, R244, R246 ;  /* 0x000000f6f46b723e */ /* 0x004fe200000010ff */
[----:B------:R-:W-:Y:S02]  /*11610*/  FADD.FTZ R202, R202, R199 ;  /* 0x000000c7caca7221 */ /* 0x000fe40000010000 */
[----:B------:R-:W-:Y:S02]  /*11620*/  FADD.FTZ R251, R246, R251 ;  /* 0x000000fbf6fb7221 */ /* 0x000fe40000010000 */
[----:B------:R-:W-:Y:S01]  /*11630*/  FADD.FTZ R195, R195, R194 ;  /* 0x000000c2c3c37221 */ /* 0x000fe20000010000 */
[----:B------:R-:W-:Y:S01]  /*11640*/  MUFU.EX2 R247, R247 ;  /* 0x000000f700f77308 */ /* 0x000fe20000000800 */
[C---:B------:R-:W-:Y:S01]  /*11650*/  HMMA.16816.F32.BF16 R8, R104.reuse, R108, R8 ;  /* 0x0000006c6808723c */ /* 0x040fe20000041808 */
[----:B------:R-:W-:Y:S02]  /*11660*/  FADD.FTZ R196, R197, R196 ;  /* 0x000000c4c5c47221 */ /* 0x000fe40000010000 */
[----:B------:R-:W-:Y:S02]  /*11670*/  FADD.FTZ R202, R245, R202 ;  /* 0x000000caf5ca7221 */ /* 0x000fe40000010000 */
[----:B------:R-:W-:Y:S03]  /*11680*/  FADD.FTZ R251, R244, R251 ;  /* 0x000000fbf4fb7221 */ /* 0x000fe60000010000 */
[-C--:B------:R-:W-:Y:S01]  /*11690*/  HMMA.16816.F32.BF16 R12, R104, R110.reuse, R12 ;  /* 0x0000006e680c723c */ /* 0x080fe2000004180c */
[----:B------:R-:W2:Y:S03]  /*116a0*/  MUFU.EX2 R250, R250 ;  /* 0x000000fa00fa7308 */ /* 0x000ea60000000800 */
[C---:B-1----:R-:W-:Y:S01]  /*116b0*/  F2FP.BF16.PACK_AB R156, R249.reuse, R248 ;  /* 0x000000f8f99c723e */ /* 0x042fe200000010ff */
[----:B------:R-:W-:Y:S03]  /*116c0*/  FADD.FTZ R248, R248, R195 ;  /* 0x000000c3f8f87221 */ /* 0x000fe60000010000 */
[C---:B------:R-:W-:Y:S01]  /*116d0*/  HMMA.16816.F32.BF16 R16, R100.reuse, R110, R16 ;  /* 0x0000006e6410723c */ /* 0x040fe20000041810 */
[----:B------:R-:W1:Y:S02]  /*116e0*/  LDSM.16.MT88.4 R108, [R212+0x1100] ;  /* 0x00110000d46c783b */ /* 0x000e640000004200 */
[----:B------:R-:W3:Y:S01]  /*116f0*/  MUFU.EX2 R201, R201 ;  /* 0x000000c900c97308 */ /* 0x000ee20000000800 */
[----:B------:R-:W-:Y:S04]  /*11700*/  FADD.FTZ R248, R249, R248 ;  /* 0x000000f8f9f87221 */ /* 0x000fe80000010000 */
[-C--:B-----5:R-:W-:Y:S05]  /*11710*/  HMMA.16816.F32.BF16 R20, R100, R112.reuse, R20 ;  /* 0x000000706414723c */ /* 0x0a0fea0000041814 */
[----:B------:R-:W4:Y:S03]  /*11720*/  MUFU.EX2 R203, R203 ;  /* 0x000000cb00cb7308 */ /* 0x000f260000000800 */
[C---:B------:R-:W-:Y:S01]  /*11730*/  HMMA.16816.F32.BF16 R24, R104.reuse, R112, R24 ;  /* 0x000000706818723c */ /* 0x040fe20000041818 */
[C---:B--2---:R-:W-:Y:S03]  /*11740*/  F2FP.BF16.PACK_AB R157, R250.reuse, R247 ;  /* 0x000000f7fa9d723e */ /* 0x044fe600000010ff */
[----:B------:R-:W-:Y:S03]  /*11750*/  FADD.FTZ R247, R247, R196 ;  /* 0x000000c4f7f77221 */ /* 0x000fe60000010000 */
[----:B------:R2:W5:Y:S01]  /*11760*/  MUFU.EX2 R127, R162 ;  /* 0x000000a2007f7308 */ /* 0x0005620000000800 */
[-C--:B------:R-:W-:Y:S01]  /*11770*/  HMMA.16816.F32.BF16 R28, R104, R114.reuse, R28 ;  /* 0x00000072681c723c */ /* 0x080fe2000004181c */
[----:B------:R-:W-:Y:S03]  /*11780*/  FADD.FTZ R250, R250, R247 ;  /* 0x000000f7fafa7221 */ /* 0x000fe60000010000 */
[C---:B---3--:R-:W-:Y:S01]  /*11790*/  F2FP.BF16.PACK_AB R158, R252.reuse, R201 ;  /* 0x000000c9fc9e723e */ /* 0x048fe200000010ff */
[----:B------:R-:W-:Y:S03]  /*117a0*/  FADD.FTZ R201, R201, R248 ;  /* 0x000000f8c9c97221 */ /* 0x000fe60000010000 */
[C---:B------:R-:W-:Y:S01]  /*117b0*/  HMMA.16816.F32.BF16 R32, R100.reuse, R114, R32 ;  /* 0x000000726420723c */ /* 0x040fe20000041820 */
[----:B------:R-:W3:Y:S01]  /*117c0*/  LDSM.16.MT88.4 R112, [R214+0x1d00] ;  /* 0x001d0000d670783b */ /* 0x000ee20000004200 */
[----:B------:R1:W-:Y:S02]  /*117d0*/  MUFU.EX2 R137, R160 ;  /* 0x000000a000897308 */ /* 0x0003e40000000800 */
[----:B------:R-:W-:Y:S01]  /*117e0*/  FADD.FTZ R238, R252, R201 ;  /* 0x000000c9fcee7221 */ /* 0x000fe20000010000 */
[----:B----4-:R-:W-:Y:S01]  /*117f0*/  F2FP.BF16.PACK_AB R159, R138, R203 ;  /* 0x000000cb8a9f723e */ /* 0x010fe200000010ff */
[----:B------:R-:W-:Y:S02]  /*11800*/  FADD.FTZ R250, R203, R250 ;  /* 0x000000facbfa7221 */ /* 0x000fe40000010000 */
[-C--:B------:R-:W-:Y:S04]  /*11810*/  HMMA.16816.F32.BF16 R36, R100, R116.reuse, R36 ;  /* 0x000000746424723c */ /* 0x080fe80000041824 */
[----:B------:R5:W4:Y:S01]  /*11820*/  MUFU.EX2 R153, R161 ;  /* 0x000000a100997308 */ /* 0x000b220000000800 */
[----:B--2---:R-:W-:Y:S03]  /*11830*/  F2FP.BF16.PACK_AB R162, R139, R136 ;  /* 0x000000888ba2723e */ /* 0x004fe600000010ff */
[C---:B------:R-:W-:Y:S08]  /*11840*/  HMMA.16816.F32.BF16 R40, R104.reuse, R116, R40 ;  /* 0x000000746828723c */ /* 0x040ff00000041828 */
[-C--:B------:R-:W-:Y:S01]  /*11850*/  HMMA.16816.F32.BF16 R44, R104, R118.reuse, R44 ;  /* 0x00000076682c723c */ /* 0x080fe2000004182c */
[----:B-1----:R-:W-:Y:S07]  /*11860*/  F2FP.BF16.PACK_AB R160, R126, R124 ;  /* 0x0000007c7ea0723e */ /* 0x002fee00000010ff */
[C---:B------:R-:W-:Y:S01]  /*11870*/  HMMA.16816.F32.BF16 R48, R100.reuse, R118, R48 ;  /* 0x000000766430723c */ /* 0x040fe20000041830 */
[----:B------:R-:W1:Y:S03]  /*11880*/  LDSM.16.MT88.4 R116, [R212+0x1d00] ;  /* 0x001d0000d474783b */ /* 0x000e660000004200 */
[----:B-----5:R-:W-:Y:S02]  /*11890*/  F2FP.BF16.PACK_AB R161, R127, R125 ;  /* 0x0000007d7fa1723e */ /* 0x020fe400000010ff */
[----:B----4-:R-:W-:Y:S02]  /*118a0*/  F2FP.BF16.PACK_AB R163, R153, R137 ;  /* 0x0000008999a3723e */ /* 0x010fe400000010ff */
[-C--:B------:R-:W-:Y:S08]  /*118b0*/  HMMA.16816.F32.BF16 R52, R100, R108.reuse, R52 ;  /* 0x0000006c6434723c */ /* 0x080ff00000041834 */
        /* <DEDUP_REMOVED lines=18> */
[----:B------:R-:W-:Y:S01]  /*119e0*/  MOV R8, R136 ;  /* 0x0000008800087202 */ /* 0x000fe20000000f00 */
[----:B------:R-:W-:Y:S01]  /*119f0*/  FADD.FTZ R239, R10, R250 ;  /* 0x000000fa0aef7221 */ /* 0x000fe20000010000 */
[-C--:B------:R-:W-:Y:S07]  /*11a00*/  HMMA.16816.F32.BF16 R136, R160, R134.reuse, R12 ;  /* 0x00000086a088723c */ /* 0x080fee000004180c */
[----:B------:R-:W-:Y:S01]  /*11a10*/  MOV R15, R127 ;  /* 0x0000007f000f7202 */ /* 0x000fe20000000f00 */
[C---:B------:R-:W-:Y:S01]  /*11a20*/  HMMA.16816.F32.BF16 R132, R156.reuse, R134, R16 ;  /* 0x000000869c84723c */ /* 0x040fe20000041810 */
[----:B------:R-:W-:Y:S03]  /*11a30*/  MOV R14, R126 ;  /* 0x0000007e000e7202 */ /* 0x000fe60000000f00 */
[----:B------:R-:W-:Y:S02]  /*11a40*/  MOV R13, R125 ;  /* 0x0000007d000d7202 */ /* 0x000fe40000000f00 */
[----:B------:R-:W-:Y:S02]  /*11a50*/  MOV R12, R124 ;  /* 0x0000007c000c7202 */ /* 0x000fe40000000f00 */
[-C--:B--2---:R-:W-:Y:S01]  /*11a60*/  HMMA.16816.F32.BF16 R128, R156, R108.reuse, R20 ;  /* 0x0000006c9c80723c */ /* 0x084fe20000041814 */
[----:B------:R-:W-:Y:S03]  /*11a70*/  FADD.FTZ R251, R13, R251 ;  /* 0x000000fb0dfb7221 */ /* 0x000fe60000010000 */
[----:B------:R-:W-:Y:S02]  /*11a80*/  FADD.FTZ R202, R12, R202 ;  /* 0x000000ca0cca7221 */ /* 0x000fe40000010000 */
[----:B------:R-:W-:Y:S02]  /*11a90*/  FADD.FTZ R251, R15, R251 ;  /* 0x000000fb0ffb7221 */ /* 0x000fe40000010000 */
[C---:B------:R-:W-:Y:S01]  /*11aa0*/  HMMA.16816.F32.BF16 R124, R160.reuse, R108, R24 ;  /* 0x0000006ca07c723c */ /* 0x040fe20000041818 */
[----:B------:R-:W-:Y:S04]  /*11ab0*/  FADD.FTZ R202, R14, R202 ;  /* 0x000000ca0eca7221 */ /* 0x000fe80000010000 */
[----:B------:R-:W-:Y:S03]  /*11ac0*/  FADD.FTZ R202, R8, R202 ;  /* 0x000000ca08ca7221 */ /* 0x000fe60000010000 */
[-C--:B------:R-:W-:Y:S01]  /*11ad0*/  HMMA.16816.F32.BF16 R120, R160, R110.reuse, R28 ;  /* 0x0000006ea078723c */ /* 0x080fe2000004181c */
[----:B------:R-:W-:Y:S07]  /*11ae0*/  FADD.FTZ R236, R11, R202 ;  /* 0x000000ca0bec7221 */ /* 0x000fee0000010000 */
        /* <DEDUP_REMOVED lines=20> */
.L_x_510:
[----:B------:R-:W1:Y:S01]  /*11c30*/  SHFL.BFLY PT, R5, R238, 0x2, 0x1f ;  /* 0x0c401f00ee057f89 */ /* 0x000e6200000e0000 */
[----:B------:R-:W-:-:S03]  /*11c40*/  PLOP3.LUT P4, PT, PT, PT, PT, 0x8, 0x0 ;  /* 0x000000000000781c */ /* 0x000fc60003f8e170 */
[----:B------:R-:W2:Y:S04]  /*11c50*/  SHFL.BFLY PT, R6, R239, 0x2, 0x1f ;  /* 0x0c401f00ef067f89 */ /* 0x000ea800000e0000 */
[----:B------:R-:W3:Y:S01]  /*11c60*/  SHFL.BFLY PT, R4, R237, 0x2, 0x1f ;  /* 0x0c401f00ed047f89 */ /* 0x000ee200000e0000 */
[----:B-1----:R-:W-:-:S03]  /*11c70*/  FADD.FTZ R8, R5, R238 ;  /* 0x000000ee05087221 */ /* 0x002fc60000010000 */
[----:B------:R-:W1:Y:S01]  /*11c80*/  SHFL.BFLY PT, R5, R236, 0x2, 0x1f ;  /* 0x0c401f00ec057f89 */ /* 0x000e6200000e0000 */
[----:B--2---:R-:W-:-:S03]  /*11c90*/  FADD.FTZ R9, R6, R239 ;  /* 0x000000ef06097221 */ /* 0x004fc60000010000 */
[----:B------:R-:W2:Y:S01]  /*11ca0*/  SHFL.BFLY PT, R7, R8, 0x1, 0x1f ;  /* 0x0c201f0008077f89 */ /* 0x000ea200000e0000 */
[----:B---3--:R-:W-:-:S03]  /*11cb0*/  FADD.FTZ R11, R4, R237 ;  /* 0x000000ed040b7221 */ /* 0x008fc60000010000 */
[----:B------:R-:W3:Y:S04]  /*11cc0*/  SHFL.BFLY PT, R6, R9, 0x1, 0x1f ;  /* 0x0c201f0009067f89 */ /* 0x000ee800000e0000 */
[----:B------:R-:W4:Y:S01]  /*11cd0*/  SHFL.BFLY PT, R4, R11, 0x1, 0x1f ;  /* 0x0c201f000b047f89 */ /* 0x000f2200000e0000 */
[----:B-1----:R-:W-:Y:S02]  /*11ce0*/  FADD.FTZ R10, R5, R236 ;  /* 0x000000ec050a7221 */ /* 0x002fe40000010000 */
[----:B--2---:R-:W-:-:S03]  /*11cf0*/  FADD.FTZ R7, R8, R7 ;  /* 0x0000000708077221 */ /* 0x004fc60000010000 */
[----:B------:R-:W1:Y:S01]  /*11d00*/  SHFL.BFLY PT, R5, R10, 0x1, 0x1f ;  /* 0x0c201f000a057f89 */ /* 0x000e6200000e0000 */
[----:B------:R-:W-:Y:S01]  /*11d10*/  MOV R8, RZ ;  /* 0x000000ff00087202 */ /* 0x000fe20000000f00 */
[----:B---3--:R-:W-:Y:S01]  /*11d20*/  FADD.FTZ R6, R9, R6 ;  /* 0x0000000609067221 */ /* 0x008fe20000010000 */
[----:B------:R-:W-:Y:S02]  /*11d30*/  FSETP.NE.FTZ.AND P3, PT, R7, RZ, PT ;  /* 0x000000ff0700720b */ /* 0x000fe40003f75000 */
[----:B------:R-:W-:Y:S01]  /*11d40*/  MOV R9, RZ ;  /* 0x000000ff00097202 */ /* 0x000fe20000000f00 */
[----:B----4-:R-:W-:Y:S01]  /*11d50*/  FADD.FTZ R4, R4, R11 ;  /* 0x0000000b04047221 */ /* 0x010fe20000010000 */
[----:B------:R-:W-:-:S04]  /*11d60*/  FSETP.NE.FTZ.AND P2, PT, R6, RZ, PT ;  /* 0x000000ff0600720b */ /* 0x000fc80003f55000 */
[----:B------:R-:W-:-:S05]  /*11d70*/  FSETP.NE.FTZ.AND P0, PT, R4, RZ, PT ;  /* 0x000000ff0400720b */ /* 0x000fca0003f15000 */
[----:B------:R-:W2:Y:S01]  /*11d80*/  @P3 MUFU.RCP R8, R7 ;  /* 0x0000000700083308 */ /* 0x000ea20000001000 */
[----:B------:R-:W-:-:S03]  /*11d90*/  @P3 MOV R15, 0x3f317218 ;  /* 0x3f317218000f3802 */ /* 0x000fc60000000f00 */
[----:B------:R-:W-:Y:S02]  /*11da0*/  @P2 MOV R14, 0x3f317218 ;  /* 0x3f317218000e2802 */ /* 0x000fe40000000f00 */
[----:B------:R-:W-:Y:S02]  /*11db0*/  @P3 FMUL.FTZ R15, R15, c[0x0][0x2d0] ;  /* 0x0000b4000f0f3a20 */ /* 0x000fe40000410000 */
[----:B-1----:R-:W-:Y:S01]  /*11dc0*/  FADD.FTZ R5, R10, R5 ;  /* 0x000000050a057221 */ /* 0x002fe20000010000 */
[----:B------:R-:W-:Y:S01]  /*11dd0*/  MOV R10, RZ ;  /* 0x000000ff000a7202 */ /* 0x000fe20000000f00 */
[----:B------:R-:W-:Y:S01]  /*11de0*/  @P2 MUFU.RCP R9, R6 ;  /* 0x0000000600092308 */ /* 0x000fe20000001000 */
[----:B------:R-:W-:Y:S01]  /*11df0*/  @P0 MOV R12, 0x3f317218 ;  /* 0x3f317218000c0802 */ /* 0x000fe20000000f00 */
[----:B------:R-:W-:Y:S01]  /*11e00*/  @P2 FMUL.FTZ R14, R14, c[0x0][0x2d0] ;  /* 0x0000b4000e0e2a20 */ /* 0x000fe20000410000 */
[----:B------:R-:W-:Y:S01]  /*11e10*/  FSETP.NE.FTZ.AND P1, PT, R5, RZ, PT ;  /* 0x000000ff0500720b */ /* 0x000fe20003f35000 */
[----:B--2---:R-:W-:-:S02]  /*11e20*/  FMUL.FTZ R144, R8, R144 ;  /* 0x0000009008907220 */ /* 0x004fc40000410000 */
[C---:B------:R-:W-:Y:S02]  /*11e30*/  FMUL.FTZ R145, R8.reuse, R145 ;  /* 0x0000009108917220 */ /* 0x040fe40000410000 */
[----:B------:R-:W1:Y:S01]  /*11e40*/  @P3 MUFU.LG2 R7, R7 ;  /* 0x0000000700073308 */ /* 0x000e620000000c00 */
[C---:B------:R-:W-:Y:S02]  /*11e50*/  FMUL.FTZ R132, R8.reuse, R132 ;  /* 0x0000008408847220 */ /* 0x040fe40000410000 */
[C---:B------:R-:W-:Y:S02]  /*11e60*/  FMUL.FTZ R133, R8.reuse, R133 ;  /* 0x0000008508857220 */ /* 0x040fe40000410000 */
[C---:B------:R-:W-:Y:S02]  /*11e70*/  FMUL.FTZ R128, R8.reuse, R128 ;  /* 0x0000008008807220 */ /* 0x040fe40000410000 */
[C---:B------:R-:W-:Y:S01]  /*11e80*/  FMUL.FTZ R129, R8.reuse, R129 ;  /* 0x0000008108817220 */ /* 0x040fe20000410000 */
[----:B------:R-:W2:Y:S01]  /*11e90*/  @P2 MUFU.LG2 R6, R6 ;  /* 0x0000000600062308 */ /* 0x000ea20000000c00 */
[C---:B------:R-:W-:Y:S01]  /*11ea0*/  FMUL.FTZ R116, R8.reuse, R116 ;  /* 0x0000007408747220 */ /* 0x040fe20000410000 */
[----:B------:R-:W-:Y:S01]  /*11eb0*/  @P1 MOV R13, 0x3f317218 ;  /* 0x3f317218000d1802 */ /* 0x000fe20000000f00 */
[----:B------:R-:W-:-:S02]  /*11ec0*/  FMUL.FTZ R117, R8, R117 ;  /* 0x0000007508757220 */ /* 0x000fc40000410000 */
[C---:B------:R-:W-:Y:S02]  /*11ed0*/  FMUL.FTZ R112, R8.reuse, R112 ;  /* 0x0000007008707220 */ /* 0x040fe40000410000 */
[C---:B------:R-:W-:Y:S01]  /*11ee0*/  FMUL.FTZ R113, R8.reuse, R113 ;  /* 0x0000007108717220 */ /* 0x040fe20000410000 */
[----:B------:R-:W3:Y:S01]  /*11ef0*/  @P1 MUFU.LG2 R11, R5 ;  /* 0x00000005000b1308 */ /* 0x000ee20000000c00 */
[C---:B------:R-:W-:Y:S02]  /*11f00*/  FMUL.FTZ R100, R8.reuse, R100 ;  /* 0x0000006408647220 */ /* 0x040fe40000410000 */
[C---:B------:R-:W-:Y:S02]  /*11f10*/  FMUL.FTZ R101, R8.reuse, R101 ;  /* 0x0000006508657220 */ /* 0x040fe40000410000 */
[C---:B------:R-:W-:Y:S02]  /*11f20*/  FMUL.FTZ R52, R8.reuse, R52 ;  /* 0x0000003408347220 */ /* 0x040fe40000410000 */
[C---:B------:R-:W-:Y:S01]  /*11f30*/  FMUL.FTZ R53, R8.reuse, R53 ;  /* 0x0000003508357220 */ /* 0x040fe20000410000 */
[----:B------:R4:W-:Y:S01]  /*11f40*/  @P1 MUFU.RCP R10, R5 ;  /* 0x00000005000a1308 */ /* 0x0009e20000001000 */
[----:B------:R-:W-:-:S02]  /*11f50*/  FMUL.FTZ R64, R8, R64 ;  /* 0x0000004008407220 */ /* 0x000fc40000410000 */
[C---:B------:R-:W-:Y:S02]  /*11f60*/  FMUL.FTZ R65, R8.reuse, R65 ;  /* 0x0000004108417220 */ /* 0x040fe40000410000 */
[C---:B------:R-:W-:Y:S02]  /*11f70*/  FMUL.FTZ R68, R8.reuse, R68 ;  /* 0x0000004408447220 */ /* 0x040fe40000410000 */
[C---:B------:R-:W-:Y:S02]  /*11f80*/  FMUL.FTZ R69, R8.reuse, R69 ;  /* 0x0000004508457220 */ /* 0x040fe40000410000 */
[C---:B------:R-:W-:Y:S02]  /*11f90*/  FMUL.FTZ R80, R8.reuse, R80 ;  /* 0x0000005008507220 */ /* 0x040fe40000410000 */
[C---:B------:R-:W-:Y:S02]  /*11fa0*/  FMUL.FTZ R81, R8.reuse, R81 ;  /* 0x0000005108517220 */ /* 0x040fe40000410000 */
[----:B------:R-:W-:-:S02]  /*11fb0*/  FMUL.FTZ R84, R8, R84 ;  /* 0x0000005408547220 */ /* 0x000fc40000410000 */
[C---:B------:R-:W-:Y:S01]  /*11fc0*/  FMUL.FTZ R85, R8.reuse, R85 ;  /* 0x0000005508557220 */ /* 0x040fe20000410000 */
[----:B----4-:R-:W-:Y:S01]  /*11fd0*/  MOV R5, 0xff800000 ;  /* 0xff80000000057802 */ /* 0x010fe20000000f00 */
[C---:B------:R-:W-:Y:S02]  /*11fe0*/  FMUL.FTZ R96, R8.reuse, R96 ;  /* 0x0000006008607220 */ /* 0x040fe40000410000 */
[----:B------:R-:W-:Y:S01]  /*11ff0*/  FMUL.FTZ R97, R8, R97 ;  /* 0x0000006108617220 */ /* 0x000fe20000410000 */
[----:B------:R-:W-:Y:S01]  /*12000*/  MOV R8, RZ ;  /* 0x000000ff00087202 */ /* 0x000fe20000000f00 */
[----:B-1----:R-:W-:Y:S02]  /*12010*/  @P3 FMUL.FTZ R16, R7, 0.69314718246459960938 ;  /* 0x3f31721807103820 */ /* 0x002fe40000410000 */
[----:B--2---:R-:W-:Y:S02]  /*12020*/  @P2 FMUL.FTZ R7, R6, 0.69314718246459960938 ;  /* 0x3f31721806072820 */ /* 0x004fe40000410000 */
[----:B---3--:R-:W-:Y:S01]  /*12030*/  @P1 FMUL.FTZ R11, R11, 0.69314718246459960938 ;  /* 0x3f3172180b0b1820 */ /* 0x008fe20000410000 */
[----:B------:R-:W-:Y:S01]  /*12040*/  @P0 MUFU.RCP R8, R4 ;  /* 0x0000000400080308 */ /* 0x000fe20000001000 */
[----:B------:R-:W-:-:S02]  /*12050*/  @P1 FMUL.FTZ R13, R13, c[0x0][0x2d0] ;  /* 0x0000b4000d0d1a20 */ /* 0x000fc40000410000 */
[----:B------:R-:W-:Y:S02]  /*12060*/  @P0 FMUL.FTZ R12, R12, c[0x0][0x2d0] ;  /* 0x0000b4000c0c0a20 */ /* 0x000fe40000410000 */
[C---:B------:R-:W-:Y:S02]  /*12070*/  FMUL.FTZ R146, R9.reuse, R146 ;  /* 0x0000009209927220 */ /* 0x040fe40000410000 */
[C---:B------:R-:W-:Y:S01]  /*12080*/  FMUL.FTZ R147, R9.reuse, R147 ;  /* 0x0000009309937220 */ /* 0x040fe20000410000 */
[----:B------:R-:W1:Y:S01]  /*12090*/  @P0 MUFU.LG2 R4, R4 ;  /* 0x0000000400040308 */ /* 0x000e620000000c00 */
        /* <DEDUP_REMOVED lines=8> */
[----:B-1----:R-:W-:-:S02]  /*12120*/  @P0 FMUL.FTZ R17, R4, 0.69314718246459960938 ;  /* 0x3f31721804110820 */ /* 0x002fc40000410000 */
        /* <DEDUP_REMOVED lines=13> */
[----:B------:R-:W-:Y:S01]  /*12200*/  FMUL.FTZ R99, R9, R99 ;  /* 0x0000006309637220 */ /* 0x000fe20000410000 */
[----:B------:R-:W-:Y:S01]  /*12210*/  MOV R9, 0xff800000 ;  /* 0xff80000000097802 */ /* 0x000fe20000000f00 */
        /* <DEDUP_REMOVED lines=50> */
[----:B------:R-:W-:Y:S02]  /*12540*/  @P3 FFMA.FTZ R5, R15, R3, R16 ;  /* 0x000000030f053223 */ /* 0x000fe40000010010 */
[----:B------:R-:W-:Y:S02]  /*12550*/  @P2 FFMA.FTZ R8, R14, R2, R7 ;  /* 0x000000020e082223 */ /* 0x000fe40000010007 */
[----:B------:R-:W-:Y:S02]  /*12560*/  @P1 FFMA.FTZ R9, R13, R0, R11 ;  /* 0x000000000d091223 */ /* 0x000fe4000001000b */
[----:B------:R-:W-:-:S02]  /*12570*/  @P0 FFMA.FTZ R10, R12, R152, R17 ;  /* 0x000000980c0a0223 */ /* 0x000fc40000010011 */
.L_x_446:
[----:B------:R-:W-:Y:S05]  /*12580*/  @P4 BRA `(.L_x_532) ;  /* 0x00001ab000004947 */ /* 0x000fea0003800000 */
[----:B------:R-:W1:Y:S01]  /*12590*/  S2R R7, SR_TID.X ;  /* 0x0000000000077919 */ /* 0x000e620000002100 */
[----:B------:R-:W-:Y:S01]  /*125a0*/  IMAD R16, RZ, RZ, -UR8 ;  /* 0x80000008ff107e24 */ /* 0x000fe2000f8e02ff */
[----:B------:R-:W-:Y:S01]  /*125b0*/  USHF.R.S32.HI UR6, URZ, 0x1f, UR8 ;  /* 0x0000001f3f067899 */ /* 0x000fe20008011408 */
[----:B------:R-:W-:Y:S01]  /*125c0*/  IMAD.MOV.U32 R12, RZ, RZ, c[0x0][0x4e8] ;  /* 0x00013a00ff0c7624 */ /* 0x000fe200078e00ff */
[----:B------:R-:W2:Y:S01]  /*125d0*/  S2R R3, SR_CTAID.Y ;  /* 0x0000000000037919 */ /* 0x000ea20000002600 */
[----:B------:R-:W-:Y:S01]  /*125e0*/  ULDC.64 UR4, c[0x0][0x4d0] ;  /* 0x0001340000047ab9 */ /* 0x000fe20000000a00 */
[----:B------:R-:W-:Y:S01]  /*125f0*/  BSSY B0, `(.L_x_533) ;  /* 0x00000c5000007945 */ /* 0x000fe20003800000 */
[----:B------:R-:W-:Y:S01]  /*12600*/  UIMAD UR7, UR6, UR4, URZ ;  /* 0x00000004060772a4 */ /* 0x000fe2000f8e023f */
[----:B------:R-:W3:Y:S01]  /*12610*/  S2R R20, SR_CTAID.Z ;  /* 0x0000000000147919 */ /* 0x000ee20000002700 */
[----:B------:R-:W-:-:S03]  /*12620*/  UIMAD.WIDE.U32 UR10, UR8, UR4, URZ ;  /* 0x00000004080a72a5 */ /* 0x000fc6000f8e003f */
[----:B------:R-:W-:Y:S01]  /*12630*/  BAR.SYNC.DEFER_BLOCKING 0x1, 0x80 ;  /* 0x0042000000007b1d */ /* 0x000fe20000010000 */
[----:B------:R-:W-:Y:S01]  /*12640*/  UIMAD UR5, UR8, UR5, UR7 ;  /* 0x00000005080572a4 */ /* 0x000fe2000f8e0207 */
[C---:B------:R-:W-:Y:S01]  /*12650*/  ISETP.NE.AND P0, PT, R12.reuse, 0x1, PT ;  /* 0x000000010c00780c */ /* 0x040fe20003f05270 */
[----:B------:R-:W-:Y:S02]  /*12660*/  IMAD.U32 R23, RZ, RZ, UR11 ;  /* 0x0000000bff177e24 */ /* 0x000fe4000f8e00ff */
[----:B------:R-:W-:Y:S01]  /*12670*/  UIADD3 UR5, UR11, UR5, URZ ;  /* 0x000000050b057290 */ /* 0x000fe2000fffe03f */
[----:B------:R-:W4:Y:S01]  /*12680*/  S2R R13, SR_CTAID.X ;  /* 0x00000000000d7919 */ /* 0x000f220000002500 */
[----:B------:R-:W-:Y:S02]  /*12690*/  IMAD.U32 R22, RZ, RZ, UR10 ;  /* 0x0000000aff167e24 */ /* 0x000fe4000f8e00ff */
[----:B------:R-:W-:Y:S02]  /*126a0*/  IMAD R12, R12, c[0x0][0x388], RZ ;  /* 0x0000e2000c0c7a24 */ /* 0x000fe400078e02ff */
[----:B------:R-:W-:Y:S01]  /*126b0*/  IMAD.U32 R23, RZ, RZ, UR5 ;  /* 0x00000005ff177e24 */ /* 0x000fe2000f8e00ff */
[----:B-1----:R-:W-:Y:S01]  /*126c0*/  SHF.R.S32.HI R4, RZ, 0x1f, R7 ;  /* 0x0000001fff047819 */ /* 0x002fe20000011407 */
[----:B------:R-:W-:-:S02]  /*126d0*/  ULDC.64 UR4, c[0x0][0x438] ;  /* 0x00010e0000047ab9 */ /* 0x000fc40000000a00 */
[----:B------:R-:W-:Y:S01]  /*126e0*/  UIMAD UR6, UR6, UR4, URZ ;  /* 0x00000004060672a4 */ /* 0x000fe2000f8e023f */
[-C--:B------:R-:W-:Y:S01]  /*126f0*/  LEA.HI R0, R4, R7.reuse, RZ, 0x2 ;  /* 0x0000000704007211 */ /* 0x080fe200078f10ff */
[----:B--2---:R-:W-:Y:S01]  /*12700*/  IMAD R16, R16, c[0x0][0x550], R3 ;  /* 0x0001540010107a24 */ /* 0x004fe200078e0203 */
[-C--:B------:R-:W-:Y:S01]  /*12710*/  LEA.HI R4, R4, R7.reuse, RZ, 0x5 ;  /* 0x0000000704047211 */ /* 0x080fe200078f28ff */
[----:B------:R-:W-:Y:S01]  /*12720*/  UIMAD.WIDE.U32 UR10, UR8, UR4, URZ ;  /* 0x00000004080a72a5 */ /* 0x000fe2000f8e003f */
[----:B------:R-:W-:Y:S01]  /*12730*/  LOP3.LUT R0, R0, 0xfffffffc, RZ, 0xc0, !PT ;  /* 0xfffffffc00007812 */ /* 0x000fe200078ec0ff */
[----:B------:R-:W-:Y:S01]  /*12740*/  UIMAD UR4, UR8, UR5, UR6 ;  /* 0x00000005080472a4 */ /* 0x000fe2000f8e0206 */
[----:B------:R-:W-:Y:S01]  /*12750*/  LOP3.LUT R2, R4, 0xffffffe0, RZ, 0xc0, !PT ;  /* 0xffffffe004027812 */ /* 0x000fe200078ec0ff */
[----:B---3--:R-:W-:Y:S01]  /*12760*/  IMAD.WIDE.U32 R22, R20, c[0x0][0x4d8], R22 ;  /* 0x0001360014167a25 */ /* 0x008fe200078e0016 */
[----:B------:R-:W-:Y:S01]  /*12770*/  IADD3 R0, -R0, R7, RZ ;  /* 0x0000000700007210 */ /* 0x000fe20007ffe1ff */
[----:B------:R-:W-:Y:S01]  /*12780*/  UIADD3 UR4, UR11, UR4, URZ ;  /* 0x000000040b047290 */ /* 0x000fe2000fffe03f */
[----:B------:R-:W-:Y:S01]  /*12790*/  SHF.R.S32.HI R17, RZ, 0x5, R4 ;  /* 0x00000005ff117819 */ /* 0x000fe20000011404 */
[----:B------:R-:W-:Y:S01]  /*127a0*/  IMAD.IADD R2, R7, 0x1, -R2 ;  /* 0x0000000107027824 */ /* 0x000fe200078e0a02 */
[----:B------:R-:W-:Y:S01]  /*127b0*/  LEA.HI R3, R0, R0, RZ, 0x1 ;  /* 0x0000000000037211 */ /* 0x000fe200078f08ff */
[----:B------:R-:W-:Y:S01]  /*127c0*/  IMAD.U32 R15, RZ, RZ, UR11 ;  /* 0x0000000bff0f7e24 */ /* 0x000fe2000f8e00ff */
[----:B------:R-:W-:Y:S01]  /*127d0*/  SHF.R.S32.HI R4, RZ, 0x1f, R4 ;  /* 0x0000001fff047819 */ /* 0x000fe20000011404 */
[----:B------:R-:W-:Y:S01]  /*127e0*/  IMAD.U32 R15, RZ, RZ, UR4 ;  /* 0x00000004ff0f7e24 */ /* 0x000fe2000f8e00ff */
[----:B------:R-:W-:-:S02]  /*127f0*/  LOP3.LUT R7, R3, 0x1ffffffe, RZ, 0xc0, !PT ;  /* 0x1ffffffe03077812 */ /* 0x000fc400078ec0ff */
[----:B------:R-:W-:Y:S02]  /*12800*/  LEA.HI R4, R4, R17, RZ, 0x2 ;  /* 0x0000001104047211 */ /* 0x000fe400078f10ff */
[----:B------:R-:W-:Y:S01]  /*12810*/  SHF.R.S32.HI R11, RZ, 0x1f, R2 ;  /* 0x0000001fff0b7819 */ /* 0x000fe20000011402 */
[----:B------:R-:W-:Y:S01]  /*12820*/  IMAD.IADD R0, R0, 0x1, -R7 ;  /* 0x0000000100007824 */ /* 0x000fe200078e0a07 */
[----:B------:R-:W-:Y:S02]  /*12830*/  SHF.L.U32 R7, R3, 0x5, RZ ;  /* 0x0000000503077819 */ /* 0x000fe400000006ff */
[----:B------:R-:W-:Y:S02]  /*12840*/  LOP3.LUT R4, R4, 0xffffffc, RZ, 0xc0, !PT ;  /* 0x0ffffffc04047812 */ /* 0x000fe400078ec0ff */
[----:B------:R-:W-:Y:S02]  /*12850*/  LOP3.LUT R7, R7, 0xffffffc0, RZ, 0xc0, !PT ;  /* 0xffffffc007077812 */ /* 0x000fe400078ec0ff */
[----:B------:R-:W-:Y:S01]  /*12860*/  SHF.R.S32.HI R3, RZ, 0x1f, R20 ;  /* 0x0000001fff037819 */ /* 0x000fe20000011414 */
[----:B------:R-:W-:Y:S01]  /*12870*/  IMAD.IADD R17, R17, 0x1, -R4 ;  /* 0x0000000111117824 */ /* 0x000fe200078e0a04 */
[----:B------:R-:W-:Y:S01]  /*12880*/  MOV R14, UR10 ;  /* 0x0000000a000e7c02 */ /* 0x000fe20008000f00 */
[----:B------:R-:W-:Y:S01]  /*12890*/  IMAD R7, R0, 0x8, R7 ;  /* 0x0000000800077824 */ /* 0x000fe200078e0207 */
[----:B------:R-:W-:Y:S01]  /*128a0*/  LEA.HI R0, R11, R2, RZ, 0x2 ;  /* 0x000000020b007211 */ /* 0x000fe200078f10ff */
[----:B------:R-:W-:-:S02]  /*128b0*/  IMAD R11, R3, c[0x0][0x4d8], RZ ;  /* 0x00013600030b7a24 */ /* 0x000fc400078e02ff */
[----:B------:R-:W-:Y:S01]  /*128c0*/  IMAD R3, R3, c[0x0][0x440], RZ ;  /* 0x0001100003037a24 */ /* 0x000fe200078e02ff */
[----:B------:R-:W-:Y:S01]  /*128d0*/  SHF.R.S32.HI R6, RZ, 0x2, R0 ;  /* 0x00000002ff067819 */ /* 0x000fe20000011400 */
[C---:B------:R-:W-:Y:S02]  /*128e0*/  IMAD R11, R20.reuse, c[0x0][0x4dc], R11 ;  /* 0x00013700140b7a24 */ /* 0x040fe400078e020b */
[C---:B------:R-:W-:Y:S02]  /*128f0*/  IMAD R3, R20.reuse, c[0x0][0x444], R3 ;  /* 0x0001110014037a24 */ /* 0x040fe400078e0203 */
[----:B------:R-:W-:Y:S01]  /*12900*/  IMAD R6, R17, 0x10, R6 ;  /* 0x0000001011067824 */ /* 0x000fe200078e0206 */
[----:B------:R-:W-:Y:S01]  /*12910*/  IADD3 R23, R23, R11, RZ ;  /* 0x0000000b17177210 */ /* 0x000fe20007ffe0ff */
[----:B------:R-:W-:Y:S01]  /*12920*/  IMAD.WIDE.U32 R20, R20, c[0x0][0x440], R14 ;  /* 0x0001100014147a25 */ /* 0x000fe200078e000e */
[----:B------:R-:W-:-:S03]  /*12930*/  SHF.R.S32.HI R14, RZ, 0x1f, R16 ;  /* 0x0000001fff0e7819 */ /* 0x000fc60000011410 */
[----:B------:R-:W-:Y:S02]  /*12940*/  IMAD.IADD R4, R6, 0x1, R7 ;  /* 0x0000000106047824 */ /* 0x000fe400078e0207 */
[----:B------:R-:W-:Y:S02]  /*12950*/  IMAD.IADD R21, R21, 0x1, R3 ;  /* 0x0000000115157824 */ /* 0x000fe400078e0203 */
[C---:B----4-:R-:W-:Y:S01]  /*12960*/  IMAD R11, R13.reuse, 0x80, R4 ;  /* 0x000000800d0b7824 */ /* 0x050fe200078e0204 */
[----:B------:R-:W-:Y:S01]  /*12970*/  LEA R13, R13, R6, 0x7 ;  /* 0x000000060d0d7211 */ /* 0x000fe200078e38ff */
[----:B------:R-:W-:Y:S02]  /*12980*/  IMAD R15, R14, c[0x0][0x448], RZ ;  /* 0x000112000e0f7a24 */ /* 0x000fe400078e02ff */
[----:B------:R-:W-:Y:S01]  /*12990*/  @P0 IMAD.HI.U32 R17, R11, c[0x0][0x4ec], RZ ;  /* 0x00013b000b110a27 */ /* 0x000fe200078e00ff */
[----:B------:R-:W-:-:S03]  /*129a0*/  MOV R3, R11 ;  /* 0x0000000b00037202 */ /* 0x000fc60000000f00 */
[----:B------:R-:W-:Y:S01]  /*129b0*/  @P0 IMAD.HI.U32 R7, R11, c[0x0][0x4ec], RZ ;  /* 0x00013b000b070a27 */ /* 0x000fe200078e00ff */
[----:B------:R-:W-:-:S03]  /*129c0*/  @P0 SHF.R.U32.HI R3, RZ, c[0x0][0x4f0], R17 ;  /* 0x00013c00ff030a19 */ /* 0x000fc60000011611 */
[----:B------:R-:W-:Y:S01]  /*129d0*/  IMAD.MOV.U32 R4, RZ, RZ, R11 ;  /* 0x000000ffff047224 */ /* 0x000fe200078e000b */
[----:B------:R-:W-:Y:S01]  /*129e0*/  @P0 SHF.R.U32.HI R4, RZ, c[0x0][0x4f0], R7 ;  /* 0x00013c00ff040a19 */ /* 0x000fe20000011607 */
[----:B------:R-:W-:Y:S02]  /*129f0*/  IMAD R7, R14, c[0x0][0x4e0], RZ ;  /* 0x000138000e077a24 */ /* 0x000fe400078e02ff */
[----:B------:R-:W-:Y:S02]  /*12a00*/  IMAD.MOV R18, RZ, RZ, -R3 ;  /* 0x000000ffff127224 */ /* 0x000fe400078e0a03 */
[C---:B------:R-:W-:Y:S02]  /*12a10*/  IMAD R15, R16.reuse, c[0x0][0x44c], R15 ;  /* 0x00011300100f7a24 */ /* 0x040fe400078e020f */
[----:B------:R-:W-:-:S04]  /*12a20*/  IMAD.WIDE.U32 R20, R16, c[0x0][0x448], R20 ;  /* 0x0001120010147a25 */ /* 0x000fc800078e0014 */
[C---:B------:R-:W-:Y:S01]  /*12a30*/  IMAD R14, R16.reuse, c[0x0][0x4e4], R7 ;  /* 0x00013900100e7a24 */ /* 0x040fe200078e0207 */
[----:B------:R-:W-:Y:S01]  /*12a40*/  SHF.R.S32.HI R7, RZ, 0x1f, R4 ;  /* 0x0000001fff077819 */ /* 0x000fe20000011404 */
[----:B------:R-:W-:-:S04]  /*12a50*/  IMAD.WIDE.U32 R16, R16, c[0x0][0x4e0], R22 ;  /* 0x0001380010107a25 */ /* 0x000fc800078e0016 */
[----:B------:R-:W-:Y:S01]  /*12a60*/  IMAD R18, R18, c[0x0][0x4e8], R11 ;  /* 0x00013a0012127a24 */ /* 0x000fe200078e020b */
[----:B------:R-:W-:Y:S01]  /*12a70*/  IADD3 R16, P0, R3, R16, RZ ;  /* 0x0000001003107210 */ /* 0x000fe20007f1e0ff */
[----:B------:R-:W-:Y:S01]  /*12a80*/  IMAD.IADD R21, R21, 0x1, R15 ;  /* 0x0000000115157824 */ /* 0x000fe200078e020f */
[----:B------:R-:W-:Y:S01]  /*12a90*/  SHF.R.S32.HI R15, RZ, 0x1f, R3 ;  /* 0x0000001fff0f7819 */ /* 0x000fe20000011403 */
[----:B------:R-:W-:Y:S01]  /*12aa0*/  IMAD R7, R7, c[0x0][0x430], RZ ;  /* 0x00010c0007077a24 */ /* 0x000fe200078e02ff */
[----:B------:R-:W-:Y:S02]  /*12ab0*/  SHF.R.S32.HI R3, RZ, 0x1f, R18 ;  /* 0x0000001fff037819 */ /* 0x000fe40000011412 */
[----:B------:R-:W-:Y:S01]  /*12ac0*/  IADD3.X R17, R15, R17, R14, P0, !PT ;  /* 0x000000110f117210 */ /* 0x000fe200007fe40e */
[----:B------:R-:W-:-:S04]  /*12ad0*/  IMAD.WIDE.U32 R14, R4, c[0x0][0x430], R20 ;  /* 0x00010c00040e7a25 */ /* 0x000fc800078e0014 */
[----:B------:R-:W-:Y:S02]  /*12ae0*/  IMAD R3, R3, c[0x0][0x4c8], RZ ;  /* 0x0001320003037a24 */ /* 0x000fe400078e02ff */
[C---:B------:R-:W-:Y:S01]  /*12af0*/  IMAD R7, R4.reuse, c[0x0][0x434], R7 ;  /* 0x00010d0004077a24 */ /* 0x040fe200078e0207 */
[----:B------:R-:W-:Y:S01]  /*12b00*/  IADD3 R4, -R4, RZ, RZ ;  /* 0x000000ff04047210 */ /* 0x000fe20007ffe1ff */
[----:B------:R-:W-:-:S04]  /*12b10*/  IMAD.WIDE.U32 R16, R18, c[0x0][0x4c8], R16 ;  /* 0x0001320012107a25 */ /* 0x000fc800078e0010 */
[----:B------:R-:W-:Y:S01]  /*12b20*/  IMAD R3, R18, c[0x0][0x4cc], R3 ;  /* 0x0001330012037a24 */ /* 0x000fe200078e0203 */
[----:B------:R-:W-:Y:S01]  /*12b30*/  LEA R23, P0, R16, c[0x0][0x4a8], 0x2 ;  /* 0x00012a0010177a11 */ /* 0x000fe200078010ff */
[----:B------:R-:W-:Y:S02]  /*12b40*/  IMAD R4, R4, c[0x0][0x4e8], R11 ;  /* 0x00013a0004047a24 */ /* 0x000fe400078e020b */
[----:B------:R-:W-:Y:S02]  /*12b50*/  IMAD.IADD R11, R17, 0x1, R3 ;  /* 0x00000001110b7824 */ /* 0x000fe400078e0203 */
[----:B------:R-:W-:Y:S01]  /*12b60*/  SHFL.IDX PT, R20, R23, RZ, 0x1c1f ;  /* 0x001c1fff17147589 */ /* 0x000fe200000e0000 */
[----:B------:R-:W-:Y:S01]  /*12b70*/  IMAD.IADD R7, R15, 0x1, R7 ;  /* 0x000000010f077824 */ /* 0x000fe200078e0207 */
[----:B------:R-:W-:Y:S01]  /*12b80*/  SHF.R.S32.HI R3, RZ, 0x1f, R4 ;  /* 0x0000001fff037819 */ /* 0x000fe20000011404 */
[----:B------:R-:W-:Y:S01]  /*12b90*/  IMAD.MOV.U32 R6, RZ, RZ, R14 ;  /* 0x000000ffff067224 */ /* 0x000fe200078e000e */
[----:B------:R-:W-:Y:S01]  /*12ba0*/  LEA.HI.X R22, R16, c[0x0][0x4ac], R11, 0x2, P0 ;  /* 0x00012b0010167a11 */ /* 0x000fe200000f140b */
[----:B------:R-:W-:Y:S01]  /*12bb0*/  SHFL.IDX PT, R18, R23, 0x1, 0x1c1f ;  /* 0x003c1f0017127f89 */ /* 0x000fe200000e0000 */
[----:B------:R-:W-:Y:S01]  /*12bc0*/  LOP3.LUT P0, RZ, R2, 0x3, RZ, 0xc0, !PT ;  /* 0x0000000302ff7812 */ /* 0x000fe2000780c0ff */
[C---:B------:R-:W-:Y:S01]  /*12bd0*/  IMAD.WIDE.U32 R24, R4.reuse, c[0x0][0x428], R6 ;  /* 0x00010a0004187a25 */ /* 0x040fe200078e0006 */
[C---:B------:R-:W-:Y:S01]  /*12be0*/  IADD3 R11, R13.reuse, 0x8, RZ ;  /* 0x000000080d0b7810 */ /* 0x040fe20007ffe0ff */
[----:B------:R-:W1:Y:S01]  /*12bf0*/  SHFL.IDX PT, R21, R22, RZ, 0x1c1f ;  /* 0x001c1fff16157589 */ /* 0x000e6200000e0000 */
[----:B------:R-:W-:Y:S01]  /*12c00*/  IADD3 R7, R13, 0x40, RZ ;  /* 0x000000400d077810 */ /* 0x000fe20007ffe0ff */
[----:B------:R-:W-:Y:S01]  /*12c10*/  IMAD R3, R3, c[0x0][0x428], RZ ;  /* 0x00010a0003037a24 */ /* 0x000fe200078e02ff */
[C---:B------:R-:W-:Y:S01]  /*12c20*/  IADD3 R6, R13.reuse, 0x48, RZ ;  /* 0x000000480d067810 */ /* 0x040fe20007ffe0ff */
[----:B------:R-:W2:Y:S01]  /*12c30*/  SHFL.IDX PT, R19, R22, 0x1, 0x1c1f ;  /* 0x003c1f0016137f89 */ /* 0x000ea200000e0000 */
[-C--:B------:R-:W-:Y:S01]  /*12c40*/  ISETP.GE.OR P4, PT, R13, R12.reuse, P0 ;  /* 0x0000000c0d00720c */ /* 0x080fe20000786670 */
[----:B------:R-:W-:Y:S01]  /*12c50*/  IMAD R3, R4, c[0x0][0x42c], R3 ;  /* 0x00010b0004037a24 */ /* 0x000fe200078e0203 */
[-C--:B------:R-:W-:Y:S01]  /*12c60*/  ISETP.GE.OR P3, PT, R11, R12.reuse, P0 ;  /* 0x0000000c0b00720c */ /* 0x080fe20000766670 */
[----:B------:R-:W-:Y:S01]  /*12c70*/  SHFL.IDX PT, R16, R23, 0x2, 0x1c1f ;  /* 0x005c1f0017107f89 */ /* 0x000fe200000e0000 */
[-C--:B------:R-:W-:Y:S01]  /*12c80*/  ISETP.GE.OR P2, PT, R7, R12.reuse, P0 ;  /* 0x0000000c0700720c */ /* 0x080fe20000746670 */
[----:B------:R-:W-:Y:S01]  /*12c90*/  IMAD.IADD R3, R25, 0x1, R3 ;  /* 0x0000000119037824 */ /* 0x000fe200078e0203 */
[----:B------:R-:W-:Y:S01]  /*12ca0*/  ISETP.GE.OR P0, PT, R6, R12, P0 ;  /* 0x0000000c0600720c */ /* 0x000fe20000706670 */
[----:B------:R-:W3:Y:S01]  /*12cb0*/  SHFL.IDX PT, R17, R22, 0x2, 0x1c1f ;  /* 0x005c1f0016117f89 */ /* 0x000ee200000e0000 */
[----:B------:R-:W-:-:S02]  /*12cc0*/  LEA R4, P1, R24, c[0x0][0x400], 0x2 ;  /* 0x0001000018047a11 */ /* 0x000fc400078210ff */
[-C--:B------:R-:W-:Y:S01]  /*12cd0*/  ISETP.GE.AND P5, PT, R11, R12.reuse, PT ;  /* 0x0000000c0b00720c */ /* 0x080fe20003fa6270 */
[----:B------:R-:W-:Y:S01]  /*12ce0*/  SHFL.IDX PT, R14, R23, 0x3, 0x1c1f ;  /* 0x007c1f00170e7f89 */ /* 0x000fe200000e0000 */
[----:B------:R-:W-:Y:S02]  /*12cf0*/  LOP3.LUT R11, R0, 0x7ffffffc, RZ, 0xc0, !PT ;  /* 0x7ffffffc000b7812 */ /* 0x000fe400078ec0ff */
[----:B------:R-:W-:Y:S01]  /*12d00*/  LEA.HI.X R3, R24, c[0x0][0x404], R3, 0x2, P1 ;  /* 0x0001010018037a11 */ /* 0x000fe200008f1403 */
[----:B------:R-:W4:Y:S01]  /*12d10*/  SHFL.IDX PT, R15, R22, 0x3, 0x1c1f ;  /* 0x007c1f00160f7f89 */ /* 0x000f2200000e0000 */
[-C--:B------:R-:W-:Y:S02]  /*12d20*/  ISETP.GE.AND P1, PT, R6, R12.reuse, PT ;  /* 0x0000000c0600720c */ /* 0x080fe40003f26270 */
[-C--:B------:R-:W-:Y:S01]  /*12d30*/  ISETP.GE.AND P6, PT, R7, R12.reuse, PT ;  /* 0x0000000c0700720c */ /* 0x080fe20003fc6270 */
[----:B-1----:R1:W-:Y:S04]  /*12d40*/  @!P4 ST.E [R20.64], R5 ;  /* 0x000000051400c985 */ /* 0x0023e8000c10190c */
[----:B--2---:R2:W-:Y:S04]  /*12d50*/  @!P3 ST.E [R18.64], R8 ;  /* 0x000000081200b985 */ /* 0x0045e8000c10190c */
[----:B------:R2:W2:Y:S04]  /*12d60*/  SHFL.IDX PT, R22, R4, RZ, 0x1c1f ;  /* 0x001c1fff04167589 */ /* 0x0004a800000e0000 */
[----:B---3--:R3:W-:Y:S04]  /*12d70*/  @!P2 ST.E [R16.64], R9 ;  /* 0x000000091000a985 */ /* 0x0087e8000c10190c */
[----:B------:R3:W2:Y:S04]  /*12d80*/  SHFL.IDX PT, R23, R3, RZ, 0x1c1f ;  /* 0x001c1fff03177589 */ /* 0x0006a800000e0000 */
[----:B----4-:R3:W-:Y:S01]  /*12d90*/  @!P0 ST.E [R14.64], R10 ;  /* 0x0000000a0e008985 */ /* 0x0107e2000c10190c */
[----:B------:R-:W-:-:S02]  /*12da0*/  ISETP.GE.AND P0, PT, R13, R12, PT ;  /* 0x0000000c0d00720c */ /* 0x000fc40003f06270 */
[----:B-1----:R-:W-:Y:S02]  /*12db0*/  IADD3 R5, R2, -R11, RZ ;  /* 0x8000000b02057210 */ /* 0x002fe40007ffe0ff */
[----:B------:R-:W-:-:S03]  /*12dc0*/  P2R R2, PR, RZ, 0x2 ;  /* 0x00000002ff027803 */ /* 0x000fc60000000000 */
[----:B------:R-:W-:-:S06]  /*12dd0*/  IMAD.SHL.U32 R5, R5, 0x2, RZ ;  /* 0x0000000205057824 */ /* 0x000fcc00078e00ff */
[----:B------:R-:W-:Y:S05]  /*12de0*/  @P0 BRA `(.L_x_534) ;  /* 0x0000045000000947 */ /* 0x000fea0003800000 */
[C---:B---3--:R-:W-:Y:S02]  /*12df0*/  IADD3 R9, R5.reuse, 0x8, RZ ;  /* 0x0000000805097810 */ /* 0x048fe40007ffe0ff */
[C---:B------:R-:W-:Y:S02]  /*12e00*/  IADD3 R7, R5.reuse, 0x10, RZ ;  /* 0x0000001005077810 */ /* 0x040fe40007ffe0ff */
[----:B------:R-:W-:Y:S02]  /*12e10*/  IADD3 R0, R5, 0x18, RZ ;  /* 0x0000001805007810 */ /* 0x000fe40007ffe0ff */
[----:B------:R-:W-:Y:S02]  /*12e20*/  ISETP.GE.AND P1, PT, R9, c[0x0][0x3c8], PT ;  /* 0x0000f20009007a0c */ /* 0x000fe40003f26270 */
[----:B------:R-:W-:Y:S02]  /*12e30*/  ISETP.GE.AND P0, PT, R7, c[0x0][0x3c8], PT ;  /* 0x0000f20007007a0c */ /* 0x000fe40003f06270 */
[----:B------:R-:W-:-:S02]  /*12e40*/  ISETP.GE.AND P4, PT, R0, c[0x0][0x3c8], PT ;  /* 0x0000f20000007a0c */ /* 0x000fc40003f86270 */
[C---:B------:R-:W-:Y:S02]  /*12e50*/  ISETP.GE.AND P2, PT, R5.reuse, c[0x0][0x3c8], PT ;  /* 0x0000f20005007a0c */ /* 0x040fe40003f46270 */
[C---:B------:R-:W-:Y:S02]  /*12e60*/  IADD3 R14, R5.reuse, 0x28, RZ ;  /* 0x00000028050e7810 */ /* 0x040fe40007ffe0ff */
[C---:B------:R-:W-:Y:S02]  /*12e70*/  IADD3 R12, R5.reuse, 0x30, RZ ;  /* 0x00000030050c7810 */ /* 0x040fe40007ffe0ff */
[----:B------:R-:W-:Y:S02]  /*12e80*/  IADD3 R15, R5, 0x58, RZ ;  /* 0x00000058050f7810 */ /* 0x000fe40007ffe0ff */
[----:B------:R-:W-:Y:S02]  /*12e90*/  @!P1 LEA.HI R9, R9, R9, RZ, 0x1 ;  /* 0x0000000909099211 */ /* 0x000fe400078f08ff */
[----:B------:R-:W-:-:S02]  /*12ea0*/  @!P0 LEA.HI R7, R7, R7, RZ, 0x1 ;  /* 0x0000000707078211 */ /* 0x000fc400078f08ff */
[----:B------:R-:W-:Y:S01]  /*12eb0*/  @!P4 LEA.HI R0, R0, R0, RZ, 0x1 ;  /* 0x000000000000c211 */ /* 0x000fe200078f08ff */
[--C-:B--2---:R-:W-:Y:S01]  /*12ec0*/  @!P2 IMAD.WIDE R10, R5, 0x4, R22.reuse ;  /* 0x00000004050aa825 */ /* 0x104fe200078e0216 */
[----:B------:R-:W-:Y:S02]  /*12ed0*/  @!P1 LOP3.LUT R9, R9, 0xfffffffe, RZ, 0xc0, !PT ;  /* 0xfffffffe09099812 */ /* 0x000fe400078ec0ff */
[----:B------:R-:W-:Y:S02]  /*12ee0*/  @!P0 LOP3.LUT R7, R7, 0xfffffffe, RZ, 0xc0, !PT ;  /* 0xfffffffe07078812 */ /* 0x000fe400078ec0ff */
[----:B------:R-:W-:Y:S01]  /*12ef0*/  @!P4 LOP3.LUT R13, R0, 0xfffffffe, RZ, 0xc0, !PT ;  /* 0xfffffffe000dc812 */ /* 0x000fe200078ec0ff */
[--C-:B------:R-:W-:Y:S01]  /*12f00*/  @!P1 IMAD.WIDE R8, R9, 0x4, R22.reuse ;  /* 0x0000000409089825 */ /* 0x100fe200078e0216 */
[----:B------:R-:W-:Y:S01]  /*12f10*/  IADD3 R0, R5, 0x20, RZ ;  /* 0x0000002005007810 */ /* 0x000fe20007ffe0ff */
[----:B------:R1:W-:Y:S01]  /*12f20*/  @!P2 ST.E.64 [R10.64], R144 ;  /* 0x000000900a00a985 */ /* 0x0003e2000c101b0c */
[----:B------:R-:W-:Y:S01]  /*12f30*/  ISETP.GE.AND P2, PT, R14, c[0x0][0x3c8], PT ;  /* 0x0000f2000e007a0c */ /* 0x000fe20003f46270 */
[--C-:B------:R-:W-:Y:S01]  /*12f40*/  @!P0 IMAD.WIDE R6, R7, 0x4, R22.reuse ;  /* 0x0000000407068825 */ /* 0x100fe200078e0216 */
[----:B------:R-:W-:Y:S01]  /*12f50*/  ISETP.GE.AND P3, PT, R0, c[0x0][0x3c8], PT ;  /* 0x0000f20000007a0c */ /* 0x000fe20003f66270 */
[----:B------:R2:W-:Y:S01]  /*12f60*/  @!P1 ST.E.64 [R8.64], R132 ;  /* 0x0000008408009985 */ /* 0x0005e2000c101b0c */
[----:B------:R-:W-:Y:S01]  /*12f70*/  ISETP.GE.AND P1, PT, R12, c[0x0][0x3c8], PT ;  /* 0x0000f2000c007a0c */ /* 0x000fe20003f26270 */
[----:B------:R-:W-:Y:S01]  /*12f80*/  @!P4 IMAD.WIDE R16, R13, 0x4, R22 ;  /* 0x000000040d10c825 */ /* 0x000fe200078e0216 */
[----:B------:R-:W-:Y:S01]  /*12f90*/  IADD3 R13, R5, 0x38, RZ ;  /* 0x00000038050d7810 */ /* 0x000fe20007ffe0ff */
[----:B------:R3:W-:Y:S03]  /*12fa0*/  @!P0 ST.E.64 [R6.64], R128 ;  /* 0x0000008006008985 */ /* 0x0007e6000c101b0c */
[----:B------:R-:W-:Y:S01]  /*12fb0*/  ISETP.GE.AND P0, PT, R13, c[0x0][0x3c8], PT ;  /* 0x0000f2000d007a0c */ /* 0x000fe20003f06270 */
[----:B------:R4:W-:Y:S02]  /*12fc0*/  @!P4 ST.E.64 [R16.64], R116 ;  /* 0x000000741000c985 */ /* 0x0009e4000c101b0c */
[----:B------:R-:W-:-:S02]  /*12fd0*/  @!P2 LEA.HI R14, R14, R14, RZ, 0x1 ;  /* 0x0000000e0e0ea211 */ /* 0x000fc400078f08ff */
[----:B------:R-:W-:Y:S02]  /*12fe0*/  @!P3 LEA.HI R0, R0, R0, RZ, 0x1 ;  /* 0x000000000000b211 */ /* 0x000fe400078f08ff */
[----:B------:R-:W-:-:S06]  /*12ff0*/  @!P1 LEA.HI R12, R12, R12, RZ, 0x1 ;  /* 0x0000000c0c0c9211 */ /* 0x000fcc00078f08ff */
[----:B------:R-:W-:-:S04]  /*13000*/  @!P0 LEA.HI R13, R13, R13, RZ, 0x1 ;  /* 0x0000000d0d0d8211 */ /* 0x000fc800078f08ff */
[----:B------:R-:W-:Y:S02]  /*13010*/  @!P0 LOP3.LUT R13, R13, 0xfffffffe, RZ, 0xc0, !PT ;  /* 0xfffffffe0d0d8812 */ /* 0x000fe400078ec0ff */
[----:B-1----:R-:W-:Y:S02]  /*13020*/  @!P1 LOP3.LUT R11, R12, 0xfffffffe, RZ, 0xc0, !PT ;  /* 0xfffffffe0c0b9812 */ /* 0x002fe400078ec0ff */
[----:B--2---:R-:W-:Y:S01]  /*13030*/  @!P2 LOP3.LUT R9, R14, 0xfffffffe, RZ, 0xc0, !PT ;  /* 0xfffffffe0e09a812 */ /* 0x004fe200078ec0ff */
[--C-:B------:R-:W-:Y:S01]  /*13040*/  @!P0 IMAD.WIDE R12, R13, 0x4, R22.reuse ;  /* 0x000000040d0c8825 */ /* 0x100fe200078e0216 */
[----:B------:R-:W-:Y:S02]  /*13050*/  IADD3 R14, R5, 0x48, RZ ;  /* 0x00000048050e7810 */ /* 0x000fe40007ffe0ff */
[----:B---3--:R-:W-:Y:S01]  /*13060*/  @!P3 LOP3.LUT R7, R0, 0xfffffffe, RZ, 0xc0, !PT ;  /* 0xfffffffe0007b812 */ /* 0x008fe200078ec0ff */
[----:B------:R-:W-:Y:S01]  /*13070*/  @!P2 IMAD.WIDE R8, R9, 0x4, R22 ;  /* 0x000000040908a825 */ /* 0x000fe200078e0216 */
[----:B------:R-:W-:-:S02]  /*13080*/  IADD3 R0, R5, 0x40, RZ ;  /* 0x0000004005007810 */ /* 0x000fc40007ffe0ff */
[----:B----4-:R-:W-:Y:S01]  /*13090*/  IADD3 R16, R5, 0x50, RZ ;  /* 0x0000005005107810 */ /* 0x010fe20007ffe0ff */
[----:B------:R-:W-:-:S04]  /*130a0*/  @!P3 IMAD.WIDE R6, R7, 0x4, R22 ;  /* 0x000000040706b825 */ /* 0x000fc800078e0216 */
[----:B------:R-:W-:Y:S01]  /*130b0*/  @!P1 IMAD.WIDE R10, R11, 0x4, R22 ;  /* 0x000000040b0a9825 */ /* 0x000fe200078e0216 */
[----:B------:R1:W-:Y:S01]  /*130c0*/  @!P3 ST.E.64 [R6.64], R112 ;  /* 0x000000700600b985 */ /* 0x0003e2000c101b0c */
[----:B------:R-:W-:-:S03]  /*130d0*/  ISETP.GE.AND P3, PT, R0, c[0x0][0x3c8], PT ;  /* 0x0000f20000007a0c */ /* 0x000fc60003f66270 */
[----:B------:R2:W-:Y:S01]  /*130e0*/  @!P2 ST.E.64 [R8.64], R100 ;  /* 0x000000640800a985 */ /* 0x0005e2000c101b0c */
[----:B------:R-:W-:-:S03]  /*130f0*/  ISETP.GE.AND P2, PT, R14, c[0x0][0x3c8], PT ;  /* 0x0000f2000e007a0c */ /* 0x000fc60003f46270 */
[----:B------:R3:W-:Y:S01]  /*13100*/  @!P1 ST.E.64 [R10.64], R52 ;  /* 0x000000340a009985 */ /* 0x0007e2000c101b0c */
[----:B------:R-:W-:-:S03]  /*13110*/  ISETP.GE.AND P1, PT, R16, c[0x0][0x3c8], PT ;  /* 0x0000f20010007a0c */ /* 0x000fc60003f26270 */
[----:B------:R4:W-:Y:S01]  /*13120*/  @!P0 ST.E.64 [R12.64], R64 ;  /* 0x000000400c008985 */ /* 0x0009e2000c101b0c */
[----:B------:R-:W-:Y:S02]  /*13130*/  ISETP.GE.AND P0, PT, R15, c[0x0][0x3c8], PT ;  /* 0x0000f2000f007a0c */ /* 0x000fe40003f06270 */
[----:B------:R-:W-:-:S03]  /*13140*/  @!P3 LEA.HI R0, R0, R0, RZ, 0x1 ;  /* 0x000000000000b211 */ /* 0x000fc600078f08ff */
[----:B------:R-:W-:-:S04]  /*13150*/  @!P2 LEA.HI R14, R14, R14, RZ, 0x1 ;  /* 0x0000000e0e0ea211 */ /* 0x000fc800078f08ff */
[----:B------:R-:W-:-:S04]  /*13160*/  @!P1 LEA.HI R16, R16, R16, RZ, 0x1 ;  /* 0x0000001010109211 */ /* 0x000fc800078f08ff */
[----:B------:R-:W-:Y:S02]  /*13170*/  @!P0 LEA.HI R15, R15, R15, RZ, 0x1 ;  /* 0x0000000f0f0f8211 */ /* 0x000fe400078f08ff */
[----:B-1----:R-:W-:Y:S02]  /*13180*/  @!P3 LOP3.LUT R7, R0, 0xfffffffe, RZ, 0xc0, !PT ;  /* 0xfffffffe0007b812 */ /* 0x002fe400078ec0ff */
[----:B------:R-:W-:Y:S02]  /*13190*/  @!P0 LOP3.LUT R15, R15, 0xfffffffe, RZ, 0xc0, !PT ;  /* 0xfffffffe0f0f8812 */ /* 0x000fe400078ec0ff */
[----:B--2---:R-:W-:Y:S01]  /*131a0*/  @!P2 LOP3.LUT R9, R14, 0xfffffffe, RZ, 0xc0, !PT ;  /* 0xfffffffe0e09a812 */ /* 0x004fe200078ec0ff */
[----:B------:R-:W-:Y:S01]  /*131b0*/  @!P3 IMAD.WIDE R6, R7, 0x4, R22 ;  /* 0x000000040706b825 */ /* 0x000fe200078e0216 */
[----:B---3--:R-:W-:-:S03]  /*131c0*/  @!P1 LOP3.LUT R11, R16, 0xfffffffe, RZ, 0xc0, !PT ;  /* 0xfffffffe100b9812 */ /* 0x008fc600078ec0ff */
[--C-:B------:R-:W-:Y:S01]  /*131d0*/  @!P2 IMAD.WIDE R8, R9, 0x4, R22.reuse ;  /* 0x000000040908a825 */ /* 0x100fe200078e0216 */
[----:B------:R4:W-:Y:S03]  /*131e0*/  @!P3 ST.E.64 [R6.64], R68 ;  /* 0x000000440600b985 */ /* 0x0009e6000c101b0c */
[--C-:B------:R-:W-:Y:S01]  /*131f0*/  @!P1 IMAD.WIDE R10, R11, 0x4, R22.reuse ;  /* 0x000000040b0a9825 */ /* 0x100fe200078e0216 */
[----:B------:R4:W-:Y:S03]  /*13200*/  @!P2 ST.E.64 [R8.64], R80 ;  /* 0x000000500800a985 */ /* 0x0009e6000c101b0c */
[----:B------:R-:W-:Y:S01]  /*13210*/  @!P0 IMAD.WIDE R22, R15, 0x4, R22 ;  /* 0x000000040f168825 */ /* 0x000fe200078e0216 */
[----:B------:R4:W-:Y:S04]  /*13220*/  @!P1 ST.E.64 [R10.64], R84 ;  /* 0x000000540a009985 */ /* 0x0009e8000c101b0c */
[----:B------:R4:W-:Y:S02]  /*13230*/  @!P0 ST.E.64 [R22.64], R96 ;  /* 0x0000006016008985 */ /* 0x0009e4000c101b0c */
.L_x_534:
[----:B------:R-:W-:Y:S05]  /*13240*/  BSYNC B0 ;  /* 0x0000000000007941 */ /* 0x000fea0003800000 */
.L_x_533:
[----:B----4-:R1:W4:Y:S01]  /*13250*/  SHFL.IDX PT, R13, R3, 0x1, 0x1c1f ;  /* 0x003c1f00030d7f89 */ /* 0x01032200000e0000 */
[----:B------:R-:W-:Y:S03]  /*13260*/  BSSY B0, `(.L_x_535) ;  /* 0x0000048000007945 */ /* 0x000fe60003800000 */
[----:B------:R1:W3:Y:S01]  /*13270*/  SHFL.IDX PT, R12, R4, 0x1, 0x1c1f ;  /* 0x003c1f00040c7f89 */ /* 0x0002e200000e0000 */
[----:B------:R-:W-:Y:S05]  /*13280*/  @P5 BRA `(.L_x_536) ;  /* 0x0000045000005947 */ /* 0x000fea0003800000 */
[C---:B---3--:R-:W-:Y:S02]  /*13290*/  IADD3 R10, R5.reuse, 0x8, RZ ;  /* 0x00000008050a7810 */ /* 0x048fe40007ffe0ff */
[----:B------:R-:W-:-:S02]  /*132a0*/  ISETP.GE.AND P1, PT, R5, c[0x0][0x3c8], PT ;  /* 0x0000f20005007a0c */ /* 0x000fc40003f26270 */
[----:B------:R-:W-:Y:S02]  /*132b0*/  ISETP.GE.AND P0, PT, R10, c[0x0][0x3c8], PT ;  /* 0x0000f2000a007a0c */ /* 0x000fe40003f06270 */
[C---:B------:R-:W-:Y:S02]  /*132c0*/  IADD3 R9, R5.reuse, 0x10, RZ ;  /* 0x0000001005097810 */ /* 0x040fe40007ffe0ff */
[----:B--2---:R-:W-:Y:S02]  /*132d0*/  IADD3 R8, R5, 0x18, RZ ;  /* 0x0000001805087810 */ /* 0x004fe40007ffe0ff */
[----:B------:R-:W-:Y:S02]  /*132e0*/  ISETP.GE.AND P4, PT, R9, c[0x0][0x3c8], PT ;  /* 0x0000f20009007a0c */ /* 0x000fe40003f86270 */
[C---:B------:R-:W-:Y:S02]  /*132f0*/  IADD3 R7, R5.reuse, 0x20, RZ ;  /* 0x0000002005077810 */ /* 0x040fe40007ffe0ff */
[C---:B------:R-:W-:Y:S01]  /*13300*/  IADD3 R6, R5.reuse, 0x28, RZ ;  /* 0x0000002805067810 */ /* 0x040fe20007ffe0ff */
[C---:B----4-:R-:W-:Y:S01]  /*13310*/  @!P1 IMAD.WIDE R14, R5.reuse, 0x4, R12 ;  /* 0x00000004050e9825 */ /* 0x050fe200078e020c */
[----:B------:R-:W-:-:S02]  /*13320*/  IADD3 R0, R5, 0x30, RZ ;  /* 0x0000003005007810 */ /* 0x000fc40007ffe0ff */
[----:B------:R-:W-:Y:S02]  /*13330*/  @!P0 LEA.HI R10, R10, R10, RZ, 0x1 ;  /* 0x0000000a0a0a8211 */ /* 0x000fe400078f08ff */
[----:B------:R-:W-:Y:S01]  /*13340*/  ISETP.GE.AND P3, PT, R8, c[0x0][0x3c8], PT ;  /* 0x0000f20008007a0c */ /* 0x000fe20003f66270 */
[----:B------:R2:W-:Y:S01]  /*13350*/  @!P1 ST.E.64 [R14.64], R146 ;  /* 0x000000920e009985 */ /* 0x0005e2000c101b0c */
[----:B------:R-:W-:Y:S02]  /*13360*/  @!P0 LOP3.LUT R10, R10, 0xfffffffe, RZ, 0xc0, !PT ;  /* 0xfffffffe0a0a8812 */ /* 0x000fe400078ec0ff */
[----:B------:R-:W-:Y:S02]  /*13370*/  ISETP.GE.AND P2, PT, R7, c[0x0][0x3c8], PT ;  /* 0x0000f20007007a0c */ /* 0x000fe40003f46270 */
[----:B------:R-:W-:Y:S01]  /*13380*/  ISETP.GE.AND P1, PT, R6, c[0x0][0x3c8], PT ;  /* 0x0000f20006007a0c */ /* 0x000fe20003f26270 */
[----:B------:R-:W-:Y:S01]  /*13390*/  @!P0 IMAD.WIDE R10, R10, 0x4, R12 ;  /* 0x000000040a0a8825 */ /* 0x000fe200078e020c */
[----:B------:R-:W-:-:S02]  /*133a0*/  @!P4 LEA.HI R9, R9, R9, RZ, 0x1 ;  /* 0x000000090909c211 */ /* 0x000fc400078f08ff */
[----:B------:R-:W-:Y:S02]  /*133b0*/  IADD3 R18, R5, 0x40, RZ ;  /* 0x0000004005127810 */ /* 0x000fe40007ffe0ff */
[----:B------:R3:W-:Y:S01]  /*133c0*/  @!P0 ST.E.64 [R10.64], R134 ;  /* 0x000000860a008985 */ /* 0x0007e2000c101b0c */
[----:B------:R-:W-:Y:S02]  /*133d0*/  ISETP.GE.AND P0, PT, R0, c[0x0][0x3c8], PT ;  /* 0x0000f20000007a0c */ /* 0x000fe40003f06270 */
[----:B------:R-:W-:Y:S02]  /*133e0*/  @!P3 LEA.HI R8, R8, R8, RZ, 0x1 ;  /* 0x000000080808b211 */ /* 0x000fe400078f08ff */
[----:B------:R-:W-:Y:S02]  /*133f0*/  @!P4 LOP3.LUT R9, R9, 0xfffffffe, RZ, 0xc0, !PT ;  /* 0xfffffffe0909c812 */ /* 0x000fe400078ec0ff */
[----:B------:R-:W-:Y:S02]  /*13400*/  @!P2 LEA.HI R7, R7, R7, RZ, 0x1 ;  /* 0x000000070707a211 */ /* 0x000fe400078f08ff */
[----:B------:R-:W-:-:S02]  /*13410*/  @!P1 LEA.HI R6, R6, R6, RZ, 0x1 ;  /* 0x0000000606069211 */ /* 0x000fc400078f08ff */
[----:B------:R-:W-:Y:S02]  /*13420*/  @!P3 LOP3.LUT R17, R8, 0xfffffffe, RZ, 0xc0, !PT ;  /* 0xfffffffe0811b812 */ /* 0x000fe400078ec0ff */
[----:B------:R-:W-:Y:S02]  /*13430*/  @!P2 LOP3.LUT R7, R7, 0xfffffffe, RZ, 0xc0, !PT ;  /* 0xfffffffe0707a812 */ /* 0x000fe400078ec0ff */
[----:B------:R-:W-:Y:S01]  /*13440*/  @!P0 LEA.HI R0, R0, R0, RZ, 0x1 ;  /* 0x0000000000008211 */ /* 0x000fe200078f08ff */
[--C-:B------:R-:W-:Y:S01]  /*13450*/  @!P3 IMAD.WIDE R16, R17, 0x4, R12.reuse ;  /* 0x000000041110b825 */ /* 0x100fe200078e020c */
[C---:B------:R-:W-:Y:S02]  /*13460*/  IADD3 R20, R5.reuse, 0x48, RZ ;  /* 0x0000004805147810 */ /* 0x040fe40007ffe0ff */
[----:B------:R-:W-:Y:S01]  /*13470*/  IADD3 R19, R5, 0x50, RZ ;  /* 0x0000005005137810 */ /* 0x000fe20007ffe0ff */
[----:B--2---:R-:W-:Y:S01]  /*13480*/  @!P4 IMAD.WIDE R14, R9, 0x4, R12 ;  /* 0x00000004090ec825 */ /* 0x004fe200078e020c */
[----:B------:R-:W-:-:S03]  /*13490*/  @!P1 LOP3.LUT R9, R6, 0xfffffffe, RZ, 0xc0, !PT ;  /* 0xfffffffe06099812 */ /* 0x000fc600078ec0ff */
[--C-:B------:R-:W-:Y:S01]  /*134a0*/  @!P2 IMAD.WIDE R6, R7, 0x4, R12.reuse ;  /* 0x000000040706a825 */ /* 0x100fe200078e020c */
[----:B------:R2:W-:Y:S03]  /*134b0*/  @!P4 ST.E.64 [R14.64], R130 ;  /* 0x000000820e00c985 */ /* 0x0005e6000c101b0c */
[--C-:B------:R-:W-:Y:S01]  /*134c0*/  @!P1 IMAD.WIDE R8, R9, 0x4, R12.reuse ;  /* 0x0000000409089825 */ /* 0x100fe200078e020c */
[----:B---3--:R-:W-:Y:S01]  /*134d0*/  @!P0 LOP3.LUT R11, R0, 0xfffffffe, RZ, 0xc0, !PT ;  /* 0xfffffffe000b8812 */ /* 0x008fe200078ec0ff */
[----:B------:R-:W-:Y:S01]  /*134e0*/  @!P3 ST.E.64 [R16.64], R118 ;  /* 0x000000761000b985 */ /* 0x000fe2000c101b0c */
[----:B------:R-:W-:Y:S02]  /*134f0*/  IADD3 R0, R5, 0x38, RZ ;  /* 0x0000003805007810 */ /* 0x000fe40007ffe0ff */
[----:B------:R-:W-:Y:S01]  /*13500*/  ISETP.GE.AND P3, PT, R18, c[0x0][0x3c8], PT ;  /* 0x0000f20012007a0c */ /* 0x000fe20003f66270 */
[----:B------:R-:W-:Y:S01]  /*13510*/  @!P0 IMAD.WIDE R10, R11, 0x4, R12 ;  /* 0x000000040b0a8825 */ /* 0x000fe200078e020c */
[----:B------:R-:W-:Y:S01]  /*13520*/  ISETP.GE.AND P4, PT, R0, c[0x0][0x3c8], PT ;  /* 0x0000f20000007a0c */ /* 0x000fe20003f86270 */
[----:B------:R3:W-:Y:S01]  /*13530*/  @!P2 ST.E.64 [R6.64], R114 ;  /* 0x000000720600a985 */ /* 0x0007e2000c101b0c */
[----:B------:R-:W-:-:S03]  /*13540*/  ISETP.GE.AND P2, PT, R20, c[0x0][0x3c8], PT ;  /* 0x0000f20014007a0c */ /* 0x000fc60003f46270 */
[----:B------:R4:W-:Y:S01]  /*13550*/  @!P1 ST.E.64 [R8.64], R102 ;  /* 0x0000006608009985 */ /* 0x0009e2000c101b0c */
[----:B------:R-:W-:-:S03]  /*13560*/  ISETP.GE.AND P1, PT, R19, c[0x0][0x3c8], PT ;  /* 0x0000f20013007a0c */ /* 0x000fc60003f26270 */
[----:B------:R1:W-:Y:S02]  /*13570*/  @!P0 ST.E.64 [R10.64], R54 ;  /* 0x000000360a008985 */ /* 0x0003e4000c101b0c */
[----:B------:R-:W-:Y:S02]  /*13580*/  @!P3 LEA.HI R18, R18, R18, RZ, 0x1 ;  /* 0x000000121212b211 */ /* 0x000fe400078f08ff */
[----:B------:R-:W-:Y:S02]  /*13590*/  @!P4 LEA.HI R0, R0, R0, RZ, 0x1 ;  /* 0x000000000000c211 */ /* 0x000fe400078f08ff */
[----:B------:R-:W-:Y:S02]  /*135a0*/  @!P2 LEA.HI R20, R20, R20, RZ, 0x1 ;  /* 0x000000141414a211 */ /* 0x000fe400078f08ff */
[----:B--2---:R-:W-:Y:S02]  /*135b0*/  IADD3 R14, R5, 0x58, RZ ;  /* 0x00000058050e7810 */ /* 0x004fe40007ffe0ff */
[----:B------:R-:W-:-:S02]  /*135c0*/  @!P1 LEA.HI R19, R19, R19, RZ, 0x1 ;  /* 0x0000001313139211 */ /* 0x000fc400078f08ff */
[----:B------:R-:W-:Y:S02]  /*135d0*/  ISETP.GE.AND P0, PT, R14, c[0x0][0x3c8], PT ;  /* 0x0000f2000e007a0c */ /* 0x000fe40003f06270 */
[----:B------:R-:W-:Y:S02]  /*135e0*/  @!P1 LOP3.LUT R19, R19, 0xfffffffe, RZ, 0xc0, !PT ;  /* 0xfffffffe13139812 */ /* 0x000fe400078ec0ff */
[----:B---3--:R-:W-:-:S03]  /*135f0*/  @!P4 LOP3.LUT R7, R0, 0xfffffffe, RZ, 0xc0, !PT ;  /* 0xfffffffe0007c812 */ /* 0x008fc600078ec0ff */
[----:B------:R-:W-:Y:S01]  /*13600*/  @!P1 IMAD.WIDE R16, R19, 0x4, R12 ;  /* 0x0000000413109825 */ /* 0x000fe200078e020c */
[----:B----4-:R-:W-:-:S03]  /*13610*/  @!P3 LOP3.LUT R9, R18, 0xfffffffe, RZ, 0xc0, !PT ;  /* 0xfffffffe1209b812 */ /* 0x010fc600078ec0ff */
[--C-:B------:R-:W-:Y:S02]  /*13620*/  @!P4 IMAD.WIDE R6, R7, 0x4, R12.reuse ;  /* 0x000000040706c825 */ /* 0x100fe400078e020c */
[----:B------:R-:W-:Y:S02]  /*13630*/  @!P0 LEA.HI R14, R14, R14, RZ, 0x1 ;  /* 0x0000000e0e0e8211 */ /* 0x000fe400078f08ff */
[----:B-1----:R-:W-:Y:S01]  /*13640*/  @!P2 LOP3.LUT R11, R20, 0xfffffffe, RZ, 0xc0, !PT ;  /* 0xfffffffe140ba812 */ /* 0x002fe200078ec0ff */
[--C-:B------:R-:W-:Y:S01]  /*13650*/  @!P3 IMAD.WIDE R8, R9, 0x4, R12.reuse ;  /* 0x000000040908b825 */ /* 0x100fe200078e020c */
[----:B------:R-:W-:Y:S01]  /*13660*/  @!P0 LOP3.LUT R15, R14, 0xfffffffe, RZ, 0xc0, !PT ;  /* 0xfffffffe0e0f8812 */ /* 0x000fe200078ec0ff */
[----:B------:R1:W-:Y:S02]  /*13670*/  @!P4 ST.E.64 [R6.64], R66 ;  /* 0x000000420600c985 */ /* 0x0003e4000c101b0c */
[--C-:B------:R-:W-:Y:S02]  /*13680*/  @!P2 IMAD.WIDE R10, R11, 0x4, R12.reuse ;  /* 0x000000040b0aa825 */ /* 0x100fe400078e020c */
[----:B------:R1:W-:Y:S02]  /*13690*/  @!P3 ST.E.64 [R8.64], R70 ;  /* 0x000000460800b985 */ /* 0x0003e4000c101b0c */
[----:B------:R-:W-:-:S02]  /*136a0*/  @!P0 IMAD.WIDE R12, R15, 0x4, R12 ;  /* 0x000000040f0c8825 */ /* 0x000fc400078e020c */
[----:B------:R1:W-:Y:S04]  /*136b0*/  @!P2 ST.E.64 [R10.64], R82 ;  /* 0x000000520a00a985 */ /* 0x0003e8000c101b0c */
[----:B------:R1:W-:Y:S04]  /*136c0*/  @!P1 ST.E.64 [R16.64], R86 ;  /* 0x0000005610009985 */ /* 0x0003e8000c101b0c */
[----:B------:R1:W-:Y:S02]  /*136d0*/  @!P0 ST.E.64 [R12.64], R98 ;  /* 0x000000620c008985 */ /* 0x0003e4000c101b0c */
.L_x_536:
[----:B------:R-:W-:Y:S05]  /*136e0*/  BSYNC B0 ;  /* 0x0000000000007941 */ /* 0x000fea0003800000 */
.L_x_535:
[----:B-1----:R1:W4:Y:S01]  /*136f0*/  SHFL.IDX PT, R11, R3, 0x2, 0x1c1f ;  /* 0x005c1f00030b7f89 */ /* 0x00232200000e0000 */
[----:B------:R-:W-:Y:S03]  /*13700*/  BSSY B0, `(.L_x_537) ;  /* 0x0000048000007945 */ /* 0x000fe60003800000 */
[----:B---3--:R1:W3:Y:S01]  /*13710*/  SHFL.IDX PT, R10, R4, 0x2, 0x1c1f ;  /* 0x005c1f00040a7f89 */ /* 0x0082e200000e0000 */
[----:B------:R-:W-:Y:S05]  /*13720*/  @P6 BRA `(.L_x_538) ;  /* 0x0000045000006947 */ /* 0x000fea0003800000 */
[C---:B------:R-:W-:Y:S02]  /*13730*/  IADD3 R9, R5.reuse, 0x8, RZ ;  /* 0x0000000805097810 */ /* 0x040fe40007ffe0ff */
[----:B--2---:R-:W-:-:S02]  /*13740*/  IADD3 R8, R5, 0x10, RZ ;  /* 0x0000001005087810 */ /* 0x004fc40007ffe0ff */
[----:B------:R-:W-:Y:S02]  /*13750*/  ISETP.GE.AND P4, PT, R9, c[0x0][0x3c8], PT ;  /* 0x0000f20009007a0c */ /* 0x000fe40003f86270 */
[C---:B------:R-:W-:Y:S02]  /*13760*/  IADD3 R7, R5.reuse, 0x18, RZ ;  /* 0x0000001805077810 */ /* 0x040fe40007ffe0ff */
[C---:B------:R-:W-:Y:S02]  /*13770*/  IADD3 R6, R5.reuse, 0x20, RZ ;  /* 0x0000002005067810 */ /* 0x040fe40007ffe0ff */
[C---:B------:R-:W-:Y:S02]  /*13780*/  IADD3 R0, R5.reuse, 0x28, RZ ;  /* 0x0000002805007810 */ /* 0x040fe40007ffe0ff */
[----:B------:R-:W-:Y:S02]  /*13790*/  ISETP.GE.AND P3, PT, R8, c[0x0][0x3c8], PT ;  /* 0x0000f20008007a0c */ /* 0x000fe40003f66270 */
[----:B------:R-:W-:-:S02]  /*137a0*/  ISETP.GE.AND P5, PT, R5, c[0x0][0x3c8], PT ;  /* 0x0000f20005007a0c */ /* 0x000fc40003fa6270 */
[----:B------:R-:W-:Y:S02]  /*137b0*/  ISETP.GE.AND P2, PT, R7, c[0x0][0x3c8], PT ;  /* 0x0000f20007007a0c */ /* 0x000fe40003f46270 */
[----:B------:R-:W-:Y:S02]  /*137c0*/  ISETP.GE.AND P1, PT, R6, c[0x0][0x3c8], PT ;  /* 0x0000f20006007a0c */ /* 0x000fe40003f26270 */
[----:B------:R-:W-:Y:S02]  /*137d0*/  ISETP.GE.AND P0, PT, R0, c[0x0][0x3c8], PT ;  /* 0x0000f20000007a0c */ /* 0x000fe40003f06270 */
[----:B------:R-:W-:Y:S02]  /*137e0*/  @!P4 LEA.HI R9, R9, R9, RZ, 0x1 ;  /* 0x000000090909c211 */ /* 0x000fe400078f08ff */
[C---:B------:R-:W-:Y:S02]  /*137f0*/  IADD3 R18, R5.reuse, 0x38, RZ ;  /* 0x0000003805127810 */ /* 0x040fe40007ffe0ff */
[----:B------:R-:W-:Y:S01]  /*13800*/  @!P3 LEA.HI R8, R8, R8, RZ, 0x1 ;  /* 0x000000080808b211 */ /* 0x000fe200078f08ff */
[----:B---34-:R-:W-:Y:S01]  /*13810*/  @!P5 IMAD.WIDE R12, R5, 0x4, R10 ;  /* 0x00000004050cd825 */ /* 0x018fe200078e020a */
[----:B------:R-:W-:-:S02]  /*13820*/  @!P4 LOP3.LUT R9, R9, 0xfffffffe, RZ, 0xc0, !PT ;  /* 0xfffffffe0909c812 */ /* 0x000fc400078ec0ff */
[----:B------:R-:W-:Y:S02]  /*13830*/  @!P2 LEA.HI R7, R7, R7, RZ, 0x1 ;  /* 0x000000070707a211 */ /* 0x000fe400078f08ff */
[----:B------:R-:W-:Y:S01]  /*13840*/  @!P1 LEA.HI R6, R6, R6, RZ, 0x1 ;  /* 0x0000000606069211 */ /* 0x000fe200078f08ff */
[--C-:B------:R-:W-:Y:S01]  /*13850*/  @!P4 IMAD.WIDE R16, R9, 0x4, R10.reuse ;  /* 0x000000040910c825 */ /* 0x100fe200078e020a */
[----:B------:R-:W-:Y:S01]  /*13860*/  @!P0 LEA.HI R0, R0, R0, RZ, 0x1 ;  /* 0x0000000000008211 */ /* 0x000fe200078f08ff */
[----:B------:R2:W-:Y:S01]  /*13870*/  @!P5 ST.E.64 [R12.64], R140 ;  /* 0x0000008c0c00d985 */ /* 0x0005e2000c101b0c */
[----:B------:R-:W-:Y:S02]  /*13880*/  @!P3 LOP3.LUT R15, R8, 0xfffffffe, RZ, 0xc0, !PT ;  /* 0xfffffffe080fb812 */ /* 0x000fe400078ec0ff */
[----:B------:R-:W-:Y:S01]  /*13890*/  @!P2 LOP3.LUT R7, R7, 0xfffffffe, RZ, 0xc0, !PT ;  /* 0xfffffffe0707a812 */ /* 0x000fe200078ec0ff */
[----:B------:R3:W-:Y:S01]  /*138a0*/  @!P4 ST.E.64 [R16.64], R136 ;  /* 0x000000881000c985 */ /* 0x0007e2000c101b0c */
[----:B------:R-:W-:Y:S01]  /*138b0*/  @!P1 LOP3.LUT R9, R6, 0xfffffffe, RZ, 0xc0, !PT ;  /* 0xfffffffe06099812 */ /* 0x000fe200078ec0ff */
[----:B------:R-:W-:Y:S01]  /*138c0*/  @!P3 IMAD.WIDE R14, R15, 0x4, R10 ;  /* 0x000000040f0eb825 */ /* 0x000fe200078e020a */
[----:B------:R-:W-:-:S02]  /*138d0*/  IADD3 R20, R5, 0x40, RZ ;  /* 0x0000004005147810 */ /* 0x000fc40007ffe0ff */
[----:B------:R-:W-:Y:S01]  /*138e0*/  IADD3 R19, R5, 0x48, RZ ;  /* 0x0000004805137810 */ /* 0x000fe20007ffe0ff */
[--C-:B------:R-:W-:Y:S01]  /*138f0*/  @!P2 IMAD.WIDE R6, R7, 0x4, R10.reuse ;  /* 0x000000040706a825 */ /* 0x100fe200078e020a */
[----:B------:R-:W-:Y:S01]  /*13900*/  @!P3 ST.E.64 [R14.64], R124 ;  /* 0x0000007c0e00b985 */ /* 0x000fe2000c101b0c */
[----:B------:R-:W-:Y:S02]  /*13910*/  ISETP.GE.AND P4, PT, R18, c[0x0][0x3c8], PT ;  /* 0x0000f20012007a0c */ /* 0x000fe40003f86270 */
[----:B------:R-:W-:Y:S01]  /*13920*/  @!P1 IMAD.WIDE R8, R9, 0x4, R10 ;  /* 0x0000000409089825 */ /* 0x000fe200078e020a */
[----:B------:R-:W-:Y:S01]  /*13930*/  @!P2 ST.E.64 [R6.64], R120 ;  /* 0x000000780600a985 */ /* 0x000fe2000c101b0c */
[----:B------:R-:W-:Y:S02]  /*13940*/  ISETP.GE.AND P3, PT, R20, c[0x0][0x3c8], PT ;  /* 0x0000f20014007a0c */ /* 0x000fe40003f66270 */
[----:B------:R-:W-:Y:S01]  /*13950*/  ISETP.GE.AND P2, PT, R19, c[0x0][0x3c8], PT ;  /* 0x0000f20013007a0c */ /* 0x000fe20003f46270 */
[----:B------:R4:W-:Y:S06]  /*13960*/  @!P1 ST.E.64 [R8.64], R108 ;  /* 0x0000006c08009985 */ /* 0x0009ec000c101b0c */
[----:B------:R-:W-:-:S02]  /*13970*/  @!P4 LEA.HI R18, R18, R18, RZ, 0x1 ;  /* 0x000000121212c211 */ /* 0x000fc400078f08ff */
[----:B--2---:R-:W-:Y:S02]  /*13980*/  @!P0 LOP3.LUT R13, R0, 0xfffffffe, RZ, 0xc0, !PT ;  /* 0xfffffffe000d8812 */ /* 0x004fe400078ec0ff */
[C---:B------:R-:W-:Y:S02]  /*13990*/  IADD3 R0, R5.reuse, 0x30, RZ ;  /* 0x0000003005007810 */ /* 0x040fe40007ffe0ff */
[----:B---3--:R-:W-:Y:S01]  /*139a0*/  IADD3 R17, R5, 0x50, RZ ;  /* 0x0000005005117810 */ /* 0x008fe20007ffe0ff */
[----:B------:R-:W-:Y:S01]  /*139b0*/  @!P0 IMAD.WIDE R12, R13, 0x4, R10 ;  /* 0x000000040d0c8825 */ /* 0x000fe200078e020a */
[----:B------:R-:W-:Y:S02]  /*139c0*/  ISETP.GE.AND P5, PT, R0, c[0x0][0x3c8], PT ;  /* 0x0000f20000007a0c */ /* 0x000fe40003fa6270 */
[----:B------:R-:W-:Y:S02]  /*139d0*/  IADD3 R16, R5, 0x58, RZ ;  /* 0x0000005805107810 */ /* 0x000fe40007ffe0ff */
[----:B------:R2:W-:Y:S01]  /*139e0*/  @!P0 ST.E.64 [R12.64], R104 ;  /* 0x000000680c008985 */ /* 0x0005e2000c101b0c */
[----:B------:R-:W-:-:S02]  /*139f0*/  ISETP.GE.AND P1, PT, R17, c[0x0][0x3c8], PT ;  /* 0x0000f20011007a0c */ /* 0x000fc40003f26270 */
[----:B------:R-:W-:Y:S02]  /*13a00*/  ISETP.GE.AND P0, PT, R16, c[0x0][0x3c8], PT ;  /* 0x0000f20010007a0c */ /* 0x000fe40003f06270 */
[----:B------:R-:W-:Y:S02]  /*13a10*/  @!P3 LEA.HI R20, R20, R20, RZ, 0x1 ;  /* 0x000000141414b211 */ /* 0x000fe400078f08ff */
[----:B------:R-:W-:Y:S02]  /*13a20*/  @!P2 LEA.HI R19, R19, R19, RZ, 0x1 ;  /* 0x000000131313a211 */ /* 0x000fe400078f08ff */
[----:B------:R-:W-:Y:S02]  /*13a30*/  @!P5 LEA.HI R0, R0, R0, RZ, 0x1 ;  /* 0x000000000000d211 */ /* 0x000fe400078f08ff */
[----:B----4-:R-:W-:Y:S02]  /*13a40*/  @!P4 LOP3.LUT R9, R18, 0xfffffffe, RZ, 0xc0, !PT ;  /* 0xfffffffe1209c812 */ /* 0x010fe400078ec0ff */
[----:B------:R-:W-:-:S02]  /*13a50*/  @!P5 LOP3.LUT R7, R0, 0xfffffffe, RZ, 0xc0, !PT ;  /* 0xfffffffe0007d812 */ /* 0x000fc400078ec0ff */
[----:B------:R-:W-:Y:S01]  /*13a60*/  @!P1 LEA.HI R17, R17, R17, RZ, 0x1 ;  /* 0x0000001111119211 */ /* 0x000fe200078f08ff */
[--C-:B------:R-:W-:Y:S01]  /*13a70*/  @!P4 IMAD.WIDE R8, R9, 0x4, R10.reuse ;  /* 0x000000040908c825 */ /* 0x100fe200078e020a */
[----:B------:R-:W-:Y:S02]  /*13a80*/  @!P0 LEA.HI R16, R16, R16, RZ, 0x1 ;  /* 0x0000001010108211 */ /* 0x000fe400078f08ff */
[----:B------:R-:W-:Y:S01]  /*13a90*/  @!P2 LOP3.LUT R19, R19, 0xfffffffe, RZ, 0xc0, !PT ;  /* 0xfffffffe1313a812 */ /* 0x000fe200078ec0ff */
[--C-:B------:R-:W-:Y:S01]  /*13aa0*/  @!P5 IMAD.WIDE R6, R7, 0x4, R10.reuse ;  /* 0x000000040706d825 */ /* 0x100fe200078e020a */
[----:B------:R-:W-:Y:S02]  /*13ab0*/  @!P1 LOP3.LUT R17, R17, 0xfffffffe, RZ, 0xc0, !PT ;  /* 0xfffffffe11119812 */ /* 0x000fe400078ec0ff */
[----:B------:R-:W-:Y:S01]  /*13ac0*/  @!P0 LOP3.LUT R15, R16, 0xfffffffe, RZ, 0xc0, !PT ;  /* 0xfffffffe100f8812 */ /* 0x000fe200078ec0ff */
[--C-:B------:R-:W-:Y:S01]  /*13ad0*/  @!P2 IMAD.WIDE R18, R19, 0x4, R10.reuse ;  /* 0x000000041312a825 */ /* 0x100fe200078e020a */
[----:B------:R3:W-:Y:S03]  /*13ae0*/  @!P5 ST.E.64 [R6.64], R56 ;  /* 0x000000380600d985 */ /* 0x0007e6000c101b0c */
[--C-:B------:R-:W-:Y:S01]  /*13af0*/  @!P1 IMAD.WIDE R16, R17, 0x4, R10.reuse ;  /* 0x0000000411109825 */ /* 0x100fe200078e020a */
[----:B--2---:R-:W-:Y:S01]  /*13b00*/  @!P3 LOP3.LUT R13, R20, 0xfffffffe, RZ, 0xc0, !PT ;  /* 0xfffffffe140db812 */ /* 0x004fe200078ec0ff */
[----:B------:R3:W-:Y:S04]  /*13b10*/  @!P4 ST.E.64 [R8.64], R60 ;  /* 0x0000003c0800c985 */ /* 0x0007e8000c101b0c */
[----:B------:R-:W-:-:S04]  /*13b20*/  @!P3 IMAD.WIDE R12, R13, 0x4, R10 ;  /* 0x000000040d0cb825 */ /* 0x000fc800078e020a */
[----:B------:R-:W-:Y:S01]  /*13b30*/  @!P0 IMAD.WIDE R10, R15, 0x4, R10 ;  /* 0x000000040f0a8825 */ /* 0x000fe200078e020a */
[----:B------:R3:W-:Y:S04]  /*13b40*/  @!P3 ST.E.64 [R12.64], R72 ;  /* 0x000000480c00b985 */ /* 0x0007e8000c101b0c */
[----:B------:R3:W-:Y:S04]  /*13b50*/  @!P2 ST.E.64 [R18.64], R76 ;  /* 0x0000004c1200a985 */ /* 0x0007e8000c101b0c */
[----:B------:R3:W-:Y:S04]  /*13b60*/  @!P1 ST.E.64 [R16.64], R88 ;  /* 0x0000005810009985 */ /* 0x0007e8000c101b0c */
[----:B------:R3:W-:Y:S02]  /*13b70*/  @!P0 ST.E.64 [R10.64], R92 ;  /* 0x0000005c0a008985 */ /* 0x0007e4000c101b0c */
.L_x_538:
[----:B------:R-:W-:Y:S05]  /*13b80*/  BSYNC B0 ;  /* 0x0000000000007941 */ /* 0x000fea0003800000 */
.L_x_537:
[----:B------:R-:W-:Y:S01]  /*13b90*/  ISETP.NE.AND P0, PT, R2, RZ, PT ;  /* 0x000000ff0200720c */ /* 0x000fe20003f05270 */
[----:B---3--:R3:W1:Y:S04]  /*13ba0*/  SHFL.IDX PT, R9, R3, 0x3, 0x1c1f ;  /* 0x007c1f0003097f89 */ /* 0x00866800000e0000 */
[----:B--2---:R3:W2:Y:S08]  /*13bb0*/  SHFL.IDX PT, R8, R4, 0x3, 0x1c1f ;  /* 0x007c1f0004087f89 */ /* 0x0046b000000e0000 */
[----:B------:R-:W-:Y:S05]  /*13bc0*/  @P0 EXIT ;  /* 0x000000000000094d */ /* 0x000fea0003800000 */
[C---:B------:R-:W-:Y:S02]  /*13bd0*/  IADD3 R6, R5.reuse, 0x8, RZ ;  /* 0x0000000805067810 */ /* 0x040fe40007ffe0ff */
[----:B-1-3--:R-:W-:-:S02]  /*13be0*/  IADD3 R4, R5, 0x10, RZ ;  /* 0x0000001005047810 */ /* 0x00afc40007ffe0ff */
        /* <DEDUP_REMOVED lines=11> */
[----:B--2-4-:R-:W-:Y:S01]  /*13ca0*/  @!P3 IMAD.WIDE R10, R5, 0x4, R8 ;  /* 0x00000004050ab825 */ /* 0x014fe200078e0208 */
[----:B------:R-:W-:-:S02]  /*13cb0*/  @!P2 LOP3.LUT R6, R6, 0xfffffffe, RZ, 0xc0, !PT ;  /* 0xfffffffe0606a812 */ /* 0x000fc400078ec0ff */
[----:B------:R-:W-:Y:S02]  /*13cc0*/  @!P1 LOP3.LUT R4, R4, 0xfffffffe, RZ, 0xc0, !PT ;  /* 0xfffffffe04049812 */ /* 0x000fe400078ec0ff */
[----:B------:R-:W-:Y:S01]  /*13cd0*/  @!P0 LOP3.LUT R3, R3, 0xfffffffe, RZ, 0xc0, !PT ;  /* 0xfffffffe03038812 */ /* 0x000fe200078ec0ff */
[--C-:B------:R-:W-:Y:S01]  /*13ce0*/  @!P2 IMAD.WIDE R6, R6, 0x4, R8.reuse ;  /* 0x000000040606a825 */ /* 0x100fe200078e0208 */
[----:B------:R-:W-:Y:S01]  /*13cf0*/  ISETP.GE.AND P5, PT, R0, c[0x0][0x3c8], PT ;  /* 0x0000f20000007a0c */ /* 0x000fe20003fa6270 */
[----:B------:R1:W-:Y:S01]  /*13d00*/  @!P3 ST.E.64 [R10.64], R142 ;  /* 0x0000008e0a00b985 */ /* 0x0003e2000c101b0c */
[C---:B------:R-:W-:Y:S01]  /*13d10*/  IADD3 R18, R5.reuse, 0x30, RZ ;  /* 0x0000003005127810 */ /* 0x040fe20007ffe0ff */
[--C-:B------:R-:W-:Y:S01]  /*13d20*/  @!P1 IMAD.WIDE R12, R4, 0x4, R8.reuse ;  /* 0x00000004040c9825 */ /* 0x100fe200078e0208 */
[C---:B------:R-:W-:Y:S01]  /*13d30*/  IADD3 R17, R5.reuse, 0x38, RZ ;  /* 0x0000003805117810 */ /* 0x040fe20007ffe0ff */
[----:B------:R2:W-:Y:S01]  /*13d40*/  @!P2 ST.E.64 [R6.64], R138 ;  /* 0x0000008a0600a985 */ /* 0x0005e2000c101b0c */
[----:B------:R-:W-:Y:S01]  /*13d50*/  IADD3 R16, R5, 0x40, RZ ;  /* 0x0000004005107810 */ /* 0x000fe20007ffe0ff */
[----:B------:R-:W-:Y:S01]  /*13d60*/  @!P0 IMAD.WIDE R14, R3, 0x4, R8 ;  /* 0x00000004030e8825 */ /* 0x000fe200078e0208 */
[C---:B------:R-:W-:Y:S01]  /*13d70*/  IADD3 R4, R5.reuse, 0x48, RZ ;  /* 0x0000004805047810 */ /* 0x040fe20007ffe0ff */
[----:B------:R3:W-:Y:S01]  /*13d80*/  @!P1 ST.E.64 [R12.64], R126 ;  /* 0x0000007e0c009985 */ /* 0x0007e2000c101b0c */
[----:B------:R-:W-:-:S02]  /*13d90*/  IADD3 R3, R5, 0x50, RZ ;  /* 0x0000005005037810 */ /* 0x000fc40007ffe0ff */
[----:B------:R-:W-:Y:S01]  /*13da0*/  ISETP.GE.AND P4, PT, R18, c[0x0][0x3c8], PT ;  /* 0x0000f20012007a0c */ /* 0x000fe20003f86270 */
[----:B------:R4:W-:Y:S01]  /*13db0*/  @!P0 ST.E.64 [R14.64], R122 ;  /* 0x0000007a0e008985 */ /* 0x0009e2000c101b0c */
[----:B------:R-:W-:Y:S02]  /*13dc0*/  ISETP.GE.AND P3, PT, R17, c[0x0][0x3c8], PT ;  /* 0x0000f20011007a0c */ /* 0x000fe40003f66270 */
[----:B------:R-:W-:Y:S02]  /*13dd0*/  ISETP.GE.AND P2, PT, R16, c[0x0][0x3c8], PT ;  /* 0x0000f20010007a0c */ /* 0x000fe40003f46270 */
[----:B------:R-:W-:Y:S02]  /*13de0*/  ISETP.GE.AND P1, PT, R4, c[0x0][0x3c8], PT ;  /* 0x0000f20004007a0c */ /* 0x000fe40003f26270 */
[----:B------:R-:W-:Y:S02]  /*13df0*/  ISETP.GE.AND P0, PT, R3, c[0x0][0x3c8], PT ;  /* 0x0000f20003007a0c */ /* 0x000fe40003f06270 */
[----:B------:R-:W-:-:S02]  /*13e00*/  @!P6 LEA.HI R2, R2, R2, RZ, 0x1 ;  /* 0x000000020202e211 */ /* 0x000fc400078f08ff */
[----:B------:R-:W-:Y:S02]  /*13e10*/  @!P5 LEA.HI R0, R0, R0, RZ, 0x1 ;  /* 0x000000000000d211 */ /* 0x000fe400078f08ff */
[----:B------:R-:W-:Y:S02]  /*13e20*/  @!P4 LEA.HI R18, R18, R18, RZ, 0x1 ;  /* 0x000000121212c211 */ /* 0x000fe400078f08ff */
[----:B------:R-:W-:Y:S02]  /*13e30*/  @!P3 LEA.HI R17, R17, R17, RZ, 0x1 ;  /* 0x000000111111b211 */ /* 0x000fe400078f08ff */
[----:B-1----:R-:W-:Y:S02]  /*13e40*/  @!P5 LOP3.LUT R11, R0, 0xfffffffe, RZ, 0xc0, !PT ;  /* 0xfffffffe000bd812 */ /* 0x002fe400078ec0ff */
[----:B------:R-:W-:Y:S02]  /*13e50*/  @!P2 LEA.HI R16, R16, R16, RZ, 0x1 ;  /* 0x000000101010a211 */ /* 0x000fe400078f08ff */
[----:B--2---:R-:W-:Y:S01]  /*13e60*/  @!P6 LOP3.LUT R7, R2, 0xfffffffe, RZ, 0xc0, !PT ;  /* 0xfffffffe0207e812 */ /* 0x004fe200078ec0ff */
[----:B------:R-:W-:Y:S01]  /*13e70*/  @!P5 IMAD.WIDE R10, R11, 0x4, R8 ;  /* 0x000000040b0ad825 */ /* 0x000fe200078e0208 */
[----:B------:R-:W-:-:S02]  /*13e80*/  @!P1 LEA.HI R4, R4, R4, RZ, 0x1 ;  /* 0x0000000404049211 */ /* 0x000fc400078f08ff */
[----:B------:R-:W-:Y:S01]  /*13e90*/  @!P0 LEA.HI R3, R3, R3, RZ, 0x1 ;  /* 0x0000000303038211 */ /* 0x000fe200078f08ff */
[----:B------:R-:W-:Y:S01]  /*13ea0*/  @!P6 IMAD.WIDE R6, R7, 0x4, R8 ;  /* 0x000000040706e825 */ /* 0x000fe200078e0208 */
[----:B---3--:R-:W-:Y:S02]  /*13eb0*/  @!P4 LOP3.LUT R13, R18, 0xfffffffe, RZ, 0xc0, !PT ;  /* 0xfffffffe120dc812 */ /* 0x008fe400078ec0ff */
[----:B------:R-:W-:Y:S02]  /*13ec0*/  @!P3 LOP3.LUT R17, R17, 0xfffffffe, RZ, 0xc0, !PT ;  /* 0xfffffffe1111b812 */ /* 0x000fe400078ec0ff */
[----:B----4-:R-:W-:Y:S01]  /*13ed0*/  @!P2 LOP3.LUT R15, R16, 0xfffffffe, RZ, 0xc0, !PT ;  /* 0xfffffffe100fa812 */ /* 0x010fe200078ec0ff */
[----:B------:R1:W-:Y:S01]  /*13ee0*/  @!P6 ST.E.64 [R6.64], R110 ;  /* 0x0000006e0600e985 */ /* 0x0003e2000c101b0c */
[----:B------:R-:W-:Y:S02]  /*13ef0*/  @!P1 LOP3.LUT R19, R4, 0xfffffffe, RZ, 0xc0, !PT ;  /* 0xfffffffe04139812 */ /* 0x000fe400078ec0ff */
[----:B------:R-:W-:Y:S01]  /*13f00*/  @!P0 LOP3.LUT R3, R3, 0xfffffffe, RZ, 0xc0, !PT ;  /* 0xfffffffe03038812 */ /* 0x000fe200078ec0ff */
[----:B------:R2:W-:Y:S01]  /*13f10*/  @!P5 ST.E.64 [R10.64], R106 ;  /* 0x0000006a0a00d985 */ /* 0x0005e2000c101b0c */
[----:B------:R-:W-:-:S03]  /*13f20*/  IADD3 R5, R5, 0x58, RZ ;  /* 0x0000005805057810 */ /* 0x000fc60007ffe0ff */
[----:B------:R-:W-:-:S04]  /*13f30*/  @!P0 IMAD.WIDE R2, R3, 0x4, R8 ;  /* 0x0000000403028825 */ /* 0x000fc800078e0208 */
[----:B-1----:R-:W-:-:S04]  /*13f40*/  @!P4 IMAD.WIDE R6, R13, 0x4, R8 ;  /* 0x000000040d06c825 */ /* 0x002fc800078e0208 */
[--C-:B--2---:R-:W-:Y:S01]  /*13f50*/  @!P3 IMAD.WIDE R10, R17, 0x4, R8.reuse ;  /* 0x00000004110ab825 */ /* 0x104fe200078e0208 */
[----:B------:R1:W-:Y:S03]  /*13f60*/  @!P4 ST.E.64 [R6.64], R58 ;  /* 0x0000003a0600c985 */ /* 0x0003e6000c101b0c */
[--C-:B------:R-:W-:Y:S01]  /*13f70*/  @!P2 IMAD.WIDE R12, R15, 0x4, R8.reuse ;  /* 0x000000040f0ca825 */ /* 0x100fe200078e0208 */
[----:B------:R1:W-:Y:S03]  /*13f80*/  @!P3 ST.E.64 [R10.64], R62 ;  /* 0x0000003e0a00b985 */ /* 0x0003e6000c101b0c */
[----:B------:R-:W-:Y:S01]  /*13f90*/  @!P1 IMAD.WIDE R14, R19, 0x4, R8 ;  /* 0x00000004130e9825 */ /* 0x000fe200078e0208 */
[----:B------:R1:W-:Y:S04]  /*13fa0*/  @!P2 ST.E.64 [R12.64], R74 ;  /* 0x0000004a0c00a985 */ /* 0x0003e8000c101b0c */
[----:B------:R1:W-:Y:S04]  /*13fb0*/  @!P1 ST.E.64 [R14.64], R78 ;  /* 0x0000004e0e009985 */ /* 0x0003e8000c101b0c */
[----:B------:R1:W-:Y:S01]  /*13fc0*/  @!P0 ST.E.64 [R2.64], R90 ;  /* 0x0000005a02008985 */ /* 0x0003e2000c101b0c */
[----:B------:R-:W-:-:S13]  /*13fd0*/  ISETP.GE.AND P0, PT, R5, c[0x0][0x3c8], PT ;  /* 0x0000f20005007a0c */ /* 0x000fda0003f06270 */
[----:B------:R-:W-:Y:S05]  /*13fe0*/  @P0 EXIT ;  /* 0x000000000000094d */ /* 0x000fea0003800000 */
[----:B-1----:R-:W-:-:S04]  /*13ff0*/  LEA.HI R3, R5, R5, RZ, 0x1 ;  /* 0x0000000505037211 */ /* 0x002fc800078f08ff */
[----:B------:R-:W-:-:S05]  /*14000*/  LOP3.LUT R3, R3, 0xfffffffe, RZ, 0xc0, !PT ;  /* 0xfffffffe03037812 */ /* 0x000fca00078ec0ff */
[----:B------:R-:W-:-:S05]  /*14010*/  IMAD.WIDE R8, R3, 0x4, R8 ;  /* 0x0000000403087825 */ /* 0x000fca00078e0208 */
[----:B------:R-:W-:Y:S01]  /*14020*/  ST.E.64 [R8.64], R94 ;  /* 0x0000005e08007985 */ /* 0x000fe2000c101b0c */
[----:B------:R-:W-:Y:S05]  /*14030*/  EXIT ;  /* 0x000000000000794d */ /* 0x000fea0003800000 */
.L_x_532:
[----:B------:R-:W1:Y:S02]  /*14040*/  S2R R4, SR_TID.X ;  /* 0x0000000000047919 */ /* 0x000e640000002100 */
[----:B-1----:R-:W-:-:S13]  /*14050*/  ISETP.GT.AND P0, PT, R4, 0x7f, PT ;  /* 0x0000007f0400780c */ /* 0x002fda0003f04270 */
[----:B------:R-:W-:Y:S05]  /*14060*/  @P0 EXIT ;  /* 0x000000000000094d */ /* 0x000fea0003800000 */
[----:B------:R-:W1:Y:S01]  /*14070*/  S2R R7, SR_CTAID.X ;  /* 0x0000000000077919 */ /* 0x000e620000002500 */
[----:B------:R-:W-:-:S05]  /*14080*/  MOV R0, c[0x0][0x4e8] ;  /* 0x00013a0000007a02 */ /* 0x000fca0000000f00 */
[----:B------:R-:W-:Y:S01]  /*14090*/  IMAD R2, R0, c[0x0][0x388], RZ ;  /* 0x0000e20000027a24 */ /* 0x000fe200078e02ff */
[----:B-1----:R-:W-:-:S04]  /*140a0*/  LEA R7, R7, R4, 0x7 ;  /* 0x0000000407077211 */ /* 0x002fc800078e38ff */
[----:B------:R-:W-:-:S13]  /*140b0*/  ISETP.GE.AND P0, PT, R7, R2, PT ;  /* 0x000000020700720c */ /* 0x000fda0003f06270 */
[----:B------:R-:W-:Y:S05]  /*140c0*/  @P0 EXIT ;  /* 0x000000000000094d */ /* 0x000fea0003800000 */
[----:B------:R-:W1:Y:S01]  /*140d0*/  S2R R5, SR_CTAID.Z ;  /* 0x0000000000057919 */ /* 0x000e620000002700 */
[----:B------:R-:W-:Y:S01]  /*140e0*/  USHF.R.S32.HI UR6, URZ, 0x1f, UR8 ;  /* 0x0000001f3f067899 */ /* 0x000fe20008011408 */
[----:B------:R-:W-:Y:S01]  /*140f0*/  ISETP.NE.AND P0, PT, R0, 0x1, PT ;  /* 0x000000010000780c */ /* 0x000fe20003f05270 */
[----:B------:R-:W-:Y:S01]  /*14100*/  ULDC.64 UR4, c[0x0][0x4d0] ;  /* 0x0001340000047ab9 */ /* 0x000fe20000000a00 */
[----:B------:R-:W2:Y:S01]  /*14110*/  S2R R3, SR_CTAID.Y ;  /* 0x0000000000037919 */ /* 0x000ea20000002600 */
[----:B------:R-:W-:Y:S01]  /*14120*/  UIMAD UR6, UR6, UR4, URZ ;  /* 0x00000004060672a4 */ /* 0x000fe2000f8e023f */
[----:B------:R-:W-:Y:S01]  /*14130*/  IADD3 R2, RZ, -UR8, RZ ;  /* 0x80000008ff027c10 */ /* 0x000fe2000fffe0ff */
[----:B------:R-:W-:Y:S01]  /*14140*/  UIMAD.WIDE.U32 UR10, UR8, UR4, URZ ;  /* 0x00000004080a72a5 */ /* 0x000fe2000f8e003f */
[----:B------:R-:W-:Y:S01]  /*14150*/  MOV R6, R7 ;  /* 0x0000000700067202 */ /* 0x000fe20000000f00 */
[----:B------:R-:W-:-:S04]  /*14160*/  UIMAD UR4, UR8, UR5, UR6 ;  /* 0x00000005080472a4 */ /* 0x000fc8000f8e0206 */
[----:B------:R-:W-:Y:S01]  /*14170*/  UIADD3 UR4, UR11, UR4, URZ ;  /* 0x000000040b047290 */ /* 0x000fe2000fffe03f */
[----:B------:R-:W-:Y:S01]  /*14180*/  MOV R9, UR11 ;  /* 0x0000000b00097c02 */ /* 0x000fe20008000f00 */
[----:B------:R-:W-:-:S04]  /*14190*/  @P0 IMAD.HI.U32 R4, R7, c[0x0][0x4ec], RZ ;  /* 0x00013b0007040a27 */ /* 0x000fc800078e00ff */
[----:B------:R-:W-:Y:S01]  /*141a0*/  IMAD.U32 R8, RZ, RZ, UR10 ;  /* 0x0000000aff087e24 */ /* 0x000fe2000f8e00ff */
[----:B------:R-:W-:Y:S01]  /*141b0*/  @P0 SHF.R.U32.HI R6, RZ, c[0x0][0x4f0], R4 ;  /* 0x00013c00ff060a19 */ /* 0x000fe20000011604 */
[----:B------:R-:W-:Y:S01]  /*141c0*/  IMAD.U32 R9, RZ, RZ, UR4 ;  /* 0x00000004ff097e24 */ /* 0x000fe2000f8e00ff */
[----:B-1----:R-:W-:-:S03]  /*141d0*/  SHF.R.S32.HI R0, RZ, 0x1f, R5 ;  /* 0x0000001fff007819 */ /* 0x002fc60000011405 */
[----:B------:R-:W-:Y:S01]  /*141e0*/  IMAD.WIDE.U32 R8, R5, c[0x0][0x4d8], R8 ;  /* 0x0001360005087a25 */ /* 0x000fe200078e0008 */
[----:B------:R-:W-:-:S03]  /*141f0*/  IADD3 R4, -R6, RZ, RZ ;  /* 0x000000ff06047210 */ /* 0x000fc60007ffe1ff */
[----:B------:R-:W-:Y:S02]  /*14200*/  IMAD R0, R0, c[0x0][0x4d8], RZ ;  /* 0x0001360000007a24 */ /* 0x000fe400078e02ff */
[----:B--2---:R-:W-:Y:S02]  /*14210*/  IMAD R2, R2, c[0x0][0x550], R3 ;  /* 0x0001540002027a24 */ /* 0x004fe400078e0203 */
[----:B------:R-:W-:Y:S02]  /*14220*/  IMAD R0, R5, c[0x0][0x4dc], R0 ;  /* 0x0001370005007a24 */ /* 0x000fe400078e0200 */
[----:B------:R-:W-:Y:S01]  /*14230*/  IMAD R4, R4, c[0x0][0x4e8], R7 ;  /* 0x00013a0004047a24 */ /* 0x000fe200078e0207 */
[----:B------:R-:W-:Y:S01]  /*14240*/  SHF.R.S32.HI R3, RZ, 0x1f, R2 ;  /* 0x0000001fff037819 */ /* 0x000fe20000011402 */
[----:B------:R-:W-:Y:S01]  /*14250*/  IMAD.IADD R9, R0, 0x1, R9 ;  /* 0x0000000100097824 */ /* 0x000fe200078e0209 */
[----:B------:R-:W-:-:S03]  /*14260*/  SHF.R.S32.HI R0, RZ, 0x1f, R6 ;  /* 0x0000001fff007819 */ /* 0x000fc60000011406 */
[----:B------:R-:W-:Y:S02]  /*14270*/  IMAD R3, R3, c[0x0][0x4e0], RZ ;  /* 0x0001380003037a24 */ /* 0x000fe400078e02ff */
[----:B------:R-:W-:-:S04]  /*14280*/  IMAD.WIDE.U32 R8, R2, c[0x0][0x4e0], R8 ;  /* 0x0001380002087a25 */ /* 0x000fc800078e0008 */
[----:B------:R-:W-:Y:S01]  /*14290*/  IMAD R3, R2, c[0x0][0x4e4], R3 ;  /* 0x0001390002037a24 */ /* 0x000fe200078e0203 */
[----:B------:R-:W-:Y:S02]  /*142a0*/  SHF.R.S32.HI R2, RZ, 0x1f, R4 ;  /* 0x0000001fff027819 */ /* 0x000fe40000011404 */
[----:B------:R-:W-:-:S03]  /*142b0*/  IADD3 R6, P0, R6, R8, RZ ;  /* 0x0000000806067210 */ /* 0x000fc60007f1e0ff */
[----:B------:R-:W-:Y:S01]  /*142c0*/  IMAD R5, R2, c[0x0][0x4c8], RZ ;  /* 0x0001320002057a24 */ /* 0x000fe200078e02ff */
[----:B------:R-:W-:-:S03]  /*142d0*/  IADD3.X R7, R0, R9, R3, P0, !PT ;  /* 0x0000000900077210 */ /* 0x000fc600007fe403 */
[C---:B------:R-:W-:Y:S02]  /*142e0*/  IMAD R5, R4.reuse, c[0x0][0x4cc], R5 ;  /* 0x0001330004057a24 */ /* 0x040fe400078e0205 */
[----:B------:R-:W-:-:S05]  /*142f0*/  IMAD.WIDE.U32 R6, R4, c[0x0][0x4c8], R6 ;  /* 0x0001320004067a25 */ /* 0x000fca00078e0006 */
[----:B------:R-:W-:Y:S02]  /*14300*/  IADD3 R5, R7, R5, RZ ;  /* 0x0000000507057210 */ /* 0x000fe40007ffe0ff */
[----:B------:R-:W-:-:S04]  /*14310*/  LEA R2, P0, R6, c[0x0][0x4a8], 0x2 ;  /* 0x00012a0006027a11 */ /* 0x000fc800078010ff */
[----:B------:R-:W-:Y:S02]  /*14320*/  LEA.HI.X R3, R6, c[0x0][0x4ac], R5, 0x2, P0 ;  /* 0x00012b0006037a11 */ /* 0x000fe400000f1405 */
[----:B------:R-:W-:-:S05]  /*14330*/  MOV R5, 0xff800000 ;  /* 0xff80000000057802 */ /* 0x000fca0000000f00 */
[----:B------:R-:W-:Y:S01]  /*14340*/  STG.E [R2.64], R5 ;  /* 0x0000000502007986 */ /* 0x000fe2000c10190c */
[----:B------:R-:W-:Y:S05]  /*14350*/  EXIT ;  /* 0x000000000000794d */ /* 0x000fea0003800000 */
.L_x_455:
[----:B------:R-:W-:Y:S01]  /*14360*/  IMAD.MOV.U32 R7, RZ, RZ, 0x1 ;  /* 0x00000001ff077424 */ /* 0x000fe200078e00ff */
[----:B------:R-:W-:Y:S02]  /*14370*/  MOV R10, 0x1c1f ;  /* 0x00001c1f000a7802 */ /* 0x000fe40000000f00 */
[----:B------:R-:W-:Y:S02]  /*14380*/  MOV R8, 0x143a0 ;  /* 0x000143a000087802 */ /* 0x000fe40000000f00 */
[----:B-1----:R-:W-:Y:S05]  /*14390*/  CALL.REL.NOINC `($__internal_8_$__cuda_sm70_shflsync_idx_p) ;  /* 0x0000028000007944 */ /* 0x002fea0003c00000 */
[----:B--2---:R-:W-:Y:S01]  /*143a0*/  IMAD.MOV.U32 R14, RZ, RZ, R7 ;  /* 0x000000ffff0e7224 */ /* 0x004fe200078e0007 */
[----:B------:R-:W-:Y:S01]  /*143b0*/  MOV R7, 0x1 ;  /* 0x0000000100077802 */ /* 0x000fe20000000f00 */
[----:B-1----:R-:W-:Y:S01]  /*143c0*/  IMAD.MOV.U32 R12, RZ, RZ, R11 ;  /* 0x000000ffff0c7224 */ /* 0x002fe200078e000b */
[----:B------:R-:W-:Y:S02]  /*143d0*/  MOV R10, 0x1c1f ;  /* 0x00001c1f000a7802 */ /* 0x000fe40000000f00 */
[----:B------:R-:W-:Y:S02]  /*143e0*/  MOV R8, 0x14400 ;  /* 0x0001440000087802 */ /* 0x000fe40000000f00 */
[----:B------:R-:W-:Y:S05]  /*143f0*/  CALL.REL.NOINC `($__internal_8_$__cuda_sm70_shflsync_idx_p) ;  /* 0x0000022000007944 */ /* 0x000fea0003c00000 */
[----:B-12---:R-:W-:Y:S05]  /*14400*/  BRA `(.L_x_539) ;  /* 0xfffedf4000007947 */ /* 0x006fea000383ffff */
.L_x_482:
[----:B----4-:R-:W-:Y:S01]  /*14410*/  MOV R10, 0x1c1f ;  /* 0x00001c1f000a7802 */ /* 0x010fe20000000f00 */
[----:B------:R-:W-:Y:S01]  /*14420*/  IMAD.MOV.U32 R7, RZ, RZ, 0x1 ;  /* 0x00000001ff077424 */ /* 0x000fe200078e00ff */
[----:B------:R-:W-:Y:S02]  /*14430*/  MOV R8, 0x14450 ;  /* 0x0001445000087802 */ /* 0x000fe40000000f00 */
[----:B-123--:R-:W-:Y:S05]  /*14440*/  CALL.REL.NOINC `($__internal_8_$__cuda_sm70_shflsync_idx_p) ;  /* 0x000001d000007944 */ /* 0x00efea0003c00000 */
[----:B-1----:R-:W-:Y:S01]  /*14450*/  MOV R10, 0x1c1f ;  /* 0x00001c1f000a7802 */ /* 0x002fe20000000f00 */
[----:B--2---:R-:W-:Y:S01]  /*14460*/  IMAD.MOV.U32 R3, RZ, RZ, R7 ;  /* 0x000000ffff037224 */ /* 0x004fe200078e0007 */
[----:B------:R-:W-:Y:S01]  /*14470*/  MOV R7, 0x1 ;  /* 0x0000000100077802 */ /* 0x000fe20000000f00 */
[----:B------:R-:W-:Y:S01]  /*14480*/  IMAD.MOV.U32 R12, RZ, RZ, R0 ;  /* 0x000000ffff0c7224 */ /* 0x000fe200078e0000 */
[----:B------:R-:W-:Y:S02]  /*14490*/  MOV R8, 0x144b0 ;  /* 0x000144b000087802 */ /* 0x000fe40000000f00 */
[----:B------:R-:W-:Y:S05]  /*144a0*/  CALL.REL.NOINC `($__internal_8_$__cuda_sm70_shflsync_idx_p) ;  /* 0x0000017000007944 */ /* 0x000fea0003c00000 */
[----:B-12---:R-:W-:-:S05]  /*144b0*/  BRA `(.L_x_540) ;  /* 0xffff1e9000007947 */ /* 0x006fca000383ffff */
.L_x_507:
        /* <DEDUP_REMOVED lines=11> */
.L_x_513:
[----:B--2---:R-:W-:Y:S01]  /*14570*/  MOV R10, 0x1c1f ;  /* 0x00001c1f000a7802 */ /* 0x004fe20000000f00 */
[----:B------:R-:W-:Y:S01]  /*14580*/  IMAD.MOV.U32 R7, RZ, RZ, 0x1 ;  /* 0x00000001ff077424 */ /* 0x000fe200078e00ff */
[----:B------:R-:W-:Y:S02]  /*14590*/  MOV R8, 0x145b0 ;  /* 0x000145b000087802 */ /* 0x000fe40000000f00 */
[----:B-1-3--:R-:W-:Y:S05]  /*145a0*/  CALL.REL.NOINC `($__internal_8_$__cuda_sm70_shflsync_idx_p) ;  /* 0x0000007000007944 */ /* 0x00afea0003c00000 */
[----:B-1----:R-:W-:Y:S01]  /*145b0*/  MOV R10, 0x1c1f ;  /* 0x00001c1f000a7802 */ /* 0x002fe20000000f00 */
[----:B--2---:R-:W-:Y:S01]  /*145c0*/  IMAD.MOV.U32 R6, RZ, RZ, R7 ;  /* 0x000000ffff067224 */ /* 0x004fe200078e0007 */
[----:B------:R-:W-:Y:S01]  /*145d0*/  MOV R7, 0x1 ;  /* 0x0000000100077802 */ /* 0x000fe20000000f00 */
[----:B------:R-:W-:Y:S01]  /*145e0*/  IMAD.MOV.U32 R12, RZ, RZ, R4 ;  /* 0x000000ffff0c7224 */ /* 0x000fe200078e0004 */
[----:B------:R-:W-:Y:S02]  /*145f0*/  MOV R8, 0x14610 ;  /* 0x0001461000087802 */ /* 0x000fe40000000f00 */
[----:B------:R-:W-:Y:S05]  /*14600*/  CALL.REL.NOINC `($__internal_8_$__cuda_sm70_shflsync_idx_p) ;  /* 0x0000001000007944 */ /* 0x000fea0003c00000 */
[----:B-12---:R-:W-:-:S05]  /*14610*/  BRA `(.L_x_542) ;  /* 0xffff952000007947 */ /* 0x006fca000383ffff */
        .weak           $__internal_8_$__cuda_sm70_shflsync_idx_p
        .type           $__internal_8_$__cuda_sm70_shflsync_idx_p,@function
        .size           $__internal_8_$__cuda_sm70_shflsync_idx_p,(.L_x_1825 - $__internal_8_$__cuda_sm70_shflsync_idx_p)
$__internal_8_$__cuda_sm70_shflsync_idx_p:
[----:B------:R-:W-:Y:S01]  /*14620*/  MOV R9, 0x0 ;  /* 0x0000000000097802 */ /* 0x000fe20000000f00 */
[----:B------:R-:W-:Y:S04]  /*14630*/  WARPSYNC R223 ;  /* 0x000000df00007348 */ /* 0x000fe80003800000 */
[----:B------:R1:W2:Y:S01]  /*14640*/  SHFL.IDX PT, R7, R12, R7, R10 ;  /* 0x000000070c077389 */ /* 0x0002a200000e000a */
[----:B------:R-:W-:Y:S05]  /*14650*/  RET.REL.NODEC R8 `(_ZN7cutlass13device_kernelIN5flash19enable_sm80_to_sm89INS1_16FlashAttnFwdSm80INS1_25CollectiveMainloopFwdSm80ILi4ELi1ELb0EN4cute5tupleIJNS5_1CILi128EEENS7_ILi48EEENS7_ILi96EEEEEELi96ENS_10bfloat16_tEfNS_4arch4Sm80ELb0ELb1ELb1ELb0ELb1ELb0ELb1ELb1EEENS1_21CollectiveEpilogueFwdINS6_IJS8_SA_S9_EEENS6_IJNS7_ILi1EEESI_SI_EEESC_SE_Li128ELb0ELb1ELb1ELb0EEENS1_19SingleTileSchedulerILb0ELb1ELb1ELi128EEEEEEEEEvNT_6ParamsE) ;  /* 0xfffeb9a008007950 */ /* 0x000fea0003c3ffff */
.L_x_543:
        /* <DEDUP_REMOVED lines=10> */
.L_x_1825:


//--------------------- .text._ZN7cutlass13device_kernelIN5flash19enable_sm80_to_sm89INS1_16FlashAttnFwdSm80INS1_25CollectiveMainloopFwdSm80ILi4ELi1ELb0EN4cute5tupleIJNS5_1CILi128EEENS7_ILi48EEENS7_ILi96EEEEEELi96ENS_10bfloat16_tEfNS_4arch4Sm80ELb0ELb1ELb1ELb1ELb1ELb0ELb1ELb1EEENS1_21CollectiveEpilogueFwdINS6_IJS8_SA_S9_EEENS6_IJNS7_ILi1EEESI_SI_EEESC_SE_Li128ELb1ELb1ELb1ELb0EEENS1_36VarlenDynamicPersistentTileSchedulerILi128ELi48ELi128ELi128ELb1ELb1ELb0ELb1ELb0ELb1EEEEEEEEEvNT_6ParamsE --------------------------
	.section	.text._ZN7cutlass13device_kernelIN5flash19enable_sm80_to_sm89INS1_16FlashAttnFwdSm80INS1_25CollectiveMainloopFwdSm80ILi4ELi1ELb0EN4cute5tupleIJNS5_1CILi128EEENS7_ILi48EEENS7_ILi96EEEEEELi96ENS_10bfloat16_tEfNS_4arch4Sm80ELb0ELb1ELb1ELb1ELb1ELb0ELb1ELb1EEENS1_21CollectiveEpilogueFwdINS6_IJS8_SA_S9_EEENS6_IJNS7_ILi1EEESI_SI_EEESC_SE_Li128ELb1ELb1ELb1ELb0EEENS1_36VarlenDynamicPersistentTileSchedulerILi128ELi48ELi128ELi128ELb1ELb1ELb0ELb1ELb0ELb1EEEEEEEEEvNT_6ParamsE,"ax",@progbits
	.sectioninfo	@"SHI_REGISTERS=255"
	.align	128
.text._ZN7cutlass13device_kernelIN5flash19enable_sm80_to_sm89INS1_16FlashAttnFwdSm80INS1_25CollectiveMainloopFwdSm80ILi4ELi1ELb0EN4cute5tupleIJNS5_1CILi128EEENS7_ILi48EEENS7_ILi96EEEEEELi96ENS_10bfloat16_tEfNS_4arch4Sm80ELb0ELb1ELb1ELb1ELb1ELb0ELb1ELb1EEENS1_21CollectiveEpilogueFwdINS6_IJS8_SA_S9_EEENS6_IJNS7_ILi1EEESI_SI_EEESC_SE_Li128ELb1ELb1ELb1ELb0EEENS1_36VarlenDynamicPersistentTileSchedulerILi128ELi48ELi128ELi128ELb1ELb1ELb0ELb1ELb0ELb1EEEEEEEEEvNT_6ParamsE:
        .type           _ZN7cutlass13device_kernelIN5flash19enable_sm80_to_sm89INS1_16FlashAttnFwdSm80INS1_25CollectiveMainloopFwdSm80ILi4ELi1ELb0EN4cute5tupleIJNS5_1CILi128EEENS7_ILi48EEENS7_ILi96EEEEEELi96ENS_10bfloat16_tEfNS_4arch4Sm80ELb0ELb1ELb1ELb1ELb1ELb0ELb1ELb1EEENS1_21CollectiveEpilogueFwdINS6_IJS8_SA_S9_EEENS6_IJNS7_ILi1EEESI_SI_EEESC_SE_Li128ELb1ELb1ELb1ELb0EEENS1_36VarlenDynamicPersistentTileSchedulerILi128ELi48ELi128ELi128ELb1ELb1ELb0ELb1ELb0ELb1EEEEEEEEEvNT_6ParamsE,@function
        .size           _ZN7cutlass13device_kernelIN5flash19enable_sm80_to_sm89INS1_16FlashAttnFwdSm80INS1_25CollectiveMainloopFwdSm80ILi4ELi1ELb0EN4cute5tupleIJNS5_1CILi128EEENS7_ILi48EEENS7_ILi96EEEEEELi96ENS_10bfloat16_tEfNS_4arch4Sm80ELb0ELb1ELb1ELb1ELb1ELb0ELb1ELb1EEENS1_21CollectiveEpilogueFwdINS6_IJS8_SA_S9_EEENS6_IJNS7_ILi1EEESI_SI_EEESC_SE_Li128ELb1ELb1ELb1ELb0EEENS1_36VarlenDynamicPersistentTileSchedulerILi128ELi48ELi128ELi128ELb1ELb1ELb0ELb1ELb0ELb1EEEEEEEEEvNT_6ParamsE,(.L_x_1827 - _ZN7cutlass13device_kernelIN5flash19enable_sm80_to_sm89INS1_16FlashAttnFwdSm80INS1_25CollectiveMainloopFwdSm80ILi4ELi1ELb0EN4cute5tupleIJNS5_1CILi128EEENS7_ILi48EEENS7_ILi96EEEEEELi96ENS_10bfloat16_tEfNS_4arch4Sm80ELb0ELb1ELb1ELb1ELb1ELb0ELb1ELb1EEENS1_21CollectiveEpilogueFwdINS6_IJS8_SA_S9_EEENS6_IJNS7_ILi1EEESI_SI_EEESC_SE_Li128ELb1ELb1ELb1ELb0EEENS1_36VarlenDynamicPersistentTileSchedulerILi128ELi48ELi128ELi128ELb1ELb1ELb0ELb1ELb0ELb1EEEEEEEEEvNT_6ParamsE)
        .other          _ZN7cutlass13device_kernelIN5flash19enable_sm80_to_sm89INS1_16FlashAttnFwdSm80INS1_25CollectiveMainloopFwdSm80ILi4ELi1ELb0EN4cute5tupleIJNS5_1CILi128EEENS7_ILi48EEENS7_ILi96EEEEEELi96ENS_10bfloat16_tEfNS_4arch4Sm80ELb0ELb1ELb1ELb1ELb1ELb0ELb1ELb1EEENS1_21CollectiveEpilogueFwdINS6_IJS8_SA_S9_EEENS6_IJNS7_ILi1EEESI_SI_EEESC_SE_Li128ELb1ELb1ELb1ELb0EEENS1_36VarlenDynamicPersistentTileSchedulerILi128ELi48ELi128ELi128ELb1ELb1ELb0ELb1ELb0ELb1EEEEEEEEEvNT_6ParamsE,@"STO_CUDA_ENTRY STV_DEFAULT"
_ZN7cutlass13device_kernelIN5flash19enable_sm80_to_sm89INS1_16FlashAttnFwdSm80INS1_25CollectiveMainloopFwdSm80ILi4ELi1ELb0EN4cute5tupleIJNS5_1CILi128EEENS7_ILi48EEENS7_ILi96EEEEEELi96ENS_10bfloat16_tEfNS_4arch4Sm80ELb0ELb1ELb1ELb1ELb1ELb0ELb1ELb1EEENS1_21CollectiveEpilogueFwdINS6_IJS8_SA_S9_EEENS6_IJNS7_ILi1EEESI_SI_EEESC_SE_Li128ELb1ELb1ELb1ELb0EEENS1_36VarlenDynamicPersistentTileSchedulerILi128ELi48ELi128ELi128ELb1ELb1ELb0ELb1ELb0ELb1EEEEEEEEEvNT_6ParamsE:
        /* <DEDUP_REMOVED lines=15> */
[----:B------:R-:W-:-:S03]  /*00f0*/  CS2R R8, SRZ ;  /* 0x0000000000087805 */ /* 0x000fc6000001ff00 */
[----:B------:R-:W-:-:S04]  /*0100*/  ISETP.NE.AND P6, PT, R13, 0x1f, PT ;  /* 0x0000001f0d00780c */ /* 0x000fc80003fc5270 */
[----:B------:R-:W-:-:S13]  /*0110*/  ISETP.GE.OR P0, PT, R13, c[0x0][0x53c], !P6 ;  /* 0x00014f000d007a0c */ /* 0x000fda0007706670 */
[----:B-1----:R-:W-:Y:S02]  /*0120*/  @!P0 IMAD.MOV.U32 R4, RZ, RZ, 0x4 ;  /* 0x00000004ff048424 */ /* 0x002fe400078e00ff */
[----:B------:R-:W-:Y:S02]  /*0130*/  @!P0 IMAD.MOV.U32 R2, RZ, RZ, 0x4 ;  /* 0x00000004ff028424 */ /* 0x000fe400078e00ff */
[----:B------:R-:W-:-:S04]  /*0140*/  @!P0 IMAD.WIDE.U32 R4, R13, R4, c[0x0][0x580] ;  /* 0x000160000d048625 */ /* 0x000fc800078e0004 */
[C---:B------:R-:W-:Y:S01]  /*0150*/  @!P0 IMAD.WIDE.U32 R2, R13.reuse, R2, c[0x0][0x578] ;  /* 0x00015e000d028625 */ /* 0x040fe200078e0002 */
[----:B------:R-:W2:Y:S04]  /*0160*/  @!P0 LDG.E R9, [R4.64] ;  /* 0x0000000604098981 */ /* 0x000ea8000c1e1900 */
[----:B------:R-:W2:Y:S01]  /*0170*/  @!P0 LDG.E R8, [R2.64] ;  /* 0x0000000602088981 */ /* 0x000ea2000c1e1900 */
[C---:B------:R-:W-:Y:S01]  /*0180*/  ISETP.NE.AND P5, PT, R13.reuse, RZ, PT ;  /* 0x000000ff0d00720c */ /* 0x040fe20003fa5270 */
[----:B------:R-:W1:Y:S01]  /*0190*/  S2UR UR4, SR_CTAID.X ;  /* 0x00000000000479c3 */ /* 0x000e620000002500 */
[C---:B------:R-:W-:Y:S01]  /*01a0*/  ISETP.GE.U32.AND P4, PT, R13.reuse, 0x2, PT ;  /* 0x000000020d00780c */ /* 0x040fe20003f86070 */
[----:B------:R-:W-:Y:S01]  /*01b0*/  IMAD.MOV.U32 R6, RZ, RZ, RZ ;  /* 0x000000ffff067224 */ /* 0x000fe200078e00ff */
        /* <DEDUP_REMOVED lines=26> */
.L_x_549:
[----:B------:R-:W-:-:S04]  /*0360*/  IADD3 R0, R6, 0x1f, RZ ;  /* 0x0000001f06007810 */ /* 0x000fc80007ffe0ff */
[----:B------:R-:W-:-:S13]  /*0370*/  ISETP.GE.AND P0, PT, R0, c[0x0][0x53c], PT ;  /* 0x00014f0000007a0c */ /* 0x000fda0003f06270 */
[----:B------:R-:W-:Y:S05]  /*0380*/  @P0 BRA `(.L_x_546) ;  /* 0x00000c4000000947 */ /* 0x000fea0003800000 */
[----:B------:R-:W-:Y:S01]  /*0390*/  MOV R6, R0 ;  /* 0x0000000000067202 */ /* 0x000fe20000000f00 */
[----:B------:R-:W-:-:S03]  /*03a0*/  CS2R R8, SRZ ;  /* 0x0000000000087805 */ /* 0x000fc6000001ff00 */
[----:B------:R-:W-:-:S04]  /*03b0*/  IADD3 R0, R13, R6, RZ ;  /* 0x000000060d007210 */ /* 0x000fc80007ffe0ff */
[----:B------:R-:W-:-:S13]  /*03c0*/  ISETP.GE.OR P0, PT, R0, c[0x0][0x53c], !P6 ;  /* 0x00014f0000007a0c */ /* 0x000fda0007706670 */
[----:B------:R-:W-:Y:S02]  /*03d0*/  @!P0 MOV R2, 0x4 ;  /* 0x0000000400028802 */ /* 0x000fe40000000f00 */
[----:B------:R-:W-:-:S03]  /*03e0*/  @!P0 MOV R3, 0x4 ;  /* 0x0000000400038802 */ /* 0x000fc60000000f00 */
[----:B------:R-:W-:-:S04]  /*03f0*/  @!P0 IMAD.WIDE R4, R0, R2, c[0x0][0x580] ;  /* 0x0001600000048625 */ /* 0x000fc800078e0202 */
[----:B------:R-:W-:Y:S01]  /*0400*/  @!P0 IMAD.WIDE R2, R0, R3, c[0x0][0x578] ;  /* 0x00015e0000028625 */ /* 0x000fe200078e0203 */
[----:B------:R-:W2:Y:S04]  /*0410*/  @!P0 LDG.E R9, [R4.64] ;  /* 0x0000000604098981 */ /* 0x000ea8000c1e1900 */
[----:B------:R-:W2:Y:S02]  /*0420*/  @!P0 LDG.E R8, [R2.64] ;  /* 0x0000000602088981 */ /* 0x000ea4000c1e1900 */
[----:B--2---:R-:W-:Y:S01]  /*0430*/  IMAD R5, R9, R8, RZ ;  /* 0x0000000809057224 */ /* 0x004fe200078e02ff */
[----:B------:R-:W-:Y:S05]  /*0440*/  BRA.DIV ~URZ, `(.L_x_547) ;  /* 0x00018cb27f007947 */ /* 0x000fea000b800000 */
[----:B------:R1:W2:Y:S02]  /*0450*/  SHFL.UP PT, R0, R5, 0x1, RZ ;  /* 0x0420000005007989 */ /* 0x0002a400000e00ff */
.L_x_776:
        /* <DEDUP_REMOVED lines=16> */
.L_x_777:
[----:B--2---:R-:W-:-:S05]  /*0560*/  IMAD R0, R0, c[0x0][0x538], RZ ;  /* 0x00014e0000007a24 */ /* 0x004fca00078e02ff */
[----:B------:R-:W-:-:S04]  /*0570*/  IADD3 R7, R0, R7, RZ ;  /* 0x0000000700077210 */ /* 0x000fc80007ffe0ff */
[----:B------:R-:W-:-:S13]  /*0580*/  ISETP.GT.AND P0, PT, R7, UR4, PT ;  /* 0x0000000407007c0c */ /* 0x000fda000bf04270 */
[----:B-1----:R-:W-:Y:S05]  /*0590*/  @!P0 BRA `(.L_x_549) ;  /* 0xfffffdc000008947 */ /* 0x002fea000383ffff */
.L_x_545:
[----:B------:R-:W-:-:S05]  /*05a0*/  IADD3 R10, -R0, R7, RZ ;  /* 0x00000007000a7210 */ /* 0x000fca0007ffe1ff */
[----:B------:R-:W-:-:S05]  /*05b0*/  IMAD R0, R4, c[0x0][0x538], R10 ;  /* 0x00014e0004007a24 */ /* 0x000fca00078e020a */
[----:B------:R-:W-:Y:S01]  /*05c0*/  ISETP.GT.AND P0, PT, R0, UR4, PT ;  /* 0x0000000400007c0c */ /* 0x000fe2000bf04270 */
[----:B------:R-:W-:-:S12]  /*05d0*/  BRA.DIV ~URZ, `(.L_x_550) ;  /* 0x00018d427f007947 */ /* 0x000fd8000b800000 */
[----:B------:R-:W-:-:S04]  /*05e0*/  VOTE.ANY R7, PT, !P0 ;  /* 0x0000000000077806 */ /* 0x000fc800040e0100 */
.L_x_778:
[----:B------:R-:W1:Y:S02]  /*05f0*/  POPC R0, R7 ;  /* 0x0000000700007309 */ /* 0x000e640000000000 */
[----:B-1----:R-:W-:-:S05]  /*0600*/  IADD3 R2, R0, R6, RZ ;  /* 0x0000000600027210 */ /* 0x002fca0007ffe0ff */
[----:B------:R1:W-:Y:S01]  /*0610*/  STL [R1+0xc], R2 ;  /* 0x00000c0201007387 */ /* 0x0003e20000100800 */
[----:B------:R-:W-:Y:S05]  /*0620*/  BRA.DIV ~URZ, `(.L_x_551) ;  /* 0x00018d427f007947 */ /* 0x000fea000b800000 */
[----:B------:R2:W3:Y:S01]  /*0630*/  SHFL.IDX PT, R12, R9, R0, 0x1f ;  /* 0x00001f00090c7589 */ /* 0x0004e200000e0000 */
[----:B------:R-:W-:-:S03]  /*0640*/  MOV R6, RZ ;  /* 0x000000ff00067202 */ /* 0x000fc60000000f00 */
[----:B------:R2:W4:Y:S04]  /*0650*/  SHFL.IDX PT, R9, R8, R0, 0x1f ;  /* 0x00001f0008097589 */ /* 0x00052800000e0000 */
.L_x_779:
[----:B------:R-:W-:Y:S01]  /*0660*/  ISETP.NE.AND P0, PT, R7, RZ, PT ;  /* 0x000000ff0700720c */ /* 0x000fe20003f05270 */
[----:B------:R-:W-:-:S12]  /*0670*/  BSSY B0, `(.L_x_552) ;  /* 0x0000005000007945 */ /* 0x000fd80003800000 */
[----:B------:R-:W-:Y:S05]  /*0680*/  @!P0 BRA `(.L_x_553) ;  /* 0x0000003000008947 */ /* 0x000fea0003800000 */
[----:B--2---:R-:W-:Y:S01]  /*0690*/  IADD3 R0, R0, -0x1, RZ ;  /* 0xffffffff00007810 */ /* 0x004fe20007ffe0ff */
[----:B------:R-:W-:Y:S05]  /*06a0*/  BRA.DIV ~URZ, `(.L_x_554) ;  /* 0x00018da27f007947 */ /* 0x000fea000b800000 */
[----:B------:R2:W1:Y:S02]  /*06b0*/  SHFL.IDX PT, R6, R4, R0, 0x1f ;  /* 0x00001f0004067589 */ /* 0x00046400000e0000 */
.L_x_553:
[----:B------:R-:W-:Y:S05]  /*06c0*/  BSYNC B0 ;  /* 0x0000000000007941 */ /* 0x000fea0003800000 */
.L_x_552:
[----:B-12---:R-:W-:Y:S01]  /*06d0*/  IMAD R0, R6, c[0x0][0x538], R10 ;  /* 0x00014e0006007a24 */ /* 0x006fe200078e020a */
[----:B----4-:R-:W-:Y:S01]  /*06e0*/  ISETP.NE.AND P0, PT, R9, 0x1, PT ;  /* 0x000000010900780c */ /* 0x010fe20003f05270 */
[----:B------:R-:W-:Y:S03]  /*06f0*/  BSSY B0, `(.L_x_555) ;  /* 0x0000089000007945 */ /* 0x000fe60003800000 */
[----:B------:R1:W-:Y:S01]  /*0700*/  STL [R1], R0 ;  /* 0x0000000001007387 */ /* 0x0003e20000100800 */
[----:B------:R-:W-:-:S08]  /*0710*/  IADD3 R11, -R0, UR4, RZ ;  /* 0x00000004000b7c10 */ /* 0x000fd0000fffe1ff */
[----:B------:R-:W-:Y:S05]  /*0720*/  @!P0 BRA `(.L_x_556) ;  /* 0x000003f000008947 */ /* 0x000fea0003800000 */
[-C--:B-1-3--:R-:W-:Y:S02]  /*0730*/  IABS R0, R12.reuse ;  /* 0x0000000c00007213 */ /* 0x08afe40000000000 */
[----:B------:R-:W-:-:S03]  /*0740*/  IABS R6, R12 ;  /* 0x0000000c00067213 */ /* 0x000fc60000000000 */
[----:B------:R-:W-:Y:S01]  /*0750*/  IMAD.MOV.U32 R5, RZ, RZ, R0 ;  /* 0x000000ffff057224 */ /* 0x000fe200078e0000 */
[----:B------:R-:W-:-:S03]  /*0760*/  IABS R0, R9 ;  /* 0x0000000900007213 */ /* 0x000fc60000000000 */
[----:B------:R-:W1:Y:S02]  /*0770*/  I2F.RP R2, R5 ;  /* 0x0000000500027306 */ /* 0x000e640000209400 */
[----:B------:R-:W-:Y:S01]  /*0780*/  IMAD.MOV.U32 R8, RZ, RZ, R0 ;  /* 0x000000ffff087224 */ /* 0x000fe200078e0000 */
[----:B------:R-:W-:-:S05]  /*0790*/  IABS R0, R11 ;  /* 0x0000000b00007213 */ /* 0x000fca0000000000 */
[----:B------:R-:W-:Y:S08]  /*07a0*/  I2F.RP R7, R8 ;  /* 0x0000000800077306 */ /* 0x000ff00000209400 */
[----:B-1----:R-:W1:Y:S02]  /*07b0*/  MUFU.RCP R2, R2 ;  /* 0x0000000200027308 */ /* 0x002e640000001000 */
[----:B-1----:R-:W-:-:S06]  /*07c0*/  IADD3 R2, R2, 0xffffffe, RZ ;  /* 0x0ffffffe02027810 */ /* 0x002fcc0007ffe0ff */
[----:B------:R-:W1:Y:S02]  /*07d0*/  F2I.FTZ.U32.TRUNC.NTZ R3, R2 ;  /* 0x0000000200037305 */ /* 0x000e64000021f000 */
[----:B-1----:R-:W-:-:S04]  /*07e0*/  IMAD.MOV R2, RZ, RZ, -R3 ;  /* 0x000000ffff027224 */ /* 0x002fc800078e0a03 */
[----:B------:R-:W-:Y:S02]  /*07f0*/  IMAD R4, R2, R5, RZ ;  /* 0x0000000502047224 */ /* 0x000fe400078e02ff */
[----:B------:R-:W-:-:S04]  /*0800*/  IMAD.MOV.U32 R2, RZ, RZ, RZ ;  /* 0x000000ffff027224 */ /* 0x000fc800078e00ff */
[----:B------:R-:W-:Y:S01]  /*0810*/  IMAD.HI.U32 R2, R3, R4, R2 ;  /* 0x0000000403027227 */ /* 0x000fe200078e0002 */
[----:B------:R-:W-:-:S03]  /*0820*/  MOV R3, R0 ;  /* 0x0000000000037202 */ /* 0x000fc60000000f00 */
[----:B------:R-:W-:Y:S02]  /*0830*/  IMAD.MOV R0, RZ, RZ, -R6 ;  /* 0x000000ffff007224 */ /* 0x000fe400078e0a06 */
        /* <DEDUP_REMOVED lines=28> */
[----:B------:R-:W-:-:S03]  /*0a00*/  IMAD.MOV R5, RZ, RZ, -R4 ;  /* 0x000000ffff057224 */ /* 0x000fc600078e0a04 */
        /* <DEDUP_REMOVED lines=10> */
[----:B------:R-:W-:-:S04]  /*0ab0*/  IMAD.MOV R2, RZ, RZ, -R0 ;  /* 0x000000ffff027224 */ /* 0x000fc800078e0a00 */
[C---:B------:R-:W-:Y:S01]  /*0ac0*/  IMAD R3, R9.reuse, R2, R4 ;  /* 0x0000000209037224 */ /* 0x040fe200078e0204 */
[----:B------:R-:W-:Y:S01]  /*0ad0*/  LEA R2, R9, R0, 0x18 ;  /* 0x0000000009027211 */ /* 0x000fe200078ec0ff */
[----:B------:R-:W-:-:S04]  /*0ae0*/  IMAD R0, R12, R5, R11 ;  /* 0x000000050c007224 */ /* 0x000fc800078e020b */
[----:B------:R-:W-:-:S05]  /*0af0*/  IMAD R2, R3, 0x10000, R2 ;  /* 0x0001000003027824 */ /* 0x000fca00078e0202 */
[----:B------:R1:W-:Y:S01]  /*0b00*/  STL [R1+0x8], R2 ;  /* 0x0000080201007387 */ /* 0x0003e20000100800 */
[----:B------:R-:W-:Y:S05]  /*0b10*/  BRA `(.L_x_557) ;  /* 0x0000046000007947 */ /* 0x000fea0003800000 */
.L_x_556:
[----:B------:R-:W2:Y:S01]  /*0b20*/  LDL R3, [R1+0xc] ;  /* 0x00000c0001037983 */ /* 0x000ea20000100800 */
[----:B------:R-:W-:-:S04]  /*0b30*/  IMAD.MOV.U32 R2, RZ, RZ, 0x4 ;  /* 0x00000004ff027424 */ /* 0x000fc800078e00ff */
[----:B--2---:R-:W-:-:S05]  /*0b40*/  IMAD.WIDE R2, R3, R2, c[0x0][0x590] ;  /* 0x0001640003027625 */ /* 0x004fca00078e0202 */
[----:B------:R-:W2:Y:S02]  /*0b50*/  LDG.E R7, [R2.64] ;  /* 0x0000000602077981 */ /* 0x000ea4000c1e1900 */
[----:B--23--:R-:W-:-:S05]  /*0b60*/  IMAD R9, R7, R12, RZ ;  /* 0x0000000c07097224 */ /* 0x00cfca00078e02ff */
[-C--:B-1----:R-:W-:Y:S02]  /*0b70*/  IABS R0, R9.reuse ;  /* 0x0000000900007213 */ /* 0x082fe40000000000 */
[----:B------:R-:W-:-:S03]  /*0b80*/  IABS R8, R9 ;  /* 0x0000000900087213 */ /* 0x000fc60000000000 */
[----:B------:R-:W-:-:S04]  /*0b90*/  IMAD.MOV.U32 R6, RZ, RZ, R0 ;  /* 0x000000ffff067224 */ /* 0x000fc800078e0000 */
[----:B------:R-:W1:Y:S08]  /*0ba0*/  I2F.RP R2, R6 ;  /* 0x0000000600027306 */ /* 0x000e700000209400 */
[----:B-1----:R-:W1:Y:S02]  /*0bb0*/  MUFU.RCP R2, R2 ;  /* 0x0000000200027308 */ /* 0x002e640000001000 */
[----:B-1----:R-:W-:-:S06]  /*0bc0*/  IADD3 R2, R2, 0xffffffe, RZ ;  /* 0x0ffffffe02027810 */ /* 0x002fcc0007ffe0ff */
[----:B------:R-:W1:Y:S02]  /*0bd0*/  F2I.FTZ.U32.TRUNC.NTZ R3, R2 ;  /* 0x0000000200037305 */ /* 0x000e64000021f000 */
[----:B-1----:R-:W-:-:S04]  /*0be0*/  IMAD.MOV R0, RZ, RZ, -R3 ;  /* 0x000000ffff007224 */ /* 0x002fc800078e0a03 */
[----:B------:R-:W-:Y:S01]  /*0bf0*/  IMAD.MOV.U32 R2, RZ, RZ, R0 ;  /* 0x000000ffff027224 */ /* 0x000fe200078e0000 */
[----:B------:R-:W-:-:S03]  /*0c00*/  IABS R0, R11 ;  /* 0x0000000b00007213 */ /* 0x000fc60000000000 */
[----:B------:R-:W-:Y:S01]  /*0c10*/  IMAD R4, R2, R6, RZ ;  /* 0x0000000602047224 */ /* 0x000fe200078e02ff */
[----:B------:R-:W-:Y:S01]  /*0c20*/  MOV R5, R0 ;  /* 0x0000000000057202 */ /* 0x000fe20000000f00 */
[----:B------:R-:W-:-:S04]  /*0c30*/  IMAD.MOV.U32 R2, RZ, RZ, RZ ;  /* 0x000000ffff027224 */ /* 0x000fc800078e00ff */
[----:B------:R-:W-:-:S04]  /*0c40*/  IMAD.HI.U32 R0, R3, R4, R2 ;  /* 0x0000000403007227 */ /* 0x000fc800078e0002 */
[----:B------:R-:W-:Y:S02]  /*0c50*/  IMAD.MOV R2, RZ, RZ, -R8 ;  /* 0x000000ffff027224 */ /* 0x000fe400078e0a08 */
        /* <DEDUP_REMOVED lines=9> */
[----:B------:R-:W-:-:S04]  /*0cf0*/  @P2 IADD3 R0, R0, 0x1, RZ ;  /* 0x0000000100002810 */ /* 0x000fc80007ffe0ff */
[----:B------:R-:W-:-:S05]  /*0d00*/  MOV R4, R0 ;  /* 0x0000000000047202 */ /* 0x000fca0000000f00 */
[----:B------:R-:W-:Y:S01]  /*0d10*/  @!P1 IMAD.MOV R4, RZ, RZ, -R4 ;  /* 0x000000ffff049224 */ /* 0x000fe200078e0a04 */
[----:B------:R-:W-:-:S05]  /*0d20*/  @!P0 LOP3.LUT R4, RZ, R9, RZ, 0x33, !PT ;  /* 0x00000009ff048212 */ /* 0x000fca00078e33ff */
[----:B------:R-:W-:-:S05]  /*0d30*/  IMAD R10, R7, R4, RZ ;  /* 0x00000004070a7224 */ /* 0x000fca00078e02ff */
[----:B------:R-:W-:-:S04]  /*0d40*/  IADD3 R0, -R10, c[0x0][0x538], RZ ;  /* 0x00014e000a007a10 */ /* 0x000fc80007ffe1ff */
[----:B------:R-:W-:-:S04]  /*0d50*/  IMNMX R6, R7, R0, PT ;  /* 0x0000000007067217 */ /* 0x000fc80003800200 */
[----:B------:R-:W-:-:S05]  /*0d60*/  IABS R0, R6 ;  /* 0x0000000600007213 */ /* 0x000fca0000000000 */
[----:B------:R-:W-:-:S04]  /*0d70*/  IMAD.MOV.U32 R5, RZ, RZ, R0 ;  /* 0x000000ffff057224 */ /* 0x000fc800078e0000 */
[----:B------:R-:W1:Y:S08]  /*0d80*/  I2F.RP R2, R5 ;  /* 0x0000000500027306 */ /* 0x000e700000209400 */
[----:B-1----:R-:W1:Y:S02]  /*0d90*/  MUFU.RCP R2, R2 ;  /* 0x0000000200027308 */ /* 0x002e640000001000 */
[----:B-1----:R-:W-:-:S06]  /*0da0*/  IADD3 R2, R2, 0xffffffe, RZ ;  /* 0x0ffffffe02027810 */ /* 0x002fcc0007ffe0ff */
[----:B------:R1:W2:Y:S02]  /*0db0*/  F2I.FTZ.U32.TRUNC.NTZ R3, R2 ;  /* 0x0000000200037305 */ /* 0x0002a4000021f000 */
[----:B-1----:R-:W-:Y:S01]  /*0dc0*/  IMAD.MOV R2, RZ, RZ, -R4 ;  /* 0x000000ffff027224 */ /* 0x002fe200078e0a04 */
[----:B--2---:R-:W-:-:S03]  /*0dd0*/  IADD3 R0, RZ, -R3, RZ ;  /* 0x80000003ff007210 */ /* 0x004fc60007ffe0ff */
[----:B------:R-:W-:Y:S01]  /*0de0*/  IMAD R8, R9, R2, R11 ;  /* 0x0000000209087224 */ /* 0x000fe200078e020b */
[----:B------:R-:W-:Y:S01]  /*0df0*/  IABS R9, R6 ;  /* 0x0000000600097213 */ /* 0x000fe20000000000 */
[----:B------:R-:W-:-:S03]  /*0e00*/  IMAD.MOV.U32 R2, RZ, RZ, R0 ;  /* 0x000000ffff027224 */ /* 0x000fc600078e0000 */
[----:B------:R-:W-:Y:S01]  /*0e10*/  IABS R0, R8 ;  /* 0x0000000800007213 */ /* 0x000fe20000000000 */
[----:B------:R-:W-:Y:S02]  /*0e20*/  IMAD R7, R2, R5, RZ ;  /* 0x0000000502077224 */ /* 0x000fe400078e02ff */
[----:B------:R-:W-:Y:S02]  /*0e30*/  IMAD.MOV.U32 R2, RZ, RZ, RZ ;  /* 0x000000ffff027224 */ /* 0x000fe400078e00ff */
[----:B------:R-:W-:Y:S01]  /*0e40*/  IMAD.MOV.U32 R4, RZ, RZ, R0 ;  /* 0x000000ffff047224 */ /* 0x000fe200078e0000 */
[----:B------:R-:W-:Y:S01]  /*0e50*/  IADD3 R0, RZ, -R9, RZ ;  /* 0x80000009ff007210 */ /* 0x000fe20007ffe0ff */
[----:B------:R-:W-:-:S04]  /*0e60*/  IMAD.HI.U32 R3, R3, R7, R2 ;  /* 0x0000000703037227 */ /* 0x000fc800078e0002 */
[----:B------:R-:W-:Y:S02]  /*0e70*/  IMAD.MOV.U32 R2, RZ, RZ, R0 ;  /* 0x000000ffff027224 */ /* 0x000fe400078e0000 */
[----:B------:R-:W-:Y:S01]  /*0e80*/  IMAD.HI.U32 R0, R3, R4, RZ ;  /* 0x0000000403007227 */ /* 0x000fe200078e00ff */
[----:B------:R-:W-:-:S03]  /*0e90*/  IADD3 R3, R10, 0x1000000, R8 ;  /* 0x010000000a037810 */ /* 0x000fc60007ffe008 */
[----:B------:R-:W-:-:S05]  /*0ea0*/  IMAD R2, R0, R2, R4 ;  /* 0x0000000200027224 */ /* 0x000fca00078e0204 */
[----:B------:R-:W-:-:S13]  /*0eb0*/  ISETP.GT.U32.AND P0, PT, R5, R2, PT ;  /* 0x000000020500720c */ /* 0x000fda0003f04070 */
[----:B------:R-:W-:Y:S01]  /*0ec0*/  @!P0 IMAD.IADD R2, R2, 0x1, -R5 ;  /* 0x0000000102028824 */ /* 0x000fe200078e0a05 */
[----:B------:R-:W-:Y:S02]  /*0ed0*/  @!P0 IADD3 R0, R0, 0x1, RZ ;  /* 0x0000000100008810 */ /* 0x000fe40007ffe0ff */
[----:B------:R-:W-:Y:S02]  /*0ee0*/  ISETP.NE.AND P0, PT, R6, RZ, PT ;  /* 0x000000ff0600720c */ /* 0x000fe40003f05270 */
[----:B------:R-:W-:Y:S02]  /*0ef0*/  ISETP.GE.U32.AND P2, PT, R2, R5, PT ;  /* 0x000000050200720c */ /* 0x000fe40003f46070 */
[----:B------:R-:W-:-:S04]  /*0f00*/  LOP3.LUT R2, R8, R6, RZ, 0x3c, !PT ;  /* 0x0000000608027212 */ /* 0x000fc800078e3cff */
[----:B------:R-:W-:Y:S01]  /*0f10*/  ISETP.GE.AND P1, PT, R2, RZ, PT ;  /* 0x000000ff0200720c */ /* 0x000fe20003f26270 */
[----:B------:R-:W-:-:S06]  /*0f20*/  IMAD.MOV R2, RZ, RZ, -R6 ;  /* 0x000000ffff027224 */ /* 0x000fcc00078e0a06 */
[----:B------:R-:W-:-:S06]  /*0f30*/  @P2 IADD3 R0, R0, 0x1, RZ ;  /* 0x0000000100002810 */ /* 0x000fcc0007ffe0ff */
[----:B------:R-:W-:Y:S02]  /*0f40*/  @!P1 IADD3 R0, -R0, RZ, RZ ;  /* 0x000000ff00009210 */ /* 0x000fe40007ffe1ff */
[----:B------:R-:W-:-:S05]  /*0f50*/  @!P0 LOP3.LUT R0, RZ, R6, RZ, 0x33, !PT ;  /* 0x00000006ff008212 */ /* 0x000fca00078e33ff */
[----:B------:R-:W-:-:S05]  /*0f60*/  IMAD R2, R0, R2, R3 ;  /* 0x0000000200027224 */ /* 0x000fca00078e0203 */
[----:B------:R1:W-:Y:S02]  /*0f70*/  STL [R1+0x8], R2 ;  /* 0x0000080201007387 */ /* 0x0003e40000100800 */
.L_x_557:
[----:B------:R-:W-:Y:S05]  /*0f80*/  BSYNC B0 ;  /* 0x0000000000007941 */ /* 0x000fea0003800000 */
.L_x_555:
[----:B------:R-:W-:-:S04]  /*0f90*/  LOP3.LUT R0, RZ, R0, RZ, 0x33, !PT ;  /* 0x00000000ff007212 */ /* 0x000fc800078e33ff */
[----:B------:R-:W-:-:S05]  /*0fa0*/  IADD3 R0, R0, R12, RZ ;  /* 0x0000000c00007210 */ /* 0x000fca0007ffe0ff */
[----:B------:R2:W-:Y:S01]  /*0fb0*/  STL [R1+0x4], R0 ;  /* 0x0000040001007387 */ /* 0x0005e20000100800 */
[----:B------:R-:W-:Y:S05]  /*0fc0*/  BRA `(.L_x_558) ;  /* 0x0000006000007947 */ /* 0x000fea0003800000 */
.L_x_546:
[----:B------:R-:W-:Y:S01]  /*0fd0*/  MOV R0, UR4 ;  /* 0x0000000400007c02 */ /* 0x000fe20008000f00 */
[----:B------:R-:W-:Y:S04]  /*0fe0*/  STL [R1+0x4], RZ ;  /* 0x000004ff01007387 */ /* 0x000fe80000100800 */
[----:B------:R1:W-:Y:S04]  /*0ff0*/  STL [R1], R0 ;  /* 0x0000000001007387 */ /* 0x0003e80000100800 */
[----:B------:R2:W-:Y:S01]  /*1000*/  STL [R1+0x8], RZ ;  /* 0x000008ff01007387 */ /* 0x0005e20000100800 */
[----:B-1----:R-:W-:-:S05]  /*1010*/  MOV R0, c[0x0][0x53c] ;  /* 0x00014f0000007a02 */ /* 0x002fca0000000f00 */
[----:B------:R2:W-:Y:S02]  /*1020*/  STL [R1+0xc], R0 ;  /* 0x00000c0001007387 */ /* 0x0005e40000100800 */
.L_x_558:
[----:B------:R-:W3:Y:S04]  /*1030*/  LDL R4, [R1] ;  /* 0x0000000001047983 */ /* 0x000ee80000100800 */
[----:B------:R-:W3:Y:S04]  /*1040*/  LDL R5, [R1+0x4] ;  /* 0x0000040001057983 */ /* 0x000ee80000100800 */
[----:B------:R-:W3:Y:S04]  /*1050*/  LDL R6, [R1+0x8] ;  /* 0x0000080001067983 */ /* 0x000ee80000100800 */
[----:B------:R-:W3:Y:S01]  /*1060*/  LDL R7, [R1+0xc] ;  /* 0x00000c0001077983 */ /* 0x000ee20000100800 */
[----:B------:R-:W-:Y:S01]  /*1070*/  ISETP.NE.AND P0, PT, R13, RZ, PT ;  /* 0x000000ff0d00720c */ /* 0x000fe20003f05270 */
[----:B------:R-:W-:-:S12]  /*1080*/  WARPSYNC 0xffffffff ;  /* 0xffffffff00007948 */ /* 0x000fd80003800000 */
[----:B---3--:R3:W-:Y:S04]  /*1090*/  @!P0 STS.128 [0xc080], R4 ;  /* 0x00c08004ff008388 */ /* 0x0087e80000000c00 */
[----:B------:R-:W-:Y:S06]  /*10a0*/  BAR.ARV 0x5, 0x80 ;  /* 0x0142000000007b1d */ /* 0x000fec0000002000 */
.L_x_544:
[----:B--2---:R-:W2:Y:S02]  /*10b0*/  LDL R0, [R1+0xc] ;  /* 0x00000c0001007983 */ /* 0x004ea40000100800 */
[----:B--2---:R-:W-:-:S13]  /*10c0*/  ISETP.GE.AND P0, PT, R0, c[0x0][0x53c], PT ;  /* 0x00014f0000007a0c */ /* 0x004fda0003f06270 */
[----:B------:R-:W-:Y:S05]  /*10d0*/  @P0 EXIT ;  /* 0x000000000000094d */ /* 0x000fea0003800000 */
[----:B------:R-:W2:Y:S01]  /*10e0*/  S2R R17, SR_TID.X ;  /* 0x0000000000117919 */ /* 0x000ea20000002100 */
[----:B------:R-:W-:Y:S02]  /*10f0*/  ULDC UR5, c[0x0][0x2ac] ;  /* 0x0000ab0000057ab9 */ /* 0x000fe40000000800 */
[----:B------:R-:W-:Y:S02]  /*1100*/  ULDC UR4, c[0x0][0x1d0] ;  /* 0x0000740000047ab9 */ /* 0x000fe40000000800 */
[----:B------:R-:W-:Y:S01]  /*1110*/  UIMAD UR5, UR5, UR4, URZ ;  /* 0x00000004050572a4 */ /* 0x000fe2000f8e023f */
[----:B-123--:R-:W-:-:S04]  /*1120*/  SHF.R.S32.HI R6, RZ, 0x1f, R17 ;  /* 0x0000001fff067819 */ /* 0x00efc80000011411 */
[CC--:B------:R-:W-:Y:S02]  /*1130*/  LEA.HI R16, R6.reuse, R17.reuse, RZ, 0x3 ;  /* 0x0000001106107211 */ /* 0x0c0fe400078f18ff */
[-C--:B------:R-:W-:Y:S02]  /*1140*/  LEA.HI R8, R6, R17.reuse, RZ, 0x2 ;  /* 0x0000001106087211 */ /* 0x080fe400078f10ff */
[----:B------:R-:W-:Y:S02]  /*1150*/  SHF.R.S32.HI R0, RZ, 0x3, R16 ;  /* 0x00000003ff007819 */ /* 0x000fe40000011410 */
[----:B------:R-:W-:Y:S02]  /*1160*/  LOP3.LUT R2, R8, 0xfffffffc, RZ, 0xc0, !PT ;  /* 0xfffffffc08027812 */ /* 0x000fe400078ec0ff */
[----:B------:R-:W-:Y:S01]  /*1170*/  LEA.HI R4, R6, R17, RZ, 0x4 ;  /* 0x0000001106047211 */ /* 0x000fe200078f20ff */
[----:B------:R-:W-:Y:S01]  /*1180*/  IMAD.SHL.U32 R0, R0, 0x40, RZ ;  /* 0x0000004000007824 */ /* 0x000fe200078e00ff */
[----:B------:R-:W-:Y:S01]  /*1190*/  SHF.R.S32.HI R239, RZ, 0x2, R8 ;  /* 0x00000002ffef7819 */ /* 0x000fe20000011408 */
[----:B------:R-:W-:Y:S01]  /*11a0*/  IMAD.IADD R238, R17, 0x1, -R2 ;  /* 0x0000000111ee7824 */ /* 0x000fe200078e0a02 */
[----:B------:R-:W-:-:S02]  /*11b0*/  SHF.R.S32.HI R5, RZ, 0x4, R4 ;  /* 0x00000004ff057819 */ /* 0x000fc40000011404 */
[----:B------:R-:W-:Y:S01]  /*11c0*/  LOP3.LUT R0, R0, 0xc0, RZ, 0xc0, !PT ;  /* 0x000000c000007812 */ /* 0x000fe200078ec0ff */
[----:B------:R-:W-:Y:S01]  /*11d0*/  IMAD.SHL.U32 R210, R238, 0x8, RZ ;  /* 0x00000008eed27824 */ /* 0x000fe200078e00ff */
[----:B------:R-:W-:Y:S02]  /*11e0*/  LEA.HI R3, R4, R5, RZ, 0x1 ;  /* 0x0000000504037211 */ /* 0x000fe400078f08ff */
[----:B------:R-:W-:Y:S02]  /*11f0*/  SHF.R.U32.HI R2, RZ, 0x3, R0 ;  /* 0x00000003ff027819 */ /* 0x000fe40000011600 */
[----:B------:R-:W-:Y:S02]  /*1200*/  LOP3.LUT R0, R0, 0x18, R210, 0xf8, !PT ;  /* 0x0000001800007812 */ /* 0x000fe400078ef8d2 */
[----:B------:R-:W-:Y:S02]  /*1210*/  LOP3.LUT R3, R3, 0xfffffffe, RZ, 0xc0, !PT ;  /* 0xfffffffe03037812 */ /* 0x000fe400078ec0ff */
[----:B------:R-:W-:-:S02]  /*1220*/  LOP3.LUT R7, R0, R2, RZ, 0x3c, !PT ;  /* 0x0000000200077212 */ /* 0x000fc400078e3cff */
[----:B------:R-:W-:Y:S01]  /*1230*/  LOP3.LUT R0, R4, 0xfffffff0, RZ, 0xc0, !PT ;  /* 0xfffffff004007812 */ /* 0x000fe200078ec0ff */
[----:B------:R-:W-:Y:S01]  /*1240*/  IMAD.IADD R12, R5, 0x1, -R3 ;  /* 0x00000001050c7824 */ /* 0x000fe200078e0a03 */
[----:B------:R-:W-:Y:S02]  /*1250*/  LOP3.LUT R3, R16, 0xfffffff8, RZ, 0xc0, !PT ;  /* 0xfffffff810037812 */ /* 0x000fe400078ec0ff */
[----:B------:R-:W-:Y:S01]  /*1260*/  LEA.HI R2, R8, R239, RZ, 0x1 ;  /* 0x000000ef08027211 */ /* 0x000fe200078f08ff */
[C---:B------:R-:W-:Y:S01]  /*1270*/  IMAD.IADD R0, R17.reuse, 0x1, -R0 ;  /* 0x0000000111007824 */ /* 0x040fe200078e0a00 */
[----:B------:R-:W-:Y:S01]  /*1280*/  LEA.HI R11, R6, R17, RZ, 0x5 ;  /* 0x00000011060b7211 */ /* 0x000fe200078f28ff */
[----:B------:R-:W-:Y:S01]  /*1290*/  IMAD.IADD R3, R17, 0x1, -R3 ;  /* 0x0000000111037824 */ /* 0x000fe200078e0a03 */
[----:B------:R-:W-:Y:S02]  /*12a0*/  LOP3.LUT R2, R2, 0x7fffffe, RZ, 0xc0, !PT ;  /* 0x07fffffe02027812 */ /* 0x000fe400078ec0ff */
[----:B------:R-:W-:-:S02]  /*12b0*/  LEA.HI R6, R0, R0, RZ, 0x1 ;  /* 0x0000000000067211 */ /* 0x000fc400078f08ff */
[----:B------:R-:W-:Y:S01]  /*12c0*/  SHF.R.S32.HI R5, RZ, 0x1f, R0 ;  /* 0x0000001fff057819 */ /* 0x000fe20000011400 */
[----:B------:R-:W-:Y:S01]  /*12d0*/  IMAD.IADD R2, R239, 0x1, -R2 ;  /* 0x00000001ef027824 */ /* 0x000fe200078e0a02 */
[----:B------:R-:W-:Y:S02]  /*12e0*/  LEA.HI R9, R3, R3, RZ, 0x1 ;  /* 0x0000000303097211 */ /* 0x000fe400078f08ff */
[----:B------:R-:W-:Y:S02]  /*12f0*/  SHF.R.S32.HI R10, RZ, 0x5, R11 ;  /* 0x00000005ff0a7819 */ /* 0x000fe4000001140b */
[----:B------:R-:W-:Y:S02]  /*1300*/  LOP3.LUT R4, R6, 0x7fffffe, RZ, 0xc0, !PT ;  /* 0x07fffffe06047812 */ /* 0x000fe400078ec0ff */
[----:B------:R-:W-:Y:S01]  /*1310*/  LEA.HI R15, R5, R0, RZ, 0x3 ;  /* 0x00000000050f7211 */ /* 0x000fe200078f18ff */
[----:B------:R-:W-:Y:S01]  /*1320*/  IMAD R2, R10, 0x8, R2 ;  /* 0x000000080a027824 */ /* 0x000fe200078e0202 */
[----:B------:R-:W-:Y:S01]  /*1330*/  LOP3.LUT R5, R9, 0x3fffffe, RZ, 0xc0, !PT ;  /* 0x03fffffe09057812 */ /* 0x000fe200078ec0ff */
[----:B------:R-:W-:Y:S01]  /*1340*/  IMAD.IADD R13, R0, 0x1, -R4 ;  /* 0x00000001000d7824 */ /* 0x000fe200078e0a04 */
[----:B------:R-:W-:-:S02]  /*1350*/  LEA.HI R0, R238, R238, RZ, 0x1 ;  /* 0x000000eeee007211 */ /* 0x000fc400078f08ff */
[----:B------:R-:W-:Y:S01]  /*1360*/  SHF.R.S32.HI R4, RZ, 0x1f, R11 ;  /* 0x0000001fff047819 */ /* 0x000fe2000001140b */
[----:B------:R-:W-:Y:S01]  /*1370*/  IMAD.IADD R14, R3, 0x1, -R5 ;  /* 0x00000001030e7824 */ /* 0x000fe200078e0a05 */
[----:B------:R-:W-:Y:S01]  /*1380*/  SHF.R.S32.HI R5, RZ, 0x1f, R8 ;  /* 0x0000001fff057819 */ /* 0x000fe20000011408 */
[----:B------:R-:W-:Y:S01]  /*1390*/  IMAD.U32 R3, R2, 0x20, R7 ;  /* 0x0000002002037824 */ /* 0x000fe200078e0007 */
[C---:B------:R-:W-:Y:S01]  /*13a0*/  LOP3.LUT R2, R0.reuse, 0x1ffffffe, RZ, 0xc0, !PT ;  /* 0x1ffffffe00027812 */ /* 0x040fe200078ec0ff */
[----:B------:R-:W-:Y:S01]  /*13b0*/  IMAD.SHL.U32 R0, R0, 0x20, RZ ;  /* 0x0000002000007824 */ /* 0x000fe200078e00ff */
[----:B------:R-:W-:Y:S02]  /*13c0*/  LOP3.LUT R7, R11, 0xffffffe0, RZ, 0xc0, !PT ;  /* 0xffffffe00b077812 */ /* 0x000fe400078ec0ff */
[----:B------:R1:W-:Y:S01]  /*13d0*/  STL [R1+0x28], R3 ;  /* 0x0000280301007387 */ /* 0x0003e20000100800 */
[----:B------:R-:W-:Y:S02]  /*13e0*/  LEA.HI R4, R4, R10, RZ, 0x2 ;  /* 0x0000000a04047211 */ /* 0x000fe400078f10ff */
[----:B------:R-:W-:Y:S01]  /*13f0*/  LOP3.LUT R0, R0, 0xffffffc0, RZ, 0xc0, !PT ;  /* 0xffffffc000007812 */ /* 0x000fe200078ec0ff */
[----:B------:R-:W-:Y:S01]  /*1400*/  IMAD.IADD R20, R17, 0x1, -R7 ;  /* 0x0000000111147824 */ /* 0x000fe200078e0a07 */
[----:B------:R-:W-:-:S02]  /*1410*/  SHF.R.S32.HI R8, RZ, 0x1, R6 ;  /* 0x00000001ff087819 */ /* 0x000fc40000011406 */
[----:B------:R-:W-:Y:S02]  /*1420*/  SHF.R.S32.HI R7, RZ, 0x1f, R6 ;  /* 0x0000001fff077819 */ /* 0x000fe40000011406 */
[C---:B------:R-:W-:Y:S02]  /*1430*/  IADD3 R235, R210.reuse, 0x20, RZ ;  /* 0x00000020d2eb7810 */ /* 0x040fe40007ffe0ff */
[----:B------:R-:W-:Y:S01]  /*1440*/  IADD3 R236, R210, 0x40, RZ ;  /* 0x00000040d2ec7810 */ /* 0x000fe20007ffe0ff */
[----:B-1----:R-:W-:Y:S01]  /*1450*/  IMAD.IADD R3, R238, 0x1, -R2 ;  /* 0x00000001ee037824 */ /* 0x002fe200078e0a02 */
[----:B------:R-:W-:-:S03]  /*1460*/  LEA.HI R2, R5, R239, RZ, 0x3 ;  /* 0x000000ef05027211 */ /* 0x000fc600078f18ff */
[----:B------:R-:W-:Y:S01]  /*1470*/  IMAD R251, R3, 0x8, R0 ;  /* 0x0000000803fb7824 */ /* 0x000fe200078e0200 */
[----:B------:R-:W-:Y:S02]  /*1480*/  LOP3.LUT R0, R2, 0xfffffff8, RZ, 0xc0, !PT ;  /* 0xfffffff802007812 */ /* 0x000fe400078ec0ff */
[----:B------:R-:W-:Y:S02]  /*1490*/  LOP3.LUT R3, R4, 0xffffffc, RZ, 0xc0, !PT ;  /* 0x0ffffffc04037812 */ /* 0x000fe400078ec0ff */
[----:B------:R-:W-:Y:S01]  /*14a0*/  SHF.R.S32.HI R2, RZ, 0x1f, R20 ;  /* 0x0000001fff027819 */ /* 0x000fe20000011414 */
[----:B------:R-:W-:Y:S01]  /*14b0*/  IMAD.IADD R4, R239, 0x1, -R0 ;  /* 0x00000001ef047824 */ /* 0x000fe200078e0a00 */
[----:B------:R-:W-:Y:S01]  /*14c0*/  SHF.R.S32.HI R0, RZ, 0x1, R9 ;  /* 0x00000001ff007819 */ /* 0x000fe20000011409 */
[----:B------:R-:W-:Y:S01]  /*14d0*/  IMAD.IADD R3, R10, 0x1, -R3 ;  /* 0x000000010a037824 */ /* 0x000fe200078e0a03 */
[----:B------:R-:W-:Y:S02]  /*14e0*/  LEA.HI R11, R2, R20, RZ, 0x2 ;  /* 0x00000014020b7211 */ /* 0x000fe400078f10ff */
[----:B------:R-:W-:-:S02]  /*14f0*/  LEA.HI R6, R4, R4, RZ, 0x1 ;  /* 0x0000000404067211 */ /* 0x000fc400078f08ff */
[C---:B------:R-:W-:Y:S01]  /*1500*/  LOP3.LUT P2, RZ, R0.reuse, 0x2, RZ, 0xc0, !PT ;  /* 0x0000000200ff7812 */ /* 0x040fe2000784c0ff */
[----:B------:R-:W-:Y:S01]  /*1510*/  IMAD.SHL.U32 R0, R0, 0x40, RZ ;  /* 0x0000004000007824 */ /* 0x000fe200078e00ff */
[----:B------:R-:W-:Y:S02]  /*1520*/  SHF.R.S32.HI R2, RZ, 0x2, R11 ;  /* 0x00000002ff027819 */ /* 0x000fe4000001140b */
[----:B------:R-:W-:Y:S02]  /*1530*/  LOP3.LUT R5, R6, 0x3fffffe, RZ, 0xc0, !PT ;  /* 0x03fffffe06057812 */ /* 0x000fe400078ec0ff */
[----:B------:R-:W-:Y:S01]  /*1540*/  LOP3.LUT R0, R0, 0xc0, RZ, 0xc0, !PT ;  /* 0x000000c000007812 */ /* 0x000fe200078ec0ff */
[----:B------:R-:W-:Y:S01]  /*1550*/  IMAD R19, R3, 0x10, R2 ;  /* 0x0000001003137824 */ /* 0x000fe200078e0202 */
[----:B------:R-:W-:Y:S01]  /*1560*/  LEA.HI R2, R7, R8, RZ, 0x2 ;  /* 0x0000000807027211 */ /* 0x000fe200078f10ff */
[----:B------:R-:W-:Y:S01]  /*1570*/  IMAD.IADD R5, R4, 0x1, -R5 ;  /* 0x0000000104057824 */ /* 0x000fe200078e0a05 */
[----:B------:R-:W-:Y:S01]  /*1580*/  LOP3.LUT R4, R0, 0x8, R16, 0xf8, !PT ;  /* 0x0000000800047812 */ /* 0x000fe200078ef810 */
[----:B------:R-:W-:Y:S01]  /*1590*/  IMAD.SHL.U32 R7, R10, 0x200, RZ ;  /* 0x000002000a077824 */ /* 0x000fe200078e00ff */
[----:B------:R-:W-:Y:S01]  /*15a0*/  SHF.R.U32.HI R3, RZ, 0x3, R0 ;  /* 0x00000003ff037819 */ /* 0x000fe20000011600 */
[----:B------:R1:W-:Y:S01]  /*15b0*/  STL [R1+0x34], R19 ;  /* 0x0000341301007387 */ /* 0x0003e20000100800 */
[----:B------:R-:W-:Y:S01]  /*15c0*/  SHF.R.S32.HI R0, RZ, 0x1, R6 ;  /* 0x00000001ff007819 */ /* 0x000fe20000011406 */
[----:B------:R-:W-:Y:S01]  /*15d0*/  IMAD R9, R238, 0x2, R7 ;  /* 0x00000002ee097824 */ /* 0x000fe200078e0207 */
[----:B------:R-:W-:Y:S01]  /*15e0*/  LOP3.LUT R10, R4, R3, RZ, 0x3c, !PT ;  /* 0x00000003040a7212 */ /* 0x000fe200078e3cff */
[----:B------:R-:W-:Y:S01]  /*15f0*/  IMAD.IADD R251, R19, 0x1, R251 ;  /* 0x0000000113fb7824 */ /* 0x000fe200078e02fb */
[----:B------:R-:W-:Y:S01]  /*1600*/  LOP3.LUT R2, R2, 0xfffffffc, RZ, 0xc0, !PT ;  /* 0xfffffffc02027812 */ /* 0x000fe200078ec0ff */
[C---:B------:R-:W-:Y:S01]  /*1610*/  IMAD.SHL.U32 R3, R0.reuse, 0x40, RZ ;  /* 0x0000004000037824 */ /* 0x040fe200078e00ff */
[C---:B------:R-:W-:Y:S01]  /*1620*/  LOP3.LUT R4, R0.reuse, 0x1, RZ, 0xc0, !PT ;  /* 0x0000000100047812 */ /* 0x040fe200078ec0ff */
[----:B------:R-:W-:Y:S01]  /*1630*/  IMAD R6, R5, 0x20, R9 ;  /* 0x0000002005067824 */ /* 0x000fe200078e0209 */
[----:B------:R-:W-:Y:S01]  /*1640*/  LOP3.LUT P0, RZ, R0, 0x2, RZ, 0xc0, !PT ;  /* 0x0000000200ff7812 */ /* 0x000fe2000780c0ff */
[----:B------:R-:W-:Y:S01]  /*1650*/  IMAD.IADD R2, R8, 0x1, -R2 ;  /* 0x0000000108027824 */ /* 0x000fe200078e0a02 */
[----:B------:R-:W-:Y:S01]  /*1660*/  LOP3.LUT R3, R3, 0xc0, RZ, 0xc0, !PT ;  /* 0x000000c003037812 */ /* 0x000fe200078ec0ff */
[----:B------:R-:W-:Y:S01]  /*1670*/  IMAD.SHL.U32 R5, R15, 0x20, RZ ;  /* 0x000000200f057824 */ /* 0x000fe200078e00ff */
[----:B------:R-:W-:Y:S01]  /*1680*/  ISETP.NE.U32.AND P1, PT, R4, 0x1, PT ;  /* 0x000000010400780c */ /* 0x000fe20003f25070 */
[C---:B------:R-:W-:Y:S01]  /*1690*/  IMAD.SHL.U32 R8, R12.reuse, 0x8, RZ ;  /* 0x000000080c087824 */ /* 0x040fe200078e00ff */
[----:B------:R-:W-:Y:S01]  /*16a0*/  LEA.HI R3, R3, R3, RZ, 0x1d ;  /* 0x0000000303037211 */ /* 0x000fe200078fe8ff */
[----:B------:R-:W-:Y:S01]  /*16b0*/  IMAD R9, R12, 0x8, R14 ;  /* 0x000000080c097824 */ /* 0x000fe200078e020e */
[C---:B------:R-:W-:Y:S01]  /*16c0*/  LOP3.LUT P3, RZ, R2.reuse, 0x2, RZ, 0xc0, !PT ;  /* 0x0000000202ff7812 */ /* 0x040fe2000786c0ff */
[----:B------:R-:W-:Y:S01]  /*16d0*/  IMAD.SHL.U32 R2, R2, 0x40, RZ ;  /* 0x0000004002027824 */ /* 0x000fe200078e00ff */
[----:B------:R-:W-:Y:S01]  /*16e0*/  LOP3.LUT R0, R5, 0xffffff00, RZ, 0xc0, !PT ;  /* 0xffffff0005007812 */ /* 0x000fe200078ec0ff */
[----:B------:R-:W-:-:S02]  /*16f0*/  IMAD.IADD R3, R3, 0x1, R6 ;  /* 0x0000000103037824 */ /* 0x000fc400078e0206 */
[----:B------:R-:W-:Y:S01]  /*1700*/  IMAD R238, R238, 0x20, R239 ;  /* 0x00000020eeee7824 */ /* 0x000fe200078e02ef */
[----:B------:R-:W-:Y:S01]  /*1710*/  LOP3.LUT R2, R2, 0xc0, RZ, 0xc0, !PT ;  /* 0x000000c002027812 */ /* 0x000fe200078ec0ff */
[----:B------:R-:W-:Y:S02]  /*1720*/  IMAD.IADD R4, R0, 0x1, R7 ;  /* 0x0000000100047824 */ /* 0x000fe400078e0207 */
[----:B------:R-:W-:Y:S01]  /*1730*/  IMAD.SHL.U32 R18, R3, 0x2, RZ ;  /* 0x0000000203127824 */ /* 0x000fe200078e00ff */
[----:B------:R-:W-:Y:S01]  /*1740*/  LOP3.LUT R6, R2, 0x8, R8, 0xf8, !PT ;  /* 0x0000000802067812 */ /* 0x000fe200078ef808 */
[C---:B------:R-:W-:Y:S01]  /*1750*/  IMAD R7, R13.reuse, 0x20, R0 ;  /* 0x000000200d077824 */ /* 0x040fe200078e0200 */
[----:B------:R-:W-:Y:S01]  /*1760*/  SHF.R.U32.HI R5, RZ, 0x3, R2 ;  /* 0x00000003ff057819 */ /* 0x000fe20000011602 */
[----:B------:R-:W-:Y:S01]  /*1770*/  IMAD R2, R13, 0x20, R4 ;  /* 0x000000200d027824 */ /* 0x000fe200078e0204 */
[C---:B------:R-:W-:Y:S01]  /*1780*/  IADD3 R4, R18.reuse, 0x80, RZ ;  /* 0x0000008012047810 */ /* 0x040fe20007ffe0ff */
[----:B------:R-:W-:Y:S01]  /*1790*/  IMAD.U32 R0, R9, 0x20, R10 ;  /* 0x0000002009007824 */ /* 0x000fe200078e000a */
[----:B------:R-:W-:Y:S01]  /*17a0*/  IADD3 R17, R18, 0x70, RZ ;  /* 0x0000007012117810 */ /* 0x000fe20007ffe0ff */
[----:B------:R-:W-:Y:S01]  /*17b0*/  STL [R1+0x10], R18 ;  /* 0x0000101201007387 */ /* 0x000fe20000100800 */
[----:B------:R-:W-:-:S02]  /*17c0*/  @P1 IADD3 R17, R4, 0x10, RZ ;  /* 0x0000001004111810 */ /* 0x000fc40007ffe0ff */
[----:B------:R-:W-:Y:S02]  /*17d0*/  LOP3.LUT R4, R11, 0x7ffffffc, RZ, 0xc0, !PT ;  /* 0x7ffffffc0b047812 */ /* 0x000fe400078ec0ff */
[----:B------:R-:W-:Y:S01]  /*17e0*/  LOP3.LUT R3, R6, R5, RZ, 0x3c, !PT ;  /* 0x0000000506037212 */ /* 0x000fe200078e3cff */
[----:B------:R-:W-:Y:S01]  /*17f0*/  IMAD.MOV.U32 R6, RZ, RZ, 0x20 ;  /* 0x00000020ff067424 */ /* 0x000fe200078e00ff */
[----:B------:R-:W-:Y:S01]  /*1800*/  SHF.R.S32.HI R5, RZ, 0x1f, R235 ;  /* 0x0000001fff057819 */ /* 0x000fe200000114eb */
[----:B------:R-:W-:Y:S01]  /*1810*/  IMAD.IADD R4, R20, 0x1, -R4 ;  /* 0x0000000114047824 */ /* 0x000fe200078e0a04 */
[----:B------:R-:W-:Y:S01]  /*1820*/  LEA R180, R0, 0x3c80, 0x1 ;  /* 0x00003c8000b47811 */ /* 0x000fe200078e08ff */
[----:B------:R-:W-:Y:S01]  /*1830*/  STL [R1+0x14], R17 ;  /* 0x0000141101007387 */ /* 0x000fe20000100800 */
[----:B------:R-:W-:Y:S01]  /*1840*/  SEL R5, R6, 0xffffffe0, !P0 ;  /* 0xffffffe006057807 */ /* 0x000fe20004000000 */
[----:B------:R-:W-:Y:S01]  /*1850*/  IMAD.SHL.U32 R234, R4, 0x2, RZ ;  /* 0x0000000204ea7824 */ /* 0x000fe200078e00ff */
[----:B------:R-:W-:Y:S01]  /*1860*/  SHF.R.S32.HI R4, RZ, 0x1f, R236 ;  /* 0x0000001fff047819 */ /* 0x000fe200000114ec */
[C---:B------:R-:W-:Y:S01]  /*1870*/  IMAD.IADD R2, R3.reuse, 0x1, R2 ;  /* 0x0000000103027824 */ /* 0x040fe200078e0202 */
[----:B------:R-:W-:Y:S01]  /*1880*/  IADD3 R185, R180, 0x20, RZ ;  /* 0x00000020b4b97810 */ /* 0x000fe20007ffe0ff */
[----:B------:R-:W-:Y:S01]  /*1890*/  IMAD.IADD R3, R3, 0x1, R7 ;  /* 0x0000000103037824 */ /* 0x000fe200078e0207 */
[----:B------:R-:W-:-:S02]  /*18a0*/  IADD3 R10, R234, 0x40, RZ ;  /* 0x00000040ea0a7810 */ /* 0x000fc40007ffe0ff */
[----:B------:R-:W-:Y:S02]  /*18b0*/  IADD3 R8, R234, 0x50, RZ ;  /* 0x00000050ea087810 */ /* 0x000fe40007ffe0ff */
[----:B------:R-:W-:Y:S02]  /*18c0*/  SHF.R.S32.HI R0, RZ, 0x1f, R10 ;  /* 0x0000001fff007819 */ /* 0x000fe4000001140a */
[----:B------:R-:W-:Y:S01]  /*18d0*/  SHF.R.S32.HI R0, RZ, 0x1f, R8 ;  /* 0x0000001fff007819 */ /* 0x000fe20000011408 */
[----:B------:R-:W-:Y:S01]  /*18e0*/  IMAD.IADD R0, R18, 0x1, R5 ;  /* 0x0000000112007824 */ /* 0x000fe200078e0205 */
[C---:B------:R-:W-:Y:S02]  /*18f0*/  IADD3 R16, R234.reuse, 0x10, RZ ;  /* 0x00000010ea107810 */ /* 0x040fe40007ffe0ff */
[----:B------:R-:W-:Y:S02]  /*1900*/  SHF.R.S32.HI R4, RZ, 0x1f, R234 ;  /* 0x0000001fff047819 */ /* 0x000fe400000114ea */
[----:B------:R2:W-:Y:S01]  /*1910*/  STL [R1+0x1c], R0 ;  /* 0x00001c0001007387 */ /* 0x0005e20000100800 */
[----:B------:R-:W-:-:S02]  /*1920*/  IADD3 R13, R234, 0x28, RZ ;  /* 0x00000028ea0d7810 */ /* 0x000fc40007ffe0ff */
[----:B------:R-:W-:Y:S02]  /*1930*/  SHF.R.S32.HI R7, RZ, 0x1f, R210 ;  /* 0x0000001fff077819 */ /* 0x000fe400000114d2 */
[----:B------:R-:W-:Y:S02]  /*1940*/  IADD3 R11, R234, 0x38, RZ ;  /* 0x00000038ea0b7810 */ /* 0x000fe40007ffe0ff */
[----:B------:R-:W-:Y:S02]  /*1950*/  SEL R4, R6, 0xffffffe0, !P3 ;  /* 0xffffffe006047807 */ /* 0x000fe40005800000 */
[----:B------:R-:W-:Y:S02]  /*1960*/  LEA R183, R2, 0x6080, 0x1 ;  /* 0x0000608002b77811 */ /* 0x000fe400078e08ff */
[----:B------:R-:W-:Y:S02]  /*1970*/  LEA R181, R3, 0x1880, 0x1 ;  /* 0x0000188003b57811 */ /* 0x000fe400078e08ff */
[C---:B-1----:R-:W-:Y:S01]  /*1980*/  IADD3 R19, R234.reuse, 0x8, RZ ;  /* 0x00000008ea137810 */ /* 0x042fe20007ffe0ff */
[----:B------:R-:W-:Y:S01]  /*1990*/  IMAD.IADD R184, R183, 0x1, R4 ;  /* 0x00000001b7b87824 */ /* 0x000fe200078e0204 */
[----:B------:R-:W-:Y:S01]  /*19a0*/  IADD3 R15, R234, 0x18, RZ ;  /* 0x00000018ea0f7810 */ /* 0x000fe20007ffe0ff */
[----:B------:R-:W-:Y:S01]  /*19b0*/  IMAD.IADD R182, R4, 0x1, R181 ;  /* 0x0000000104b67824 */ /* 0x000fe200078e02b5 */
[----:B------:R-:W-:-:S02]  /*19c0*/  IADD3 R14, R234, 0x20, RZ ;  /* 0x00000020ea0e7810 */ /* 0x000fc40007ffe0ff */
[C---:B------:R-:W-:Y:S02]  /*19d0*/  IADD3 R12, R234.reuse, 0x30, RZ ;  /* 0x00000030ea0c7810 */ /* 0x040fe40007ffe0ff */
[C---:B------:R-:W-:Y:S02]  /*19e0*/  IADD3 R9, R234.reuse, 0x48, RZ ;  /* 0x00000048ea097810 */ /* 0x040fe40007ffe0ff */
[----:B------:R-:W-:Y:S01]  /*19f0*/  IADD3 R7, R234, 0x58, RZ ;  /* 0x00000058ea077810 */ /* 0x000fe20007ffe0ff */
[----:B--2---:R-:W-:Y:S01]  /*1a00*/  IMAD.IADD R0, R5, 0x1, R17 ;  /* 0x0000000105007824 */ /* 0x004fe200078e0211 */
[----:B------:R-:W-:Y:S02]  /*1a10*/  @P2 IADD3 R185, R180, -0x20, RZ ;  /* 0xffffffe0b4b92810 */ /* 0x000fe40007ffe0ff */
[----:B------:R-:W-:Y:S02]  /*1a20*/  SHF.R.S32.HI R6, RZ, 0x1f, R16 ;  /* 0x0000001fff067819 */ /* 0x000fe40000011410 */
[----:B------:R1:W-:Y:S01]  /*1a30*/  STL [R1+0x18], R0 ;  /* 0x0000180001007387 */ /* 0x0003e20000100800 */
[----:B------:R-:W-:-:S02]  /*1a40*/  SHF.R.S32.HI R6, RZ, 0x1f, R13 ;  /* 0x0000001fff067819 */ /* 0x000fc4000001140d */
[----:B------:R-:W-:Y:S02]  /*1a50*/  SHF.R.S32.HI R6, RZ, 0x1f, R11 ;  /* 0x0000001fff067819 */ /* 0x000fe4000001140b */
[----:B------:R-:W-:Y:S02]  /*1a60*/  SHF.R.S32.HI R19, RZ, 0x1f, R19 ;  /* 0x0000001fff137819 */ /* 0x000fe40000011413 */
[----:B------:R-:W-:Y:S02]  /*1a70*/  SHF.R.S32.HI R15, RZ, 0x1f, R15 ;  /* 0x0000001fff0f7819 */ /* 0x000fe4000001140f */
[----:B------:R-:W-:Y:S02]  /*1a80*/  SHF.R.S32.HI R14, RZ, 0x1f, R14 ;  /* 0x0000001fff0e7819 */ /* 0x000fe4000001140e */
[----:B------:R-:W-:Y:S02]  /*1a90*/  SHF.R.S32.HI R12, RZ, 0x1f, R12 ;  /* 0x0000001fff0c7819 */ /* 0x000fe4000001140c */
[----:B------:R-:W-:-:S02]  /*1aa0*/  SHF.R.S32.HI R9, RZ, 0x1f, R9 ;  /* 0x0000001fff097819 */ /* 0x000fc40000011409 */
[----:B------:R-:W-:Y:S02]  /*1ab0*/  SHF.R.S32.HI R6, RZ, 0x1f, R7 ;  /* 0x0000001fff067819 */ /* 0x000fe40000011407 */
[C---:B------:R-:W-:Y:S02]  /*1ac0*/  IADD3 R193, R185.reuse, 0x400, RZ ;  /* 0x00000400b9c17810 */ /* 0x040fe40007ffe0ff */
[C---:B------:R-:W-:Y:S02]  /*1ad0*/  IADD3 R192, R185.reuse, 0x800, RZ ;  /* 0x00000800b9c07810 */ /* 0x040fe40007ffe0ff */
[C---:B------:R-:W-:Y:S02]  /*1ae0*/  IADD3 R191, R185.reuse, 0xc00, RZ ;  /* 0x00000c00b9bf7810 */ /* 0x040fe40007ffe0ff */
[C---:B------:R-:W-:Y:S02]  /*1af0*/  IADD3 R190, R185.reuse, 0x1000, RZ ;  /* 0x00001000b9be7810 */ /* 0x040fe40007ffe0ff */
[----:B------:R-:W-:-:S02]  /*1b00*/  IADD3 R189, R185, 0x1400, RZ ;  /* 0x00001400b9bd7810 */ /* 0x000fc40007ffe0ff */
[C---:B------:R-:W-:Y:S02]  /*1b10*/  IADD3 R188, R185.reuse, 0x1800, RZ ;  /* 0x00001800b9bc7810 */ /* 0x040fe40007ffe0ff */
[C---:B------:R-:W-:Y:S02]  /*1b20*/  IADD3 R187, R185.reuse, 0x1c00, RZ ;  /* 0x00001c00b9bb7810 */ /* 0x040fe40007ffe0ff */
[----:B-1----:R-:W-:Y:S02]  /*1b30*/  IADD3 R186, R185, 0x2000, RZ ;  /* 0x00002000b9ba7810 */ /* 0x002fe40007ffe0ff */
.L_x_775:
[----:B------:R-:W2:Y:S01]  /*1b40*/  LDL R16, [R1+0xc] ;  /* 0x00000c0001107983 */ /* 0x000ea20000100800 */
[----:B------:R-:W-:Y:S01]  /*1b50*/  ISETP.NE.U32.AND P0, PT, RZ, c[0x0][0x370], PT ;  /* 0x0000dc00ff007a0c */ /* 0x000fe20003f05070 */
[----:B------:R-:W-:Y:S01]  /*1b60*/  IMAD.MOV.U32 R13, RZ, RZ, 0x4 ;  /* 0x00000004ff0d7424 */ /* 0x000fe200078e00ff */
[----:B------:R-:W-:Y:S01]  /*1b70*/  ISETP.NE.U32.AND P2, PT, RZ, c[0x0][0x360], PT ;  /* 0x0000d800ff007a0c */ /* 0x000fe20003f45070 */
[----:B------:R-:W-:Y:S01]  /*1b80*/  IMAD.MOV.U32 R240, RZ, RZ, RZ ;  /* 0x000000fffff07224 */ /* 0x000fe200078e00ff */
[----:B------:R-:W-:Y:S01]  /*1b90*/  ISETP.NE.AND.EX P1, PT, RZ, c[0x0][0x374], PT, P0 ;  /* 0x0000dd00ff007a0c */ /* 0x000fe20003f25300 */
[----:B------:R-:W-:Y:S01]  /*1ba0*/  IMAD.MOV.U32 R12, RZ, RZ, RZ ;  /* 0x000000ffff0c7224 */ /* 0x000fe200078e00ff */
[----:B------:R-:W-:-:S02]  /*1bb0*/  ISETP.NE.AND.EX P0, PT, RZ, c[0x0][0x364], PT, P2 ;  /* 0x0000d900ff007a0c */ /* 0x000fc40003f05320 */
[----:B------:R-:W-:-:S04]  /*1bc0*/  ISETP.NE.U32.AND P3, PT, RZ, c[0x0][0x348], PT ;  /* 0x0000d200ff007a0c */ /* 0x000fc80003f65070 */
[----:B------:R-:W-:Y:S01]  /*1bd0*/  ISETP.NE.AND.EX P3, PT, RZ, c[0x0][0x34c], PT, P3 ;  /* 0x0000d300ff007a0c */ /* 0x000fe20003f65330 */
[----:B--2---:R-:W-:-:S04]  /*1be0*/  IMAD.WIDE R2, R16, R13, c[0x0][0x348] ;  /* 0x0000d20010027625 */ /* 0x004fc800078e020d */
[----:B------:R-:W-:-:S08]  /*1bf0*/  @P1 IMAD.WIDE R6, R16, R13, c[0x0][0x370] ;  /* 0x0000dc0010061625 */ /* 0x000fd000078e020d */
[----:B------:R1:W5:Y:S01]  /*1c00*/  @P3 LDG.E R12, [R2.64] ;  /* 0x00000006020c3981 */ /* 0x000362000c1e1900 */
[----:B------:R-:W-:-:S03]  /*1c10*/  @P0 IMAD.WIDE R4, R16, R13, c[0x0][0x360] ;  /* 0x0000d80010040625 */ /* 0x000fc600078e020d */
[----:B------:R1:W5:Y:S04]  /*1c20*/  @P1 LDG.E R240, [R6.64] ;  /* 0x0000000606f01981 */ /* 0x000368000c1e1900 */
[----:B------:R1:W5:Y:S01]  /*1c30*/  @P0 LDG.E R232, [R4.64] ;  /* 0x0000000604e80981 */ /* 0x000362000c1e1900 */
[----:B------:R-:W-:Y:S01]  /*1c40*/  YIELD ;  /* 0x0000000000007946 */ /* 0x000fe20003800000 */
[----:B------:R-:W-:Y:S05]  /*1c50*/  @P0 BRA `(.L_x_559) ;  /* 0x0000005000000947 */ /* 0x000fea0003800000 */
[----:B-----5:R-:W-:Y:S01]  /*1c60*/  MOV R232, c[0x0][0x168] ;  /* 0x00005a0000e87a02 */ /* 0x020fe20000000f00 */
[----:B------:R-:W-:Y:S05]  /*1c70*/  @!P3 BRA `(.L_x_559) ;  /* 0x000000300000b947 */ /* 0x000fea0003800000 */
[----:B------:R2:W3:Y:S04]  /*1c80*/  LDG.E R0, [R2.64] ;  /* 0x0000000602007981 */ /* 0x0004e8000c1e1900 */
[----:B-12---:R-:W3:Y:S02]  /*1c90*/  LDG.E R2, [R2.64+0x4] ;  /* 0x0000040602027981 */ /* 0x006ee4000c1e1900 */
[----:B---3--:R-:W-:-:S02]  /*1ca0*/  IADD3 R232, -R0, R2, RZ ;  /* 0x0000000200e87210 */ /* 0x008fc40007ffe1ff */
.L_x_559:
[----:B------:R-:W-:-:S04]  /*1cb0*/  ISETP.NE.U32.AND P0, PT, RZ, c[0x0][0x368], PT ;  /* 0x0000da00ff007a0c */ /* 0x000fc80003f05070 */
[----:B------:R-:W-:-:S13]  /*1cc0*/  ISETP.NE.AND.EX P0, PT, RZ, c[0x0][0x36c], PT, P0 ;  /* 0x0000db00ff007a0c */ /* 0x000fda0003f05300 */
[----:B------:R-:W-:Y:S05]  /*1cd0*/  @!P0 BRA `(.L_x_560) ;  /* 0x0000003000008947 */ /* 0x000fea0003800000 */
[----:B-1----:R-:W-:-:S05]  /*1ce0*/  IMAD.WIDE R2, R16, R13, c[0x0][0x368] ;  /* 0x0000da0010027625 */ /* 0x002fca00078e020d */
[----:B------:R1:W5:Y:S01]  /*1cf0*/  LDG.E R0, [R2.64] ;  /* 0x0000000602007981 */ /* 0x000362000c1e1900 */
[----:B------:R-:W-:Y:S05]  /*1d00*/  BRA `(.L_x_561) ;  /* 0x0000008000007947 */ /* 0x000fea0003800000 */
.L_x_560:
[----:B------:R-:W-:Y:S01]  /*1d10*/  ISETP.NE.U32.AND P0, PT, RZ, c[0x0][0x350], PT ;  /* 0x0000d400ff007a0c */ /* 0x000fe20003f05070 */
[----:B------:R-:W-:-:S03]  /*1d20*/  IMAD.U32 R0, RZ, RZ, UR5 ;  /* 0x00000005ff007e24 */ /* 0x000fc6000f8e00ff */
[----:B------:R-:W-:-:S13]  /*1d30*/  ISETP.NE.AND.EX P0, PT, RZ, c[0x0][0x354], PT, P0 ;  /* 0x0000d500ff007a0c */ /* 0x000fda0003f05300 */
[----:B------:R-:W-:Y:S05]  /*1d40*/  @!P0 BRA `(.L_x_561) ;  /* 0x0000004000008947 */ /* 0x000fea0003800000 */
[----:B-1----:R-:W-:-:S05]  /*1d50*/  IMAD.WIDE R2, R16, R13, c[0x0][0x350] ;  /* 0x0000d40010027625 */ /* 0x002fca00078e020d */
[----:B------:R-:W2:Y:S04]  /*1d60*/  LDG.E R4, [R2.64] ;  /* 0x0000000602047981 */ /* 0x000ea8000c1e1900 */
[----:B------:R-:W2:Y:S02]  /*1d70*/  LDG.E R0, [R2.64+0x4] ;  /* 0x0000040602007981 */ /* 0x000ea4000c1e1900 */
[----:B--2---:R-:W-:Y:S02]  /*1d80*/  IADD3 R0, -R4, R0, RZ ;  /* 0x0000000004007210 */ /* 0x004fe40007ffe1ff */
.L_x_561:
[----:B-1----:R-:W2:Y:S01]  /*1d90*/  LDL.LU R2, [R1+0x4] ;  /* 0x0000040001027983 */ /* 0x002ea20000300800 */
[----:B------:R-:W-:Y:S01]  /*1da0*/  IMAD.MOV.U32 R3, RZ, RZ, c[0x0][0x2c4] ;  /* 0x0000b100ff037624 */ /* 0x000fe200078e00ff */
[----:B------:R-:W-:Y:S01]  /*1db0*/  LOP3.LUT R194, R194, 0xfffffdff, RZ, 0xc0, !PT ;  /* 0xfffffdffc2c27812 */ /* 0x000fe200078ec0ff */
[----:B------:R-:W-:Y:S02]  /*1dc0*/  IMAD.MOV.U32 R6, RZ, RZ, c[0x0][0x32c] ;  /* 0x0000cb00ff067624 */ /* 0x000fe400078e00ff */
[----:B-----5:R-:W-:Y:S01]  /*1dd0*/  IMAD.IADD R233, R0, 0x1, -R240 ;  /* 0x0000000100e97824 */ /* 0x020fe200078e0af0 */
[----:B------:R-:W-:-:S02]  /*1de0*/  ISETP.NE.AND P4, PT, R3, 0x1, PT ;  /* 0x000000010300780c */ /* 0x000fc40003f85270 */
[----:B------:R-:W-:-:S11]  /*1df0*/  ISETP.GE.AND P1, PT, R6, 0x1, PT ;  /* 0x000000010600780c */ /* 0x000fd60003f26270 */
[----:B------:R-:W-:-:S04]  /*1e00*/  @P4 LOP3.LUT R194, R194, 0x200, RZ, 0xfc, !PT ;  /* 0x00000200c2c24812 */ /* 0x000fc800078efcff */
[----:B------:R-:W-:-:S04]  /*1e10*/  LOP3.LUT R194, R194, 0xffffff7f, RZ, 0xc0, !PT ;  /* 0xffffff7fc2c27812 */ /* 0x000fc800078ec0ff */
[----:B------:R-:W-:Y:S01]  /*1e20*/  @P1 LOP3.LUT R194, R194, 0x80, RZ, 0xfc, !PT ;  /* 0x00000080c2c21812 */ /* 0x000fe200078efcff */
[----:B--2---:R-:W-:-:S05]  /*1e30*/  IMAD.SHL.U32 R250, R2, 0x80, RZ ;  /* 0x0000008002fa7824 */ /* 0x004fca00078e00ff */
[----:B------:R-:W-:-:S05]  /*1e40*/  IADD3 R2, R250, 0x7f, RZ ;  /* 0x0000007ffa027810 */ /* 0x000fca0007ffe0ff */
[----:B------:R-:W-:-:S04]  /*1e50*/  @P4 IMAD.HI.U32 R3, R2, c[0x0][0x2c8], RZ ;  /* 0x0000b20002034a27 */ /* 0x000fc800078e00ff */
[----:B------:R-:W-:Y:S01]  /*1e60*/  IMAD.MOV.U32 R0, RZ, RZ, R2 ;  /* 0x000000ffff007224 */ /* 0x000fe200078e0002 */
[----:B------:R-:W-:Y:S02]  /*1e70*/  IADD3 R2, R233, 0x1, -R232 ;  /* 0x00000001e9027810 */ /* 0x000fe40007ffe8e8 */
[----:B------:R-:W-:-:S05]  /*1e80*/  @P4 SHF.R.U32.HI R0, RZ, c[0x0][0x2cc], R3 ;  /* 0x0000b300ff004a19 */ /* 0x000fca0000011603 */
[----:B------:R-:W-:-:S05]  /*1e90*/  IMAD.IADD R0, R2, 0x1, R0 ;  /* 0x0000000102007824 */ /* 0x000fca00078e0200 */
[----:B------:R-:W-:Y:S01]  /*1ea0*/  IADD3 R3, R0, c[0x0][0x328], RZ ;  /* 0x0000ca0000037a10 */ /* 0x000fe20007ffe0ff */
[----:B------:R-:W-:Y:S05]  /*1eb0*/  @!P1 BRA `(.L_x_562) ;  /* 0x0000010000009947 */ /* 0x000fea0003800000 */
[C---:B------:R-:W-:Y:S01]  /*1ec0*/  ISETP.GT.AND P0, PT, R0.reuse, RZ, PT ;  /* 0x000000ff0000720c */ /* 0x040fe20003f04270 */
[----:B------:R-:W-:Y:S01]  /*1ed0*/  BSSY B0, `(.L_x_563) ;  /* 0x000000c000007945 */ /* 0x000fe20003800000 */
[----:B------:R-:W-:-:S11]  /*1ee0*/  IADD3 R2, R0, -0x1, RZ ;  /* 0xffffffff00027810 */ /* 0x000fd60007ffe0ff */
[----:B------:R-:W-:Y:S05]  /*1ef0*/  @P0 BRA `(.L_x_564) ;  /* 0x0000006000000947 */ /* 0x000fea0003800000 */
[----:B------:R-:W-:Y:S01]  /*1f00*/  ISETP.NE.AND P0, PT, R6, 0x1, PT ;  /* 0x000000010600780c */ /* 0x000fe20003f05270 */
[----:B------:R-:W-:-:S12]  /*1f10*/  IMAD.MOV R0, RZ, RZ, -R0 ;  /* 0x000000ffff007224 */ /* 0x000fd800078e0a00 */
[----:B------:R-:W-:-:S05]  /*1f20*/  @P0 IMAD.HI.U32 R2, R0, c[0x0][0x330], RZ ;  /* 0x0000cc0000020a27 */ /* 0x000fca00078e00ff */
[----:B------:R-:W-:-:S04]  /*1f30*/  @P0 SHF.R.U32.HI R0, RZ, c[0x0][0x334], R2 ;  /* 0x0000cd00ff000a19 */ /* 0x000fc80000011602 */
[----:B------:R-:W-:Y:S01]  /*1f40*/  LOP3.LUT R2, RZ, R0, RZ, 0x33, !PT ;  /* 0x00000000ff027212 */ /* 0x000fe200078e33ff */
[----:B------:R-:W-:Y:S05]  /*1f50*/  BRA `(.L_x_565) ;  /* 0x0000003000007947 */ /* 0x000fea0003800000 */
.L_x_564:
[----:B------:R-:W-:-:S13]  /*1f60*/  ISETP.NE.AND P0, PT, R6, 0x1, PT ;  /* 0x000000010600780c */ /* 0x000fda0003f05270 */
[----:B------:R-:W-:-:S05]  /*1f70*/  @P0 IMAD.HI.U32 R0, R2, c[0x0][0x330], RZ ;  /* 0x0000cc0002000a27 */ /* 0x000fca00078e00ff */
[----:B------:R-:W-:Y:S02]  /*1f80*/  @P0 SHF.R.U32.HI R2, RZ, c[0x0][0x334], R0 ;  /* 0x0000cd00ff020a19 */ /* 0x000fe40000011600 */
.L_x_565:
[----:B------:R-:W-:Y:S05]  /*1f90*/  BSYNC B0 ;  /* 0x0000000000007941 */ /* 0x000fea0003800000 */
.L_x_563:
[----:B------:R-:W-:-:S05]  /*1fa0*/  IMAD R2, R2, R6, c[0x0][0x32c] ;  /* 0x0000cb0002027624 */ /* 0x000fca00078e0206 */
[----:B------:R-:W-:-:S03]  /*1fb0*/  IMNMX R3, R3, R2, PT ;  /* 0x0000000203037217 */ /* 0x000fc60003800200 */
.L_x_562:
[----:B------:R-:W-:Y:S01]  /*1fc0*/  IMAD.IADD R7, R233, 0x1, -R232 ;  /* 0x00000001e9077824 */ /* 0x000fe200078e0ae8 */
[----:B------:R-:W-:Y:S01]  /*1fd0*/  IADD3 R3, R3, 0x2f, RZ ;  /* 0x0000002f03037810 */ /* 0x000fe20007ffe0ff */
[----:B------:R-:W-:Y:S01]  /*1fe0*/  @P4 IMAD.HI.U32 R4, R250, c[0x0][0x2c8], RZ ;  /* 0x0000b200fa044a27 */ /* 0x000fe200078e00ff */
[----:B------:R-:W-:Y:S02]  /*1ff0*/  IADD3 R2, R233, 0x2f, RZ ;  /* 0x0000002fe9027810 */ /* 0x000fe40007ffe0ff */
[----:B------:R1:W-:Y:S01]  /*2000*/  STL [R1+0x20], R7 ;  /* 0x0000200701007387 */ /* 0x0003e20000100800 */
[----:B------:R-:W-:-:S04]  /*2010*/  IMAD.HI R5, R3, 0x2aaaaaab, RZ ;  /* 0x2aaaaaab03057827 */ /* 0x000fc800078e02ff */
[----:B------:R-:W-:-:S04]  /*2020*/  IMAD.HI R2, R2, 0x2aaaaaab, RZ ;  /* 0x2aaaaaab02027827 */ /* 0x000fc800078e02ff */
[----:B------:R-:W-:Y:S01]  /*2030*/  IMAD.MOV.U32 R0, RZ, RZ, R250 ;  /* 0x000000ffff007224 */ /* 0x000fe200078e00fa */
[----:B------:R-:W-:Y:S02]  /*2040*/  @P4 SHF.R.U32.HI R0, RZ, c[0x0][0x2cc], R4 ;  /* 0x0000b300ff004a19 */ /* 0x000fe40000011604 */
[----:B------:R-:W-:Y:S02]  /*2050*/  SHF.R.U32.HI R4, RZ, 0x1f, R5 ;  /* 0x0000001fff047819 */ /* 0x000fe40000011605 */
[----:B------:R-:W-:Y:S01]  /*2060*/  SHF.R.U32.HI R3, RZ, 0x1f, R2 ;  /* 0x0000001fff037819 */ /* 0x000fe20000011602 */
[----:B------:R-:W-:Y:S01]  /*2070*/  IMAD.IADD R0, R7, 0x1, R0 ;  /* 0x0000000107007824 */ /* 0x000fe200078e0200 */
[----:B------:R-:W-:Y:S02]  /*2080*/  LEA.HI.SX32 R4, R5, R4, 0x1d ;  /* 0x0000000405047211 */ /* 0x000fe400078feaff */
[----:B------:R-:W-:Y:S02]  /*2090*/  LEA.HI.SX32 R3, R2, R3, 0x1d ;  /* 0x0000000302037211 */ /* 0x000fe400078feaff */
[----:B------:R-:W-:-:S02]  /*20a0*/  IADD3 R2, R0, -c[0x0][0x324], RZ ;  /* 0x8000c90000027a10 */ /* 0x000fc40007ffe0ff */
[----:B------:R-:W-:Y:S01]  /*20b0*/  IMNMX R10, R3, R4, PT ;  /* 0x00000004030a7217 */ /* 0x000fe20003800200 */
[----:B------:R-:W-:Y:S05]  /*20c0*/  @!P1 BRA `(.L_x_566) ;  /* 0x000000f000009947 */ /* 0x000fea0003800000 */
[----:B------:R-:W-:Y:S01]  /*20d0*/  ISETP.GT.AND P0, PT, R0, -0x1, PT ;  /* 0xffffffff0000780c */ /* 0x000fe20003f04270 */
[----:B------:R-:W-:-:S12]  /*20e0*/  BSSY B0, `(.L_x_567) ;  /* 0x000000b000007945 */ /* 0x000fd80003800000 */
[----:B------:R-:W-:Y:S05]  /*20f0*/  @P0 BRA `(.L_x_568) ;  /* 0x0000006000000947 */ /* 0x000fea0003800000 */
[----:B------:R-:W-:Y:S02]  /*2100*/  ISETP.NE.AND P0, PT, R6, 0x1, PT ;  /* 0x000000010600780c */ /* 0x000fe40003f05270 */
[----:B------:R-:W-:-:S11]  /*2110*/  LOP3.LUT R0, RZ, R0, RZ, 0x33, !PT ;  /* 0x00000000ff007212 */ /* 0x000fd600078e33ff */
[----:B------:R-:W-:-:S05]  /*2120*/  @P0 IMAD.HI.U32 R3, R0, c[0x0][0x330], RZ ;  /* 0x0000cc0000030a27 */ /* 0x000fca00078e00ff */
[----:B------:R-:W-:-:S04]  /*2130*/  @P0 SHF.R.U32.HI R0, RZ, c[0x0][0x334], R3 ;  /* 0x0000cd00ff000a19 */ /* 0x000fc80000011603 */
[----:B------:R-:W-:Y:S01]  /*2140*/  LOP3.LUT R0, RZ, R0, RZ, 0x33, !PT ;  /* 0x00000000ff007212 */ /* 0x000fe200078e33ff */
[----:B------:R-:W-:Y:S05]  /*2150*/  BRA `(.L_x_569) ;  /* 0x0000003000007947 */ /* 0x000fea0003800000 */
.L_x_568:
[----:B------:R-:W-:-:S13]  /*2160*/  ISETP.NE.AND P0, PT, R6, 0x1, PT ;  /* 0x000000010600780c */ /* 0x000fda0003f05270 */
[----:B------:R-:W-:-:S05]  /*2170*/  @P0 IMAD.HI.U32 R3, R0, c[0x0][0x330], RZ ;  /* 0x0000cc0000030a27 */ /* 0x000fca00078e00ff */
[----:B------:R-:W-:Y:S02]  /*2180*/  @P0 SHF.R.U32.HI R0, RZ, c[0x0][0x334], R3 ;  /* 0x0000cd00ff000a19 */ /* 0x000fe40000011603 */
.L_x_569:
[----:B------:R-:W-:Y:S05]  /*2190*/  BSYNC B0 ;  /* 0x0000000000007941 */ /* 0x000fea0003800000 */
.L_x_567:
[----:B------:R-:W-:-:S05]  /*21a0*/  IMAD R0, R0, c[0x0][0x32c], RZ ;  /* 0x0000cb0000007a24 */ /* 0x000fca00078e02ff */
[----:B------:R-:W-:-:S04]  /*21b0*/  IMNMX R2, R2, R0, !PT ;  /* 0x0000000002027217 */ /* 0x000fc80007800200 */
.L_x_566:
[----:B------:R-:W2:Y:S01]  /*21c0*/  LDL R15, [R1+0x8] ;  /* 0x00000800010f7983 */ /* 0x000ea20000100800 */
[----:B------:R-:W-:Y:S01]  /*21d0*/  IMAD.HI R2, R2, 0x2aaaaaab, RZ ;  /* 0x2aaaaaab02027827 */ /* 0x000fe200078e02ff */
[----:B------:R-:W-:Y:S04]  /*21e0*/  BSSY B0, `(.L_x_570) ;  /* 0x000002e000007945 */ /* 0x000fe80003800000 */
[----:B------:R-:W-:-:S04]  /*21f0*/  SHF.R.U32.HI R0, RZ, 0x1f, R2 ;  /* 0x0000001fff007819 */ /* 0x000fc80000011602 */
[----:B------:R-:W-:-:S04]  /*2200*/  LEA.HI.SX32 R2, R2, R0, 0x1d ;  /* 0x0000000002027211 */ /* 0x000fc800078feaff */
[----:B------:R-:W-:Y:S01]  /*2210*/  IMNMX R6, RZ, R2, !PT ;  /* 0x00000002ff067217 */ /* 0x000fe20007800200 */
[----:B------:R-:W-:-:S03]  /*2220*/  IMAD.MOV.U32 R2, RZ, RZ, RZ ;  /* 0x000000ffff027224 */ /* 0x000fc600078e00ff */
[----:B------:R-:W-:Y:S02]  /*2230*/  ISETP.GT.AND P0, PT, R10, R6, PT ;  /* 0x000000060a00720c */ /* 0x000fe40003f04270 */
        /* <DEDUP_REMOVED lines=9> */
[----:B------:R-:W-:-:S04]  /*22d0*/  ISETP.NE.AND P0, PT, R5, RZ, PT ;  /* 0x000000ff0500720c */ /* 0x000fc80003f05270 */
[----:B------:R-:W-:-:S04]  /*22e0*/  SEL R0, R5, c[0x0][0x338], P0 ;  /* 0x0000ce0005007a07 */ /* 0x000fc80000000000 */
[----:B------:R-:W-:Y:S02]  /*22f0*/  IABS R3, R0 ;  /* 0x0000000000037213 */ /* 0x000fe40000000000 */
[----:B-1----:R-:W-:Y:S02]  /*2300*/  IADD3 R7, R0, -0x1, R10 ;  /* 0xffffffff00077810 */ /* 0x002fe40007ffe00a */
[----:B------:R-:W1:Y:S03]  /*2310*/  I2F.RP R2, R3 ;  /* 0x0000000300027306 */ /* 0x000e660000209400 */
[----:B------:R-:W-:-:S05]  /*2320*/  IMAD.IADD R7, R7, 0x1, -R6 ;  /* 0x0000000107077824 */ /* 0x000fca00078e0a06 */
[----:B------:R-:W-:Y:S01]  /*2330*/  IABS R11, R7 ;  /* 0x00000007000b7213 */ /* 0x000fe20000000000 */
[----:B-1----:R-:W1:Y:S02]  /*2340*/  MUFU.RCP R2, R2 ;  /* 0x0000000200027308 */ /* 0x002e640000001000 */
[----:B-1----:R-:W-:-:S06]  /*2350*/  IADD3 R2, R2, 0xffffffe, RZ ;  /* 0x0ffffffe02027810 */ /* 0x002fcc0007ffe0ff */
[----:B--2---:R-:W1:Y:S02]  /*2360*/  F2I.FTZ.U32.TRUNC.NTZ R5, R2 ;  /* 0x0000000200057305 */ /* 0x004e64000021f000 */
        /* <DEDUP_REMOVED lines=21> */
.L_x_571:
[----:B------:R-:W-:Y:S05]  /*24c0*/  BSYNC B0 ;  /* 0x0000000000007941 */ /* 0x000fea0003800000 */
.L_x_570:
[----:B------:R-:W-:Y:S01]  /*24d0*/  IMAD R237, R14, R2, R6 ;  /* 0x000000020eed7224 */ /* 0x000fe200078e0206 */
[----:B------:R-:W-:Y:S01]  /*24e0*/  PRMT R0, RZ, 0x7610, R0 ;  /* 0x00007610ff007816 */ /* 0x000fe20000000000 */
[----:B------:R-:W-:Y:S01]  /*24f0*/  CS2R R22, SRZ ;  /* 0x0000000000167805 */ /* 0x000fe2000001ff00 */
[----:B------:R-:W-:Y:S01]  /*2500*/  CS2R R24, SRZ ;  /* 0x0000000000187805 */ /* 0x000fe2000001ff00 */
        /* <DEDUP_REMOVED lines=52> */
[----:B------:R-:W-:-:S04]  /*2850*/  ISETP.NE.U32.AND P0, PT, RZ, c[0x0][0x340], PT ;  /* 0x0000d000ff007a0c */ /* 0x000fc80003f05070 */
[----:B------:R-:W-:-:S13]  /*2860*/  ISETP.NE.AND.EX P1, PT, RZ, c[0x0][0x344], PT, P0 ;  /* 0x0000d100ff007a0c */ /* 0x000fda0003f25300 */
[----:B------:R-:W-:-:S05]  /*2870*/  @P1 IMAD.WIDE R2, R16, R13, c[0x0][0x340] ;  /* 0x0000d00010021625 */ /* 0x000fca00078e020d */
[----:B--2---:R2:W5:Y:S01]  /*2880*/  @P1 LDG.E R14, [R2.64] ;  /* 0x00000006020e1981 */ /* 0x004562000c1e1900 */
[----:B------:R-:W-:Y:S01]  /*2890*/  SHF.R.S32.HI R0, RZ, 0x1f, R12 ;  /* 0x0000001fff007819 */ /* 0x000fe2000001140c */
[----:B------:R-:W-:Y:S01]  /*28a0*/  IMAD.IADD R5, R238, 0x1, R250 ;  /* 0x00000001ee057824 */ /* 0x000fe200078e02fa */
[----:B------:R-:W-:Y:S02]  /*28b0*/  LOP3.LUT R15, R15, 0xffff, RZ, 0xc0, !PT ;  /* 0x0000ffff0f0f7812 */ /* 0x000fe400078ec0ff */
[----:B------:R-:W-:Y:S01]  /*28c0*/  SEL R4, R16, RZ, !P3 ;  /* 0x000000ff10047207 */ /* 0x000fe20005800000 */
[----:B------:R-:W-:Y:S01]  /*28d0*/  IMAD R0, R0, c[0x0][0x178], RZ ;  /* 0x00005e0000007a24 */ /* 0x000fe200078e02ff */
[----:B------:R-:W-:Y:S01]  /*28e0*/  ISETP.GE.AND P2, PT, R236, c[0x0][0x198], PT ;  /* 0x00006600ec007a0c */ /* 0x000fe20003f46270 */
[----:B-1----:R-:W-:Y:S01]  /*28f0*/  @P4 IMAD.HI.U32 R7, R5, c[0x0][0x2c8], RZ ;  /* 0x0000b20005074a27 */ /* 0x002fe200078e00ff */
[----:B------:R-:W-:-:S03]  /*2900*/  IADD3 R137, R208, -0x1, RZ ;  /* 0xffffffffd0897810 */ /* 0x000fc60007ffe0ff */
[C---:B------:R-:W-:Y:S02]  /*2910*/  IMAD R0, R12.reuse, c[0x0][0x17c], R0 ;  /* 0x00005f000c007a24 */ /* 0x040fe400078e0200 */
[----:B--2---:R-:W-:-:S05]  /*2920*/  IMAD.WIDE.U32 R2, R12, c[0x0][0x178], RZ ;  /* 0x00005e000c027a25 */ /* 0x004fca00078e00ff */
[----:B------:R-:W-:Y:S02]  /*2930*/  IADD3 R3, R3, R0, RZ ;  /* 0x0000000003037210 */ /* 0x000fe40007ffe0ff */
[----:B------:R-:W-:-:S03]  /*2940*/  SHF.R.S32.HI R0, RZ, 0x1f, R16 ;  /* 0x0000001fff007819 */ /* 0x000fc60000011410 */
[C---:B------:R-:W-:Y:S01]  /*2950*/  IMAD.WIDE.U32 R2, R15.reuse, c[0x0][0x1b8], R2 ;  /* 0x00006e000f027a25 */ /* 0x040fe200078e0002 */
[----:B------:R-:W-:Y:S02]  /*2960*/  SEL R6, R0, RZ, !P3 ;  /* 0x000000ff00067207 */ /* 0x000fe40005800000 */
[----:B------:R-:W-:Y:S01]  /*2970*/  MOV R0, R5 ;  /* 0x0000000500007202 */ /* 0x000fe20000000f00 */
[----:B------:R-:W-:Y:S01]  /*2980*/  IMAD R3, R15, c[0x0][0x1bc], R3 ;  /* 0x00006f000f037a24 */ /* 0x000fe200078e0203 */
[----:B------:R-:W-:Y:S01]  /*2990*/  @P4 SHF.R.U32.HI R0, RZ, c[0x0][0x2cc], R7 ;  /* 0x0000b300ff004a19 */ /* 0x000fe20000011607 */
[----:B------:R-:W-:Y:S01]  /*29a0*/  IMAD R6, R6, c[0x0][0x1c0], RZ ;  /* 0x0000700006067a24 */ /* 0x000fe200078e02ff */
[----:B------:R-:W-:Y:S01]  /*29b0*/  ISETP.GE.AND P4, PT, R210, c[0x0][0x198], PT ;  /* 0x00006600d2007a0c */ /* 0x000fe20003f86270 */
[C---:B------:R-:W-:Y:S01]  /*29c0*/  IMAD.WIDE.U32 R2, R4.reuse, c[0x0][0x1c0], R2 ;  /* 0x0000700004027a25 */ /* 0x040fe200078e0002 */
[----:B------:R-:W-:Y:S02]  /*29d0*/  SHF.R.S32.HI R7, RZ, 0x1f, R0 ;  /* 0x0000001fff077819 */ /* 0x000fe40000011400 */
[----:B------:R-:W-:Y:S01]  /*29e0*/  ISETP.GE.AND P3, PT, R235, c[0x0][0x198], PT ;  /* 0x00006600eb007a0c */ /* 0x000fe20003f66270 */
[----:B------:R-:W-:-:S02]  /*29f0*/  IMAD R6, R4, c[0x0][0x1c4], R6 ;  /* 0x0000710004067a24 */ /* 0x000fc400078e0206 */
[----:B------:R-:W-:-:S03]  /*2a00*/  IMAD.MOV R4, RZ, RZ, -R0 ;  /* 0x000000ffff047224 */ /* 0x000fc600078e0a00 */
[----:B------:R-:W-:Y:S01]  /*2a10*/  IADD3 R3, R3, R6, RZ ;  /* 0x0000000603037210 */ /* 0x000fe20007ffe0ff */
[----:B------:R-:W-:Y:S02]  /*2a20*/  IMAD R4, R4, c[0x0][0x2c4], R5 ;  /* 0x0000b10004047a24 */ /* 0x000fe400078e0205 */
[----:B------:R-:W-:Y:S02]  /*2a30*/  IMAD R5, R7, c[0x0][0x1b0], RZ ;  /* 0x00006c0007057a24 */ /* 0x000fe400078e02ff */
[----:B------:R-:W-:-:S04]  /*2a40*/  IMAD.WIDE.U32 R2, R0, c[0x0][0x1b0], R2 ;  /* 0x00006c0000027a25 */ /* 0x000fc800078e0002 */
[----:B------:R-:W-:Y:S01]  /*2a50*/  IMAD R6, R0, c[0x0][0x1b4], R5 ;  /* 0x00006d0000067a24 */ /* 0x000fe200078e0205 */
[----:B------:R-:W-:-:S03]  /*2a60*/  SHF.R.S32.HI R5, RZ, 0x1f, R4 ;  /* 0x0000001fff057819 */ /* 0x000fc60000011404 */
[----:B------:R-:W-:Y:S02]  /*2a70*/  IMAD.IADD R3, R3, 0x1, R6 ;  /* 0x0000000103037824 */ /* 0x000fe400078e0206 */
[----:B------:R-:W-:Y:S02]  /*2a80*/  IMAD R0, R5, c[0x0][0x1a8], RZ ;  /* 0x00006a0005007a24 */ /* 0x000fe400078e02ff */
[----:B------:R-:W-:-:S04]  /*2a90*/  IMAD.WIDE.U32 R2, R4, c[0x0][0x1a8], R2 ;  /* 0x00006a0004027a25 */ /* 0x000fc800078e0002 */
[----:B------:R-:W-:Y:S01]  /*2aa0*/  IMAD R0, R4, c[0x0][0x1ac], R0 ;  /* 0x00006b0004007a24 */ /* 0x000fe200078e0200 */
[----:B------:R-:W-:-:S04]  /*2ab0*/  LEA R13, P0, R2, c[0x0][0x160], 0x1 ;  /* 0x00005800020d7a11 */ /* 0x000fc800078008ff */
[----:B------:R-:W-:-:S04]  /*2ac0*/  IADD3 R0, R3, R0, RZ ;  /* 0x0000000003007210 */ /* 0x000fc80007ffe0ff */
[----:B------:R-:W-:Y:S02]  /*2ad0*/  LEA.HI.X R10, R2, c[0x0][0x164], R0, 0x1, P0 ;  /* 0x00005900020a7a11 */ /* 0x000fe400000f0c00 */
[----:B------:R-:W-:Y:S01]  /*2ae0*/  @!P1 MOV R14, R16 ;  /* 0x00000010000e9202 */ /* 0x000fe20000000f00 */
[----:B------:R-:W-:Y:S05]  /*2af0*/  BRA.DIV ~URZ, `(.L_x_573) ;  /* 0x000169c27f007947 */ /* 0x000fea000b800000 */
[----:B------:R1:W2:Y:S02]  /*2b00*/  SHFL.IDX PT, R4, R10, RZ, 0x1c1f ;  /* 0x001c1fff0a047589 */ /* 0x0002a400000e0000 */
.L_x_780:
[----:B------:R-:W-:Y:S05]  /*2b10*/  BRA.DIV ~URZ, `(.L_x_574) ;  /* 0x00016a127f007947 */ /* 0x000fea000b800000 */
[----:B------:R3:W4:Y:S02]  /*2b20*/  SHFL.IDX PT, R0, R13, RZ, 0x1c1f ;  /* 0x001c1fff0d007589 */ /* 0x00072400000e0000 */
.L_x_781:
[----:B------:R-:W-:Y:S01]  /*2b30*/  IMAD R12, R232, c[0x0][0x2c4], RZ ;  /* 0x0000b100e80c7a24 */ /* 0x000fe200078e02ff */
[----:B------:R-:W-:Y:S01]  /*2b40*/  IADD3 R11, R239, R250, RZ ;  /* 0x000000faef0b7210 */ /* 0x000fe20007ffe0ff */
[----:B------:R-:W-:Y:S03]  /*2b50*/  BSSY B0, `(.L_x_575) ;  /* 0x0000014000007945 */ /* 0x000fe60003800000 */
[----:B------:R-:W-:-:S13]  /*2b60*/  ISETP.GE.AND P0, PT, R11, R12, PT ;  /* 0x0000000c0b00720c */ /* 0x000fda0003f06270 */
[----:B------:R-:W-:Y:S05]  /*2b70*/  @P0 BRA `(.L_x_576) ;  /* 0x0000011000000947 */ /* 0x000fea0003800000 */
[----:B---3--:R-:W3:Y:S01]  /*2b80*/  LDL R5, [R1+0x28] ;  /* 0x0000280001057983 */ /* 0x008ee20000100800 */
[CC--:B----4-:R-:W-:Y:S02]  /*2b90*/  LEA R8, P0, R210.reuse, R0.reuse, 0x1 ;  /* 0x00000000d2087211 */ /* 0x0d0fe400078008ff */
[----:B------:R-:W-:Y:S02]  /*2ba0*/  SHF.R.S32.HI R2, RZ, 0x1f, R210 ;  /* 0x0000001fff027819 */ /* 0x000fe400000114d2 */
[----:B------:R-:W-:Y:S02]  /*2bb0*/  LEA R6, P1, R235, R0, 0x1 ;  /* 0x00000000eb067211 */ /* 0x000fe400078208ff */
[----:B------:R-:W-:Y:S02]  /*2bc0*/  SHF.R.S32.HI R17, RZ, 0x1f, R235 ;  /* 0x0000001fff117819 */ /* 0x000fe400000114eb */
[----:B--2---:R-:W-:Y:S02]  /*2bd0*/  LEA.HI.X R9, R210, R4, R2, 0x1, P0 ;  /* 0x00000004d2097211 */ /* 0x004fe400000f0c02 */
[----:B------:R-:W-:-:S02]  /*2be0*/  SHF.R.S32.HI R16, RZ, 0x1f, R236 ;  /* 0x0000001fff107819 */ /* 0x000fc400000114ec */
[C---:B------:R-:W-:Y:S02]  /*2bf0*/  LEA R2, P0, R236.reuse, R0, 0x1 ;  /* 0x00000000ec027211 */ /* 0x040fe400078008ff */
        /* <DEDUP_REMOVED lines=9> */
.L_x_576:
[----:B------:R-:W-:Y:S05]  /*2c90*/  BSYNC B0 ;  /* 0x0000000000007941 */ /* 0x000fea0003800000 */
.L_x_575:
[----:B------:R-:W-:Y:S05]  /*2ca0*/  BRA.DIV ~URZ, `(.L_x_577) ;  /* 0x000168f27f007947 */ /* 0x000fea000b800000 */
[----:B--2---:R2:W1:Y:S04]  /*2cb0*/  SHFL.IDX PT, R4, R10, 0x1, 0x1c1f ;  /* 0x003c1f000a047f89 */ /* 0x00446800000e0000 */
[----:B----4-:R2:W4:Y:S02]  /*2cc0*/  SHFL.IDX PT, R0, R13, 0x1, 0x1c1f ;  /* 0x003c1f000d007f89 */ /* 0x01052400000e0000 */
.L_x_782:
[----:B------:R-:W-:Y:S01]  /*2cd0*/  IADD3 R2, R11, 0x20, RZ ;  /* 0x000000200b027810 */ /* 0x000fe20007ffe0ff */
[----:B------:R-:W-:Y:S03]  /*2ce0*/  BSSY B0, `(.L_x_578) ;  /* 0x0000014000007945 */ /* 0x000fe60003800000 */
[----:B------:R-:W-:-:S13]  /*2cf0*/  ISETP.GE.AND P0, PT, R2, R12, PT ;  /* 0x0000000c0200720c */ /* 0x000fda0003f06270 */
[----:B------:R-:W-:Y:S05]  /*2d00*/  @P0 BRA `(.L_x_579) ;  /* 0x0000011000000947 */ /* 0x000fea0003800000 */
[----:B--2---:R-:W2:Y:S01]  /*2d10*/  LDL R5, [R1+0x28] ;  /* 0x0000280001057983 */ /* 0x004ea20000100800 */
[CC--:B----4-:R-:W-:Y:S02]  /*2d20*/  LEA R8, P0, R210.reuse, R0.reuse, 0x1 ;  /* 0x00000000d2087211 */ /* 0x0d0fe400078008ff */
[----:B------:R-:W-:Y:S02]  /*2d30*/  SHF.R.S32.HI R3, RZ, 0x1f, R210 ;  /* 0x0000001fff037819 */ /* 0x000fe400000114d2 */
[----:B------:R-:W-:Y:S02]  /*2d40*/  LEA R6, P1, R235, R0, 0x1 ;  /* 0x00000000eb067211 */ /* 0x000fe400078208ff */
[----:B------:R-:W-:Y:S02]  /*2d50*/  SHF.R.S32.HI R17, RZ, 0x1f, R235 ;  /* 0x0000001fff117819 */ /* 0x000fe400000114eb */
[----:B-1----:R-:W-:Y:S02]  /*2d60*/  LEA.HI.X R9, R210, R4, R3, 0x1, P0 ;  /* 0x00000004d2097211 */ /* 0x002fe400000f0c03 */
[----:B------:R-:W-:-:S02]  /*2d70*/  SHF.R.S32.HI R16, RZ, 0x1f, R236 ;  /* 0x0000001fff107819 */ /* 0x000fc400000114ec */
[C---:B------:R-:W-:Y:S02]  /*2d80*/  LEA R2, P0, R236.reuse, R0, 0x1 ;  /* 0x00000000ec027211 */ /* 0x040fe400078008ff */
        /* <DEDUP_REMOVED lines=9> */
.L_x_579:
[----:B------:R-:W-:Y:S05]  /*2e20*/  BSYNC B0 ;  /* 0x0000000000007941 */ /* 0x000fea0003800000 */
.L_x_578:
[----:B------:R-:W-:Y:S05]  /*2e30*/  BRA.DIV ~URZ, `(.L_x_580) ;  /* 0x000168327f007947 */ /* 0x000fea000b800000 */
[----:B-1----:R1:W2:Y:S02]  /*2e40*/  SHFL.IDX PT, R4, R10, 0x2, 0x1c1f ;  /* 0x005c1f000a047f89 */ /* 0x0022a400000e0000 */
.L_x_783:
[----:B------:R-:W-:Y:S05]  /*2e50*/  BRA.DIV ~URZ, `(.L_x_581) ;  /* 0x000168827f007947 */ /* 0x000fea000b800000 */
[----:B----4-:R4:W1:Y:S02]  /*2e60*/  SHFL.IDX PT, R0, R13, 0x2, 0x1c1f ;  /* 0x005c1f000d007f89 */ /* 0x01086400000e0000 */
.L_x_784:
[----:B------:R-:W-:Y:S01]  /*2e70*/  IADD3 R2, R11, 0x40, RZ ;  /* 0x000000400b027810 */ /* 0x000fe20007ffe0ff */
[----:B------:R-:W-:Y:S03]  /*2e80*/  BSSY B0, `(.L_x_582) ;  /* 0x0000014000007945 */ /* 0x000fe60003800000 */
[----:B------:R-:W-:-:S13]  /*2e90*/  ISETP.GE.AND P0, PT, R2, R12, PT ;  /* 0x0000000c0200720c */ /* 0x000fda0003f06270 */
[----:B------:R-:W-:Y:S05]  /*2ea0*/  @P0 BRA `(.L_x_583) ;  /* 0x0000011000000947 */ /* 0x000fea0003800000 */
[----:B---3--:R-:W3:Y:S01]  /*2eb0*/  LDL R5, [R1+0x28] ;  /* 0x0000280001057983 */ /* 0x008ee20000100800 */
[CC--:B-1----:R-:W-:Y:S02]  /*2ec0*/  LEA R8, P0, R210.reuse, R0.reuse, 0x1 ;  /* 0x00000000d2087211 */ /* 0x0c2fe400078008ff */
        /* <DEDUP_REMOVED lines=15> */
.L_x_583:
[----:B------:R-:W-:Y:S05]  /*2fc0*/  BSYNC B0 ;  /* 0x0000000000007941 */ /* 0x000fea0003800000 */
.L_x_582:
[----:B------:R-:W-:Y:S05]  /*2fd0*/  BRA.DIV ~URZ, `(.L_x_584) ;  /* 0x000167727f007947 */ /* 0x000fea000b800000 */
[----:B--2---:R2:W3:Y:S04]  /*2fe0*/  SHFL.IDX PT, R4, R10, 0x3, 0x1c1f ;  /* 0x007c1f000a047f89 */ /* 0x0044e800000e0000 */
[----:B-1----:R2:W1:Y:S02]  /*2ff0*/  SHFL.IDX PT, R0, R13, 0x3, 0x1c1f ;  /* 0x007c1f000d007f89 */ /* 0x00246400000e0000 */
.L_x_785:
[----:B--2---:R-:W2:Y:S01]  /*3000*/  LDL R20, [R1+0x28] ;  /* 0x0000280001147983 */ /* 0x004ea20000100800 */
[----:B------:R-:W-:Y:S01]  /*3010*/  IADD3 R2, R11, 0x60, RZ ;  /* 0x000000600b027810 */ /* 0x000fe20007ffe0ff */
[----:B-----5:R-:W-:Y:S01]  /*3020*/  IMAD.WIDE.U32 R244, R14, c[0x0][0x2b0], RZ ;  /* 0x0000ac000ef47a25 */ /* 0x020fe200078e00ff */
[----:B---34-:R-:W-:-:S02]  /*3030*/  SHF.R.S32.HI R13, RZ, 0x1f, R210 ;  /* 0x0000001fff0d7819 */ /* 0x018fc400000114d2 */
[----:B------:R-:W-:Y:S02]  /*3040*/  ISETP.GE.AND P0, PT, R2, R12, PT ;  /* 0x0000000c0200720c */ /* 0x000fe40003f06270 */
[----:B------:R-:W-:Y:S02]  /*3050*/  SHF.R.S32.HI R19, RZ, 0x1f, R235 ;  /* 0x0000001fff137819 */ /* 0x000fe400000114eb */
[----:B------:R-:W-:-:S09]  /*3060*/  SHF.R.S32.HI R18, RZ, 0x1f, R236 ;  /* 0x0000001fff127819 */ /* 0x000fd200000114ec */
[----:B-1----:R-:W-:-:S04]  /*3070*/  @!P0 LEA R8, P1, R210, R0, 0x1 ;  /* 0x00000000d2088211 */ /* 0x002fc800078208ff */
[----:B------:R-:W-:Y:S02]  /*3080*/  @!P0 LEA.HI.X R9, R210, R4, R13, 0x1, P1 ;  /* 0x00000004d2098211 */ /* 0x000fe400008f0c0d */
[----:B------:R-:W-:-:S04]  /*3090*/  @!P0 LEA R6, P1, R235, R0, 0x1 ;  /* 0x00000000eb068211 */ /* 0x000fc800078208ff */
[----:B------:R-:W-:Y:S02]  /*30a0*/  @!P0 LEA.HI.X R7, R235, R4, R19, 0x1, P1 ;  /* 0x00000004eb078211 */ /* 0x000fe400008f0c13 */
[C---:B------:R-:W-:Y:S02]  /*30b0*/  @!P0 LEA R2, P1, R236.reuse, R0, 0x1 ;  /* 0x00000000ec028211 */ /* 0x040fe400078208ff */
[----:B------:R-:W-:Y:S02]  /*30c0*/  SHF.R.S32.HI R0, RZ, 0x1f, R14 ;  /* 0x0000001fff007819 */ /* 0x000fe4000001140e */
[----:B------:R-:W-:-:S03]  /*30d0*/  @!P0 LEA.HI.X R3, R236, R4, R18, 0x1, P1 ;  /* 0x00000004ec038211 */ /* 0x000fc600008f0c12 */
[----:B------:R-:W-:-:S04]  /*30e0*/  IMAD R0, R0, c[0x0][0x2b0], RZ ;  /* 0x0000ac0000007a24 */ /* 0x000fc800078e02ff */
[----:B------:R-:W-:-:S04]  /*30f0*/  IMAD R0, R14, c[0x0][0x2b4], R0 ;  /* 0x0000ad000e007a24 */ /* 0x000fc800078e0200 */
[----:B------:R-:W-:Y:S02]  /*3100*/  IMAD.IADD R248, R245, 0x1, R0 ;  /* 0x00000001f5f87824 */ /* 0x000fe400078e0200 */
[----:B--2---:R-:W-:-:S05]  /*3110*/  IMAD.SHL.U32 R195, R20, 0x2, RZ ;  /* 0x0000000214c37824 */ /* 0x004fca00078e00ff */
[----:B------:R-:W-:Y:S01]  /*3120*/  @!PT LDS RZ, [RZ] ;  /* 0x00000000fffff984 */ /* 0x000fe20000000800 */
[----:B------:R-:W-:Y:S01]  /*3130*/  @!PT LDS RZ, [RZ] ;  /* 0x00000000fffff984 */ /* 0x000fe20000000800 */
[----:B------:R-:W-:Y:S01]  /*3140*/  @!PT LDS RZ, [RZ] ;  /* 0x00000000fffff984 */ /* 0x000fe20000000800 */
[----:B------:R1:W-:Y:S04]  /*3150*/  @!P0 LDGSTS.E.BYPASS.LTC128B.128 [R195+0x7880], [R8.64], !P4 ;  /* 0x0788000008c38fae */ /* 0x0003e8000e101d46 */
[----:B------:R1:W-:Y:S04]  /*3160*/  @!P0 LDGSTS.E.BYPASS.LTC128B.128 [R195+0x9880], [R6.64], !P3 ;  /* 0x0988000006c38fae */ /* 0x0003e8000d901d46 */
[----:B------:R1:W-:Y:S04]  /*3170*/  @!P0 LDGSTS.E.BYPASS.LTC128B.128 [R195+0xb880], [R2.64], !P2 ;  /* 0x0b88000002c38fae */ /* 0x0003e8000d101d46 */
[----:B------:R-:W0:Y:S01]  /*3180*/  LDGDEPBAR ;  /* 0x00000000000079af */ /* 0x000e220000000000 */
[----:B------:R-:W-:Y:S02]  /*3190*/  WARPSYNC 0xffffffff ;  /* 0xffffffff00007948 */ /* 0x000fe40003800000 */
[----:B------:R-:W-:Y:S01]  /*31a0*/  IMAD.MOV.U32 R40, RZ, RZ, 0x30 ;  /* 0x00000030ff287424 */ /* 0x000fe200078e00ff */
[----:B------:R-:W-:Y:S01]  /*31b0*/  BAR.SYNC.DEFER_BLOCKING 0x0 ;  /* 0x0000000000007b1d */ /* 0x000fe20000010000 */
[----:B------:R-:W-:Y:S01]  /*31c0*/  IMAD.MOV.U32 R0, RZ, RZ, c[0x0][0x2b8] ;  /* 0x0000ae00ff007624 */ /* 0x000fe200078e00ff */
[----:B------:R-:W-:Y:S01]  /*31d0*/  LOP3.LUT R194, R194, 0xfffffeff, RZ, 0xc0, !PT ;  /* 0xfffffeffc2c27812 */ /* 0x000fe200078ec0ff */
[----:B------:R-:W-:-:S02]  /*31e0*/  IMAD R136, R208, R40, -0x30 ;  /* 0xffffffd0d0887424 */ /* 0x000fc400078e0228 */
[----:B------:R-:W-:Y:S01]  /*31f0*/  IMAD.MOV.U32 R207, RZ, RZ, RZ ;  /* 0x000000ffffcf7224 */ /* 0x000fe200078e00ff */
[----:B------:R-:W-:Y:S01]  /*3200*/  ISETP.NE.AND P1, PT, R0, 0x1, PT ;  /* 0x000000010000780c */ /* 0x000fe20003f25270 */
[----:B-1----:R-:W-:-:S05]  /*3210*/  IMAD.IADD R2, R238, 0x1, R136 ;  /* 0x00000001ee027824 */ /* 0x002fca00078e0288 */
[C---:B------:R-:W-:Y:S01]  /*3220*/  ISETP.GE.AND P0, PT, R2.reuse, R233, PT ;  /* 0x000000e90200720c */ /* 0x040fe20003f06270 */
[----:B------:R-:W-:-:S03]  /*3230*/  IMAD.IADD R2, R2, 0x1, R240 ;  /* 0x0000000102027824 */ /* 0x000fc600078e02f0 */
[----:B------:R-:W-:Y:S01]  /*3240*/  ISETP.GT.OR P0, PT, R238, 0x2f, P0 ;  /* 0x0000002fee00780c */ /* 0x000fe20000704670 */
[----:B------:R-:W-:Y:S02]  /*3250*/  IMAD.MOV.U32 R0, RZ, RZ, R2 ;  /* 0x000000ffff007224 */ /* 0x000fe400078e0002 */
[----:B------:R-:W-:Y:S01]  /*3260*/  @P1 IMAD.HI.U32 R3, R2, c[0x0][0x2bc], RZ ;  /* 0x0000af0002031a27 */ /* 0x000fe200078e00ff */
[----:B------:R-:W-:-:S04]  /*3270*/  @P1 LOP3.LUT R194, R194, 0x100, RZ, 0xfc, !PT ;  /* 0x00000100c2c21812 */ /* 0x000fc800078efcff */
[----:B------:R-:W-:-:S05]  /*3280*/  @P1 SHF.R.U32.HI R0, RZ, c[0x0][0x2c0], R3 ;  /* 0x0000b000ff001a19 */ /* 0x000fca0000011603 */
[----:B------:R-:W-:-:S04]  /*3290*/  @!P0 IADD3 R3, P1, R0, R244, RZ ;  /* 0x000000f400038210 */ /* 0x000fc80007f3e0ff */
[----:B------:R-:W-:Y:S02]  /*32a0*/  @!P0 LEA.HI.X.SX32 R5, R0, R248, 0x1, P1 ;  /* 0x000000f800058211 */ /* 0x000fe400008f0eff */
[----:B------:R-:W-:-:S04]  /*32b0*/  @!P0 LEA R4, P1, R3, c[0x0][0x2a0], 0x2 ;  /* 0x0000a80003048a11 */ /* 0x000fc800078210ff */
[----:B------:R-:W-:-:S05]  /*32c0*/  @!P0 LEA.HI.X R5, R3, c[0x0][0x2a4], R5, 0x2, P1 ;  /* 0x0000a90003058a11 */ /* 0x000fca00008f1405 */
[----:B------:R1:W2:Y:S01]  /*32d0*/  @!P0 LDG.E R207, [R4.64] ;  /* 0x0000000604cf8981 */ /* 0x0002a2000c1e1900 */
[----:B------:R-:W-:Y:S01]  /*32e0*/  IMAD.MOV R0, RZ, RZ, -R0 ;  /* 0x000000ffff007224 */ /* 0x000fe200078e0a00 */
[----:B------:R-:W-:Y:S01]  /*32f0*/  SHF.L.U64.HI R217, R210, 0x1, R13 ;  /* 0x00000001d2d97819 */ /* 0x000fe2000001020d */
[----:B------:R-:W-:Y:S01]  /*3300*/  IMAD.WIDE.U32 R242, R15, c[0x0][0x1e8], RZ ;  /* 0x00007a000ff27a25 */ /* 0x000fe200078e00ff */
[----:B------:R-:W-:Y:S01]  /*3310*/  SHF.L.U64.HI R215, R235, 0x1, R19 ;  /* 0x00000001ebd77819 */ /* 0x000fe20000010213 */
[----:B------:R-:W-:Y:S01]  /*3320*/  BSSY B0, `(.L_x_585) ;  /* 0x0000085000007945 */ /* 0x000fe20003800000 */
[----:B------:R-:W-:Y:S01]  /*3330*/  SHF.L.U64.HI R216, R236, 0x1, R18 ;  /* 0x00000001ecd87819 */ /* 0x000fe20000010212 */
[----:B------:R-:W-:Y:S01]  /*3340*/  IMAD R209, R0, c[0x0][0x2b8], R2 ;  /* 0x0000ae0000d17a24 */ /* 0x000fe200078e0202 */
[----:B------:R-:W-:Y:S01]  /*3350*/  LOP3.LUT R194, R194, 0xfffffbff, RZ, 0xc0, !PT ;  /* 0xfffffbffc2c27812 */ /* 0x000fe200078ec0ff */
[----:B------:R-:W-:Y:S02]  /*3360*/  IMAD R40, R208, -0x30, R40 ;  /* 0xffffffd0d0287824 */ /* 0x000fe400078e0228 */
[----:B------:R-:W-:Y:S01]  /*3370*/  IMAD.WIDE.U32 R2, R209, c[0x0][0x1e0], RZ ;  /* 0x00007800d1027a25 */ /* 0x000fe200078e00ff */
[----:B------:R-:W-:-:S03]  /*3380*/  LOP3.LUT R194, R194, 0xffffffbf, RZ, 0xc0, !PT ;  /* 0xffffffbfc2c27812 */ /* 0x000fc600078ec0ff */
[----:B------:R-:W-:Y:S02]  /*3390*/  IMAD R241, R15, c[0x0][0x1ec], R243 ;  /* 0x00007b000ff17a24 */ /* 0x000fe400078e02f3 */
[----:B------:R-:W-:Y:S02]  /*33a0*/  IMAD.IADD R41, R233, 0x1, R40 ;  /* 0x00000001e9297824 */ /* 0x000fe400078e0228 */
[----:B------:R-:W-:-:S03]  /*33b0*/  IMAD.WIDE.U32 R246, R15, c[0x0][0x210], RZ ;  /* 0x000084000ff67a25 */ /* 0x000fc600078e00ff */
[----:B------:R-:W-:Y:S01]  /*33c0*/  IMNMX R7, R41, 0x30, PT ;  /* 0x0000003029077817 */ /* 0x000fe20003800200 */
[----:B------:R-:W-:Y:S01]  /*33d0*/  IMAD R249, R15, c[0x0][0x214], R247 ;  /* 0x000085000ff97a24 */ /* 0x000fe200078e02f7 */
[----:B-1----:R-:W-:-:S03]  /*33e0*/  SHF.R.S32.HI R4, RZ, 0x1f, R209 ;  /* 0x0000001fff047819 */ /* 0x002fc600000114d1 */
[----:B------:R-:W-:Y:S02]  /*33f0*/  IMAD.IADD R7, R7, 0x1, -R239 ;  /* 0x0000000107077824 */ /* 0x000fe400078e0aef */
[----:B------:R-:W-:-:S03]  /*3400*/  IMAD R0, R4, c[0x0][0x1e0], RZ ;  /* 0x0000780004007a24 */ /* 0x000fc600078e02ff */
[----:B------:R-:W-:Y:S01]  /*3410*/  ISETP.GE.AND P1, PT, R7, 0x1, PT ;  /* 0x000000010700780c */ /* 0x000fe20003f26270 */
[----:B------:R-:W-:-:S04]  /*3420*/  IMAD R0, R209, c[0x0][0x1e4], R0 ;  /* 0x00007900d1007a24 */ /* 0x000fc800078e0200 */
[----:B------:R-:W-:-:S08]  /*3430*/  IMAD.IADD R3, R3, 0x1, R0 ;  /* 0x0000000103037824 */ /* 0x000fd000078e0200 */
[----:B------:R-:W-:Y:S01]  /*3440*/  @P1 ISETP.GE.AND P3, PT, R210, c[0x0][0x1d4], PT ;  /* 0x00007500d2001a0c */ /* 0x000fe20003f66270 */
[----:B------:R-:W-:Y:S01]  /*3450*/  @P1 IMAD.SHL.U32 R9, R20, 0x2, RZ ;  /* 0x0000000214091824 */ /* 0x000fe200078e00ff */
[----:B------:R-:W-:Y:S02]  /*3460*/  @P1 ISETP.GE.AND P4, PT, R235, c[0x0][0x1d4], PT ;  /* 0x00007500eb001a0c */ /* 0x000fe40003f86270 */
[----:B--2---:R-:W-:Y:S01]  /*3470*/  SHF.R.S32.HI R12, RZ, 0x1f, R207 ;  /* 0x0000001fff0c7819 */ /* 0x004fe200000114cf */
[----:B------:R-:W-:-:S04]  /*3480*/  IMAD.WIDE.U32 R2, R207, c[0x0][0x1f0], R2 ;  /* 0x00007c00cf027a25 */ /* 0x000fc800078e0002 */
[----:B------:R-:W-:-:S04]  /*3490*/  IMAD R0, R12, c[0x0][0x1f0], RZ ;  /* 0x00007c000c007a24 */ /* 0x000fc800078e02ff */
[----:B------:R-:W-:Y:S01]  /*34a0*/  IMAD R5, R207, c[0x0][0x1f4], R0 ;  /* 0x00007d00cf057a24 */ /* 0x000fe200078e0200 */
[----:B------:R-:W-:-:S04]  /*34b0*/  IADD3 R0, P0, R2, R242, RZ ;  /* 0x000000f202007210 */ /* 0x000fc80007f1e0ff */
[----:B------:R-:W-:Y:S01]  /*34c0*/  IADD3.X R3, R241, R3, R5, P0, !PT ;  /* 0x00000003f1037210 */ /* 0x000fe200007fe405 */
[----:B------:R-:W-:Y:S01]  /*34d0*/  IMAD R5, R4, c[0x0][0x208], RZ ;  /* 0x0000820004057a24 */ /* 0x000fe200078e02ff */
[----:B------:R-:W-:-:S03]  /*34e0*/  LEA R2, P0, R0, c[0x0][0x1c8], 0x1 ;  /* 0x0000720000027a11 */ /* 0x000fc600078008ff */
[C---:B------:R-:W-:Y:S01]  /*34f0*/  IMAD R6, R209.reuse, c[0x0][0x20c], R5 ;  /* 0x00008300d1067a24 */ /* 0x040fe200078e0205 */
[----:B------:R-:W-:Y:S01]  /*3500*/  LEA.HI.X R11, R0, c[0x0][0x1cc], R3, 0x1, P0 ;  /* 0x00007300000b7a11 */ /* 0x000fe200000f0c03 */
[----:B------:R-:W-:Y:S04]  /*3510*/  SHFL.IDX PT, R10, R2, 0x1, 0x1c1f ;  /* 0x003c1f00020a7f89 */ /* 0x000fe800000e0000 */
[----:B------:R1:W2:Y:S04]  /*3520*/  SHFL.IDX PT, R0, R2, RZ, 0x1c1f ;  /* 0x001c1fff02007589 */ /* 0x0002a800000e0000 */
[----:B------:R-:W3:Y:S04]  /*3530*/  SHFL.IDX PT, R8, R11, RZ, 0x1c1f ;  /* 0x001c1fff0b087589 */ /* 0x000ee800000e0000 */
[----:B------:R-:W4:Y:S01]  /*3540*/  SHFL.IDX PT, R11, R11, 0x1, 0x1c1f ;  /* 0x003c1f000b0b7f89 */ /* 0x000f2200000e0000 */
[----:B-1----:R-:W-:Y:S01]  /*3550*/  IMAD.WIDE.U32 R2, R209, c[0x0][0x208], RZ ;  /* 0x00008200d1027a25 */ /* 0x002fe200078e00ff */
[----:B--2---:R-:W-:-:S03]  /*3560*/  @P1 LEA R4, P0, R210, R0, 0x1 ;  /* 0x00000000d2041211 */ /* 0x004fc600078008ff */
[----:B------:R-:W-:Y:S01]  /*3570*/  IMAD.IADD R3, R3, 0x1, R6 ;  /* 0x0000000103037824 */ /* 0x000fe200078e0206 */
[----:B---3--:R-:W-:Y:S02]  /*3580*/  @P1 LEA.HI.X R5, R210, R8, R13, 0x1, P0 ;  /* 0x00000008d2051211 */ /* 0x008fe400000f0c0d */
[----:B------:R-:W-:Y:S01]  /*3590*/  @P1 LEA R6, P2, R235, R0, 0x1 ;  /* 0x00000000eb061211 */ /* 0x000fe200078408ff */
[----:B------:R-:W-:Y:S01]  /*35a0*/  IMAD.WIDE.U32 R2, R207, c[0x0][0x218], R2 ;  /* 0x00008600cf027a25 */ /* 0x000fe200078e0002 */
[----:B------:R-:W-:Y:S01]  /*35b0*/  ISETP.GE.AND P0, PT, R7, 0x21, PT ;  /* 0x000000210700780c */ /* 0x000fe20003f06270 */
[----:B------:R1:W-:Y:S01]  /*35c0*/  @P1 LDGSTS.E.BYPASS.LTC128B.128 [R9+0x3c80], [R4.64], !P3 ;  /* 0x03c8000004091fae */ /* 0x0003e2000d901d46 */
[----:B------:R-:W-:-:S05]  /*35d0*/  @P1 LEA.HI.X R7, R235, R8, R19, 0x1, P2 ;  /* 0x00000008eb071211 */ /* 0x000fca00010f0c13 */
[----:B------:R2:W-:Y:S01]  /*35e0*/  @P1 LDGSTS.E.BYPASS.LTC128B.128 [R9+0x4880], [R6.64], !P4 ;  /* 0x0488000006091fae */ /* 0x0005e2000e101d46 */
[----:B------:R-:W-:Y:S01]  /*35f0*/  ISETP.GE.AND P4, PT, R235, c[0x0][0x1d4], PT ;  /* 0x00007500eb007a0c */ /* 0x000fe20003f86270 */
[----:B-1----:R-:W-:Y:S01]  /*3600*/  IMAD R5, R12, c[0x0][0x218], RZ ;  /* 0x000086000c057a24 */ /* 0x002fe200078e02ff */
[----:B------:R-:W-:Y:S02]  /*3610*/  @P1 LEA R4, P2, R236, R0, 0x1 ;  /* 0x00000000ec041211 */ /* 0x000fe400078408ff */
[----:B------:R-:W-:Y:S01]  /*3620*/  IADD3 R0, P3, R2, R246, RZ ;  /* 0x000000f602007210 */ /* 0x000fe20007f7e0ff */
[----:B--2---:R-:W-:Y:S01]  /*3630*/  IMAD R6, R207, c[0x0][0x21c], R5 ;  /* 0x00008700cf067a24 */ /* 0x004fe200078e0205 */
[----:B------:R-:W-:Y:S01]  /*3640*/  @P1 LEA.HI.X R5, R236, R8, R18, 0x1, P2 ;  /* 0x00000008ec051211 */ /* 0x000fe200010f0c12 */
[C---:B------:R-:W-:Y:S01]  /*3650*/  IMAD.SHL.U32 R8, R210.reuse, 0x2, RZ ;  /* 0x00000002d2087824 */ /* 0x040fe200078e00ff */
[----:B------:R-:W-:Y:S02]  /*3660*/  @P0 LEA R2, P2, R210, R10, 0x1 ;  /* 0x0000000ad2020211 */ /* 0x000fe400078408ff */
[----:B------:R-:W-:-:S02]  /*3670*/  IADD3.X R6, R249, R3, R6, P3, !PT ;  /* 0x00000003f9067210 */ /* 0x000fc40001ffe406 */
[----:B------:R-:W-:Y:S02]  /*3680*/  @P1 ISETP.GE.AND P3, PT, R236, c[0x0][0x1d4], PT ;  /* 0x00007500ec001a0c */ /* 0x000fe40003f66270 */
[----:B----4-:R-:W-:Y:S02]  /*3690*/  @P0 LEA.HI.X R3, R210, R11, R13, 0x1, P2 ;  /* 0x0000000bd2030211 */ /* 0x010fe400010f0c0d */
[----:B------:R-:W-:-:S04]  /*36a0*/  LEA R17, P2, R0, c[0x0][0x1f8], 0x1 ;  /* 0x00007e0000117a11 */ /* 0x000fc800078408ff */
[----:B------:R-:W-:Y:S01]  /*36b0*/  LEA.HI.X R16, R0, c[0x0][0x1fc], R6, 0x1, P2 ;  /* 0x00007f0000107a11 */ /* 0x000fe200010f0c06 */
[----:B------:R-:W-:Y:S01]  /*36c0*/  @P0 IMAD.SHL.U32 R0, R20, 0x2, RZ ;  /* 0x0000000214000824 */ /* 0x000fe200078e00ff */
[----:B------:R-:W-:Y:S01]  /*36d0*/  @P0 ISETP.GE.AND P2, PT, R210, c[0x0][0x1d4], PT ;  /* 0x00007500d2000a0c */ /* 0x000fe20003f46270 */
[----:B------:R-:W1:Y:S04]  /*36e0*/  SHFL.IDX PT, R7, R17, RZ, 0x1c1f ;  /* 0x001c1fff11077589 */ /* 0x000e6800000e0000 */
[----:B------:R2:W-:Y:S01]  /*36f0*/  @P1 LDGSTS.E.BYPASS.LTC128B.128 [R9+0x5480], [R4.64], !P3 ;  /* 0x0548000004091fae */ /* 0x0005e2000d901d46 */
[----:B------:R-:W-:-:S03]  /*3700*/  @P0 ISETP.GE.AND P3, PT, R235, c[0x0][0x1d4], PT ;  /* 0x00007500eb000a0c */ /* 0x000fc60003f66270 */
[----:B------:R-:W3:Y:S04]  /*3710*/  SHFL.IDX PT, R6, R16, RZ, 0x1c1f ;  /* 0x001c1fff10067589 */ /* 0x000ee800000e0000 */
[----:B------:R4:W-:Y:S01]  /*3720*/  @P0 LDGSTS.E.BYPASS.LTC128B.128 [R0+0x4480], [R2.64], !P2 ;  /* 0x0448000002000fae */ /* 0x0009e2000d101d46 */
[----:B--2---:R-:W-:-:S04]  /*3730*/  @P0 LEA R4, P1, R235, R10, 0x1 ;  /* 0x0000000aeb040211 */ /* 0x004fc800078208ff */
[-C--:B------:R-:W-:Y:S02]  /*3740*/  @P0 LEA.HI.X R5, R235, R11.reuse, R19, 0x1, P1 ;  /* 0x0000000beb050211 */ /* 0x080fe400008f0c13 */
[C---:B------:R-:W-:Y:S02]  /*3750*/  @P0 ISETP.GE.AND P1, PT, R236.reuse, c[0x0][0x1d4], PT ;  /* 0x00007500ec000a0c */ /* 0x040fe40003f26270 */
[----:B----4-:R-:W-:Y:S01]  /*3760*/  @P0 LEA R2, P2, R236, R10, 0x1 ;  /* 0x0000000aec020211 */ /* 0x010fe200078408ff */
[----:B------:R2:W-:Y:S01]  /*3770*/  @P0 LDGSTS.E.BYPASS.LTC128B.128 [R0+0x5080], [R4.64], !P3 ;  /* 0x0508000004000fae */ /* 0x0005e2000d901d46 */
[----:B------:R-:W-:Y:S02]  /*3780*/  ISETP.GE.AND P3, PT, R210, c[0x0][0x1d4], PT ;  /* 0x00007500d2007a0c */ /* 0x000fe40003f66270 */
[C---:B------:R-:W-:Y:S02]  /*3790*/  @P0 LEA.HI.X R3, R236.reuse, R11, R18, 0x1, P2 ;  /* 0x0000000bec030211 */ /* 0x040fe400010f0c12 */
[----:B------:R-:W4:Y:S01]  /*37a0*/  S2R R18, SR_TID.X ;  /* 0x0000000000127919 */ /* 0x000f220000002100 */
[----:B------:R-:W-:-:S04]  /*37b0*/  ISETP.GE.AND P2, PT, R236, c[0x0][0x1d4], PT ;  /* 0x00007500ec007a0c */ /* 0x000fc80003f46270 */
[----:B------:R1:W-:Y:S04]  /*37c0*/  @P0 LDGSTS.E.BYPASS.LTC128B.128 [R0+0x5c80], [R2.64], !P1 ;  /* 0x05c8000002000fae */ /* 0x0003e8000c901d46 */
[----:B------:R-:W0:Y:S01]  /*37d0*/  LDGDEPBAR ;  /* 0x00000000000079af */ /* 0x000e220000000000 */
[----:B--2---:R-:W-:Y:S01]  /*37e0*/  IMAD.SHL.U32 R4, R235, 0x2, RZ ;  /* 0x00000002eb047824 */ /* 0x004fe200078e00ff */
[----:B-1----:R-:W-:Y:S01]  /*37f0*/  IADD3 R2, P0, R7, R8, RZ ;  /* 0x0000000807027210 */ /* 0x002fe20007f1e0ff */
[----:B------:R-:W-:-:S04]  /*3800*/  DEPBAR.LE SB0, 0x1 ;  /* 0x000080400000791a */ /* 0x000fc80000000000 */
[----:B------:R-:W-:-:S04]  /*3810*/  DEPBAR.LE SB0, 0x0 ;  /* 0x000080000000791a */ /* 0x000fc80000000000 */
[----:B------:R-:W-:Y:S01]  /*3820*/  BAR.SYNC.DEFER_BLOCKING 0x0 ;  /* 0x0000000000007b1d */ /* 0x000fe20000010000 */
[----:B------:R-:W-:Y:S02]  /*3830*/  IMAD.IADD R0, R41, 0x1, -R239 ;  /* 0x0000000129007824 */ /* 0x000fe400078e0aef */
[----:B---3--:R-:W-:-:S03]  /*3840*/  IMAD.X R3, R6, 0x1, R217, P0 ;  /* 0x0000000106037824 */ /* 0x008fc600000e06d9 */
[C---:B------:R-:W-:Y:S02]  /*3850*/  ISETP.LT.OR P0, PT, R0.reuse, 0x1, P3 ;  /* 0x000000010000780c */ /* 0x040fe40001f01670 */
[----:B------:R-:W-:Y:S01]  /*3860*/  ISETP.LT.OR P1, PT, R0, 0x1, P4 ;  /* 0x000000010000780c */ /* 0x000fe20002721670 */
[----:B------:R1:W2:Y:S04]  /*3870*/  LDSM.16.M88.4 R12, [R183] ;  /* 0x00000000b70c783b */ /* 0x0002a80000000200 */
[----:B------:R1:W3:Y:S04]  /*3880*/  LDSM.16.M88.4 R8, [R183+0x1000] ;  /* 0x00100000b708783b */ /* 0x0002e80000000200 */
[----:B------:R1:W1:Y:S04]  /*3890*/  LDSM.16.M88.4 R20, [R180] ;  /* 0x00000000b414783b */ /* 0x0002680000000200 */
        /* <DEDUP_REMOVED lines=11> */
[----:B------:R-:W-:-:S05]  /*3950*/  IADD3 R4, P0, R7, R4, RZ ;  /* 0x0000000407047210 */ /* 0x000fca0007f1e0ff */
[----:B------:R-:W-:-:S05]  /*3960*/  IMAD.X R5, R6, 0x1, R215, P0 ;  /* 0x0000000106057824 */ /* 0x000fca00000e06d7 */
[----:B------:R1:W-:Y:S01]  /*3970*/  LDGSTS.E.BYPASS.LTC128B.128 [R195+0x2480], [R4.64], !P1 ;  /* 0x0248000004c37fae */ /* 0x0003e2000c901d46 */
[----:B------:R-:W-:-:S13]  /*3980*/  ISETP.GT.AND P1, PT, R238, 0x2f, PT ;  /* 0x0000002fee00780c */ /* 0x000fda0003f24270 */
[----:B------:R-:W-:Y:S01]  /*3990*/  @P1 LOP3.LUT R194, R194, 0x40, RZ, 0xfc, !PT ;  /* 0x00000040c2c21812 */ /* 0x000fe200078efcff */
[----:B-----5:R-:W-:-:S05]  /*39a0*/  IMAD.SHL.U32 R2, R236, 0x2, RZ ;  /* 0x00000002ec027824 */ /* 0x020fca00078e00ff */
[----:B------:R-:W-:-:S05]  /*39b0*/  IADD3 R2, P0, R7, R2, RZ ;  /* 0x0000000207027210 */ /* 0x000fca0007f1e0ff */
[----:B------:R-:W-:Y:S01]  /*39c0*/  IMAD.X R3, R6, 0x1, R216, P0 ;  /* 0x0000000106037824 */ /* 0x000fe200000e06d8 */
[----:B------:R-:W-:-:S13]  /*39d0*/  ISETP.LT.OR P0, PT, R0, 0x1, P2 ;  /* 0x000000010000780c */ /* 0x000fda0001701670 */
[----:B------:R1:W-:Y:S01]  /*39e0*/  LDGSTS.E.BYPASS.LTC128B.128 [R195+0x3080], [R2.64], !P0 ;  /* 0x0308000002c37fae */ /* 0x0003e2000c101d46 */
[----:B----4-:R-:W-:-:S13]  /*39f0*/  ISETP.GT.AND P0, PT, R18, 0x3f, PT ;  /* 0x0000003f1200780c */ /* 0x010fda0003f04270 */
[----:B------:R-:W-:Y:S01]  /*3a00*/  @P0 LOP3.LUT R194, R194, 0x400, RZ, 0xfc, !PT ;  /* 0x00000400c2c20812 */ /* 0x000fe200078efcff */
[----:B------:R-:W-:Y:S05]  /*3a10*/  @P0 BRA `(.L_x_586) ;  /* 0x0000015000000947 */ /* 0x000fea0003800000 */
[----:B--23--:R-:W-:Y:S05]  /*3a20*/  BRA.DIV ~URZ, `(.L_x_587) ;  /* 0x00015df27f007947 */ /* 0x00cfea000b800000 */
[----:B-1----:R1:W2:Y:S04]  /*3a30*/  SHFL.IDX PT, R4, R16, 0x1, 0x1c1f ;  /* 0x003c1f0010047f89 */ /* 0x0022a800000e0000 */
[----:B------:R1:W3:Y:S02]  /*3a40*/  SHFL.IDX PT, R2, R17, 0x1, 0x1c1f ;  /* 0x003c1f0011027f89 */ /* 0x0002e400000e0000 */
.L_x_786:
[----:B------:R-:W-:Y:S01]  /*3a50*/  IMAD.SHL.U32 R3, R210, 0x2, RZ ;  /* 0x00000002d2037824 */ /* 0x000fe200078e00ff */
[----:B------:R-:W-:Y:S01]  /*3a60*/  ISETP.LT.OR P1, PT, R0, 0x21, P4 ;  /* 0x000000210000780c */ /* 0x000fe20002721670 */
[----:B------:R-:W-:-:S03]  /*3a70*/  IMAD.SHL.U32 R5, R235, 0x2, RZ ;  /* 0x00000002eb057824 */ /* 0x000fc600078e00ff */
[----:B-1-3--:R-:W-:Y:S01]  /*3a80*/  IADD3 R16, P0, R2, R3, RZ ;  /* 0x0000000302107210 */ /* 0x00afe20007f1e0ff */
[----:B------:R-:W-:-:S04]  /*3a90*/  IMAD.SHL.U32 R3, R236, 0x2, RZ ;  /* 0x00000002ec037824 */ /* 0x000fc800078e00ff */
[----:B--2---:R-:W-:Y:S01]  /*3aa0*/  IMAD.X R17, R4, 0x1, R217, P0 ;  /* 0x0000000104117824 */ /* 0x004fe200000e06d9 */
[----:B------:R-:W-:-:S05]  /*3ab0*/  IADD3 R6, P0, R2, R5, RZ ;  /* 0x0000000502067210 */ /* 0x000fca0007f1e0ff */
[----:B------:R-:W-:Y:S01]  /*3ac0*/  IMAD.X R7, R4, 0x1, R215, P0 ;  /* 0x0000000104077824 */ /* 0x000fe200000e06d7 */
[----:B------:R-:W-:-:S05]  /*3ad0*/  IADD3 R2, P0, R2, R3, RZ ;  /* 0x0000000302027210 */ /* 0x000fca0007f1e0ff */
[----:B------:R-:W-:Y:S01]  /*3ae0*/  IMAD.X R3, R4, 0x1, R216, P0 ;  /* 0x0000000104037824 */ /* 0x000fe200000e06d8 */
[----:B------:R-:W-:-:S13]  /*3af0*/  ISETP.LT.OR P0, PT, R0, 0x21, P3 ;  /* 0x000000210000780c */ /* 0x000fda0001f01670 */
[----:B------:R-:W-:Y:S01]  /*3b00*/  @!PT LDS RZ, [RZ] ;  /* 0x00000000fffff984 */ /* 0x000fe20000000800 */
[----:B------:R-:W-:Y:S01]  /*3b10*/  @!PT LDS RZ, [RZ] ;  /* 0x00000000fffff984 */ /* 0x000fe20000000800 */
[----:B------:R-:W-:Y:S01]  /*3b20*/  @!PT LDS RZ, [RZ] ;  /* 0x00000000fffff984 */ /* 0x000fe20000000800 */
[----:B------:R1:W-:Y:S01]  /*3b30*/  LDGSTS.E.BYPASS.LTC128B.128 [R195+0x2080], [R16.64], !P0 ;  /* 0x0208000010c37fae */ /* 0x0003e2000c101d46 */
[----:B------:R-:W-:-:S03]  /*3b40*/  ISETP.LT.OR P0, PT, R0, 0x21, P2 ;  /* 0x000000210000780c */ /* 0x000fc60001701670 */
[----:B------:R1:W-:Y:S10]  /*3b50*/  LDGSTS.E.BYPASS.LTC128B.128 [R195+0x2c80], [R6.64], !P1 ;  /* 0x02c8000006c37fae */ /* 0x0003f4000c901d46 */
[----:B------:R1:W-:Y:S02]  /*3b60*/  LDGSTS.E.BYPASS.LTC128B.128 [R195+0x3880], [R2.64], !P0 ;  /* 0x0388000002c37fae */ /* 0x0003e4000c101d46 */
.L_x_586:
[----:B--23--:R-:W-:Y:S05]  /*3b70*/  BSYNC B0 ;  /* 0x0000000000007941 */ /* 0x00cfea0003800000 */
.L_x_585:
[----:B------:R-:W0:Y:S01]  /*3b80*/  LDGDEPBAR ;  /* 0x00000000000079af */ /* 0x000e220000000000 */
[----:B------:R-:W-:Y:S01]  /*3b90*/  WARPSYNC 0xffffffff ;  /* 0xffffffff00007948 */ /* 0x000fe20003800000 */
[-C--:B-1----:R-:W-:Y:S01]  /*3ba0*/  HMMA.16816.F32.BF16 R4, R12, R20.reuse, RZ ;  /* 0x000000140c04723c */ /* 0x082fe200000418ff */
[----:B------:R-:W-:Y:S01]  /*3bb0*/  ISETP.GT.AND P0, PT, R137, R237, PT ;  /* 0x000000ed8900720c */ /* 0x000fe20003f04270 */
[----:B------:R-:W-:Y:S01]  /*3bc0*/  LDSM.16.M88.4 R64, [R180+0xc00] ;  /* 0x000c0000b440783b */ /* 0x000fe20000000200 */
[----:B------:R-:W-:Y:S03]  /*3bd0*/  BSSY B1, `(.L_x_588) ;  /* 0x000010d000017945 */ /* 0x000fe60003800000 */
[----:B------:R-:W1:Y:S02]  /*3be0*/  LDSM.16.M88.4 R36, [R183+0x2000] ;  /* 0x00200000b724783b */ /* 0x000e640000000200 */
[C---:B------:R-:W-:Y:S02]  /*3bf0*/  HMMA.16816.F32.BF16 R16, R8.reuse, R20, RZ ;  /* 0x000000140810723c */ /* 0x040fe400000418ff */
[----:B------:R-:W2:Y:S04]  /*3c00*/  LDSM.16.M88.4 R32, [R183+0x3000] ;  /* 0x00300000b720783b */ /* 0x000ea80000000200 */
[----:B------:R-:W-:Y:S02]  /*3c10*/  LDSM.16.M88.4 R56, [R191] ;  /* 0x00000000bf38783b */ /* 0x000fe40000000200 */
[----:B------:R-:W-:Y:S08]  /*3c20*/  HMMA.16816.F32.BF16 R84, R8, R28, RZ ;  /* 0x0000001c0854723c */ /* 0x000ff000000418ff */
[----:B------:R-:W-:Y:S08]  /*3c30*/  HMMA.16816.F32.BF16 R4, R44, R52, R4 ;  /* 0x000000342c04723c */ /* 0x000ff00000041804 */
[----:B------:R-:W-:Y:S08]  /*3c40*/  HMMA.16816.F32.BF16 R80, R8, R30, RZ ;  /* 0x0000001e0850723c */ /* 0x000ff000000418ff */
[C---:B------:R-:W-:Y:S08]  /*3c50*/  HMMA.16816.F32.BF16 R108, R12.reuse, R28, RZ ;  /* 0x0000001c0c6c723c */ /* 0x040ff000000418ff */
[C---:B------:R-:W-:Y:S08]  /*3c60*/  HMMA.16816.F32.BF16 R60, R12.reuse, R22, RZ ;  /* 0x000000160c3c723c */ /* 0x040ff000000418ff */
[----:B------:R-:W-:Y:S01]  /*3c70*/  HMMA.16816.F32.BF16 R120, R12, R30, RZ ;  /* 0x0000001e0c78723c */ /* 0x000fe200000418ff */
[----:B------:R-:W3:Y:S07]  /*3c80*/  LDSM.16.M88.4 R28, [R184+0x2000] ;  /* 0x00200000b81c783b */ /* 0x000eee0000000200 */
[C---:B------:R-:W-:Y:S08]  /*3c90*/  HMMA.16816.F32.BF16 R72, R8.reuse, R48, RZ ;  /* 0x000000300848723c */ /* 0x040ff000000418ff */
[C---:B------:R-:W-:Y:S01]  /*3ca0*/  HMMA.16816.F32.BF16 R68, R8.reuse, R22, RZ ;  /* 0x000000160844723c */ /* 0x040fe200000418ff */
[----:B------:R-:W4:Y:S07]  /*3cb0*/  LDSM.16.M88.4 R20, [R184+0x3000] ;  /* 0x00300000b814783b */ /* 0x000f2e0000000200 */
[----:B------:R-:W-:Y:S08]  /*3cc0*/  HMMA.16816.F32.BF16 R88, R8, R50, RZ ;  /* 0x000000320858723c */ /* 0x000ff000000418ff */
[----:B------:R-:W-:Y:S01]  /*3cd0*/  HMMA.16816.F32.BF16 R8, R24, R52, R16 ;  /* 0x000000341808723c */ /* 0x000fe20000041810 */
[----:B------:R-:W-:Y:S07]  /*3ce0*/  LDSM.16.M88.4 R16, [R183+0x4000] ;  /* 0x00400000b710783b */ /* 0x000fee0000000200 */
[----:B-1----:R-:W-:Y:S08]  /*3cf0*/  HMMA.16816.F32.BF16 R4, R36, R64, R4 ;  /* 0x000000402404723c */ /* 0x002ff00000041804 */
[-C--:B------:R-:W-:Y:S01]  /*3d00*/  HMMA.16816.F32.BF16 R76, R44, R54.reuse, R60 ;  /* 0x000000362c4c723c */ /* 0x080fe2000004183c */
[----:B------:R-:W1:Y:S07]  /*3d10*/  LDSM.16.M88.4 R60, [R180+0x1800] ;  /* 0x00180000b43c783b */ /* 0x000e6e0000000200 */
[----:B------:R-:W-:Y:S08]  /*3d20*/  HMMA.16816.F32.BF16 R100, R24, R54, R68 ;  /* 0x000000361864723c */ /* 0x000ff00000041844 */
[----:B--2---:R-:W-:Y:S01]  /*3d30*/  HMMA.16816.F32.BF16 R52, R32, R64, R8 ;  /* 0x000000402034723c */ /* 0x004fe20000041808 */
[----:B------:R-:W-:Y:S07]  /*3d40*/  LDSM.16.M88.4 R8, [R184+0x4000] ;  /* 0x00400000b808783b */ /* 0x000fee0000000200 */
[C---:B------:R-:W-:Y:S08]  /*3d50*/  HMMA.16816.F32.BF16 R112, R12.reuse, R48, RZ ;  /* 0x000000300c70723c */ /* 0x040ff000000418ff */
[----:B------:R-:W-:Y:S01]  /*3d60*/  HMMA.16816.F32.BF16 R116, R12, R50, RZ ;  /* 0x000000320c74723c */ /* 0x000fe200000418ff */
[----:B------:R-:W2:Y:S04]  /*3d70*/  LDSM.16.M88.4 R12, [R183+0x5000] ;  /* 0x00500000b70c783b */ /* 0x000ea80000000200 */
[----:B------:R-:W5:Y:S03]  /*3d80*/  LDSM.16.M88.4 R48, [R188] ;  /* 0x00000000bc30783b */ /* 0x000f660000000200 */
[----:B---3--:R-:W-:Y:S01]  /*3d90*/  HMMA.16816.F32.BF16 R68, R28, R56, R4 ;  /* 0x000000381c44723c */ /* 0x008fe20000041804 */
[----:B------:R-:W-:Y:S07]  /*3da0*/  LDSM.16.M88.4 R4, [R184+0x5000] ;  /* 0x00500000b804783b */ /* 0x000fee0000000200 */
[C---:B------:R-:W-:Y:S08]  /*3db0*/  HMMA.16816.F32.BF16 R104, R24.reuse, R92, R84 ;  /* 0x0000005c1868723c */ /* 0x040ff00000041854 */
[C---:B------:R-:W-:Y:S08]  /*3dc0*/  HMMA.16816.F32.BF16 R128, R24.reuse, R96, R72 ;  /* 0x000000601880723c */ /* 0x040ff00000041848 */
[C---:B------:R-:W-:Y:S08]  /*3dd0*/  HMMA.16816.F32.BF16 R124, R24.reuse, R94, R80 ;  /* 0x0000005e187c723c */ /* 0x040ff00000041850 */
[----:B------:R-:W-:Y:S08]  /*3de0*/  HMMA.16816.F32.BF16 R132, R24, R98, R88 ;  /* 0x000000621884723c */ /* 0x000ff00000041858 */
[----:B----4-:R-:W-:Y:S01]  /*3df0*/  HMMA.16816.F32.BF16 R24, R20, R56, R52 ;  /* 0x000000381418723c */ /* 0x010fe20000041834 */
[----:B------:R-:W3:Y:S07]  /*3e00*/  LDSM.16.M88.4 R52, [R180+0x1000] ;  /* 0x00100000b434783b */ /* 0x000eee0000000200 */
[-C--:B------:R-:W-:Y:S08]  /*3e10*/  HMMA.16816.F32.BF16 R76, R36, R66.reuse, R76 ;  /* 0x00000042244c723c */ /* 0x080ff0000004184c */
[----:B------:R-:W-:Y:S01]  /*3e20*/  HMMA.16816.F32.BF16 R80, R32, R66, R100 ;  /* 0x000000422050723c */ /* 0x000fe20000041864 */
[----:B------:R-:W4:Y:S07]  /*3e30*/  LDSM.16.M88.4 R64, [R190] ;  /* 0x00000000be40783b */ /* 0x000f2e0000000200 */
[----:B-1----:R-:W-:Y:S08]  /*3e40*/  HMMA.16816.F32.BF16 R72, R16, R60, R68 ;  /* 0x0000003c1048723c */ /* 0x002ff00000041844 */
[----:B------:R-:W-:Y:S08]  /*3e50*/  HMMA.16816.F32.BF16 R88, R44, R92, R108 ;  /* 0x0000005c2c58723c */ /* 0x000ff0000004186c */
[----:B--2---:R-:W-:Y:S08]  /*3e60*/  HMMA.16816.F32.BF16 R24, R12, R60, R24 ;  /* 0x0000003c0c18723c */ /* 0x004ff00000041818 */
[-C--:B------:R-:W-:Y:S08]  /*3e70*/  HMMA.16816.F32.BF16 R68, R28, R58.reuse, R76 ;  /* 0x0000003a1c44723c */ /* 0x080ff0000004184c */
[----:B------:R-:W-:Y:S08]  /*3e80*/  HMMA.16816.F32.BF16 R76, R20, R58, R80 ;  /* 0x0000003a144c723c */ /* 0x000ff00000041850 */
[----:B-----5:R-:W-:Y:S08]  /*3e90*/  HMMA.16816.F32.BF16 R84, R8, R48, R72 ;  /* 0x000000300854723c */ /* 0x020ff00000041848 */
[----:B---3--:R-:W-:Y:S08]  /*3ea0*/  HMMA.16816.F32.BF16 R72, R36, R52, R88 ;  /* 0x000000342448723c */ /* 0x008ff00000041858 */
[----:B------:R-:W-:Y:S01]  /*3eb0*/  HMMA.16816.F32.BF16 R80, R4, R48, R24 ;  /* 0x000000300450723c */ /* 0x000fe20000041818 */
[----:B------:R-:W1:Y:S07]  /*3ec0*/  LDSM.16.M88.4 R24, [R180+0x1c00] ;  /* 0x001c0000b418783b */ /* 0x000e6e0000000200 */
[----:B------:R-:W-:Y:S01]  /*3ed0*/  HMMA.16816.F32.BF16 R56, R16, R62, R68 ;  /* 0x0000003e1038723c */ /* 0x000fe20000041844 */
[----:B------:R-:W-:-:S04]  /*3ee0*/  FMUL.FTZ R0, R84, c[0x0][0x320] ;  /* 0x0000c80054007a20 */ /* 0x000fc80000410000 */
[----:B------:R2:W3:Y:S03]  /*3ef0*/  MUFU.TANH R108, R0 ;  /* 0x00000000006c7308 */ /* 0x0004e60000002400 */
[C---:B------:R-:W-:Y:S08]  /*3f00*/  HMMA.16816.F32.BF16 R112, R44.reuse, R96, R112 ;  /* 0x000000602c70723c */ /* 0x040ff00000041870 */
[----:B------:R-:W-:Y:S01]  /*3f10*/  HMMA.16816.F32.BF16 R92, R44, R94, R120 ;  /* 0x0000005e2c5c723c */ /* 0x000fe20000041878 */
[----:B--2---:R-:W-:-:S07]  /*3f20*/  FMUL.FTZ R0, R85, c[0x0][0x320] ;  /* 0x0000c80055007a20 */ /* 0x004fce0000410000 */
[----:B------:R-:W-:Y:S01]  /*3f30*/  HMMA.16816.F32.BF16 R116, R44, R98, R116 ;  /* 0x000000622c74723c */ /* 0x000fe20000041874 */
[----:B------:R2:W1:Y:S07]  /*3f40*/  MUFU.TANH R101, R0 ;  /* 0x0000000000657308 */ /* 0x00046e0000002400 */
[----:B------:R-:W-:Y:S01]  /*3f50*/  HMMA.16816.F32.BF16 R68, R12, R62, R76 ;  /* 0x0000003e0c44723c */ /* 0x000fe2000004184c */
[----:B------:R-:W5:Y:S07]  /*3f60*/  LDSM.16.M88.4 R60, [R187] ;  /* 0x00000000bb3c783b */ /* 0x000f6e0000000200 */
[----:B------:R-:W-:Y:S01]  /*3f70*/  HMMA.16816.F32.BF16 R44, R32, R52, R104 ;  /* 0x00000034202c723c */ /* 0x000fe20000041868 */
[----:B--2---:R-:W-:-:S04]  /*3f80*/  FMUL.FTZ R0, R86, c[0x0][0x320] ;  /* 0x0000c80056007a20 */ /* 0x004fc80000410000 */
[----:B------:R2:W1:Y:S03]  /*3f90*/  MUFU.TANH R105, R0 ;  /* 0x0000000000697308 */ /* 0x0004660000002400 */
[----:B----4-:R-:W-:Y:S08]  /*3fa0*/  HMMA.16816.F32.BF16 R72, R28, R64, R72 ;  /* 0x000000401c48723c */ /* 0x010ff00000041848 */
[----:B------:R-:W-:Y:S01]  /*3fb0*/  HMMA.16816.F32.BF16 R76, R8, R50, R56 ;  /* 0x00000032084c723c */ /* 0x000fe20000041838 */
[----:B------:R-:W4:Y:S01]  /*3fc0*/  LDSM.16.M88.4 R56, [R180+0x1400] ;  /* 0x00140000b438783b */ /* 0x000f220000000200 */
[----:B--2---:R-:W-:-:S06]  /*3fd0*/  FMUL.FTZ R0, R87, c[0x0][0x320] ;  /* 0x0000c80057007a20 */ /* 0x004fcc0000410000 */
[----:B------:R-:W-:Y:S01]  /*3fe0*/  HMMA.16816.F32.BF16 R84, R4, R50, R68 ;  /* 0x000000320454723c */ /* 0x000fe20000041844 */
[----:B------:R2:W1:Y:S07]  /*3ff0*/  MUFU.TANH R102, R0 ;  /* 0x0000000000667308 */ /* 0x00046e0000002400 */
[----:B------:R-:W-:Y:S08]  /*4000*/  HMMA.16816.F32.BF16 R44, R20, R64, R44 ;  /* 0x00000040142c723c */ /* 0x000ff0000004182c */
[----:B------:R-:W-:Y:S01]  /*4010*/  HMMA.16816.F32.BF16 R48, R36, R54, R92 ;  /* 0x000000362430723c */ /* 0x000fe2000004185c */
[----:B--2---:R-:W-:-:S04]  /*4020*/  FMUL.FTZ R0, R80, c[0x0][0x320] ;  /* 0x0000c80050007a20 */ /* 0x004fc80000410000 */
[----:B------:R2:W2:Y:S03]  /*4030*/  MUFU.TANH R106, R0 ;  /* 0x00000000006a7308 */ /* 0x0004a60000002400 */
[----:B-1----:R-:W-:Y:S08]  /*4040*/  HMMA.16816.F32.BF16 R68, R16, R24, R72 ;  /* 0x000000181044723c */ /* 0x002ff00000041848 */
[----:B------:R-:W-:Y:S01]  /*4050*/  HMMA.16816.F32.BF16 R72, R32, R54, R124 ;  /* 0x000000362048723c */ /* 0x000fe2000004187c */
[----:B--2---:R-:W-:-:S07]  /*4060*/  FMUL.FTZ R0, R81, c[0x0][0x320] ;  /* 0x0000c80051007a20 */ /* 0x004fce0000410000 */
[----:B------:R-:W-:Y:S01]  /*4070*/  HMMA.16816.F32.BF16 R44, R12, R24, R44 ;  /* 0x000000180c2c723c */ /* 0x000fe2000004182c */
[----:B------:R1:W2:Y:S07]  /*4080*/  MUFU.TANH R103, R0 ;  /* 0x0000000000677308 */ /* 0x0002ae0000002400 */
[----:B------:R-:W-:Y:S01]  /*4090*/  HMMA.16816.F32.BF16 R52, R28, R66, R48 ;  /* 0x000000421c34723c */ /* 0x000fe20000041830 */
[----:B------:R-:W2:Y:S01]  /*40a0*/  LDSM.16.M88.4 R48, [R189] ;  /* 0x00000000bd30783b */ /* 0x000ea20000000200 */
[----:B-1----:R-:W-:-:S04]  /*40b0*/  FMUL.FTZ R0, R82, c[0x0][0x320] ;  /* 0x0000c80052007a20 */ /* 0x002fc80000410000 */
[----:B------:R1:W1:Y:S10]  /*40c0*/  MUFU.TANH R109, R0 ;  /* 0x00000000006d7308 */ /* 0x0002740000002400 */
[----:B-----5:R-:W-:Y:S01]  /*40d0*/  HMMA.16816.F32.BF16 R88, R4, R60, R44 ;  /* 0x0000003c0458723c */ /* 0x020fe2000004182c */
[----:B------:R-:W5:Y:S07]  /*40e0*/  LDSM.16.M88.4 R44, [R180+0x2000] ;  /* 0x00200000b42c783b */ /* 0x000f6e0000000200 */
[----:B------:R-:W-:Y:S01]  /*40f0*/  HMMA.16816.F32.BF16 R52, R16, R26, R52 ;  /* 0x0000001a1034723c */ /* 0x000fe20000041834 */
[----:B-1----:R-:W-:-:S07]  /*4100*/  FMUL.FTZ R0, R83, c[0x0][0x320] ;  /* 0x0000c80053007a20 */ /* 0x002fce0000410000 */
[----:B------:R-:W-:Y:S01]  /*4110*/  HMMA.16816.F32.BF16 R80, R8, R60, R68 ;  /* 0x0000003c0850723c */ /* 0x000fe20000041844 */
[----:B------:R1:W1:Y:S07]  /*4120*/  MUFU.TANH R104, R0 ;  /* 0x0000000000687308 */ /* 0x00026e0000002400 */
[----:B------:R-:W-:Y:S08]  /*4130*/  HMMA.16816.F32.BF16 R68, R20, R66, R72 ;  /* 0x000000421444723c */ /* 0x000ff00000041848 */
[----:B----4-:R-:W-:Y:S01]  /*4140*/  HMMA.16816.F32.BF16 R64, R36, R56, R112 ;  /* 0x000000382440723c */ /* 0x010fe20000041870 */
[----:B-1----:R-:W-:-:S04]  /*4150*/  FMUL.FTZ R0, R76, c[0x0][0x320] ;  /* 0x0000c8004c007a20 */ /* 0x002fc80000410000 */
[----:B------:R1:W4:Y:S03]  /*4160*/  MUFU.TANH R94, R0 ;  /* 0x00000000005e7308 */ /* 0x0003260000002400 */
[----:B------:R-:W-:Y:S08]  /*4170*/  HMMA.16816.F32.BF16 R36, R36, R58, R116 ;  /* 0x0000003a2424723c */ /* 0x000ff00000041874 */
[----:B------:R-:W-:Y:S01]  /*4180*/  HMMA.16816.F32.BF16 R72, R12, R26, R68 ;  /* 0x0000001a0c48723c */ /* 0x000fe20000041844 */
[----:B------:R-:W3:Y:S01]  /*4190*/  LDSM.16.M88.4 R24, [R186] ;  /* 0x00000000ba18783b */ /* 0x000ee20000000200 */
[----:B------:R-:W-:-:S04]  /*41a0*/  DEPBAR.LE SB0, 0x0 ;  /* 0x000080000000791a */ /* 0x000fc80000000000 */
[----:B-1----:R-:W-:Y:S02]  /*41b0*/  FMUL.FTZ R0, R77, c[0x0][0x320] ;  /* 0x0000c8004d007a20 */ /* 0x002fe40000410000 */
[C---:B--2---:R-:W-:Y:S02]  /*41c0*/  HMMA.16816.F32.BF16 R64, R28.reuse, R48, R64 ;  /* 0x000000301c40723c */ /* 0x044fe40000041840 */
[----:B------:R1:W2:Y:S06]  /*41d0*/  MUFU.TANH R93, R0 ;  /* 0x00000000005d7308 */ /* 0x0002ac0000002400 */
[----:B------:R-:W-:Y:S08]  /*41e0*/  HMMA.16816.F32.BF16 R28, R28, R50, R36 ;  /* 0x000000321c1c723c */ /* 0x000ff00000041824 */
[----:B------:R-:W-:Y:S01]  /*41f0*/  HMMA.16816.F32.BF16 R72, R4, R62, R72 ;  /* 0x0000003e0448723c */ /* 0x000fe20000041848 */
[----:B-1----:R-:W-:-:S04]  /*4200*/  FMUL.FTZ R0, R78, c[0x0][0x320] ;  /* 0x0000c8004e007a20 */ /* 0x002fc80000410000 */
[----:B------:R1:W1:Y:S02]  /*4210*/  MUFU.TANH R96, R0 ;  /* 0x0000000000607308 */ /* 0x0002640000002400 */
[----:B-1----:R-:W-:Y:S02]  /*4220*/  FMUL.FTZ R0, R79, c[0x0][0x320] ;  /* 0x0000c8004f007a20 */ /* 0x002fe40000410000 */
[C---:B------:R-:W-:Y:S04]  /*4230*/  HMMA.16816.F32.BF16 R76, R32.reuse, R56, R128 ;  /* 0x00000038204c723c */ /* 0x040fe80000041880 */
[----:B------:R1:W1:Y:S04]  /*4240*/  MUFU.TANH R95, R0 ;  /* 0x00000000005f7308 */ /* 0x0002680000002400 */
[----:B------:R-:W-:Y:S01]  /*4250*/  HMMA.16816.F32.BF16 R32, R32, R58, R132 ;  /* 0x0000003a2020723c */ /* 0x000fe20000041884 */
[----:B-1----:R-:W-:-:S04]  /*4260*/  FMUL.FTZ R0, R84, c[0x0][0x320] ;  /* 0x0000c80054007a20 */ /* 0x002fc80000410000 */
[----:B------:R1:W1:Y:S11]  /*4270*/  MUFU.TANH R98, R0 ;  /* 0x0000000000627308 */ /* 0x0002760000002400 */
[C---:B------:R-:W-:Y:S08]  /*4280*/  HMMA.16816.F32.BF16 R68, R20.reuse, R48, R76 ;  /* 0x000000301444723c */ /* 0x040ff0000004184c */
[----:B------:R-:W-:Y:S01]  /*4290*/  HMMA.16816.F32.BF16 R48, R20, R50, R32 ;  /* 0x000000321430723c */ /* 0x000fe20000041820 */
[----:B-1----:R-:W-:-:S04]  /*42a0*/  FMUL.FTZ R0, R85, c[0x0][0x320] ;  /* 0x0000c80055007a20 */ /* 0x002fc80000410000 */
[----:B------:R1:W1:Y:S11]  /*42b0*/  MUFU.TANH R97, R0 ;  /* 0x0000000000617308 */ /* 0x0002760000002400 */
[C---:B-----5:R-:W-:Y:S08]  /*42c0*/  HMMA.16816.F32.BF16 R36, R12.reuse, R44, R68 ;  /* 0x0000002c0c24723c */ /* 0x060ff00000041844 */
[----:B------:R-:W-:Y:S01]  /*42d0*/  HMMA.16816.F32.BF16 R12, R12, R46, R48 ;  /* 0x0000002e0c0c723c */ /* 0x000fe20000041830 */
[----:B-1----:R-:W-:-:S04]  /*42e0*/  FMUL.FTZ R0, R86, c[0x0][0x320] ;  /* 0x0000c80056007a20 */ /* 0x002fc80000410000 */
[----:B------:R1:W1:Y:S11]  /*42f0*/  MUFU.TANH R100, R0 ;  /* 0x0000000000647308 */ /* 0x0002760000002400 */
[----:B---3--:R-:W-:Y:S01]  /*4300*/  HMMA.16816.F32.BF16 R20, R4, R24, R36 ;  /* 0x000000180414723c */ /* 0x008fe20000041824 */
[----:B-1----:R-:W-:-:S07]  /*4310*/  FMUL.FTZ R0, R87, c[0x0][0x320] ;  /* 0x0000c80057007a20 */ /* 0x002fce0000410000 */
[----:B------:R-:W-:Y:S01]  /*4320*/  HMMA.16816.F32.BF16 R4, R4, R26, R12 ;  /* 0x0000001a0404723c */ /* 0x000fe2000004180c */
[----:B------:R1:W3:Y:S02]  /*4330*/  MUFU.TANH R99, R0 ;  /* 0x0000000000637308 */ /* 0x0002e40000002400 */
        /* <DEDUP_REMOVED lines=71> */
[----:B--234-:R-:W-:Y:S01]  /*47b0*/  IMAD.MOV.U32 R2, RZ, RZ, c[0x0][0x2b8] ;  /* 0x0000ae00ff027624 */ /* 0x01cfe200078e00ff */
[----:B------:R-:W-:Y:S01]  /*47c0*/  ISETP.GT.AND P1, PT, R238, 0x2f, PT ;  /* 0x0000002fee00780c */ /* 0x000fe20003f24270 */
[----:B------:R-:W-:-:S03]  /*47d0*/  IMAD.MOV.U32 R207, RZ, RZ, RZ ;  /* 0x000000ffffcf7224 */ /* 0x000fc600078e00ff */
[----:B------:R-:W-:Y:S02]  /*47e0*/  ISETP.NE.AND P2, PT, R2, 0x1, PT ;  /* 0x000000010200780c */ /* 0x000fe40003f45270 */
[----:B------:R-:W-:-:S04]  /*47f0*/  IADD3 R2, R238, R136, R240 ;  /* 0x00000088ee027210 */ /* 0x000fc80007ffe0f0 */
[----:B------:R-:W-:-:S05]  /*4800*/  IADD3 R2, R2, -0x30, RZ ;  /* 0xffffffd002027810 */ /* 0x000fca0007ffe0ff */
[----:B-1----:R-:W-:Y:S02]  /*4810*/  IMAD.MOV.U32 R0, RZ, RZ, R2 ;  /* 0x000000ffff007224 */ /* 0x002fe400078e0002 */
        /* <DEDUP_REMOVED lines=18> */
[----:B------:R-:W-:-:S04]  /*4940*/  IMAD R0, R0, c[0x0][0x1f0], RZ ;  /* 0x00007c0000007a24 */ /* 0x000fc800078e02ff */
[----:B------:R-:W-:Y:S01]  /*4950*/  IMAD R4, R207, c[0x0][0x1f4], R0 ;  /* 0x00007d00cf047a24 */ /* 0x000fe200078e0200 */
[----:B------:R-:W-:-:S04]  /*4960*/  IADD3 R0, P0, R242, R2, RZ ;  /* 0x00000002f2007210 */ /* 0x000fc80007f1e0ff */
[----:B------:R-:W-:Y:S02]  /*4970*/  IADD3.X R2, R241, R3, R4, P0, !PT ;  /* 0x00000003f1027210 */ /* 0x000fe400007fe404 */
[----:B------:R-:W-:-:S04]  /*4980*/  LEA R9, P0, R0, c[0x0][0x1c8], 0x1 ;  /* 0x0000720000097a11 */ /* 0x000fc800078008ff */
[----:B------:R-:W-:Y:S01]  /*4990*/  LEA.HI.X R8, R0, c[0x0][0x1cc], R2, 0x1, P0 ;  /* 0x0000730000087a11 */ /* 0x000fe200000f0c02 */
[----:B------:R-:W-:Y:S06]  /*49a0*/  BRA.DIV ~URZ, `(.L_x_590) ;  /* 0x00014f427f007947 */ /* 0x000fec000b800000 */
[----:B------:R1:W2:Y:S02]  /*49b0*/  SHFL.IDX PT, R4, R8, RZ, 0x1c1f ;  /* 0x001c1fff08047589 */ /* 0x0002a400000e0000 */
.L_x_787:
[----:B------:R-:W-:Y:S05]  /*49c0*/  BRA.DIV ~URZ, `(.L_x_591) ;  /* 0x00014f927f007947 */ /* 0x000fea000b800000 */
[----:B------:R3:W4:Y:S02]  /*49d0*/  SHFL.IDX PT, R0, R9, RZ, 0x1c1f ;  /* 0x001c1fff09007589 */ /* 0x00072400000e0000 */
.L_x_788:
[----:B------:R-:W-:Y:S01]  /*49e0*/  BSSY B0, `(.L_x_592) ;  /* 0x0000014000007945 */ /* 0x000fe20003800000 */
[----:B------:R-:W-:Y:S05]  /*49f0*/  @!P1 BRA `(.L_x_593) ;  /* 0x0000012000009947 */ /* 0x000fea0003800000 */
[C---:B------:R-:W-:Y:S01]  /*4a00*/  IMAD.SHL.U32 R2, R210.reuse, 0x2, RZ ;  /* 0x00000002d2027824 */ /* 0x040fe200078e00ff */
[----:B------:R-:W-:Y:S01]  /*4a10*/  ISETP.GE.AND P0, PT, R210, c[0x0][0x1d4], PT ;  /* 0x00007500d2007a0c */ /* 0x000fe20003f06270 */
[----:B------:R-:W-:Y:S02]  /*4a20*/  IMAD.SHL.U32 R6, R235, 0x2, RZ ;  /* 0x00000002eb067824 */ /* 0x000fe400078e00ff */
[----:B------:R-:W-:Y:S01]  /*4a30*/  IMAD.SHL.U32 R5, R236, 0x2, RZ ;  /* 0x00000002ec057824 */ /* 0x000fe200078e00ff */
[----:B----4-:R-:W-:-:S05]  /*4a40*/  IADD3 R2, P1, R0, R2, RZ ;  /* 0x0000000200027210 */ /* 0x010fca0007f3e0ff */
[----:B--2---:R-:W-:Y:S01]  /*4a50*/  IMAD.X R3, R4, 0x1, R217, P1 ;  /* 0x0000000104037824 */ /* 0x004fe200008e06d9 */
[----:B------:R-:W-:-:S04]  /*4a60*/  IADD3 R6, P1, R0, R6, RZ ;  /* 0x0000000600067210 */ /* 0x000fc80007f3e0ff */
[----:B------:R-:W-:Y:S01]  /*4a70*/  @!PT LDS RZ, [RZ] ;  /* 0x00000000fffff984 */ /* 0x000fe20000000800 */
[----:B------:R-:W-:Y:S01]  /*4a80*/  @!PT LDS RZ, [RZ] ;  /* 0x00000000fffff984 */ /* 0x000fe20000000800 */
[----:B------:R-:W-:Y:S01]  /*4a90*/  @!PT LDS RZ, [RZ] ;  /* 0x00000000fffff984 */ /* 0x000fe20000000800 */
[----:B------:R2:W-:Y:S01]  /*4aa0*/  LDGSTS.E.BYPASS.LTC128B.128 [R195+0x3c80], [R2.64], !P0 ;  /* 0x03c8000002c37fae */ /* 0x0005e2000c101d46 */
[----:B------:R-:W-:Y:S01]  /*4ab0*/  IMAD.X R7, R4, 0x1, R215, P1 ;  /* 0x0000000104077824 */ /* 0x000fe200008e06d7 */
[----:B------:R-:W-:-:S13]  /*4ac0*/  ISETP.GE.AND P1, PT, R235, c[0x0][0x1d4], PT ;  /* 0x00007500eb007a0c */ /* 0x000fda0003f26270 */
[----:B------:R4:W-:Y:S01]  /*4ad0*/  LDGSTS.E.BYPASS.LTC128B.128 [R195+0x4880], [R6.64], !P1 ;  /* 0x0488000006c37fae */ /* 0x0009e2000c901d46 */
[----:B--2---:R-:W-:-:S05]  /*4ae0*/  IADD3 R2, P0, R0, R5, RZ ;  /* 0x0000000500027210 */ /* 0x004fca0007f1e0ff */
[----:B------:R-:W-:Y:S01]  /*4af0*/  IMAD.X R3, R4, 0x1, R216, P0 ;  /* 0x0000000104037824 */ /* 0x000fe200000e06d8 */
[----:B------:R-:W-:-:S13]  /*4b00*/  ISETP.GE.AND P0, PT, R236, c[0x0][0x1d4], PT ;  /* 0x00007500ec007a0c */ /* 0x000fda0003f06270 */
[----:B------:R4:W-:Y:S02]  /*4b10*/  LDGSTS.E.BYPASS.LTC128B.128 [R195+0x5480], [R2.64], !P0 ;  /* 0x0548000002c37fae */ /* 0x0009e4000c101d46 */
.L_x_593:
[----:B------:R-:W-:Y:S05]  /*4b20*/  BSYNC B0 ;  /* 0x0000000000007941 */ /* 0x000fea0003800000 */
.L_x_592:
[----:B------:R-:W-:Y:S01]  /*4b30*/  ISETP.GE.AND P0, PT, R10, 0x21, PT ;  /* 0x000000210a00780c */ /* 0x000fe20003f06270 */
[----:B------:R-:W-:Y:S06]  /*4b40*/  BRA.DIV ~URZ, `(.L_x_594) ;  /* 0x00014e827f007947 */ /* 0x000fec000b800000 */
[----:B--2---:R2:W1:Y:S04]  /*4b50*/  SHFL.IDX PT, R4, R8, 0x1, 0x1c1f ;  /* 0x003c1f0008047f89 */ /* 0x00446800000e0000 */
[----:B----4-:R2:W4:Y:S02]  /*4b60*/  SHFL.IDX PT, R0, R9, 0x1, 0x1c1f ;  /* 0x003c1f0009007f89 */ /* 0x01052400000e0000 */
.L_x_789:
[----:B------:R-:W-:Y:S05]  /*4b70*/  @!P0 BRA `(.L_x_589) ;  /* 0x0000012000008947 */ /* 0x000fea0003800000 */
[C---:B------:R-:W-:Y:S01]  /*4b80*/  IMAD.SHL.U32 R2, R210.reuse, 0x2, RZ ;  /* 0x00000002d2027824 */ /* 0x040fe200078e00ff */
[----:B------:R-:W-:Y:S01]  /*4b90*/  ISETP.GE.AND P0, PT, R210, c[0x0][0x1d4], PT ;  /* 0x00007500d2007a0c */ /* 0x000fe20003f06270 */
[----:B------:R-:W-:Y:S02]  /*4ba0*/  IMAD.SHL.U32 R6, R235, 0x2, RZ ;  /* 0x00000002eb067824 */ /* 0x000fe400078e00ff */
[----:B------:R-:W-:Y:S01]  /*4bb0*/  IMAD.SHL.U32 R5, R236, 0x2, RZ ;  /* 0x00000002ec057824 */ /* 0x000fe200078e00ff */
[----:B----4-:R-:W-:-:S05]  /*4bc0*/  IADD3 R2, P1, R0, R2, RZ ;  /* 0x0000000200027210 */ /* 0x010fca0007f3e0ff */
[----:B-1----:R-:W-:Y:S01]  /*4bd0*/  IMAD.X R3, R4, 0x1, R217, P1 ;  /* 0x0000000104037824 */ /* 0x002fe200008e06d9 */
        /* <DEDUP_REMOVED lines=8> */
[----:B-1----:R-:W-:-:S05]  /*4c60*/  IADD3 R2, P0, R0, R5, RZ ;  /* 0x0000000500027210 */ /* 0x002fca0007f1e0ff */
[----:B------:R-:W-:Y:S01]  /*4c70*/  IMAD.X R3, R4, 0x1, R216, P0 ;  /* 0x0000000104037824 */ /* 0x000fe200000e06d8 */
[----:B------:R-:W-:-:S13]  /*4c80*/  ISETP.GE.AND P0, PT, R236, c[0x0][0x1d4], PT ;  /* 0x00007500ec007a0c */ /* 0x000fda0003f06270 */
[----:B------:R4:W-:Y:S02]  /*4c90*/  LDGSTS.E.BYPASS.LTC128B.128 [R195+0x5c80], [R2.64], !P0 ;  /* 0x05c8000002c37fae */ /* 0x0009e4000c101d46 */
.L_x_589:
[----:B--234-:R-:W-:Y:S05]  /*4ca0*/  BSYNC B1 ;  /* 0x0000000000017941 */ /* 0x01cfea0003800000 */
.L_x_588:
[----:B-1----:R-:W-:Y:S01]  /*4cb0*/  IMAD.MOV.U32 R0, RZ, RZ, c[0x0][0x2c4] ;  /* 0x0000b100ff007624 */ /* 0x002fe200078e00ff */
[----:B------:R-:W-:Y:S01]  /*4cc0*/  ULDC UR4, c[0x0][0x324] ;  /* 0x0000c90000047ab9 */ /* 0x000fe20000000800 */
[----:B------:R-:W-:Y:S01]  /*4cd0*/  IADD3 R2, -R234, 0x1, R41 ;  /* 0x00000001ea027810 */ /* 0x000fe20007ffe129 */
[----:B------:R-:W-:Y:S01]  /*4ce0*/  ULOP3.LUT UR4, URZ, UR4, URZ, 0x33, !UPT ;  /* 0x000000043f047292 */ /* 0x000fe2000f8e333f */
[----:B------:R-:W0:Y:S01]  /*4cf0*/  LDGDEPBAR ;  /* 0x00000000000079af */ /* 0x000e220000000000 */
[----:B------:R-:W-:Y:S01]  /*4d00*/  ISETP.NE.AND P0, PT, R0, 0x1, PT ;  /* 0x000000010000780c */ /* 0x000fe20003f05270 */
[----:B------:R-:W-:Y:S01]  /*4d10*/  IMAD.IADD R0, R251, 0x1, R250 ;  /* 0x00000001fb007824 */ /* 0x000fe200078e02fa */
[----:B------:R-:W-:Y:S01]  /*4d20*/  IADD3 R8, -R234, R40, RZ ;  /* 0x00000028ea087210 */ /* 0x000fe20007ffe1ff */
[----:B------:R-:W-:Y:S02]  /*4d30*/  IMAD.IADD R7, R41, 0x1, -R234 ;  /* 0x0000000129077824 */ /* 0x000fe400078e0aea */
[----:B------:R-:W-:-:S08]  /*4d40*/  IMAD.MOV.U32 R5, RZ, RZ, R0 ;  /* 0x000000ffff057224 */ /* 0x000fd000078e0000 */
[----:B------:R-:W-:Y:S01]  /*4d50*/  @P0 IMAD.HI.U32 R3, R0, c[0x0][0x2c8], RZ ;  /* 0x0000b20000030a27 */ /* 0x000fe200078e00ff */
[----:B------:R-:W-:-:S04]  /*4d60*/  IADD3 R0, R2, -R232, RZ ;  /* 0x800000e802007210 */ /* 0x000fc80007ffe0ff */
[C---:B------:R-:W-:Y:S02]  /*4d70*/  IADD3 R6, R0.reuse, UR4, RZ ;  /* 0x0000000400067c10 */ /* 0x040fe4000fffe0ff */
[----:B------:R-:W-:Y:S02]  /*4d80*/  @P0 SHF.R.U32.HI R5, RZ, c[0x0][0x2cc], R3 ;  /* 0x0000b300ff050a19 */ /* 0x000fe40000011603 */
[----:B------:R-:W-:Y:S01]  /*4d90*/  IADD3 R4, R0, c[0x0][0x328], RZ ;  /* 0x0000ca0000047a10 */ /* 0x000fe20007ffe0ff */
[----:B------:R-:W-:Y:S05]  /*4da0*/  BRA.DIV ~URZ, `(.L_x_595) ;  /* 0x00014cf27f007947 */ /* 0x000fea000b800000 */
[----:B------:R1:W2:Y:S02]  /*4db0*/  SHFL.IDX PT, R3, R5, RZ, 0x1c1f ;  /* 0x001c1fff05037589 */ /* 0x0002a400000e0000 */
.L_x_790:
[----:B------:R-:W-:Y:S01]  /*4dc0*/  IMAD.MOV.U32 R0, RZ, RZ, c[0x0][0x32c] ;  /* 0x0000cb00ff007624 */ /* 0x000fe200078e00ff */
[----:B--2---:R-:W-:-:S04]  /*4dd0*/  IADD3 R2, R4, R3, RZ ;  /* 0x0000000304027210 */ /* 0x004fc80007ffe0ff */
[----:B------:R-:W-:Y:S01]  /*4de0*/  ISETP.GE.AND P0, PT, R0, 0x1, PT ;  /* 0x000000010000780c */ /* 0x000fe20003f06270 */
[----:B------:R-:W-:Y:S01]  /*4df0*/  IMAD.IADD R0, R6, 0x1, R3 ;  /* 0x0000000106007824 */ /* 0x000fe200078e0203 */
[----:B------:R-:W-:-:S11]  /*4e00*/  IMNMX R2, R7, R2, PT ;  /* 0x0000000207027217 */ /* 0x000fd60003800200 */
[----:B------:R-:W-:Y:S05]  /*4e10*/  @!P0 BRA `(.L_x_596) ;  /* 0x0000014000008947 */ /* 0x000fea0003800000 */
[----:B------:R-:W-:Y:S01]  /*4e20*/  IADD3 R3, -R232, R233, R3 ;  /* 0x000000e9e8037210 */ /* 0x000fe20007ffe103 */
[----:B------:R-:W-:Y:S03]  /*4e30*/  BSSY B0, `(.L_x_597) ;  /* 0x000000e000007945 */ /* 0x000fe60003800000 */
        /* <DEDUP_REMOVED lines=9> */
.L_x_598:
[----:B------:R-:W-:-:S04]  /*4ed0*/  MOV R9, 0x1 ;  /* 0x0000000100097802 */ /* 0x000fc80000000f00 */
[----:B------:R-:W-:-:S13]  /*4ee0*/  ISETP.NE.AND P0, PT, R9, c[0x0][0x32c], PT ;  /* 0x0000cb0009007a0c */ /* 0x000fda0003f05270 */
[----:B------:R-:W-:-:S05]  /*4ef0*/  @P0 IMAD.HI.U32 R9, R3, c[0x0][0x330], RZ ;  /* 0x0000cc0003090a27 */ /* 0x000fca00078e00ff */
[----:B------:R-:W-:Y:S02]  /*4f00*/  @P0 SHF.R.U32.HI R3, RZ, c[0x0][0x334], R9 ;  /* 0x0000cd00ff030a19 */ /* 0x000fe40000011609 */
.L_x_599:
[----:B------:R-:W-:Y:S05]  /*4f10*/  BSYNC B0 ;  /* 0x0000000000007941 */ /* 0x000fea0003800000 */
.L_x_597:
[----:B------:R-:W-:-:S05]  /*4f20*/  IMAD R3, R3, c[0x0][0x32c], R8 ;  /* 0x0000cb0003037a24 */ /* 0x000fca00078e0208 */
[----:B------:R-:W-:Y:S02]  /*4f30*/  IADD3 R9, R3, c[0x0][0x32c], RZ ;  /* 0x0000cb0003097a10 */ /* 0x000fe40007ffe0ff */
[----:B------:R-:W-:Y:S02]  /*4f40*/  IMNMX R0, R0, R3, !PT ;  /* 0x0000000300007217 */ /* 0x000fe40007800200 */
[----:B------:R-:W-:Y:S02]  /*4f50*/  IMNMX R2, R2, R9, PT ;  /* 0x0000000902027217 */ /* 0x000fe40003800200 */
.L_x_596:
[----:B------:R-:W-:Y:S02]  /*4f60*/  ISETP.GE.AND P0, PT, R40, 0x2, PT ;  /* 0x000000022800780c */ /* 0x000fe40003f06270 */
[----:B------:R-:W-:Y:S02]  /*4f70*/  LOP3.LUT R194, R194, 0xfffffff7, RZ, 0xc0, !PT ;  /* 0xfffffff7c2c27812 */ /* 0x000fe400078ec0ff */
[C---:B------:R-:W-:Y:S02]  /*4f80*/  ISETP.GE.AND P1, PT, R40.reuse, 0x9, PT ;  /* 0x000000092800780c */ /* 0x040fe40003f26270 */
[----:B------:R-:W-:-:S02]  /*4f90*/  ISETP.GE.AND P6, PT, R40, 0x12, PT ;  /* 0x000000122800780c */ /* 0x000fc40003fc6270 */
[C---:B------:R-:W-:Y:S02]  /*4fa0*/  ISETP.GE.AND P5, PT, R40.reuse, 0x19, PT ;  /* 0x000000192800780c */ /* 0x040fe40003fa6270 */
[C---:B------:R-:W-:Y:S02]  /*4fb0*/  ISETP.GE.AND P4, PT, R40.reuse, 0x1a, PT ;  /* 0x0000001a2800780c */ /* 0x040fe40003f86270 */
[----:B------:R-:W-:Y:S02]  /*4fc0*/  ISETP.GE.AND P3, PT, R40, 0x21, PT ;  /* 0x000000212800780c */ /* 0x000fe40003f66270 */
[----:B------:R-:W-:Y:S02]  /*4fd0*/  @P0 LOP3.LUT R194, R194, 0x8, RZ, 0xfc, !PT ;  /* 0x00000008c2c20812 */ /* 0x000fe400078efcff */
[----:B------:R-:W-:Y:S02]  /*4fe0*/  ISETP.GT.AND P0, PT, R0, 0x1, !P0 ;  /* 0x000000010000780c */ /* 0x000fe40004704270 */
[----:B------:R-:W-:-:S02]  /*4ff0*/  LOP3.LUT R194, R194, 0xfffffffb, RZ, 0xc0, !PT ;  /* 0xfffffffbc2c27812 */ /* 0x000fc400078ec0ff */
[----:B------:R-:W-:Y:S02]  /*5000*/  ISETP.LT.OR P0, PT, R2, 0x2, P0 ;  /* 0x000000020200780c */ /* 0x000fe40000701670 */
[----:B------:R-:W-:Y:S02]  /*5010*/  @P1 LOP3.LUT R194, R194, 0x4, RZ, 0xfc, !PT ;  /* 0x00000004c2c21812 */ /* 0x000fe400078efcff */
[----:B------:R-:W-:Y:S02]  /*5020*/  FSEL R19, R101, -INF , !P0 ;  /* 0xff80000065137808 */ /* 0x000fe40004000000 */
[----:B------:R-:W-:Y:S02]  /*5030*/  ISETP.GT.AND P0, PT, R0, 0x8, !P1 ;  /* 0x000000080000780c */ /* 0x000fe40004f04270 */
[----:B------:R-:W-:Y:S02]  /*5040*/  ISETP.GE.AND P1, PT, R40, 0xa, PT ;  /* 0x0000000a2800780c */ /* 0x000fe40003f26270 */
[----:B------:R-:W-:-:S02]  /*5050*/  ISETP.LT.OR P0, PT, R2, 0x9, P0 ;  /* 0x000000090200780c */ /* 0x000fc40000701670 */
[----:B------:R-:W-:Y:S02]  /*5060*/  LOP3.LUT R194, R194, 0xfffffffd, RZ, 0xc0, !PT ;  /* 0xfffffffdc2c27812 */ /* 0x000fe400078ec0ff */
[----:B------:R-:W-:Y:S02]  /*5070*/  FSEL R27, R94, -INF , !P0 ;  /* 0xff8000005e1b7808 */ /* 0x000fe40004000000 */
[----:B------:R-:W-:Y:S02]  /*5080*/  ISETP.GT.AND P0, PT, R0, 0x9, !P1 ;  /* 0x000000090000780c */ /* 0x000fe40004f04270 */
[----:B------:R-:W-:Y:S02]  /*5090*/  ISETP.GE.AND P2, PT, R40, 0x22, PT ;  /* 0x000000222800780c */ /* 0x000fe40003f46270 */
[----:B------:R-:W-:Y:S02]  /*50a0*/  ISETP.LT.OR P0, PT, R2, 0xa, P0 ;  /* 0x0000000a0200780c */ /* 0x000fe40000701670 */
[----:B------:R-:W-:-:S02]  /*50b0*/  @P1 LOP3.LUT R194, R194, 0x2, RZ, 0xfc, !PT ;  /* 0x00000002c2c21812 */ /* 0x000fc400078efcff */
[----:B------:R-:W-:Y:S02]  /*50c0*/  ISETP.GE.AND P1, PT, R40, 0x11, PT ;  /* 0x000000112800780c */ /* 0x000fe40003f26270 */
[----:B------:R-:W-:Y:S02]  /*50d0*/  FSEL R30, R93, -INF , !P0 ;  /* 0xff8000005d1e7808 */ /* 0x000fe40004000000 */
[----:B------:R-:W-:Y:S02]  /*50e0*/  ISETP.GT.AND P0, PT, R0, 0x10, !P1 ;  /* 0x000000100000780c */ /* 0x000fe40004f04270 */
[----:B------:R-:W-:Y:S02]  /*50f0*/  LOP3.LUT R194, R194, 0xfffffffe, RZ, 0xc0, !PT ;  /* 0xfffffffec2c27812 */ /* 0x000fe400078ec0ff */
[----:B------:R-:W-:-:S04]  /*5100*/  ISETP.LT.OR P0, PT, R2, 0x11, P0 ;  /* 0x000000110200780c */ /* 0x000fc80000701670 */
[----:B------:R-:W-:Y:S02]  /*5110*/  FSEL R33, R85, -INF , !P0 ;  /* 0xff80000055217808 */ /* 0x000fe40004000000 */
[----:B------:R-:W-:Y:S02]  /*5120*/  ISETP.GT.AND P0, PT, R0, 0x11, !P6 ;  /* 0x000000110000780c */ /* 0x000fe40007704270 */
[----:B------:R-:W-:Y:S02]  /*5130*/  @P1 LOP3.LUT R194, R194, 0x1, RZ, 0xfc, !PT ;  /* 0x00000001c2c21812 */ /* 0x000fe400078efcff */
[----:B------:R-:W-:Y:S02]  /*5140*/  ISETP.LT.OR P0, PT, R2, 0x12, P0 ;  /* 0x000000120200780c */ /* 0x000fe40000701670 */
[----:B------:R-:W-:Y:S02]  /*5150*/  ISETP.GE.AND P1, PT, R40, 0x29, PT ;  /* 0x000000292800780c */ /* 0x000fe40003f26270 */
[----:B------:R-:W-:-:S02]  /*5160*/  FSEL R34, R84, -INF , !P0 ;  /* 0xff80000054227808 */ /* 0x000fc40004000000 */
[----:B------:R-:W-:Y:S02]  /*5170*/  ISETP.GT.AND P0, PT, R0, 0x18, !P5 ;  /* 0x000000180000780c */ /* 0x000fe40006f04270 */
[----:B------:R-:W-:Y:S02]  /*5180*/  LOP3.LUT R194, R194, 0xffffffef, RZ, 0xc0, !PT ;  /* 0xffffffefc2c27812 */ /* 0x000fe400078ec0ff */
[----:B------:R-:W-:-:S04]  /*5190*/  ISETP.LT.OR P0, PT, R2, 0x19, P0 ;  /* 0x000000190200780c */ /* 0x000fc80000701670 */
[----:B------:R-:W-:Y:S02]  /*51a0*/  FSEL R39, R60, -INF , !P0 ;  /* 0xff8000003c277808 */ /* 0x000fe40004000000 */
[----:B------:R-:W-:Y:S02]  /*51b0*/  ISETP.GT.AND P0, PT, R0, 0x19, !P4 ;  /* 0x000000190000780c */ /* 0x000fe40006704270 */
[----:B------:R-:W-:Y:S02]  /*51c0*/  @P1 LOP3.LUT R194, R194, 0x10, RZ, 0xfc, !PT ;  /* 0x00000010c2c21812 */ /* 0x000fe400078efcff */
[----:B------:R-:W-:Y:S02]  /*51d0*/  ISETP.LT.OR P0, PT, R2, 0x1a, P0 ;  /* 0x0000001a0200780c */ /* 0x000fe40000701670 */
[----:B------:R-:W-:Y:S02]  /*51e0*/  LOP3.LUT R194, R194, 0xffffffdf, RZ, 0xc0, !PT ;  /* 0xffffffdfc2c27812 */ /* 0x000fe400078ec0ff */
[----:B------:R-:W-:-:S02]  /*51f0*/  FSEL R41, R57, -INF , !P0 ;  /* 0xff80000039297808 */ /* 0x000fc40004000000 */
[----:B------:R-:W-:-:S04]  /*5200*/  ISETP.GT.AND P0, PT, R0, 0x20, !P3 ;  /* 0x000000200000780c */ /* 0x000fc80005f04270 */
[----:B------:R-:W-:-:S04]  /*5210*/  ISETP.LT.OR P0, PT, R2, 0x21, P0 ;  /* 0x000000210200780c */ /* 0x000fc80000701670 */
[----:B------:R-:W-:Y:S02]  /*5220*/  FSEL R139, R25, -INF , !P0 ;  /* 0xff800000198b7808 */ /* 0x000fe40004000000 */
[----:B------:R-:W-:-:S04]  /*5230*/  ISETP.GT.AND P0, PT, R0, 0x21, !P2 ;  /* 0x000000210000780c */ /* 0x000fc80005704270 */
[----:B------:R-:W-:-:S04]  /*5240*/  ISETP.LT.OR P0, PT, R2, 0x22, P0 ;  /* 0x000000220200780c */ /* 0x000fc80000701670 */
[----:B------:R-:W-:Y:S02]  /*5250*/  FSEL R138, R24, -INF , !P0 ;  /* 0xff800000188a7808 */ /* 0x000fe40004000000 */
[----:B------:R-:W-:Y:S02]  /*5260*/  ISETP.GT.AND P0, PT, R0, 0x28, !P1 ;  /* 0x000000280000780c */ /* 0x000fe40004f04270 */
[----:B------:R-:W-:Y:S02]  /*5270*/  ISETP.GE.AND P1, PT, R40, 0x1, PT ;  /* 0x000000012800780c */ /* 0x000fe40003f26270 */
[----:B------:R-:W-:-:S04]  /*5280*/  ISETP.LT.OR P0, PT, R2, 0x29, P0 ;  /* 0x000000290200780c */ /* 0x000fc80000701670 */
[----:B------:R-:W-:Y:S02]  /*5290*/  FSEL R137, R13, -INF , !P0 ;  /* 0xff8000000d897808 */ /* 0x000fe40004000000 */
[----:B------:R-:W-:-:S04]  /*52a0*/  ISETP.GT.AND P0, PT, R0, RZ, !P1 ;  /* 0x000000ff0000720c */ /* 0x000fc80004f04270 */
[----:B------:R-:W-:-:S04]  /*52b0*/  ISETP.LT.OR P0, PT, R2, 0x1, P0 ;  /* 0x000000010200780c */ /* 0x000fc80000701670 */
[----:B------:R-:W-:Y:S02]  /*52c0*/  FSEL R18, R108, -INF , !P0 ;  /* 0xff8000006c127808 */ /* 0x000fe40004000000 */
[----:B------:R-:W-:-:S13]  /*52d0*/  ISETP.GE.AND P0, PT, R40, 0x2a, PT ;  /* 0x0000002a2800780c */ /* 0x000fda0003f06270 */
[----:B------:R-:W-:Y:S02]  /*52e0*/  @P0 LOP3.LUT R194, R194, 0x20, RZ, 0xfc, !PT ;  /* 0x00000020c2c20812 */ /* 0x000fe400078efcff */
[----:B------:R-:W-:-:S04]  /*52f0*/  ISETP.GT.AND P0, PT, R0, 0x29, !P0 ;  /* 0x000000290000780c */ /* 0x000fc80004704270 */
[----:B------:R-:W-:-:S04]  /*5300*/  ISETP.LT.OR P0, PT, R2, 0x2a, P0 ;  /* 0x0000002a0200780c */ /* 0x000fc80000701670 */
[----:B------:R-:W-:Y:S01]  /*5310*/  FSEL R136, R12, -INF , !P0 ;  /* 0xff8000000c887808 */ /* 0x000fe20004000000 */
[----:B------:R-:W-:Y:S06]  /*5320*/  BRA.DIV ~URZ, `(.L_x_600) ;  /* 0x000147d27f007947 */ /* 0x000fec000b800000 */
[----:B------:R2:W3:Y:S02]  /*5330*/  SHFL.IDX PT, R3, R5, 0x1, 0x1c1f ;  /* 0x003c1f0005037f89 */ /* 0x0004e400000e0000 */
.L_x_791:
[----:B------:R-:W-:Y:S01]  /*5340*/  IMAD.MOV.U32 R0, RZ, RZ, c[0x0][0x32c] ;  /* 0x0000cb00ff007624 */ /* 0x000fe200078e00ff */
[----:B---3--:R-:W-:-:S04]  /*5350*/  IADD3 R2, R4, R3, RZ ;  /* 0x0000000304027210 */ /* 0x008fc80007ffe0ff */
        /* <DEDUP_REMOVED lines=15> */
.L_x_603:
[----:B------:R-:W-:-:S04]  /*5450*/  MOV R9, 0x1 ;  /* 0x0000000100097802 */ /* 0x000fc80000000f00 */
[----:B------:R-:W-:-:S13]  /*5460*/  ISETP.NE.AND P0, PT, R9, c[0x0][0x32c], PT ;  /* 0x0000cb0009007a0c */ /* 0x000fda0003f05270 */
[----:B------:R-:W-:-:S05]  /*5470*/  @P0 IMAD.HI.U32 R9, R3, c[0x0][0x330], RZ ;  /* 0x0000cc0003090a27 */ /* 0x000fca00078e00ff */
[----:B------:R-:W-:Y:S02]  /*5480*/  @P0 SHF.R.U32.HI R3, RZ, c[0x0][0x334], R9 ;  /* 0x0000cd00ff030a19 */ /* 0x000fe40000011609 */
.L_x_604:
[----:B------:R-:W-:Y:S05]  /*5490*/  BSYNC B0 ;  /* 0x0000000000007941 */ /* 0x000fea0003800000 */
.L_x_602:
[----:B------:R-:W-:-:S05]  /*54a0*/  IMAD R3, R3, c[0x0][0x32c], R8 ;  /* 0x0000cb0003037a24 */ /* 0x000fca00078e0208 */
[----:B------:R-:W-:Y:S02]  /*54b0*/  IADD3 R9, R3, c[0x0][0x32c], RZ ;  /* 0x0000cb0003097a10 */ /* 0x000fe40007ffe0ff */
[----:B------:R-:W-:Y:S02]  /*54c0*/  IMNMX R0, R0, R3, !PT ;  /* 0x0000000300007217 */ /* 0x000fe40007800200 */
[----:B------:R-:W-:Y:S02]  /*54d0*/  IMNMX R2, R2, R9, PT ;  /* 0x0000000902027217 */ /* 0x000fe40003800200 */
.L_x_601:
[----:B------:R-:W-:-:S04]  /*54e0*/  LOP3.LUT P0, RZ, R194, 0x8, RZ, 0xc0, !PT ;  /* 0x00000008c2ff7812 */ /* 0x000fc8000780c0ff */
[----:B------:R-:W-:-:S04]  /*54f0*/  ISETP.GT.AND P0, PT, R0, 0x1, !P0 ;  /* 0x000000010000780c */ /* 0x000fc80004704270 */
[----:B------:R-:W-:-:S04]  /*5500*/  ISETP.LT.OR P0, PT, R2, 0x2, P0 ;  /* 0x000000020200780c */ /* 0x000fc80000701670 */
[----:B------:R-:W-:Y:S02]  /*5510*/  FSEL R17, R102, -INF , !P0 ;  /* 0xff80000066117808 */ /* 0x000fe40004000000 */
        /* <DEDUP_REMOVED lines=27> */
[----:B------:R-:W-:-:S04]  /*56d0*/  LOP3.LUT P0, RZ, R194, 0x10, RZ, 0xc0, !PT ;  /* 0x00000010c2ff7812 */ /* 0x000fc8000780c0ff */
[----:B------:R-:W-:-:S04]  /*56e0*/  ISETP.GT.AND P0, PT, R0, 0x28, !P0 ;  /* 0x000000280000780c */ /* 0x000fc80004704270 */
[----:B------:R-:W-:-:S04]  /*56f0*/  ISETP.LT.OR P0, PT, R2, 0x29, P0 ;  /* 0x000000290200780c */ /* 0x000fc80000701670 */
[----:B------:R-:W-:Y:S02]  /*5700*/  FSEL R125, R14, -INF , !P0 ;  /* 0xff8000000e7d7808 */ /* 0x000fe40004000000 */
[----:B------:R-:W-:-:S04]  /*5710*/  ISETP.GT.AND P0, PT, R0, RZ, !P1 ;  /* 0x000000ff0000720c */ /* 0x000fc80004f04270 */
[----:B------:R-:W-:-:S04]  /*5720*/  ISETP.LT.OR P0, PT, R2, 0x1, P0 ;  /* 0x000000010200780c */ /* 0x000fc80000701670 */
[----:B------:R-:W-:Y:S02]  /*5730*/  FSEL R15, R105, -INF , !P0 ;  /* 0xff800000690f7808 */ /* 0x000fe40004000000 */
[----:B------:R-:W-:-:S04]  /*5740*/  LOP3.LUT P0, RZ, R194, 0x20, RZ, 0xc0, !PT ;  /* 0x00000020c2ff7812 */ /* 0x000fc8000780c0ff */
[----:B------:R-:W-:-:S04]  /*5750*/  ISETP.GT.AND P0, PT, R0, 0x29, !P0 ;  /* 0x000000290000780c */ /* 0x000fc80004704270 */
[----:B------:R-:W-:-:S04]  /*5760*/  ISETP.LT.OR P0, PT, R2, 0x2a, P0 ;  /* 0x0000002a0200780c */ /* 0x000fc80000701670 */
[----:B------:R-:W-:Y:S01]  /*5770*/  FSEL R124, R11, -INF , !P0 ;  /* 0xff8000000b7c7808 */ /* 0x000fe20004000000 */
[----:B------:R-:W-:Y:S06]  /*5780*/  BRA.DIV ~URZ, `(.L_x_605) ;  /* 0x000143d27f007947 */ /* 0x000fec000b800000 */
[----:B------:R3:W4:Y:S02]  /*5790*/  SHFL.IDX PT, R3, R5, 0x2, 0x1c1f ;  /* 0x005c1f0005037f89 */ /* 0x00072400000e0000 */
.L_x_792:
[----:B------:R-:W-:Y:S01]  /*57a0*/  IMAD.MOV.U32 R0, RZ, RZ, c[0x0][0x32c] ;  /* 0x0000cb00ff007624 */ /* 0x000fe200078e00ff */
[----:B----4-:R-:W-:-:S04]  /*57b0*/  IADD3 R2, R4, R3, RZ ;  /* 0x0000000304027210 */ /* 0x010fc80007ffe0ff */
        /* <DEDUP_REMOVED lines=15> */
.L_x_608:
[----:B------:R-:W-:-:S04]  /*58b0*/  MOV R9, 0x1 ;  /* 0x0000000100097802 */ /* 0x000fc80000000f00 */
[----:B------:R-:W-:-:S13]  /*58c0*/  ISETP.NE.AND P0, PT, R9, c[0x0][0x32c], PT ;  /* 0x0000cb0009007a0c */ /* 0x000fda0003f05270 */
[----:B------:R-:W-:-:S05]  /*58d0*/  @P0 IMAD.HI.U32 R9, R3, c[0x0][0x330], RZ ;  /* 0x0000cc0003090a27 */ /* 0x000fca00078e00ff */
[----:B------:R-:W-:Y:S02]  /*58e0*/  @P0 SHF.R.U32.HI R3, RZ, c[0x0][0x334], R9 ;  /* 0x0000cd00ff030a19 */ /* 0x000fe40000011609 */
.L_x_609:
[----:B------:R-:W-:Y:S05]  /*58f0*/  BSYNC B0 ;  /* 0x0000000000007941 */ /* 0x000fea0003800000 */
.L_x_607:
[----:B------:R-:W-:-:S05]  /*5900*/  IMAD R3, R3, c[0x0][0x32c], R8 ;  /* 0x0000cb0003037a24 */ /* 0x000fca00078e0208 */
[----:B------:R-:W-:Y:S02]  /*5910*/  IADD3 R9, R3, c[0x0][0x32c], RZ ;  /* 0x0000cb0003097a10 */ /* 0x000fe40007ffe0ff */
[----:B------:R-:W-:Y:S02]  /*5920*/  IMNMX R0, R0, R3, !PT ;  /* 0x0000000300007217 */ /* 0x000fe40007800200 */
[----:B------:R-:W-:Y:S02]  /*5930*/  IMNMX R2, R2, R9, PT ;  /* 0x0000000902027217 */ /* 0x000fe40003800200 */
.L_x_606:
        /* <DEDUP_REMOVED lines=43> */
[----:B------:R4:W1:Y:S02]  /*5bf0*/  SHFL.IDX PT, R3, R5, 0x3, 0x1c1f ;  /* 0x007c1f0005037f89 */ /* 0x00086400000e0000 */
.L_x_793:
[----:B------:R-:W-:Y:S01]  /*5c00*/  IMAD.MOV.U32 R0, RZ, RZ, c[0x0][0x32c] ;  /* 0x0000cb00ff007624 */ /* 0x000fe200078e00ff */
[----:B-1----:R-:W-:-:S04]  /*5c10*/  IADD3 R2, R4, R3, RZ ;  /* 0x0000000304027210 */ /* 0x002fc80007ffe0ff */
        /* <DEDUP_REMOVED lines=15> */
.L_x_613:
[----:B------:R-:W-:-:S04]  /*5d10*/  MOV R4, 0x1 ;  /* 0x0000000100047802 */ /* 0x000fc80000000f00 */
[----:B------:R-:W-:-:S13]  /*5d20*/  ISETP.NE.AND P0, PT, R4, c[0x0][0x32c], PT ;  /* 0x0000cb0004007a0c */ /* 0x000fda0003f05270 */
[----:B------:R-:W-:-:S05]  /*5d30*/  @P0 IMAD.HI.U32 R4, R3, c[0x0][0x330], RZ ;  /* 0x0000cc0003040a27 */ /* 0x000fca00078e00ff */
[----:B------:R-:W-:Y:S02]  /*5d40*/  @P0 SHF.R.U32.HI R3, RZ, c[0x0][0x334], R4 ;  /* 0x0000cd00ff030a19 */ /* 0x000fe40000011604 */
.L_x_614:
[----:B------:R-:W-:Y:S05]  /*5d50*/  BSYNC B0 ;  /* 0x0000000000007941 */ /* 0x000fea0003800000 */
.L_x_612:
[----:B------:R-:W-:-:S05]  /*5d60*/  IMAD R3, R3, c[0x0][0x32c], R8 ;  /* 0x0000cb0003037a24 */ /* 0x000fca00078e0208 */
[----:B------:R-:W-:Y:S02]  /*5d70*/  IADD3 R4, R3, c[0x0][0x32c], RZ ;  /* 0x0000cb0003047a10 */ /* 0x000fe40007ffe0ff */
[----:B------:R-:W-:Y:S02]  /*5d80*/  IMNMX R0, R0, R3, !PT ;  /* 0x0000000300007217 */ /* 0x000fe40007800200 */
[----:B------:R-:W-:Y:S02]  /*5d90*/  IMNMX R2, R2, R4, PT ;  /* 0x0000000402027217 */ /* 0x000fe40003800200 */
.L_x_611:
[----:B------:R-:W-:Y:S02]  /*5da0*/  LOP3.LUT P0, RZ, R194, 0x8, RZ, 0xc0, !PT ;  /* 0x00000008c2ff7812 */ /* 0x000fe4000780c0ff */
[----:B------:R-:W-:Y:S02]  /*5db0*/  FMNMX.FTZ R3, R14, R16, !PT ;  /* 0x000000100e037209 */ /* 0x000fe40007810000 */
        /* <DEDUP_REMOVED lines=15> */
[----:B------:R-:W-:Y:S02]  /*5eb0*/  ISETP.GT.AND P0, PT, R0, 0x11, !P6 ;  /* 0x000000110000780c */ /* 0x000fe40007704270 */
[----:B------:R-:W-:Y:S02]  /*5ec0*/  LOP3.LUT P6, RZ, R194, 0x20, RZ, 0xc0, !PT ;  /* 0x00000020c2ff7812 */ /* 0x000fe400078cc0ff */
[----:B------:R-:W-:-:S04]  /*5ed0*/  ISETP.LT.OR P0, PT, R2, 0x12, P0 ;  /* 0x000000120200780c */ /* 0x000fc80000701670 */
[----:B------:R-:W-:Y:S02]  /*5ee0*/  FSEL R21, R76, -INF , !P0 ;  /* 0xff8000004c157808 */ /* 0x000fe40004000000 */
[----:B------:R-:W-:Y:S02]  /*5ef0*/  ISETP.GT.AND P0, PT, R0, 0x18, !P5 ;  /* 0x000000180000780c */ /* 0x000fe40006f04270 */
[----:B------:R-:W-:Y:S02]  /*5f00*/  LOP3.LUT P5, RZ, R194, 0x10, RZ, 0xc0, !PT ;  /* 0x00000010c2ff7812 */ /* 0x000fe400078ac0ff */
        /* <DEDUP_REMOVED lines=11> */
[C---:B------:R-:W-:Y:S02]  /*5fc0*/  ISETP.GT.AND P0, PT, R0.reuse, RZ, !P1 ;  /* 0x000000ff0000720c */ /* 0x040fe40004f04270 */
[----:B------:R-:W-:Y:S02]  /*5fd0*/  ISETP.GT.AND P1, PT, R0, 0x28, !P5 ;  /* 0x000000280000780c */ /* 0x000fe40006f24270 */
[C---:B------:R-:W-:Y:S02]  /*5fe0*/  ISETP.LT.OR P0, PT, R2.reuse, 0x1, P0 ;  /* 0x000000010200780c */ /* 0x040fe40000701670 */
[----:B------:R-:W-:Y:S02]  /*5ff0*/  ISETP.LT.OR P1, PT, R2, 0x29, P1 ;  /* 0x000000290200780c */ /* 0x000fe40000f21670 */
[----:B------:R-:W-:-:S02]  /*6000*/  FSEL R9, R109, -INF , !P0 ;  /* 0xff8000006d097808 */ /* 0x000fc40004000000 */
[----:B------:R-:W-:Y:S02]  /*6010*/  ISETP.GT.AND P0, PT, R0, 0x29, !P6 ;  /* 0x000000290000780c */ /* 0x000fe40007704270 */
[----:B------:R-:W-:Y:S02]  /*6020*/  FMNMX.FTZ R0, R15, R17, !PT ;  /* 0x000000110f007209 */ /* 0x000fe40007810000 */
[----:B------:R-:W-:Y:S02]  /*6030*/  ISETP.LT.OR P0, PT, R2, 0x2a, P0 ;  /* 0x0000002a0200780c */ /* 0x000fe40000701670 */
[----:B------:R-:W-:Y:S02]  /*6040*/  FMNMX.FTZ R2, R18, R19, !PT ;  /* 0x0000001312027209 */ /* 0x000fe40007810000 */
[----:B------:R-:W-:Y:S02]  /*6050*/  FMNMX.FTZ R4, R24, R0, !PT ;  /* 0x0000000018047209 */ /* 0x000fe40007810000 */
[----:B------:R-:W-:-:S02]  /*6060*/  FMNMX.FTZ R0, R9, R10, !PT ;  /* 0x0000000a09007209 */ /* 0x000fc40007810000 */
[----:B--234-:R-:W-:Y:S02]  /*6070*/  FMNMX.FTZ R5, R27, R2, !PT ;  /* 0x000000021b057209 */ /* 0x01cfe40007810000 */
        /* <DEDUP_REMOVED lines=26> */
[----:B------:R-:W-:Y:S02]  /*6220*/  FSEL R105, R43, -INF , !P1 ;  /* 0xff8000002b697808 */ /* 0x000fe40004800000 */
[----:B------:R-:W-:Y:S02]  /*6230*/  FMNMX.FTZ R4, R138, R4, !PT ;  /* 0x000000048a047209 */ /* 0x000fe40007810000 */
[----:B------:R-:W-:-:S02]  /*6240*/  FMNMX.FTZ R3, R126, R3, !PT ;  /* 0x000000037e037209 */ /* 0x000fc40007810000 */
[----:B------:R-:W-:Y:S02]  /*6250*/  FMNMX.FTZ R2, R122, R2, !PT ;  /* 0x000000027a027209 */ /* 0x000fe40007810000 */
[----:B------:R-:W-:Y:S02]  /*6260*/  FMNMX.FTZ R0, R107, R0, !PT ;  /* 0x000000006b007209 */ /* 0x000fe40007810000 */
[----:B------:R-:W-:Y:S02]  /*6270*/  FSEL R100, R42, -INF , !P0 ;  /* 0xff8000002a647808 */ /* 0x000fe40004000000 */
[----:B------:R-:W-:Y:S02]  /*6280*/  FMNMX.FTZ R4, R137, R4, !PT ;  /* 0x0000000489047209 */ /* 0x000fe40007810000 */
[----:B------:R-:W-:Y:S02]  /*6290*/  FMNMX.FTZ R3, R125, R3, !PT ;  /* 0x000000037d037209 */ /* 0x000fe40007810000 */
[----:B------:R-:W-:-:S02]  /*62a0*/  FMNMX.FTZ R2, R121, R2, !PT ;  /* 0x0000000279027209 */ /* 0x000fc40007810000 */
[----:B------:R-:W-:Y:S02]  /*62b0*/  FMNMX.FTZ R0, R105, R0, !PT ;  /* 0x0000000069007209 */ /* 0x000fe40007810000 */
[----:B------:R-:W-:Y:S02]  /*62c0*/  FMNMX.FTZ R4, R136, R4, !PT ;  /* 0x0000000488047209 */ /* 0x000fe40007810000 */
[----:B------:R-:W-:Y:S02]  /*62d0*/  FMNMX.FTZ R5, R124, R3, !PT ;  /* 0x000000037c057209 */ /* 0x000fe40007810000 */
[----:B------:R-:W-:Y:S02]  /*62e0*/  FMNMX.FTZ R6, R120, R2, !PT ;  /* 0x0000000278067209 */ /* 0x000fe40007810000 */
[----:B------:R-:W-:Y:S01]  /*62f0*/  FMNMX.FTZ R7, R100, R0, !PT ;  /* 0x0000000064077209 */ /* 0x000fe20007810000 */
[----:B------:R-:W-:Y:S05]  /*6300*/  BRA.DIV ~URZ, `(.L_x_615) ;  /* 0x000139127f007947 */ /* 0x000fea000b800000 */
[----:B------:R1:W2:Y:S02]  /*6310*/  SHFL.BFLY PT, R0, R4, 0x2, 0x1f ;  /* 0x0c401f0004007f89 */ /* 0x0002a400000e0000 */
.L_x_794:
        /* <DEDUP_REMOVED lines=15> */
.L_x_795:
[C---:B------:R-:W-:Y:S01]  /*6410*/  FMUL.FTZ R0, R104.reuse, c[0x0][0x2d0] ;  /* 0x0000b40068007a20 */ /* 0x040fe20000410000 */
[----:B------:R-:W-:Y:S01]  /*6420*/  FSETP.NEU.FTZ.AND P0, PT, R104, -INF , PT ;  /* 0xff8000006800780b */ /* 0x000fe20003f1d000 */
[C---:B------:R-:W-:Y:S01]  /*6430*/  FMUL.FTZ R3, R103.reuse, c[0x0][0x2d0] ;  /* 0x0000b40067037a20 */ /* 0x040fe20000410000 */
[----:B----4-:R-:W-:Y:S01]  /*6440*/  FMNMX.FTZ R101, R8, R7, !PT ;  /* 0x0000000708657209 */ /* 0x010fe20007810000 */
[----:B------:R-:W-:Y:S01]  /*6450*/  WARPSYNC 0xffffffff ;  /* 0xffffffff00007948 */ /* 0x000fe20003800000 */
[----:B------:R-:W-:Y:S01]  /*6460*/  FSEL R20, R0, RZ, P0 ;  /* 0x000000ff00147208 */ /* 0x000fe20000000000 */
[----:B------:R-:W1:Y:S01]  /*6470*/  LDSM.16.MT88.4 R48, [R181+0xc00] ;  /* 0x000c0000b530783b */ /* 0x000e620000004200 */
[----:B------:R-:W-:-:S03]  /*6480*/  FSETP.NEU.FTZ.AND P0, PT, R103, -INF , PT ;  /* 0xff8000006700780b */ /* 0x000fc60003f1d000 */
        /* <DEDUP_REMOVED lines=9> */
[----:B------:R-:W-:Y:S04]  /*6520*/  LDSM.16.MT88.4 R56, [R182+0xc00] ;  /* 0x000c0000b638783b */ /* 0x000fe80000004200 */
[----:B------:R-:W-:Y:S01]  /*6530*/  LDSM.16.MT88.4 R52, [R181+0x1800] ;  /* 0x00180000b534783b */ /* 0x000fe20000004200 */
[----:B--2---:R-:W-:Y:S02]  /*6540*/  FFMA.FTZ R0, R19, c[0x0][0x2d0], -R20 ;  /* 0x0000b40013007a23 */ /* 0x004fe40000010814 */
[----:B------:R2:W-:Y:S01]  /*6550*/  MUFU.EX2 R6, R4 ;  /* 0x0000000400067308 */ /* 0x0005e20000000800 */
[----:B------:R-:W-:Y:S01]  /*6560*/  LDSM.16.MT88.4 R64, [R181+0x1c00] ;  /* 0x001c0000b540783b */ /* 0x000fe20000004200 */
[----:B----4-:R-:W-:-:S06]  /*6570*/  FMUL.FTZ R2, R102, c[0x0][0x2d0] ;  /* 0x0000b40066027a20 */ /* 0x010fcc0000410000 */
[----:B------:R4:W-:Y:S01]  /*6580*/  MUFU.EX2 R221, R0 ;  /* 0x0000000000dd7308 */ /* 0x0009e20000000800 */
[----:B------:R-:W-:Y:S02]  /*6590*/  FSEL R2, R2, RZ, P0 ;  /* 0x000000ff02027208 */ /* 0x000fe40000000000 */
[----:B------:R-:W-:-:S03]  /*65a0*/  FSETP.NEU.FTZ.AND P0, PT, R101, -INF , PT ;  /* 0xff8000006500780b */ /* 0x000fc60003f1d000 */
[----:B--2---:R-:W-:-:S04]  /*65b0*/  FFMA.FTZ R4, R35, c[0x0][0x2d0], -R2 ;  /* 0x0000b40023047a23 */ /* 0x004fc80000010802 */
[----:B------:R2:W-:Y:S01]  /*65c0*/  MUFU.EX2 R148, R4 ;  /* 0x0000000400947308 */ /* 0x0005e20000000800 */
[----:B----4-:R-:W-:-:S07]  /*65d0*/  FFMA.FTZ R0, R27, c[0x0][0x2d0], -R20 ;  /* 0x0000b4001b007a23 */ /* 0x010fce0000010814 */
[----:B------:R4:W-:Y:S01]  /*65e0*/  MUFU.EX2 R225, R0 ;  /* 0x0000000000e17308 */ /* 0x0009e20000000800 */
[----:B--2---:R-:W-:-:S07]  /*65f0*/  FFMA.FTZ R4, R37, c[0x0][0x2d0], -R2 ;  /* 0x0000b40025047a23 */ /* 0x004fce0000010802 */
[----:B------:R-:W-:Y:S01]  /*6600*/  MUFU.EX2 R73, R4 ;  /* 0x0000000400497308 */ /* 0x000fe20000000800 */
[----:B----4-:R-:W-:-:S07]  /*6610*/  FFMA.FTZ R0, R30, c[0x0][0x2d0], -R20 ;  /* 0x0000b4001e007a23 */ /* 0x010fce0000010814 */
[----:B------:R2:W4:Y:S02]  /*6620*/  MUFU.EX2 R226, R0 ;  /* 0x0000000000e27308 */ /* 0x0005240000000800 */
[----:B--2---:R-:W-:Y:S01]  /*6630*/  FFMA.FTZ R0, R33, c[0x0][0x2d0], -R20 ;  /* 0x0000b40021007a23 */ /* 0x004fe20000010814 */
[----:B----4-:R-:W-:-:S05]  /*6640*/  F2FP.BF16.PACK_AB R18, R226, R225 ;  /* 0x000000e1e212723e */ /* 0x010fca00000010ff */
[----:B------:R2:W-:Y:S02]  /*6650*/  MUFU.EX2 R5, R0 ;  /* 0x0000000000057308 */ /* 0x0005e40000000800 */
[----:B--2---:R-:W-:-:S06]  /*6660*/  FFMA.FTZ R0, R34, c[0x0][0x2d0], -R20 ;  /* 0x0000b40022007a23 */ /* 0x004fcc0000010814 */
[----:B------:R2:W-:Y:S02]  /*6670*/  MUFU.EX2 R154, R0 ;  /* 0x00000000009a7308 */ /* 0x0005e40000000800 */
[----:B--2---:R-:W-:Y:S02]  /*6680*/  FFMA.FTZ R0, R41, c[0x0][0x2d0], -R20 ;  /* 0x0000b40029007a23 */ /* 0x004fe40000010814 */
[----:B------:R-:W-:Y:S04]  /*6690*/  LDSM.16.MT88.4 R40, [R182] ;  /* 0x00000000b628783b */ /* 0x000fe80000004200 */
[----:B------:R2:W-:Y:S02]  /*66a0*/  MUFU.EX2 R149, R0 ;  /* 0x0000000000957308 */ /* 0x0005e40000000800 */
[----:B--2---:R-:W-:-:S06]  /*66b0*/  FFMA.FTZ R0, R15, c[0x0][0x2d0], -R3 ;  /* 0x0000b4000f007a23 */ /* 0x004fcc0000010803 */
[----:B------:R2:W-:Y:S02]  /*66c0*/  MUFU.EX2 R218, R0 ;  /* 0x0000000000da7308 */ /* 0x0005e40000000800 */
[----:B--2---:R-:W-:-:S06]  /*66d0*/  FFMA.FTZ R0, R17, c[0x0][0x2d0], -R3 ;  /* 0x0000b40011007a23 */ /* 0x004fcc0000010803 */
[----:B------:R2:W4:Y:S02]  /*66e0*/  MUFU.EX2 R214, R0 ;  /* 0x0000000000d67308 */ /* 0x0005240000000800 */
[----:B--2---:R-:W-:Y:S01]  /*66f0*/  FFMA.FTZ R0, R24, c[0x0][0x2d0], -R3 ;  /* 0x0000b40018007a23 */ /* 0x004fe20000010803 */
[----:B----4-:R-:W-:-:S05]  /*6700*/  F2FP.BF16.PACK_AB R17, R214, R218 ;  /* 0x000000dad611723e */ /* 0x010fca00000010ff */
[----:B------:R2:W-:Y:S02]  /*6710*/  MUFU.EX2 R219, R0 ;  /* 0x0000000000db7308 */ /* 0x0005e40000000800 */
[----:B--2---:R-:W-:-:S06]  /*6720*/  FFMA.FTZ R0, R26, c[0x0][0x2d0], -R3 ;  /* 0x0000b4001a007a23 */ /* 0x004fcc0000010803 */
[----:B------:R2:W4:Y:S02]  /*6730*/  MUFU.EX2 R223, R0 ;  /* 0x0000000000df7308 */ /* 0x0005240000000800 */
[----:B--2---:R-:W-:Y:S01]  /*6740*/  FFMA.FTZ R0, R29, c[0x0][0x2d0], -R3 ;  /* 0x0000b4001d007a23 */ /* 0x004fe20000010803 */
[----:B----4-:R-:W-:-:S05]  /*6750*/  F2FP.BF16.PACK_AB R19, R223, R219 ;  /* 0x000000dbdf13723e */ /* 0x010fca00000010ff */
[----:B------:R2:W-:Y:S02]  /*6760*/  MUFU.EX2 R153, R0 ;  /* 0x0000000000997308 */ /* 0x0005e40000000800 */
[----:B--2---:R-:W-:-:S06]  /*6770*/  FFMA.FTZ R0, R32, c[0x0][0x2d0], -R3 ;  /* 0x0000b40020007a23 */ /* 0x004fcc0000010803 */
[----:B------:R2:W-:Y:S02]  /*6780*/  MUFU.EX2 R155, R0 ;  /* 0x00000000009b7308 */ /* 0x0005e40000000800 */
[----:B--2---:R-:W-:Y:S02]  /*6790*/  FFMA.FTZ R0, R38, c[0x0][0x2d0], -R3 ;  /* 0x0000b40026007a23 */ /* 0x004fe40000010803 */
[----:B------:R-:W2:Y:S04]  /*67a0*/  LDSM.16.MT88.4 R36, [R181] ;  /* 0x00000000b524783b */ /* 0x000ea80000004200 */
[----:B------:R4:W-:Y:S02]  /*67b0*/  MUFU.EX2 R72, R0 ;  /* 0x0000000000487308 */ /* 0x0009e40000000800 */
[----:B----4-:R-:W-:-:S06]  /*67c0*/  FFMA.FTZ R0, R14, c[0x0][0x2d0], -R2 ;  /* 0x0000b4000e007a23 */ /* 0x010fcc0000010802 */
[----:B------:R4:W-:Y:S02]  /*67d0*/  MUFU.EX2 R211, R0 ;  /* 0x0000000000d37308 */ /* 0x0009e40000000800 */
[----:B----4-:R-:W-:Y:S01]  /*67e0*/  FFMA.FTZ R0, R16, c[0x0][0x2d0], -R2 ;  /* 0x0000b40010007a23 */ /* 0x010fe20000010802 */
[----:B------:R-:W-:-:S05]  /*67f0*/  F2FP.BF16.PACK_AB R16, R221, R224 ;  /* 0x000000e0dd10723e */ /* 0x000fca00000010ff */
[----:B------:R4:W-:Y:S02]  /*6800*/  MUFU.EX2 R206, R0 ;  /* 0x0000000000ce7308 */ /* 0x0009e40000000800 */
[C---:B-1----:R-:W-:Y:S08]  /*6810*/  HMMA.16816.F32.BF16 R112, R16.reuse, R48, RZ ;  /* 0x000000301070723c */ /* 0x042ff000000418ff */
[----:B--2---:R-:W-:Y:S01]  /*6820*/  HMMA.16816.F32.BF16 R32, R16, R36, RZ ;  /* 0x000000241020723c */ /* 0x004fe200000418ff */
[----:B----4-:R-:W-:Y:S01]  /*6830*/  FFMA.FTZ R0, R23, c[0x0][0x2d0], -R2 ;  /* 0x0000b40017007a23 */ /* 0x010fe20000010802 */
[----:B------:R-:W-:-:S02]  /*6840*/  MOV R23, R6 ;  /* 0x0000000600177202 */ /* 0x000fc40000000f00 */
[----:B------:R-:W-:Y:S01]  /*6850*/  F2FP.BF16.PACK_AB R6, R73, R148 ;  /* 0x000000944906723e */ /* 0x000fe200000010ff */
[----:B------:R1:W-:Y:S03]  /*6860*/  MUFU.EX2 R212, R0 ;  /* 0x0000000000d47308 */ /* 0x0003e60000000800 */
[C---:B------:R-:W-:Y:S08]  /*6870*/  HMMA.16816.F32.BF16 R84, R16.reuse, R52, RZ ;  /* 0x000000341054723c */ /* 0x040ff000000418ff */
[----:B------:R-:W-:Y:S01]  /*6880*/  HMMA.16816.F32.BF16 R76, R16, R68, RZ ;  /* 0x00000044104c723c */ /* 0x000fe200000418ff */
[----:B-1----:R-:W-:-:S07]  /*6890*/  FFMA.FTZ R0, R25, c[0x0][0x2d0], -R2 ;  /* 0x0000b40019007a23 */ /* 0x002fce0000010802 */
[C---:B------:R-:W-:Y:S01]  /*68a0*/  HMMA.16816.F32.BF16 R116, R16.reuse, R40, RZ ;  /* 0x000000281074723c */ /* 0x040fe200000418ff */
[----:B------:R1:W2:Y:S07]  /*68b0*/  MUFU.EX2 R220, R0 ;  /* 0x0000000000dc7308 */ /* 0x0002ae0000000800 */
[----:B------:R-:W-:Y:S01]  /*68c0*/  HMMA.16816.F32.BF16 R108, R16, R56, RZ ;  /* 0x00000038106c723c */ /* 0x000fe200000418ff */
[----:B-1----:R-:W-:Y:S01]  /*68d0*/  FFMA.FTZ R0, R28, c[0x0][0x2d0], -R2 ;  /* 0x0000b4001c007a23 */ /* 0x002fe20000010802 */
[----:B--2---:R-:W-:-:S03]  /*68e0*/  F2FP.BF16.PACK_AB R14, R220, R212 ;  /* 0x000000d4dc0e723e */ /* 0x004fc600000010ff */
[----:B------:R1:W-:Y:S02]  /*68f0*/  MUFU.EX2 R152, R0 ;  /* 0x0000000000987308 */ /* 0x0003e40000000800 */
[----:B-1----:R-:W-:Y:S02]  /*6900*/  FFMA.FTZ R0, R31, c[0x0][0x2d0], -R2 ;  /* 0x0000b4001f007a23 */ /* 0x002fe40000010802 */
[----:B------:R-:W1:Y:S04]  /*6910*/  LDSM.16.MT88.4 R28, [R181+0x400] ;  /* 0x00040000b51c783b */ /* 0x000e680000004200 */
[----:B------:R2:W-:Y:S02]  /*6920*/  MUFU.EX2 R222, R0 ;  /* 0x0000000000de7308 */ /* 0x0005e40000000800 */
[----:B--2---:R-:W-:-:S05]  /*6930*/  FMUL.FTZ R0, R101, c[0x0][0x2d0] ;  /* 0x0000b40065007a20 */ /* 0x004fca0000410000 */
[----:B------:R-:W-:-:S05]  /*6940*/  FSEL R0, R0, RZ, P0 ;  /* 0x000000ff00007208 */ /* 0x000fca0000000000 */
[----:B------:R-:W-:Y:S01]  /*6950*/  FFMA.FTZ R4, R9, c[0x0][0x2d0], -R0 ;  /* 0x0000b40009047a23 */ /* 0x000fe20000010800 */
[----:B------:R-:W-:-:S03]  /*6960*/  F2FP.BF16.PACK_AB R9, R155, R153 ;  /* 0x000000999b09723e */ /* 0x000fc600000010ff */
[----:B------:R2:W-:Y:S02]  /*6970*/  MUFU.EX2 R205, R4 ;  /* 0x0000000400cd7308 */ /* 0x0005e40000000800 */
[----:B--2---:R-:W-:Y:S01]  /*6980*/  FFMA.FTZ R4, R10, c[0x0][0x2d0], -R0 ;  /* 0x0000b4000a047a23 */ /* 0x004fe20000010800 */
[----:B------:R-:W-:-:S05]  /*6990*/  F2FP.BF16.PACK_AB R10, R149, R228 ;  /* 0x000000e4950a723e */ /* 0x000fca00000010ff */
[----:B------:R2:W4:Y:S02]  /*69a0*/  MUFU.EX2 R204, R4 ;  /* 0x0000000400cc7308 */ /* 0x0005240000000800 */
[----:B--2---:R-:W-:Y:S01]  /*69b0*/  FFMA.FTZ R4, R11, c[0x0][0x2d0], -R0 ;  /* 0x0000b4000b047a23 */ /* 0x004fe20000010800 */
[----:B------:R-:W-:-:S05]  /*69c0*/  F2FP.BF16.PACK_AB R11, R72, R23 ;  /* 0x00000017480b723e */ /* 0x000fca00000010ff */
[----:B------:R2:W-:Y:S02]  /*69d0*/  MUFU.EX2 R213, R4 ;  /* 0x0000000400d57308 */ /* 0x0005e40000000800 */
[----:B--2---:R-:W-:Y:S01]  /*69e0*/  FFMA.FTZ R4, R12, c[0x0][0x2d0], -R0 ;  /* 0x0000b4000c047a23 */ /* 0x004fe20000010800 */
[----:B------:R-:W-:-:S05]  /*69f0*/  F2FP.BF16.PACK_AB R12, R206, R211 ;  /* 0x000000d3ce0c723e */ /* 0x000fca00000010ff */
[----:B------:R2:W5:Y:S02]  /*6a00*/  MUFU.EX2 R227, R4 ;  /* 0x0000000400e37308 */ /* 0x0005640000000800 */
[----:B--2---:R-:W-:Y:S01]  /*6a10*/  FFMA.FTZ R4, R13, c[0x0][0x2d0], -R0 ;  /* 0x0000b4000d047a23 */ /* 0x004fe20000010800 */
[----:B----4-:R-:W-:Y:S02]  /*6a20*/  F2FP.BF16.PACK_AB R13, R204, R205 ;  /* 0x000000cdcc0d723e */ /* 0x010fe400000010ff */
[----:B-----5:R-:W-:-:S03]  /*6a30*/  F2FP.BF16.PACK_AB R15, R227, R213 ;  /* 0x000000d5e30f723e */ /* 0x020fc600000010ff */
[----:B------:R2:W-:Y:S04]  /*6a40*/  MUFU.EX2 R229, R4 ;  /* 0x0000000400e57308 */ /* 0x0005e80000000800 */
[C---:B------:R-:W-:Y:S07]  /*6a50*/  HMMA.16816.F32.BF16 R92, R12.reuse, R48, RZ ;  /* 0x000000300c5c723c */ /* 0x040fee00000418ff */
[----:B------:R-:W-:Y:S01]  /*6a60*/  MOV R49, R73 ;  /* 0x0000004900317202 */ /* 0x000fe20000000f00 */
[----:B------:R-:W-:Y:S01]  /*6a70*/  HMMA.16816.F32.BF16 R24, R12, R36, RZ ;  /* 0x000000240c18723c */ /* 0x000fe200000418ff */
[----:B------:R-:W-:Y:S01]  /*6a80*/  MOV R48, R72 ;  /* 0x0000004800307202 */ /* 0x000fe20000000f00 */
[----:B--2---:R-:W-:Y:S01]  /*6a90*/  FFMA.FTZ R4, R21, c[0x0][0x2d0], -R0 ;  /* 0x0000b40015047a23 */ /* 0x004fe20000010800 */
[----:B------:R-:W-:-:S03]  /*6aa0*/  MOV R21, R5 ;  /* 0x0000000500157202 */ /* 0x000fc60000000f00 */
[----:B------:R2:W4:Y:S01]  /*6ab0*/  MUFU.EX2 R230, R4 ;  /* 0x0000000400e67308 */ /* 0x0005220000000800 */
[----:B------:R-:W-:Y:S01]  /*6ac0*/  F2FP.BF16.PACK_AB R8, R154, R21 ;  /* 0x000000159a08723e */ /* 0x000fe200000010ff */
[C---:B------:R-:W-:Y:S08]  /*6ad0*/  HMMA.16816.F32.BF16 R72, R12.reuse, R68, RZ ;  /* 0x000000440c48723c */ /* 0x040ff000000418ff */
[----:B------:R-:W-:Y:S01]  /*6ae0*/  HMMA.16816.F32.BF16 R80, R12, R52, RZ ;  /* 0x000000340c50723c */ /* 0x000fe200000418ff */
[----:B--2---:R-:W-:Y:S01]  /*6af0*/  FFMA.FTZ R4, R22, c[0x0][0x2d0], -R0 ;  /* 0x0000b40016047a23 */ /* 0x004fe20000010800 */
[----:B----4-:R-:W-:-:S06]  /*6b00*/  F2FP.BF16.PACK_AB R5, R230, R229 ;  /* 0x000000e5e605723e */ /* 0x010fcc00000010ff */
[----:B-1----:R-:W-:Y:S01]  /*6b10*/  HMMA.16816.F32.BF16 R132, R8, R28, R32 ;  /* 0x0000001c0884723c */ /* 0x002fe20000041820 */
[----:B------:R-:W-:Y:S01]  /*6b20*/  LDSM.16.MT88.4 R32, [R182+0x400] ;  /* 0x00040000b620783b */ /* 0x000fe20000004200 */
[----:B------:R1:W-:Y:S06]  /*6b30*/  MUFU.EX2 R252, R4 ;  /* 0x0000000400fc7308 */ /* 0x0003ec0000000800 */
[----:B------:R-:W-:Y:S08]  /*6b40*/  HMMA.16816.F32.BF16 R96, R12, R40, RZ ;  /* 0x000000280c60723c */ /* 0x000ff000000418ff */
[----:B------:R-:W-:Y:S01]  /*6b50*/  HMMA.16816.F32.BF16 R168, R8, R64, R84 ;  /* 0x0000004008a8723c */ /* 0x000fe20000041854 */
[----:B-1----:R-:W-:-:S02]  /*6b60*/  FFMA.FTZ R4, R44, c[0x0][0x2d0], -R0 ;  /* 0x0000b4002c047a23 */ /* 0x002fc40000010800 */
[----:B------:R-:W1:Y:S02]  /*6b70*/  LDSM.16.MT88.4 R44, [R182+0x1000] ;  /* 0x00100000b62c783b */ /* 0x000e640000004200 */
[----:B------:R2:W4:Y:S03]  /*6b80*/  MUFU.EX2 R231, R4 ;  /* 0x0000000400e77308 */ /* 0x0005260000000800 */
[----:B------:R-:W-:Y:S08]  /*6b90*/  HMMA.16816.F32.BF16 R164, R8, R60, R76 ;  /* 0x0000003c08a4723c */ /* 0x000ff0000004184c */
[----:B------:R-:W-:Y:S01]  /*6ba0*/  HMMA.16816.F32.BF16 R88, R12, R56, RZ ;  /* 0x000000380c58723c */ /* 0x000fe200000418ff */
[----:B--2---:R-:W-:-:S02]  /*6bb0*/  F2FP.BF16.PACK_AB R4, R222, R152 ;  /* 0x00000098de04723e */ /* 0x004fc400000010ff */
[----:B---34-:R-:W-:-:S05]  /*6bc0*/  F2FP.BF16.PACK_AB R7, R231, R252 ;  /* 0x000000fce707723e */ /* 0x018fca00000010ff */
[----:B------:R-:W-:Y:S01]  /*6bd0*/  HMMA.16816.F32.BF16 R84, R12, R38, RZ ;  /* 0x000000260c54723c */ /* 0x000fe200000418ff */
[----:B------:R-:W-:Y:S02]  /*6be0*/  MOV R57, R153 ;  /* 0x0000009900397202 */ /* 0x000fe40000000f00 */
[----:B------:R-:W-:-:S05]  /*6bf0*/  MOV R56, R152 ;  /* 0x0000009800387202 */ /* 0x000fca0000000f00 */
[----:B------:R-:W-:Y:S08]  /*6c00*/  HMMA.16816.F32.BF16 R176, R4, R60, R72 ;  /* 0x0000003c04b0723c */ /* 0x000ff00000041848 */
[----:B------:R-:W-:Y:S08]  /*6c10*/  HMMA.16816.F32.BF16 R72, R12, R58, RZ ;  /* 0x0000003a0c48723c */ /* 0x000ff000000418ff */
[C---:B------:R-:W-:Y:S01]  /*6c20*/  HMMA.16816.F32.BF16 R128, R4.reuse, R28, R24 ;  /* 0x0000001c0480723c */ /* 0x040fe20000041818 */
[----:B------:R-:W2:Y:S07]  /*6c30*/  LDSM.16.MT88.4 R24, [R181+0x1000] ;  /* 0x00100000b518783b */ /* 0x000eae0000004200 */
[C---:B------:R-:W-:Y:S08]  /*6c40*/  HMMA.16816.F32.BF16 R196, R4.reuse, R64, R80 ;  /* 0x0000004004c4723c */ /* 0x040ff00000041850 */
[----:B-1----:R-:W-:Y:S08]  /*6c50*/  HMMA.16816.F32.BF16 R160, R4, R46, R72 ;  /* 0x0000002e04a0723c */ /* 0x002ff00000041848 */
[C---:B------:R-:W-:Y:S08]  /*6c60*/  HMMA.16816.F32.BF16 R80, R12.reuse, R42, RZ ;  /* 0x0000002a0c50723c */ /* 0x040ff000000418ff */
[C---:B------:R-:W-:Y:S08]  /*6c70*/  HMMA.16816.F32.BF16 R76, R12.reuse, R50, RZ ;  /* 0x000000320c4c723c */ /* 0x040ff000000418ff */
[C---:B------:R-:W-:Y:S08]  /*6c80*/  HMMA.16816.F32.BF16 R72, R12.reuse, R54, RZ ;  /* 0x000000360c48723c */ /* 0x040ff000000418ff */
[----:B------:R-:W-:Y:S08]  /*6c90*/  HMMA.16816.F32.BF16 R12, R12, R70, RZ ;  /* 0x000000460c0c723c */ /* 0x000ff000000418ff */
[-C--:B------:R-:W-:Y:S01]  /*6ca0*/  HMMA.16816.F32.BF16 R140, R8, R32.reuse, R116 ;  /* 0x00000020088c723c */ /* 0x080fe20000041874 */
[----:B------:R-:W-:Y:S07]  /*6cb0*/  LDSM.16.MT88.4 R116, [R182+0x800] ;  /* 0x00080000b674783b */ /* 0x000fee0000004200 */
[C---:B------:R-:W-:Y:S07]  /*6cc0*/  HMMA.16816.F32.BF16 R144, R4.reuse, R32, R96 ;  /* 0x000000200490723c */ /* 0x040fee0000041860 */
[----:B------:R-:W-:Y:S01]  /*6cd0*/  MOV R33, R149 ;  /* 0x0000009500217202 */ /* 0x000fe20000000f00 */
[----:B------:R-:W-:Y:S01]  /*6ce0*/  HMMA.16816.F32.BF16 R200, R4, R44, R88 ;  /* 0x0000002c04c8723c */ /* 0x000fe20000041858 */
[----:B------:R-:W-:-:S07]  /*6cf0*/  MOV R32, R148 ;  /* 0x0000009400207202 */ /* 0x000fce0000000f00 */
[-C--:B--2---:R-:W-:Y:S08]  /*6d00*/  HMMA.16816.F32.BF16 R148, R8, R24.reuse, R112 ;  /* 0x000000180894723c */ /* 0x084ff00000041870 */
[C---:B------:R-:W-:Y:S08]  /*6d10*/  HMMA.16816.F32.BF16 R112, R4.reuse, R24, R92 ;  /* 0x000000180470723c */ /* 0x040ff0000004185c */
[C---:B------:R-:W-:Y:S08]  /*6d20*/  HMMA.16816.F32.BF16 R84, R4.reuse, R30, R84 ;  /* 0x0000001e0454723c */ /* 0x040ff00000041854 */
[C---:B------:R-:W-:Y:S08]  /*6d30*/  HMMA.16816.F32.BF16 R88, R4.reuse, R34, R80 ;  /* 0x000000220458723c */ /* 0x040ff00000041850 */
[C---:B------:R-:W-:Y:S08]  /*6d40*/  HMMA.16816.F32.BF16 R76, R4.reuse, R26, R76 ;  /* 0x0000001a044c723c */ /* 0x040ff0000004184c */
[C---:B------:R-:W-:Y:S08]  /*6d50*/  HMMA.16816.F32.BF16 R156, R4.reuse, R66, R72 ;  /* 0x00000042049c723c */ /* 0x040ff00000041848 */
[----:B------:R-:W-:Y:S08]  /*6d60*/  HMMA.16816.F32.BF16 R12, R4, R62, R12 ;  /* 0x0000003e040c723c */ /* 0x000ff0000004180c */
[----:B------:R-:W-:Y:S07]  /*6d70*/  HMMA.16816.F32.BF16 R4, R16, R50, RZ ;  /* 0x000000321004723c */ /* 0x000fee00000418ff */
[----:B------:R-:W-:Y:S01]  /*6d80*/  MOV R51, R155 ;  /* 0x0000009b00337202 */ /* 0x000fe20000000f00 */
[----:B------:R-:W-:Y:S01]  /*6d90*/  HMMA.16816.F32.BF16 R172, R8, R44, R108 ;  /* 0x0000002c08ac723c */ /* 0x000fe2000004186c */
[----:B------:R-:W-:Y:S01]  /*6da0*/  MOV R50, R154 ;  /* 0x0000009a00327202 */ /* 0x000fe20000000f00 */
[----:B------:R-:W1:Y:S06]  /*6db0*/  LDSM.16.MT88.4 R108, [R181+0x1400] ;  /* 0x00140000b56c783b */ /* 0x000e6c0000004200 */
[----:B------:R-:W-:Y:S08]  /*6dc0*/  HMMA.16816.F32.BF16 R36, R16, R38, RZ ;  /* 0x000000261024723c */ /* 0x000ff000000418ff */
[----:B------:R-:W-:Y:S08]  /*6dd0*/  HMMA.16816.F32.BF16 R152, R8, R26, R4 ;  /* 0x0000001a0898723c */ /* 0x000ff00000041804 */
[C---:B------:R-:W-:Y:S08]  /*6de0*/  HMMA.16816.F32.BF16 R4, R16.reuse, R58, RZ ;  /* 0x0000003a1004723c */ /* 0x040ff000000418ff */
[----:B------:R-:W-:Y:S08]  /*6df0*/  HMMA.16816.F32.BF16 R40, R16, R42, RZ ;  /* 0x0000002a1028723c */ /* 0x000ff000000418ff */
[C---:B------:R-:W-:Y:S07]  /*6e00*/  HMMA.16816.F32.BF16 R36, R8.reuse, R30, R36 ;  /* 0x0000001e0824723c */ /* 0x040fee0000041824 */
[----:B------:R-:W-:Y:S01]  /*6e10*/  MOV R31, R23 ;  /* 0x00000017001f7202 */ /* 0x000fe20000000f00 */
[----:B------:R-:W-:Y:S08]  /*6e20*/  HMMA.16816.F32.BF16 R44, R8, R46, R4 ;  /* 0x0000002e082c723c */ /* 0x000ff00000041804 */
[----:B------:R-:W-:Y:S08]  /*6e30*/  HMMA.16816.F32.BF16 R4, R16, R54, RZ ;  /* 0x000000361004723c */ /* 0x000ff000000418ff */
[----:B------:R-:W-:Y:S07]  /*6e40*/  HMMA.16816.F32.BF16 R40, R8, R34, R40 ;  /* 0x000000220828723c */ /* 0x000fee0000041828 */
[----:B------:R-:W-:Y:S01]  /*6e50*/  MOV R34, R222 ;  /* 0x000000de00227202 */ /* 0x000fe20000000f00 */
[----:B------:R-:W-:Y:S01]  /*6e60*/  HMMA.16816.F32.BF16 R16, R16, R70, RZ ;  /* 0x000000461010723c */ /* 0x000fe200000418ff */
[----:B------:R-:W-:-:S07]  /*6e70*/  MOV R35, R228 ;  /* 0x000000e400237202 */ /* 0x000fce0000000f00 */
[----:B------:R-:W-:Y:S07]  /*6e80*/  HMMA.16816.F32.BF16 R80, R8, R66, R4 ;  /* 0x000000420850723c */ /* 0x000fee0000041804 */
[----:B------:R-:W-:Y:S02]  /*6e90*/  FFMA.FTZ R4, R139, c[0x0][0x2d0], -R20 ;  /* 0x0000b4008b047a23 */ /* 0x000fe40000010814 */
[----:B------:R-:W-:Y:S01]  /*6ea0*/  FADD.FTZ R5, R224, R221 ;  /* 0x000000dde0057221 */ /* 0x000fe20000010000 */
[----:B------:R-:W-:Y:S01]  /*6eb0*/  MOV R72, c[0x0][0x2c4] ;  /* 0x0000b10000487a02 */ /* 0x000fe20000000f00 */
[----:B------:R2:W-:Y:S01]  /*6ec0*/  MUFU.EX2 R28, R4 ;  /* 0x00000004001c7308 */ /* 0x0005e20000000800 */
[----:B------:R-:W-:Y:S01]  /*6ed0*/  FADD.FTZ R6, R211, R206 ;  /* 0x000000ced3067221 */ /* 0x000fe20000010000 */
[----:B------:R-:W-:-:S03]  /*6ee0*/  MOV R224, R56 ;  /* 0x0000003800e07202 */ /* 0x000fc60000000f00 */
[----:B------:R-:W-:Y:S01]  /*6ef0*/  HMMA.16816.F32.BF16 R16, R8, R62, R16 ;  /* 0x0000003e0810723c */ /* 0x000fe20000041810 */
[----:B--2---:R-:W-:Y:S02]  /*6f00*/  FFMA.FTZ R4, R138, c[0x0][0x2d0], -R20 ;  /* 0x0000b4008a047a23 */ /* 0x004fe40000010814 */
[----:B------:R-:W-:Y:S01]  /*6f10*/  FADD.FTZ R5, R225, R5 ;  /* 0x00000005e1057221 */ /* 0x000fe20000010000 */
[----:B------:R-:W-:Y:S01]  /*6f20*/  ISETP.NE.AND P1, PT, R72, 0x1, PT ;  /* 0x000000014800780c */ /* 0x000fe20003f25270 */
[----:B------:R2:W3:Y:S01]  /*6f30*/  MUFU.EX2 R29, R4 ;  /* 0x00000004001d7308 */ /* 0x0004e20000000800 */
[----:B------:R-:W-:Y:S01]  /*6f40*/  FADD.FTZ R6, R212, R6 ;  /* 0x00000006d4067221 */ /* 0x000fe20000010000 */
[----:B------:R-:W-:Y:S01]  /*6f50*/  LDSM.16.MT88.4 R60, [R182+0x1400] ;  /* 0x00140000b63c783b */ /* 0x000fe20000004200 */
[----:B--2---:R-:W-:-:S05]  /*6f60*/  FFMA.FTZ R4, R137, c[0x0][0x2d0], -R20 ;  /* 0x0000b40089047a23 */ /* 0x004fca0000010814 */
[----:B------:R2:W-:Y:S02]  /*6f70*/  MUFU.EX2 R30, R4 ;  /* 0x00000004001e7308 */ /* 0x0005e40000000800 */
[----:B--2---:R-:W-:-:S06]  /*6f80*/  FFMA.FTZ R4, R136, c[0x0][0x2d0], -R20 ;  /* 0x0000b40088047a23 */ /* 0x004fcc0000010814 */
[----:B------:R2:W-:Y:S02]  /*6f90*/  MUFU.EX2 R222, R4 ;  /* 0x0000000400de7308 */ /* 0x0005e40000000800 */
[----:B--2---:R-:W-:-:S06]  /*6fa0*/  FFMA.FTZ R4, R127, c[0x0][0x2d0], -R3 ;  /* 0x0000b4007f047a23 */ /* 0x004fcc0000010803 */
[----:B------:R2:W-:Y:S02]  /*6fb0*/  MUFU.EX2 R25, R4 ;  /* 0x0000000400197308 */ /* 0x0005e40000000800 */
[----:B--2---:R-:W-:-:S06]  /*6fc0*/  FFMA.FTZ R4, R126, c[0x0][0x2d0], -R3 ;  /* 0x0000b4007e047a23 */ /* 0x004fcc0000010803 */
[----:B------:R2:W4:Y:S02]  /*6fd0*/  MUFU.EX2 R26, R4 ;  /* 0x00000004001a7308 */ /* 0x0005240000000800 */
[--C-:B--2---:R-:W-:Y:S02]  /*6fe0*/  FFMA.FTZ R4, R125, c[0x0][0x2d0], -R3.reuse ;  /* 0x0000b4007d047a23 */ /* 0x104fe40000010803 */
[----:B------:R-:W-:-:S04]  /*6ff0*/  FFMA.FTZ R3, R124, c[0x0][0x2d0], -R3 ;  /* 0x0000b4007c037a23 */ /* 0x000fc80000010803 */
[----:B------:R2:W-:Y:S01]  /*7000*/  MUFU.EX2 R27, R4 ;  /* 0x00000004001b7308 */ /* 0x0005e20000000800 */
[----:B------:R-:W5:Y:S07]  /*7010*/  LDSM.16.MT88.4 R124, [R181+0x800] ;  /* 0x00080000b57c783b */ /* 0x000f6e0000004200 */
[----:B------:R1:W1:Y:S01]  /*7020*/  MUFU.EX2 R228, R3 ;  /* 0x0000000300e47308 */ /* 0x0002620000000800 */
[----:B--2---:R-:W-:Y:S01]  /*7030*/  FADD.FTZ R4, R218, R214 ;  /* 0x000000d6da047221 */ /* 0x004fe20000010000 */
[----:B------:R-:W-:Y:S01]  /*7040*/  MOV R218, R21 ;  /* 0x0000001500da7202 */ /* 0x000fe20000000f00 */
[----:B------:R-:W-:-:S02]  /*7050*/  FADD.FTZ R9, R226, R5 ;  /* 0x00000005e2097221 */ /* 0x000fc40000010000 */
[----:B------:R-:W-:Y:S01]  /*7060*/  FADD.FTZ R8, R220, R6 ;  /* 0x00000006dc087221 */ /* 0x000fe20000010000 */
[----:B---3--:R-:W-:Y:S01]  /*7070*/  F2FP.BF16.PACK_AB R96, R29, R28 ;  /* 0x0000001c1d60723e */ /* 0x008fe200000010ff */
[--C-:B-1----:R-:W-:Y:S01]  /*7080*/  FFMA.FTZ R3, R123, c[0x0][0x2d0], -R2.reuse ;  /* 0x0000b4007b037a23 */ /* 0x102fe20000010802 */
[----:B----4-:R-:W-:Y:S02]  /*7090*/  F2FP.BF16.PACK_AB R97, R26, R25 ;  /* 0x000000191a61723e */ /* 0x010fe400000010ff */
[----:B------:R-:W-:Y:S01]  /*70a0*/  F2FP.BF16.PACK_AB R98, R222, R30 ;  /* 0x0000001ede62723e */ /* 0x000fe200000010ff */
[----:B------:R1:W-:Y:S01]  /*70b0*/  MUFU.EX2 R22, R3 ;  /* 0x0000000300167308 */ /* 0x0003e20000000800 */
[----:B------:R-:W-:Y:S02]  /*70c0*/  F2FP.BF16.PACK_AB R99, R228, R27 ;  /* 0x0000001be463723e */ /* 0x000fe400000010ff */
[----:B------:R-:W-:Y:S01]  /*70d0*/  MOV R214, R57 ;  /* 0x0000003900d67202 */ /* 0x000fe20000000f00 */
[----:B-1----:R-:W-:-:S04]  /*70e0*/  FFMA.FTZ R3, R122, c[0x0][0x2d0], -R2 ;  /* 0x0000b4007a037a23 */ /* 0x002fc80000010802 */
[----:B------:R1:W2:Y:S02]  /*70f0*/  MUFU.EX2 R23, R3 ;  /* 0x0000000300177308 */ /* 0x0002a40000000800 */
[--C-:B-1----:R-:W-:Y:S02]  /*7100*/  FFMA.FTZ R3, R121, c[0x0][0x2d0], -R2.reuse ;  /* 0x0000b40079037a23 */ /* 0x102fe40000010802 */
[----:B------:R-:W-:Y:S02]  /*7110*/  FFMA.FTZ R2, R120, c[0x0][0x2d0], -R2 ;  /* 0x0000b40078027a23 */ /* 0x000fe40000010802 */
[----:B------:R-:W-:Y:S02]  /*7120*/  FADD.FTZ R4, R219, R4 ;  /* 0x00000004db047221 */ /* 0x000fe40000010000 */
[----:B------:R-:W-:Y:S08]  /*7130*/  MUFU.EX2 R24, R3 ;  /* 0x0000000300187308 */ /* 0x000ff00000000800 */
[----:B------:R1:W3:Y:S02]  /*7140*/  MUFU.EX2 R221, R2 ;  /* 0x0000000200dd7308 */ /* 0x0002e40000000800 */
[----:B-1----:R-:W-:-:S02]  /*7150*/  FFMA.FTZ R2, R106, c[0x0][0x2d0], -R0 ;  /* 0x0000b4006a027a23 */ /* 0x002fc40000010800 */
[----:B------:R-:W4:Y:S01]  /*7160*/  LDL.LU R106, [R1+0x20] ;  /* 0x00002000016a7983 */ /* 0x000f220000300800 */
[----:B------:R-:W-:-:S03]  /*7170*/  FFMA.FTZ R3, R105, c[0x0][0x2d0], -R0 ;  /* 0x0000b40069037a23 */ /* 0x000fc60000010800 */
[----:B------:R1:W-:Y:S01]  /*7180*/  MUFU.EX2 R21, R2 ;  /* 0x0000000200157308 */ /* 0x0003e20000000800 */
[----:B------:R-:W-:Y:S01]  /*7190*/  FADD.FTZ R10, R223, R4 ;  /* 0x00000004df0a7221 */ /* 0x000fe20000010000 */
[----:B--2---:R-:W-:Y:S01]  /*71a0*/  F2FP.BF16.PACK_AB R92, R23, R22 ;  /* 0x00000016175c723e */ /* 0x004fe200000010ff */
[----:B------:R-:W2:Y:S01]  /*71b0*/  LDSM.16.MT88.4 R4, [R182+0x2000] ;  /* 0x00200000b604783b */ /* 0x000ea20000004200 */
[----:B---3--:R-:W-:Y:S01]  /*71c0*/  F2FP.BF16.PACK_AB R94, R221, R24 ;  /* 0x00000018dd5e723e */ /* 0x008fe200000010ff */
[C---:B------:R-:W-:Y:S01]  /*71d0*/  HMMA.16816.F32.BF16 R148, R96.reuse, R108, R148 ;  /* 0x0000006c6094723c */ /* 0x040fe20000041894 */
[----:B------:R-:W-:Y:S02]  /*71e0*/  IADD3 R208, R208, -0x2, RZ ;  /* 0xfffffffed0d07810 */ /* 0x000fe40007ffe0ff */
[----:B------:R-:W-:Y:S05]  /*71f0*/  MUFU.EX2 R20, R3 ;  /* 0x0000000300147308 */ /* 0x000fea0000000800 */
[----:B------:R-:W-:Y:S01]  /*7200*/  HMMA.16816.F32.BF16 R152, R96, R110, R152 ;  /* 0x0000006e6098723c */ /* 0x000fe20000041898 */
[----:B-1----:R-:W-:-:S02]  /*7210*/  FFMA.FTZ R2, R107, c[0x0][0x2d0], -R0 ;  /* 0x0000b4006b027a23 */ /* 0x002fc40000010800 */
[----:B------:R-:W-:Y:S02]  /*7220*/  FFMA.FTZ R0, R100, c[0x0][0x2d0], -R0 ;  /* 0x0000b40064007a23 */ /* 0x000fe40000010800 */
[----:B------:R-:W1:Y:S03]  /*7230*/  MUFU.EX2 R11, R2 ;  /* 0x00000002000b7308 */ /* 0x000e660000000800 */
[C---:B-----5:R-:W-:Y:S05]  /*7240*/  HMMA.16816.F32.BF16 R132, R96.reuse, R124, R132 ;  /* 0x0000007c6084723c */ /* 0x060fea0000041884 */
[----:B------:R-:W3:Y:S03]  /*7250*/  MUFU.EX2 R223, R0 ;  /* 0x0000000000df7308 */ /* 0x000ee60000000800 */
[----:B------:R-:W-:Y:S01]  /*7260*/  HMMA.16816.F32.BF16 R136, R96, R126, R36 ;  /* 0x0000007e6088723c */ /* 0x000fe20000041824 */
[----:B-1----:R-:W-:Y:S01]  /*7270*/  F2FP.BF16.PACK_AB R93, R11, R21 ;  /* 0x000000150b5d723e */ /* 0x002fe200000010ff */
[----:B------:R-:W-:-:S06]  /*7280*/  FADD.FTZ R2, R205, R204 ;  /* 0x000000cccd027221 */ /* 0x000fcc0000010000 */
[C---:B------:R-:W-:Y:S01]  /*7290*/  HMMA.16816.F32.BF16 R140, R96.reuse, R116, R140 ;  /* 0x00000074608c723c */ /* 0x040fe2000004188c */
[----:B------:R-:W-:Y:S02]  /*72a0*/  FADD.FTZ R3, R213, R2 ;  /* 0x00000002d5037221 */ /* 0x000fe40000010000 */
[----:B------:R-:W-:Y:S01]  /*72b0*/  @P1 IMAD.HI.U32 R2, R250, c[0x0][0x2c8], RZ ;  /* 0x0000b200fa021a27 */ /* 0x000fe200078e00ff */
[----:B---3--:R-:W-:Y:S02]  /*72c0*/  F2FP.BF16.PACK_AB R95, R223, R20 ;  /* 0x00000014df5f723e */ /* 0x008fe400000010ff */
[----:B------:R-:W-:Y:S02]  /*72d0*/  MOV R0, R250 ;  /* 0x000000fa00007202 */ /* 0x000fe40000000f00 */
[----:B------:R-:W-:Y:S01]  /*72e0*/  HMMA.16816.F32.BF16 R52, R96, R60, R172 ;  /* 0x0000003c6034723c */ /* 0x000fe200000418ac */
[----:B------:R-:W-:-:S07]  /*72f0*/  @P1 SHF.R.U32.HI R0, RZ, c[0x0][0x2cc], R2 ;  /* 0x0000b300ff001a19 */ /* 0x000fce0000011602 */
[C---:B------:R-:W-:Y:S08]  /*7300*/  HMMA.16816.F32.BF16 R112, R92.reuse, R108, R112 ;  /* 0x0000006c5c70723c */ /* 0x040ff00000041870 */
[C---:B------:R-:W-:Y:S01]  /*7310*/  HMMA.16816.F32.BF16 R108, R92.reuse, R110, R76 ;  /* 0x0000006e5c6c723c */ /* 0x040fe2000004184c */
[----:B------:R-:W1:Y:S07]  /*7320*/  LDSM.16.MT88.4 R76, [R181+0x2000] ;  /* 0x00200000b54c783b */ /* 0x000e6e0000004200 */
[C---:B------:R-:W-:Y:S08]  /*7330*/  HMMA.16816.F32.BF16 R120, R92.reuse, R116, R144 ;  /* 0x000000745c78723c */ /* 0x040ff00000041890 */
[----:B------:R-:W-:Y:S08]  /*7340*/  HMMA.16816.F32.BF16 R128, R92, R124, R128 ;  /* 0x0000007c5c80723c */ /* 0x000ff00000041880 */
[----:B------:R-:W-:Y:S08]  /*7350*/  HMMA.16816.F32.BF16 R144, R96, R118, R40 ;  /* 0x000000766090723c */ /* 0x000ff00000041828 */
[C---:B------:R-:W-:Y:S08]  /*7360*/  HMMA.16816.F32.BF16 R124, R92.reuse, R126, R84 ;  /* 0x0000007e5c7c723c */ /* 0x040ff00000041854 */
[----:B------:R-:W-:Y:S08]  /*7370*/  HMMA.16816.F32.BF16 R116, R92, R118, R88 ;  /* 0x000000765c74723c */ /* 0x000ff00000041858 */
[-C--:B--2---:R-:W-:Y:S08]  /*7380*/  HMMA.16816.F32.BF16 R84, R96, R4.reuse, R164 ;  /* 0x000000046054723c */ /* 0x084ff000000418a4 */
[----:B------:R-:W-:Y:S07]  /*7390*/  HMMA.16816.F32.BF16 R88, R92, R4, R176 ;  /* 0x000000045c58723c */ /* 0x000fee00000418b0 */
[----:B------:R-:W-:Y:S01]  /*73a0*/  FADD.FTZ R5, R227, R3 ;  /* 0x00000003e3057221 */ /* 0x000fe20000010000 */
[----:B-1----:R-:W-:Y:S01]  /*73b0*/  HMMA.16816.F32.BF16 R68, R96, R76, R168 ;  /* 0x0000004c6044723c */ /* 0x002fe200000418a8 */
        /* <DEDUP_REMOVED lines=29> */
[----:B------:R-:W-:Y:S08]  /*7590*/  HMMA.16816.F32.BF16 R76, R92, R78, R156 ;  /* 0x0000004e5c4c723c */ /* 0x000ff0000004189c */
[-C--:B------:R-:W-:Y:S08]  /*75a0*/  HMMA.16816.F32.BF16 R96, R96, R6.reuse, R16 ;  /* 0x000000066060723c */ /* 0x080ff00000041810 */
[----:B------:R-:W-:Y:S01]  /*75b0*/  HMMA.16816.F32.BF16 R92, R92, R6, R12 ;  /* 0x000000065c5c723c */ /* 0x000fe2000004180c */
[----:B----4-:R-:W-:Y:S01]  /*75c0*/  IADD3 R2, R106, R0, RZ ;  /* 0x000000006a027210 */ /* 0x010fe20007ffe0ff */
[----:B------:R-:W-:Y:S01]  /*75d0*/  FADD.FTZ R0, R218, R9 ;  /* 0x00000009da007221 */ /* 0x000fe20000010000 */
[----:B------:R-:W-:-:S02]  /*75e0*/  MOV R9, c[0x0][0x32c] ;  /* 0x0000cb0000097a02 */ /* 0x000fc40000000f00 */
[----:B------:R-:W-:Y:S01]  /*75f0*/  IADD3 R3, R2, c[0x0][0x328], RZ ;  /* 0x0000ca0002037a10 */ /* 0x000fe20007ffe0ff */
[----:B------:R-:W-:Y:S01]  /*7600*/  FADD.FTZ R0, R50, R0 ;  /* 0x0000000032007221 */ /* 0x000fe20000010000 */
[----:B------:R-:W-:-:S03]  /*7610*/  ISETP.GE.AND P0, PT, R9, 0x1, PT ;  /* 0x000000010900780c */ /* 0x000fc60003f06270 */
[----:B------:R-:W-:-:S04]  /*7620*/  FADD.FTZ R0, R35, R0 ;  /* 0x0000000023007221 */ /* 0x000fc80000010000 */
[----:B------:R-:W-:-:S04]  /*7630*/  FADD.FTZ R0, R33, R0 ;  /* 0x0000000021007221 */ /* 0x000fc80000010000 */
[----:B------:R-:W-:-:S04]  /*7640*/  FADD.FTZ R0, R28, R0 ;  /* 0x000000001c007221 */ /* 0x000fc80000010000 */
[----:B------:R-:W-:-:S04]  /*7650*/  FADD.FTZ R0, R29, R0 ;  /* 0x000000001d007221 */ /* 0x000fc80000010000 */
[----:B------:R-:W-:-:S04]  /*7660*/  FADD.FTZ R0, R30, R0 ;  /* 0x000000001e007221 */ /* 0x000fc80000010000 */
[----:B------:R-:W-:Y:S01]  /*7670*/  FADD.FTZ R222, R222, R0 ;  /* 0x00000000dede7221 */ /* 0x000fe20000010000 */
[----:B------:R-:W-:Y:S05]  /*7680*/  @!P0 BRA `(.L_x_617) ;  /* 0x0000013000008947 */ /* 0x000fea0003800000 */
[C---:B------:R-:W-:Y:S01]  /*7690*/  ISETP.GT.AND P0, PT, R2.reuse, RZ, PT ;  /* 0x000000ff0200720c */ /* 0x040fe20003f04270 */
[----:B------:R-:W-:Y:S01]  /*76a0*/  BSSY B0, `(.L_x_618) ;  /* 0x000000e000007945 */ /* 0x000fe20003800000 */
[----:B------:R-:W-:-:S11]  /*76b0*/  IADD3 R0, R2, -0x1, RZ ;  /* 0xffffffff02007810 */ /* 0x000fd60007ffe0ff */
[----:B------:R-:W-:Y:S05]  /*76c0*/  @P0 BRA `(.L_x_619) ;  /* 0x0000007000000947 */ /* 0x000fea0003800000 */
[----:B------:R-:W-:-:S05]  /*76d0*/  IMAD.MOV.U32 R0, RZ, RZ, 0x1 ;  /* 0x00000001ff007424 */ /* 0x000fca00078e00ff */
[----:B------:R-:W-:Y:S01]  /*76e0*/  ISETP.NE.AND P0, PT, R0, c[0x0][0x32c], PT ;  /* 0x0000cb0000007a0c */ /* 0x000fe20003f05270 */
[----:B------:R-:W-:-:S12]  /*76f0*/  IMAD.MOV R0, RZ, RZ, -R2 ;  /* 0x000000ffff007224 */ /* 0x000fd800078e0a02 */
[----:B------:R-:W-:-:S05]  /*7700*/  @P0 IMAD.HI.U32 R2, R0, c[0x0][0x330], RZ ;  /* 0x0000cc0000020a27 */ /* 0x000fca00078e00ff */
[----:B------:R-:W-:-:S04]  /*7710*/  @P0 SHF.R.U32.HI R0, RZ, c[0x0][0x334], R2 ;  /* 0x0000cd00ff000a19 */ /* 0x000fc80000011602 */
[----:B------:R-:W-:Y:S01]  /*7720*/  LOP3.LUT R0, RZ, R0, RZ, 0x33, !PT ;  /* 0x00000000ff007212 */ /* 0x000fe200078e33ff */
[----:B------:R-:W-:Y:S05]  /*7730*/  BRA `(.L_x_620) ;  /* 0x0000004000007947 */ /* 0x000fea0003800000 */
.L_x_619:
[----:B------:R-:W-:-:S04]  /*7740*/  MOV R2, 0x1 ;  /* 0x0000000100027802 */ /* 0x000fc80000000f00 */
[----:B------:R-:W-:-:S13]  /*7750*/  ISETP.NE.AND P0, PT, R2, c[0x0][0x32c], PT ;  /* 0x0000cb0002007a0c */ /* 0x000fda0003f05270 */
[----:B------:R-:W-:-:S05]  /*7760*/  @P0 IMAD.HI.U32 R2, R0, c[0x0][0x330], RZ ;  /* 0x0000cc0000020a27 */ /* 0x000fca00078e00ff */
[----:B------:R-:W-:Y:S02]  /*7770*/  @P0 SHF.R.U32.HI R0, RZ, c[0x0][0x334], R2 ;  /* 0x0000cd00ff000a19 */ /* 0x000fe40000011602 */
.L_x_620:
[----:B------:R-:W-:Y:S05]  /*7780*/  BSYNC B0 ;  /* 0x0000000000007941 */ /* 0x000fea0003800000 */
.L_x_618:
[----:B------:R-:W-:-:S05]  /*7790*/  MOV R2, c[0x0][0x32c] ;  /* 0x0000cb0000027a02 */ /* 0x000fca0000000f00 */
[----:B------:R-:W-:-:S05]  /*77a0*/  IMAD R0, R0, R2, c[0x0][0x32c] ;  /* 0x0000cb0000007624 */ /* 0x000fca00078e0202 */
[----:B------:R-:W-:-:S05]  /*77b0*/  IMNMX R3, R3, R0, PT ;  /* 0x0000000003037217 */ /* 0x000fca0003800200 */
.L_x_617:
        /* <DEDUP_REMOVED lines=9> */
[----:B------:R-:W-:Y:S02]  /*7850*/  MOV R106, R102 ;  /* 0x00000066006a7202 */ /* 0x000fe40000000f00 */
.L_x_654:
[----:B------:R-:W-:Y:S04]  /*7860*/  DEPBAR.LE SB0, 0x0 ;  /* 0x000080000000791a */ /* 0x000fe80000000000 */
[----:B------:R-:W-:Y:S01]  /*7870*/  WARPSYNC 0xffffffff ;  /* 0xffffffff00007948 */ /* 0x000fe20003800000 */
[----:B------:R-:W-:Y:S01]  /*7880*/  BAR.SYNC.DEFER_BLOCKING 0x0 ;  /* 0x0000000000007b1d */ /* 0x000fe20000010000 */
[----:B------:R-:W-:Y:S05]  /*7890*/  ISETP.GT.AND P0, PT, R237, R208, PT ;  /* 0x000000d0ed00720c */ /* 0x000fea0003f04270 */
[----:B------:R1:W2:Y:S01]  /*78a0*/  LDSM.16.M88.4 R48, [R183] ;  /* 0x00000000b730783b */ /* 0x0002a20000000200 */
[----:B------:R-:W-:Y:S03]  /*78b0*/  BSSY B0, `(.L_x_622) ;  /* 0x0000044000007945 */ /* 0x000fe60003800000 */
[----:B------:R1:W3:Y:S04]  /*78c0*/  LDSM.16.M88.4 R44, [R183+0x1000] ;  /* 0x00100000b72c783b */ /* 0x0002e80000000200 */
[----:B------:R1:W4:Y:S04]  /*78d0*/  LDSM.16.M88.4 R16, [R180] ;  /* 0x00000000b410783b */ /* 0x0003280000000200 */
[----:B------:R1:W1:Y:S04]  /*78e0*/  LDSM.16.M88.4 R32, [R180+0x400] ;  /* 0x00040000b420783b */ /* 0x0002680000000200 */
[----:B------:R1:W1:Y:S04]  /*78f0*/  LDSM.16.M88.4 R156, [R180+0x800] ;  /* 0x00080000b49c783b */ /* 0x0002680000000200 */
[----:B------:R1:W1:Y:S04]  /*7900*/  LDSM.16.M88.4 R160, [R184] ;  /* 0x00000000b8a0783b */ /* 0x0002680000000200 */
[----:B------:R1:W1:Y:S04]  /*7910*/  LDSM.16.M88.4 R168, [R184+0x1000] ;  /* 0x00100000b8a8783b */ /* 0x0002680000000200 */
[----:B------:R1:W1:Y:S04]  /*7920*/  LDSM.16.M88.4 R164, [R185] ;  /* 0x00000000b9a4783b */ /* 0x0002680000000200 */
[----:B------:R1:W1:Y:S04]  /*7930*/  LDSM.16.M88.4 R172, [R193] ;  /* 0x00000000c1ac783b */ /* 0x0002680000000200 */
[----:B------:R1:W1:Y:S01]  /*7940*/  LDSM.16.M88.4 R176, [R192] ;  /* 0x00000000c0b0783b */ /* 0x0002620000000200 */
[----:B------:R-:W-:-:S05]  /*7950*/  @P0 BRA `(.L_x_623) ;  /* 0x0000039000000947 */ /* 0x000fca0003800000 */
[C---:B------:R-:W-:Y:S01]  /*7960*/  IMAD.WIDE.U32 R2, R209.reuse, c[0x0][0x208], RZ ;  /* 0x00008200d1027a25 */ /* 0x040fe200078e00ff */
[----:B------:R-:W-:Y:S05]  /*7970*/  SHF.R.S32.HI R0, RZ, 0x1f, R209 ;  /* 0x0000001fff007819 */ /* 0x000fea00000114d1 */
[----:B------:R-:W-:Y:S04]  /*7980*/  IMAD R0, R0, c[0x0][0x208], RZ ;  /* 0x0000820000007a24 */ /* 0x000fe800078e02ff */
[----:B------:R-:W-:Y:S05]  /*7990*/  IMAD R0, R209, c[0x0][0x20c], R0 ;  /* 0x00008300d1007a24 */ /* 0x000fea00078e0200 */
[----:B------:R-:W-:Y:S02]  /*79a0*/  IADD3 R3, R3, R0, RZ ;  /* 0x0000000003037210 */ /* 0x000fe40007ffe0ff */
[----:B------:R-:W-:Y:S03]  /*79b0*/  SHF.R.S32.HI R0, RZ, 0x1f, R207 ;  /* 0x0000001fff007819 */ /* 0x000fe600000114cf */
[C---:B------:R-:W-:Y:S04]  /*79c0*/  IMAD.WIDE.U32 R2, R207.reuse, c[0x0][0x218], R2 ;  /* 0x00008600cf027a25 */ /* 0x040fe800078e0002 */
[----:B------:R-:W-:Y:S01]  /*79d0*/  IMAD R4, R0, c[0x0][0x218], RZ ;  /* 0x0000860000047a24 */ /* 0x000fe200078e02ff */
[----:B------:R-:W-:Y:S03]  /*79e0*/  IADD3 R0, P1, R246, R2, RZ ;  /* 0x00000002f6007210 */ /* 0x000fe60007f3e0ff */
[----:B------:R-:W-:Y:S01]  /*79f0*/  IMAD R4, R207, c[0x0][0x21c], R4 ;  /* 0x00008700cf047a24 */ /* 0x000fe200078e0204 */
[C---:B------:R-:W-:Y:S04]  /*7a00*/  LEA R11, P0, R0.reuse, c[0x0][0x1f8], 0x1 ;  /* 0x00007e00000b7a11 */ /* 0x040fe800078008ff */
[----:B------:R-:W-:Y:S04]  /*7a10*/  IADD3.X R2, R249, R3, R4, P1, !PT ;  /* 0x00000003f9027210 */ /* 0x000fe80000ffe404 */
[----:B------:R-:W-:Y:S01]  /*7a20*/  LEA.HI.X R10, R0, c[0x0][0x1fc], R2, 0x1, P0 ;  /* 0x00007f00000a7a11 */ /* 0x000fe200000f0c02 */
[----:B------:R-:W-:-:S05]  /*7a30*/  BRA.DIV ~URZ, `(.L_x_624) ;  /* 0x000124527f007947 */ /* 0x000fca000b800000 */
[----:B------:R4:W3:Y:S02]  /*7a40*/  SHFL.IDX PT, R4, R10, RZ, 0x1c1f ;  /* 0x001c1fff0a047589 */ /* 0x0008e400000e0000 */
.L_x_796:
[----:B------:R-:W-:-:S05]  /*7a50*/  BRA.DIV ~URZ, `(.L_x_625) ;  /* 0x000124a27f007947 */ /* 0x000fca000b800000 */
[----:B------:R4:W3:Y:S02]  /*7a60*/  SHFL.IDX PT, R0, R11, RZ, 0x1c1f ;  /* 0x001c1fff0b007589 */ /* 0x0008e400000e0000 */
.L_x_797:
[C---:B------:R-:W-:Y:S01]  /*7a70*/  IMAD.SHL.U32 R5, R210.reuse, 0x2, RZ ;  /* 0x00000002d2057824 */ /* 0x040fe200078e00ff */
[----:B------:R-:W-:Y:S01]  /*7a80*/  ISETP.GE.AND P3, PT, R210, c[0x0][0x1d4], PT ;  /* 0x00007500d2007a0c */ /* 0x000fe20003f66270 */
[C---:B------:R-:W-:Y:S01]  /*7a90*/  IMAD.SHL.U32 R3, R235.reuse, 0x2, RZ ;  /* 0x00000002eb037824 */ /* 0x040fe200078e00ff */
[----:B------:R-:W-:Y:S01]  /*7aa0*/  ISETP.GE.AND P2, PT, R235, c[0x0][0x1d4], PT ;  /* 0x00007500eb007a0c */ /* 0x000fe20003f46270 */
[----:B------:R-:W-:Y:S01]  /*7ab0*/  IMAD.SHL.U32 R2, R236, 0x2, RZ ;  /* 0x00000002ec027824 */ /* 0x000fe200078e00ff */
[C---:B---3--:R-:W-:Y:S02]  /*7ac0*/  IADD3 R8, P0, R0.reuse, R5, RZ ;  /* 0x0000000500087210 */ /* 0x048fe40007f1e0ff */
[----:B------:R-:W3:Y:S01]  /*7ad0*/  S2R R5, SR_TID.X ;  /* 0x0000000000057919 */ /* 0x000ee20000002100 */
[----:B------:R-:W-:Y:S02]  /*7ae0*/  IADD3 R6, P1, R0, R3, RZ ;  /* 0x0000000300067210 */ /* 0x000fe40007f3e0ff */
[----:B------:R-:W-:Y:S01]  /*7af0*/  IMAD.X R9, R4, 0x1, R217, P0 ;  /* 0x0000000104097824 */ /* 0x000fe200000e06d9 */
[----:B------:R-:W-:Y:S02]  /*7b00*/  IADD3 R2, P0, R0, R2, RZ ;  /* 0x0000000200027210 */ /* 0x000fe40007f1e0ff */
[----:B------:R-:W-:Y:S01]  /*7b10*/  IMAD.X R7, R4, 0x1, R215, P1 ;  /* 0x0000000104077824 */ /* 0x000fe200008e06d7 */
[----:B------:R-:W-:Y:S01]  /*7b20*/  ISETP.GE.AND P1, PT, R236, c[0x0][0x1d4], PT ;  /* 0x00007500ec007a0c */ /* 0x000fe20003f26270 */
[----:B------:R-:W-:Y:S01]  /*7b30*/  @!PT LDS RZ, [RZ] ;  /* 0x00000000fffff984 */ /* 0x000fe20000000800 */
[----:B------:R-:W-:Y:S01]  /*7b40*/  @!PT LDS RZ, [RZ] ;  /* 0x00000000fffff984 */ /* 0x000fe20000000800 */
[----:B------:R-:W-:Y:S01]  /*7b50*/  @!PT LDS RZ, [RZ] ;  /* 0x00000000fffff984 */ /* 0x000fe20000000800 */
[----:B------:R4:W-:Y:S01]  /*7b60*/  LDGSTS.E.BYPASS.LTC128B.128 [R195+0x1880], [R8.64], !P3 ;  /* 0x0188000008c37fae */ /* 0x0009e2000d901d46 */
[----:B------:R-:W-:Y:S03]  /*7b70*/  IMAD.X R3, R4, 0x1, R216, P0 ;  /* 0x0000000104037824 */ /* 0x000fe600000e06d8 */
[----:B------:R4:W-:Y:S08]  /*7b80*/  LDGSTS.E.BYPASS.LTC128B.128 [R195+0x2480], [R6.64], !P2 ;  /* 0x0248000006c37fae */ /* 0x0009f0000d101d46 */
[----:B------:R4:W-:Y:S01]  /*7b90*/  LDGSTS.E.BYPASS.LTC128B.128 [R195+0x3080], [R2.64], !P1 ;  /* 0x0308000002c37fae */ /* 0x0009e2000c901d46 */
[----:B---3--:R-:W-:Y:S11]  /*7ba0*/  ISETP.GT.AND P4, PT, R5, 0x3f, PT ;  /* 0x0000003f0500780c */ /* 0x008ff60003f84270 */
[----:B------:R-:W-:Y:S02]  /*7bb0*/  @!UPT UIADD3 URZ, URZ, URZ, URZ ;  /* 0x0000003f3f3ff290 */ /* 0x000fe4000fffe03f */
[----:B------:R-:W-:-:S05]  /*7bc0*/  @P4 BRA `(.L_x_623) ;  /* 0x0000012000004947 */ /* 0x000fca0003800000 */
[----:B------:R-:W-:-:S05]  /*7bd0*/  BRA.DIV ~URZ, `(.L_x_626) ;  /* 0x000123927f007947 */ /* 0x000fca000b800000 */
[----:B------:R3:W4:Y:S04]  /*7be0*/  SHFL.IDX PT, R4, R10, 0x1, 0x1c1f ;  /* 0x003c1f000a047f89 */ /* 0x00072800000e0000 */
[----:B------:R3:W2:Y:S02]  /*7bf0*/  SHFL.IDX PT, R0, R11, 0x1, 0x1c1f ;  /* 0x003c1f000b007f89 */ /* 0x0006a400000e0000 */
.L_x_798:
[----:B----4-:R-:W-:Y:S02]  /*7c00*/  IMAD.SHL.U32 R2, R210, 0x2, RZ ;  /* 0x00000002d2027824 */ /* 0x010fe400078e00ff */
[----:B------:R-:W-:Y:S03]  /*7c10*/  IMAD.SHL.U32 R3, R235, 0x2, RZ ;  /* 0x00000002eb037824 */ /* 0x000fe600078e00ff */
[----:B--2---:R-:W-:Y:S02]  /*7c20*/  IADD3 R8, P0, R0, R2, RZ ;  /* 0x0000000200087210 */ /* 0x004fe40007f1e0ff */
[----:B------:R-:W-:Y:S03]  /*7c30*/  SHF.L.U32 R2, R236, 0x1, RZ ;  /* 0x00000001ec027819 */ /* 0x000fe600000006ff */
[----:B------:R-:W-:Y:S01]  /*7c40*/  IMAD.X R9, R4, 0x1, R217, P0 ;  /* 0x0000000104097824 */ /* 0x000fe200000e06d9 */
[----:B------:R-:W-:Y:S04]  /*7c50*/  IADD3 R6, P0, R0, R3, RZ ;  /* 0x0000000300067210 */ /* 0x000fe80007f1e0ff */
[----:B------:R-:W-:Y:S01]  /*7c60*/  @!PT LDS RZ, [RZ] ;  /* 0x00000000fffff984 */ /* 0x000fe20000000800 */
[----:B------:R-:W-:Y:S01]  /*7c70*/  @!PT LDS RZ, [RZ] ;  /* 0x00000000fffff984 */ /* 0x000fe20000000800 */
[----:B------:R-:W-:Y:S01]  /*7c80*/  @!PT LDS RZ, [RZ] ;  /* 0x00000000fffff984 */ /* 0x000fe20000000800 */
[----:B------:R2:W-:Y:S01]  /*7c90*/  LDGSTS.E.BYPASS.LTC128B.128 [R195+0x2080], [R8.64], !P3 ;  /* 0x0208000008c37fae */ /* 0x0005e2000d901d46 */
[----:B------:R-:W-:Y:S02]  /*7ca0*/  IADD3.X R7, R4, R215, RZ, P0, !PT ;  /* 0x000000d704077210 */ /* 0x000fe400007fe4ff */
[----:B------:R-:W-:Y:S03]  /*7cb0*/  IADD3 R2, P0, R0, R2, RZ ;  /* 0x0000000200027210 */ /* 0x000fe60007f1e0ff */
[----:B------:R2:W-:Y:S02]  /*7cc0*/  LDGSTS.E.BYPASS.LTC128B.128 [R195+0x2c80], [R6.64], !P2 ;  /* 0x02c8000006c37fae */ /* 0x0005e4000d101d46 */
[----:B------:R-:W-:Y:S05]  /*7cd0*/  IMAD.X R3, R4, 0x1, R216, P0 ;  /* 0x0000000104037824 */ /* 0x000fea00000e06d8 */
[----:B------:R2:W-:Y:S03]  /*7ce0*/  LDGSTS.E.BYPASS.LTC128B.128 [R195+0x3880], [R2.64], !P1 ;  /* 0x0388000002c37fae */ /* 0x0005e6000c901d46 */
.L_x_623:
[----:B------:R-:W-:Y:S05]  /*7cf0*/  BSYNC B0 ;  /* 0x0000000000007941 */ /* 0x000fea0003800000 */
.L_x_622:
[----:B------:R-:W0:Y:S01]  /*7d00*/  LDGDEPBAR ;  /* 0x00000000000079af */ /* 0x000e220000000000 */
[----:B------:R-:W-:Y:S01]  /*7d10*/  WARPSYNC 0xffffffff ;  /* 0xffffffff00007948 */ /* 0x000fe20003800000 */
[-C--:B--2-4-:R-:W-:Y:S01]  /*7d20*/  HMMA.16816.F32.BF16 R4, R48, R16.reuse, RZ ;  /* 0x000000103004723c */ /* 0x094fe200000418ff */
[----:B------:R-:W-:Y:S02]  /*7d30*/  BSSY B0, `(.L_x_627) ;  /* 0x0000113000007945 */ /* 0x000fe40003800000 */
[----:B------:R-:W-:Y:S05]  /*7d40*/  ISETP.GT.AND P0, PT, R208, R237, PT ;  /* 0x000000edd000720c */ /* 0x000fea0003f04270 */
[C---:B---3--:R-:W-:Y:S08]  /*7d50*/  HMMA.16816.F32.BF16 R8, R44.reuse, R16, RZ ;  /* 0x000000102c08723c */ /* 0x048ff000000418ff */
        /* <DEDUP_REMOVED lines=85> */
[----:B------:R-:W3:Y:S01]  /*82b0*/  MUFU.TANH R206, R3 ;  /* 0x0000000300ce7308 */ /* 0x000ee20000002400 */
[----:B-1----:R-:W-:Y:S02]  /*82c0*/  FMUL.FTZ R0, R5, c[0x0][0x320] ;  /* 0x0000c80005007a20 */ /* 0x002fe40000410000 */
[----:B------:R-:W-:Y:S07]  /*82d0*/  FMUL.FTZ R2, R11, c[0x0][0x320] ;  /* 0x0000c8000b027a20 */ /* 0x000fee0000410000 */
[----:B------:R1:W4:Y:S10]  /*82e0*/  MUFU.TANH R177, R0 ;  /* 0x0000000000b17308 */ /* 0x0003340000002400 */
[----:B------:R-:W2:Y:S01]  /*82f0*/  MUFU.TANH R205, R2 ;  /* 0x0000000200cd7308 */ /* 0x000ea20000002400 */
[----:B-1----:R-:W-:Y:S09]  /*8300*/  FMUL.FTZ R0, R6, c[0x0][0x320] ;  /* 0x0000c80006007a20 */ /* 0x002ff20000410000 */
[----:B------:R1:W1:Y:S02]  /*8310*/  MUFU.TANH R200, R0 ;  /* 0x0000000000c87308 */ /* 0x0002640000002400 */
[----:B-1----:R-:W-:Y:S02]  /*8320*/  FMUL.FTZ R0, R7, c[0x0][0x320] ;  /* 0x0000c80007007a20 */ /* 0x002fe40000410000 */
[----:B------:R-:W1:Y:S06]  /*8330*/  LDSM.16.M88.4 R4, [R187] ;  /* 0x00000000bb04783b */ /* 0x000e6c0000000200 */
[----:B------:R5:W1:Y:S02]  /*8340*/  MUFU.TANH R197, R0 ;  /* 0x0000000000c57308 */ /* 0x000a640000002400 */
[----:B-----5:R-:W-:Y:S08]  /*8350*/  FMUL.FTZ R0, R8, c[0x0][0x320] ;  /* 0x0000c80008007a20 */ /* 0x020ff00000410000 */
[----:B------:R5:W2:Y:S01]  /*8360*/  MUFU.TANH R204, R0 ;  /* 0x0000000000cc7308 */ /* 0x000aa20000002400 */
[-C--:B-1----:R-:W-:Y:S08]  /*8370*/  HMMA.16816.F32.BF16 R20, R160, R4.reuse, R20 ;  /* 0x00000004a014723c */ /* 0x082ff00000041814 */
[C---:B------:R-:W-:Y:S04]  /*8380*/  HMMA.16816.F32.BF16 R24, R168.reuse, R4, R24 ;  /* 0x00000004a818723c */ /* 0x040fe80000041818 */
[----:B-----5:R-:W-:Y:S02]  /*8390*/  FMUL.FTZ R0, R9, c[0x0][0x320] ;  /* 0x0000c80009007a20 */ /* 0x020fe40000410000 */
[----:B------:R-:W1:Y:S02]  /*83a0*/  LDSM.16.M88.4 R8, [R186] ;  /* 0x00000000ba08783b */ /* 0x000e640000000200 */
[----:B------:R-:W-:Y:S04]  /*83b0*/  DEPBAR.LE SB0, 0x0 ;  /* 0x000080000000791a */ /* 0x000fe80000000000 */
[----:B------:R5:W1:Y:S01]  /*83c0*/  MUFU.TANH R201, R0 ;  /* 0x0000000000c97308 */ /* 0x000a620000002400 */
[-C--:B------:R-:W-:Y:S01]  /*83d0*/  HMMA.16816.F32.BF16 R28, R168, R6.reuse, R28 ;  /* 0x00000006a81c723c */ /* 0x080fe2000004181c */
[----:B------:R-:W-:Y:S07]  /*83e0*/  BAR.SYNC.DEFER_BLOCKING 0x0 ;  /* 0x0000000000007b1d */ /* 0x000fee0000010000 */
[C---:B------:R-:W-:Y:S04]  /*83f0*/  HMMA.16816.F32.BF16 R32, R160.reuse, R6, R32 ;  /* 0x00000006a020723c */ /* 0x040fe80000041820 */
[----:B------:R-:W-:Y:S02]  /*8400*/  FMUL.FTZ R3, R26, c[0x0][0x320] ;  /* 0x0000c8001a037a20 */ /* 0x000fe40000410000 */
[----:B------:R-:W-:Y:S02]  /*8410*/  FMUL.FTZ R2, R27, c[0x0][0x320] ;  /* 0x0000c8001b027a20 */ /* 0x000fe40000410000 */
[----:B------:R-:W2:Y:S01]  /*8420*/  MUFU.TANH R196, R3 ;  /* 0x0000000300c47308 */ /* 0x000ea20000002400 */
[----:B-----5:R-:W-:Y:S09]  /*8430*/  FMUL.FTZ R0, R12, c[0x0][0x320] ;  /* 0x0000c8000c007a20 */ /* 0x020ff20000410000 */
[----:B------:R-:W2:Y:S01]  /*8440*/  MUFU.TANH R179, R2 ;  /* 0x0000000200b37308 */ /* 0x000ea20000002400 */
[-C--:B-1----:R-:W-:Y:S09]  /*8450*/  HMMA.16816.F32.BF16 R36, R160, R8.reuse, R36 ;  /* 0x00000008a024723c */ /* 0x082ff20000041824 */
[----:B------:R1:W1:Y:S01]  /*8460*/  MUFU.TANH R199, R0 ;  /* 0x0000000000c77308 */ /* 0x0002620000002400 */
[C---:B------:R-:W-:Y:S08]  /*8470*/  HMMA.16816.F32.BF16 R40, R168.reuse, R8, R40 ;  /* 0x00000008a828723c */ /* 0x040ff00000041828 */
        /* <DEDUP_REMOVED lines=77> */
[----:B--234-:R-:W-:Y:S01]  /*8950*/  IMAD.MOV.U32 R211, RZ, RZ, c[0x0][0x2b8] ;  /* 0x0000ae00ffd37624 */ /* 0x01cfe200078e00ff */
[----:B------:R-:W-:Y:S01]  /*8960*/  ISETP.GT.AND P1, PT, R238, 0x2f, PT ;  /* 0x0000002fee00780c */ /* 0x000fe20003f24270 */
[----:B------:R-:W-:Y:S01]  /*8970*/  IMAD R2, R208, 0x30, R240 ;  /* 0x00000030d0027824 */ /* 0x000fe200078e02f0 */
[----:B------:R-:W-:Y:S01]  /*8980*/  IADD3 R6, -R239, 0x30, RZ ;  /* 0x00000030ef067810 */ /* 0x000fe20007ffe1ff */
[----:B------:R-:W-:Y:S01]  /*8990*/  IMAD.MOV.U32 R207, RZ, RZ, RZ ;  /* 0x000000ffffcf7224 */ /* 0x000fe200078e00ff */
[----:B------:R-:W-:Y:S02]  /*89a0*/  ISETP.NE.AND P2, PT, R211, 0x1, PT ;  /* 0x00000001d300780c */ /* 0x000fe40003f45270 */
[----:B------:R-:W-:Y:S05]  /*89b0*/  IADD3 R2, R2, -0x30, R238 ;  /* 0xffffffd002027810 */ /* 0x000fea0007ffe0ee */
[----:B-1----:R-:W-:Y:S06]  /*89c0*/  IMAD.MOV.U32 R0, RZ, RZ, R2 ;  /* 0x000000ffff007224 */ /* 0x002fec00078e0002 */
[----:B------:R-:W-:Y:S05]  /*89d0*/  @P2 IMAD.HI.U32 R3, R2, c[0x0][0x2bc], RZ ;  /* 0x0000af0002032a27 */ /* 0x000fea00078e00ff */
[----:B------:R-:W-:Y:S04]  /*89e0*/  @P2 SHF.R.U32.HI R0, RZ, c[0x0][0x2c0], R3 ;  /* 0x0000b000ff002a19 */ /* 0x000fe80000011603 */
[C---:B------:R-:W-:Y:S04]  /*89f0*/  @!P1 IADD3 R3, P0, R0.reuse, R244, RZ ;  /* 0x000000f400039210 */ /* 0x040fe80007f1e0ff */
[----:B------:R-:W-:Y:S01]  /*8a00*/  @!P1 LEA.HI.X.SX32 R5, R0, R248, 0x1, P0 ;  /* 0x000000f800059211 */ /* 0x000fe200000f0eff */
[----:B------:R-:W-:Y:S01]  /*8a10*/  IMAD.MOV R0, RZ, RZ, -R0 ;  /* 0x000000ffff007224 */ /* 0x000fe200078e0a00 */
[C---:B------:R-:W-:Y:S03]  /*8a20*/  @!P1 LEA R4, P0, R3.reuse, c[0x0][0x2a0], 0x2 ;  /* 0x0000a80003049a11 */ /* 0x040fe600078010ff */
[----:B------:R-:W-:Y:S01]  /*8a30*/  IMAD R209, R0, c[0x0][0x2b8], R2 ;  /* 0x0000ae0000d17a24 */ /* 0x000fe200078e0202 */
[----:B------:R-:W-:Y:S03]  /*8a40*/  @!P1 LEA.HI.X R5, R3, c[0x0][0x2a4], R5, 0x2, P0 ;  /* 0x0000a90003059a11 */ /* 0x000fe600000f1405 */
[C---:B------:R-:W-:Y:S01]  /*8a50*/  IMAD.WIDE.U32 R2, R209.reuse, c[0x0][0x1e0], RZ ;  /* 0x00007800d1027a25 */ /* 0x040fe200078e00ff */
[----:B------:R-:W-:Y:S01]  /*8a60*/  SHF.R.S32.HI R0, RZ, 0x1f, R209 ;  /* 0x0000001fff007819 */ /* 0x000fe200000114d1 */
[----:B------:R-:W2:Y:S01]  /*8a70*/  @!P1 LDG.E R207, [R4.64] ;  /* 0x0000000604cf9981 */ /* 0x000ea2000c1e1900 */
[----:B------:R-:W-:Y:S03]  /*8a80*/  ISETP.GE.AND P1, PT, R6, 0x1, PT ;  /* 0x000000010600780c */ /* 0x000fe60003f26270 */
[----:B------:R-:W-:Y:S04]  /*8a90*/  IMAD R0, R0, c[0x0][0x1e0], RZ ;  /* 0x0000780000007a24 */ /* 0x000fe800078e02ff */
        /* <DEDUP_REMOVED lines=10> */
[----:B------:R-:W-:-:S06]  /*8b40*/  BRA.DIV ~URZ, `(.L_x_629) ;  /* 0x000114f27f007947 */ /* 0x000fcc000b800000 */
[----:B------:R1:W2:Y:S02]  /*8b50*/  SHFL.IDX PT, R4, R7, RZ, 0x1c1f ;  /* 0x001c1fff07047589 */ /* 0x0002a400000e0000 */
.L_x_799:
[----:B------:R-:W-:-:S05]  /*8b60*/  BRA.DIV ~URZ, `(.L_x_630) ;  /* 0x000115427f007947 */ /* 0x000fca000b800000 */
[----:B------:R3:W4:Y:S02]  /*8b70*/  SHFL.IDX PT, R0, R8, RZ, 0x1c1f ;  /* 0x001c1fff08007589 */ /* 0x00072400000e0000 */
.L_x_800:
[----:B------:R-:W-:Y:S02]  /*8b80*/  IMAD.SHL.U32 R2, R210, 0x2, RZ ;  /* 0x00000002d2027824 */ /* 0x000fe400078e00ff */
[C---:B------:R-:W-:Y:S03]  /*8b90*/  IMAD.SHL.U32 R5, R235.reuse, 0x2, RZ ;  /* 0x00000002eb057824 */ /* 0x040fe600078e00ff */
[----:B----4-:R-:W-:Y:S05]  /*8ba0*/  @P1 IADD3 R2, P0, R0, R2, RZ ;  /* 0x0000000200021210 */ /* 0x010fea0007f1e0ff */
[----:B--2---:R-:W-:Y:S01]  /*8bb0*/  @P1 IMAD.X R3, R4, 0x1, R217, P0 ;  /* 0x0000000104031824 */ /* 0x004fe200000e06d9 */
[----:B------:R-:W-:Y:S11]  /*8bc0*/  @P1 ISETP.GE.AND P0, PT, R210, c[0x0][0x1d4], PT ;  /* 0x00007500d2001a0c */ /* 0x000ff60003f06270 */
[----:B------:R-:W-:Y:S02]  /*8bd0*/  @!UPT UIADD3 URZ, URZ, URZ, URZ ;  /* 0x0000003f3f3ff290 */ /* 0x000fe4000fffe03f */
[----:B------:R-:W-:Y:S01]  /*8be0*/  @!PT LDS RZ, [RZ] ;  /* 0x00000000fffff984 */ /* 0x000fe20000000800 */
[----:B------:R-:W-:Y:S01]  /*8bf0*/  @!PT LDS RZ, [RZ] ;  /* 0x00000000fffff984 */ /* 0x000fe20000000800 */
[----:B------:R-:W-:Y:S01]  /*8c00*/  @!PT LDS RZ, [RZ] ;  /* 0x00000000fffff984 */ /* 0x000fe20000000800 */
[----:B------:R2:W-:Y:S02]  /*8c10*/  @P1 LDGSTS.E.BYPASS.LTC128B.128 [R195+0x3c80], [R2.64], !P0 ;  /* 0x03c8000002c31fae */ /* 0x0005e4000c101d46 */
[----:B--2---:R-:W-:Y:S01]  /*8c20*/  @P1 IADD3 R2, P0, R0, R5, RZ ;  /* 0x0000000500021210 */ /* 0x004fe20007f1e0ff */
[----:B------:R-:W-:Y:S04]  /*8c30*/  IMAD.SHL.U32 R5, R236, 0x2, RZ ;  /* 0x00000002ec057824 */ /* 0x000fe800078e00ff */
[----:B------:R-:W-:Y:S01]  /*8c40*/  @P1 IMAD.X R3, R4, 0x1, R215, P0 ;  /* 0x0000000104031824 */ /* 0x000fe200000e06d7 */
[----:B------:R-:W-:Y:S11]  /*8c50*/  @P1 ISETP.GE.AND P0, PT, R235, c[0x0][0x1d4], PT ;  /* 0x00007500eb001a0c */ /* 0x000ff60003f06270 */
[----:B------:R-:W-:Y:S02]  /*8c60*/  @!UPT UIADD3 URZ, URZ, URZ, URZ ;  /* 0x0000003f3f3ff290 */ /* 0x000fe4000fffe03f */
[----:B------:R2:W-:Y:S02]  /*8c70*/  @P1 LDGSTS.E.BYPASS.LTC128B.128 [R195+0x4880], [R2.64], !P0 ;  /* 0x0488000002c31fae */ /* 0x0005e4000c101d46 */
[----:B--2---:R-:W-:Y:S05]  /*8c80*/  @P1 IADD3 R2, P0, R0, R5, RZ ;  /* 0x0000000500021210 */ /* 0x004fea0007f1e0ff */
[----:B------:R-:W-:Y:S01]  /*8c90*/  @P1 IMAD.X R3, R4, 0x1, R216, P0 ;  /* 0x0000000104031824 */ /* 0x000fe200000e06d8 */
[----:B------:R-:W-:Y:S11]  /*8ca0*/  @P1 ISETP.GE.AND P0, PT, R236, c[0x0][0x1d4], PT ;  /* 0x00007500ec001a0c */ /* 0x000ff60003f06270 */
[----:B------:R-:W-:Y:S02]  /*8cb0*/  @!UPT UIADD3 URZ, URZ, URZ, URZ ;  /* 0x0000003f3f3ff290 */ /* 0x000fe4000fffe03f */
[----:B------:R2:W-:Y:S01]  /*8cc0*/  @P1 LDGSTS.E.BYPASS.LTC128B.128 [R195+0x5480], [R2.64], !P0 ;  /* 0x0548000002c31fae */ /* 0x0005e2000c101d46 */
[----:B------:R-:W-:Y:S01]  /*8cd0*/  ISETP.GE.AND P0, PT, R6, 0x21, PT ;  /* 0x000000210600780c */ /* 0x000fe20003f06270 */
[----:B------:R-:W-:-:S06]  /*8ce0*/  BRA.DIV ~URZ, `(.L_x_631) ;  /* 0x000114327f007947 */ /* 0x000fcc000b800000 */
[----:B------:R4:W1:Y:S04]  /*8cf0*/  SHFL.IDX PT, R4, R7, 0x1, 0x1c1f ;  /* 0x003c1f0007047f89 */ /* 0x00086800000e0000 */
[----:B------:R4:W2:Y:S02]  /*8d00*/  SHFL.IDX PT, R0, R8, 0x1, 0x1c1f ;  /* 0x003c1f0008007f89 */ /* 0x0008a400000e0000 */
.L_x_801:
[----:B--2---:R-:W-:Y:S02]  /*8d10*/  IMAD.SHL.U32 R2, R210, 0x2, RZ ;  /* 0x00000002d2027824 */ /* 0x004fe400078e00ff */
[C---:B------:R-:W-:Y:S02]  /*8d20*/  IMAD.SHL.U32 R6, R235.reuse, 0x2, RZ ;  /* 0x00000002eb067824 */ /* 0x040fe400078e00ff */
[----:B------:R-:W-:Y:S01]  /*8d30*/  IMAD.SHL.U32 R5, R236, 0x2, RZ ;  /* 0x00000002ec057824 */ /* 0x000fe200078e00ff */
[----:B------:R-:W-:Y:S05]  /*8d40*/  @P0 IADD3 R2, P1, R0, R2, RZ ;  /* 0x0000000200020210 */ /* 0x000fea0007f3e0ff */
[----:B-1----:R-:W-:Y:S01]  /*8d50*/  @P0 IMAD.X R3, R4, 0x1, R217, P1 ;  /* 0x0000000104030824 */ /* 0x002fe200008e06d9 */
[----:B------:R-:W-:Y:S11]  /*8d60*/  @P0 ISETP.GE.AND P1, PT, R210, c[0x0][0x1d4], PT ;  /* 0x00007500d2000a0c */ /* 0x000ff60003f26270 */
[----:B------:R-:W-:Y:S02]  /*8d70*/  @!UPT UIADD3 URZ, URZ, URZ, URZ ;  /* 0x0000003f3f3ff290 */ /* 0x000fe4000fffe03f */
[----:B------:R-:W-:Y:S01]  /*8d80*/  @!PT LDS RZ, [RZ] ;  /* 0x00000000fffff984 */ /* 0x000fe20000000800 */
[----:B------:R-:W-:Y:S01]  /*8d90*/  @!PT LDS RZ, [RZ] ;  /* 0x00000000fffff984 */ /* 0x000fe20000000800 */
[----:B------:R-:W-:Y:S01]  /*8da0*/  @!PT LDS RZ, [RZ] ;  /* 0x00000000fffff984 */ /* 0x000fe20000000800 */
[----:B------:R1:W-:Y:S01]  /*8db0*/  @P0 LDGSTS.E.BYPASS.LTC128B.128 [R195+0x4480], [R2.64], !P1 ;  /* 0x0448000002c30fae */ /* 0x0003e2000c901d46 */
[----:B------:R-:W-:Y:S05]  /*8dc0*/  @P0 IADD3 R6, P1, R0, R6, RZ ;  /* 0x0000000600060210 */ /* 0x000fea0007f3e0ff */
[----:B----4-:R-:W-:Y:S01]  /*8dd0*/  @P0 IMAD.X R7, R4, 0x1, R215, P1 ;  /* 0x0000000104070824 */ /* 0x010fe200008e06d7 */
[----:B-1----:R-:W-:Y:S05]  /*8de0*/  @P0 IADD3 R2, P1, R0, R5, RZ ;  /* 0x0000000500020210 */ /* 0x002fea0007f3e0ff */
[----:B------:R-:W-:Y:S01]  /*8df0*/  @P0 IMAD.X R3, R4, 0x1, R216, P1 ;  /* 0x0000000104030824 */ /* 0x000fe200008e06d8 */
[----:B------:R-:W-:Y:S11]  /*8e00*/  @P0 ISETP.GE.AND P1, PT, R235, c[0x0][0x1d4], PT ;  /* 0x00007500eb000a0c */ /* 0x000ff60003f26270 */
[----:B------:R-:W-:Y:S02]  /*8e10*/  @!UPT UIADD3 URZ, URZ, URZ, URZ ;  /* 0x0000003f3f3ff290 */ /* 0x000fe4000fffe03f */
[----:B------:R1:W-:Y:S01]  /*8e20*/  @P0 LDGSTS.E.BYPASS.LTC128B.128 [R195+0x5080], [R6.64], !P1 ;  /* 0x0508000006c30fae */ /* 0x0003e2000c901d46 */
[----:B------:R-:W-:Y:S11]  /*8e30*/  @P0 ISETP.GE.AND P1, PT, R236, c[0x0][0x1d4], PT ;  /* 0x00007500ec000a0c */ /* 0x000ff60003f26270 */
[----:B------:R-:W-:Y:S02]  /*8e40*/  @!UPT UIADD3 URZ, URZ, URZ, URZ ;  /* 0x0000003f3f3ff290 */ /* 0x000fe4000fffe03f */
[----:B------:R1:W-:Y:S02]  /*8e50*/  @P0 LDGSTS.E.BYPASS.LTC128B.128 [R195+0x5c80], [R2.64], !P1 ;  /* 0x05c8000002c30fae */ /* 0x0003e4000c901d46 */
.L_x_628:
[----:B--234-:R-:W-:Y:S05]  /*8e60*/  BSYNC B0 ;  /* 0x0000000000007941 */ /* 0x01cfea0003800000 */
.L_x_627:
[----:B------:R-:W-:Y:S01]  /*8e70*/  LOP3.LUT R8, RZ, c[0x0][0x324], RZ, 0x33, !PT ;  /* 0x0000c900ff087a12 */ /* 0x000fe200078e33ff */
[----:B-1----:R-:W-:Y:S01]  /*8e80*/  IMAD.MOV.U32 R0, RZ, RZ, c[0x0][0x2c4] ;  /* 0x0000b100ff007624 */ /* 0x002fe200078e00ff */
[----:B------:R-:W0:Y:S01]  /*8e90*/  LDGDEPBAR ;  /* 0x00000000000079af */ /* 0x000e220000000000 */
[----:B------:R-:W-:Y:S03]  /*8ea0*/  IMAD.IADD R5, R251, 0x1, R250 ;  /* 0x00000001fb057824 */ /* 0x000fe600078e02fa */
[----:B------:R-:W-:Y:S01]  /*8eb0*/  ISETP.NE.AND P0, PT, R0, 0x1, PT ;  /* 0x000000010000780c */ /* 0x000fe20003f05270 */
[----:B------:R-:W-:Y:S05]  /*8ec0*/  IMAD R0, R208, -0x30, RZ ;  /* 0xffffffd0d0007824 */ /* 0x000fea00078e02ff */
[----:B------:R-:W-:Y:S04]  /*8ed0*/  IADD3 R2, -R234, 0x1, R0 ;  /* 0x00000001ea027810 */ /* 0x000fe80007ffe100 */
[----:B------:R-:W-:Y:S03]  /*8ee0*/  IADD3 R7, -R232, R2, R233 ;  /* 0x00000002e8077210 */ /* 0x000fe60007ffe1e9 */
[----:B------:R-:W-:Y:S01]  /*8ef0*/  @P0 IMAD.HI.U32 R3, R5, c[0x0][0x2c8], RZ ;  /* 0x0000b20005030a27 */ /* 0x000fe200078e00ff */
[----:B------:R-:W-:Y:S04]  /*8f00*/  IADD3 R6, R7, c[0x0][0x328], RZ ;  /* 0x0000ca0007067a10 */ /* 0x000fe80007ffe0ff */
[----:B------:R-:W-:Y:S01]  /*8f10*/  @P0 SHF.R.U32.HI R5, RZ, c[0x0][0x2cc], R3 ;  /* 0x0000b300ff050a19 */ /* 0x000fe20000011603 */
[----:B------:R-:W-:-:S05]  /*8f20*/  BRA.DIV ~URZ, `(.L_x_632) ;  /* 0x000112c27f007947 */ /* 0x000fca000b800000 */
[----:B------:R1:W2:Y:S02]  /*8f30*/  SHFL.IDX PT, R4, R5, RZ, 0x1c1f ;  /* 0x001c1fff05047589 */ /* 0x0002a400000e0000 */
.L_x_802:
[-C--:B--2---:R-:W-:Y:S01]  /*8f40*/  IADD3 R3, R6, R4.reuse, RZ ;  /* 0x0000000406037210 */ /* 0x084fe20007ffe0ff */
[----:B------:R-:W-:Y:S02]  /*8f50*/  IMAD.MOV.U32 R2, RZ, RZ, c[0x0][0x32c] ;  /* 0x0000cb00ff027624 */ /* 0x000fe400078e00ff */
[----:B------:R-:W-:Y:S03]  /*8f60*/  IMAD.IADD R7, R8, 0x1, R7 ;  /* 0x0000000108077824 */ /* 0x000fe600078e0207 */
[----:B------:R-:W-:Y:S02]  /*8f70*/  ISETP.GE.AND P0, PT, R2, 0x1, PT ;  /* 0x000000010200780c */ /* 0x000fe40003f06270 */
[----:B------:R-:W-:Y:S11]  /*8f80*/  IADD3 R2, R7, R4, RZ ;  /* 0x0000000407027210 */ /* 0x000ff60007ffe0ff */
[----:B------:R-:W-:-:S05]  /*8f90*/  @!P0 BRA `(.L_x_633) ;  /* 0x0000018000008947 */ /* 0x000fca0003800000 */
[----:B------:R-:W-:Y:S01]  /*8fa0*/  IADD3 R4, -R232, R233, R4 ;  /* 0x000000e9e8047210 */ /* 0x000fe20007ffe104 */
[----:B------:R-:W-:Y:S03]  /*8fb0*/  BSSY B0, `(.L_x_634) ;  /* 0x0000011000007945 */ /* 0x000fe60003800000 */
        /* <DEDUP_REMOVED lines=11> */
.L_x_635:
[----:B------:R-:W-:Y:S04]  /*9070*/  MOV R8, c[0x0][0x32c] ;  /* 0x0000cb0000087a02 */ /* 0x000fe80000000f00 */
[----:B------:R-:W-:Y:S11]  /*9080*/  ISETP.NE.AND P0, PT, R8, 0x1, PT ;  /* 0x000000010800780c */ /* 0x000ff60003f05270 */
[----:B------:R-:W-:Y:S02]  /*9090*/  @!UPT UIADD3 URZ, URZ, URZ, URZ ;  /* 0x0000003f3f3ff290 */ /* 0x000fe4000fffe03f */
[----:B------:R-:W-:Y:S05]  /*90a0*/  @P0 IMAD.HI.U32 R8, R4, c[0x0][0x330], RZ ;  /* 0x0000cc0004080a27 */ /* 0x000fea00078e00ff */
[----:B------:R-:W-:Y:S02]  /*90b0*/  @P0 SHF.R.U32.HI R4, RZ, c[0x0][0x334], R8 ;  /* 0x0000cd00ff040a19 */ /* 0x000fe40000011608 */
.L_x_636:
[----:B------:R-:W-:Y:S05]  /*90c0*/  BSYNC B0 ;  /* 0x0000000000007941 */ /* 0x000fea0003800000 */
.L_x_634:
[----:B------:R-:W-:Y:S04]  /*90d0*/  IMAD.IADD R8, R0, 0x1, -R234 ;  /* 0x0000000100087824 */ /* 0x000fe800078e0aea */
[----:B------:R-:W-:Y:S05]  /*90e0*/  IMAD R4, R4, c[0x0][0x32c], R8 ;  /* 0x0000cb0004047a24 */ /* 0x000fea00078e0208 */
[----:B------:R-:W-:Y:S02]  /*90f0*/  IMNMX R2, R2, R4, !PT ;  /* 0x0000000402027217 */ /* 0x000fe40007800200 */
[----:B------:R-:W-:Y:S04]  /*9100*/  IADD3 R4, R4, c[0x0][0x32c], RZ ;  /* 0x0000cb0004047a10 */ /* 0x000fe80007ffe0ff */
[----:B------:R-:W-:Y:S02]  /*9110*/  IMNMX R3, R3, R4, PT ;  /* 0x0000000403037217 */ /* 0x000fe40003800200 */
.L_x_633:
[C---:B------:R-:W-:Y:S02]  /*9120*/  ISETP.GE.AND P0, PT, R0.reuse, 0x1, PT ;  /* 0x000000010000780c */ /* 0x040fe40003f06270 */
[----:B------:R-:W-:Y:S02]  /*9130*/  ISETP.GE.AND P1, PT, R0, 0x2, PT ;  /* 0x000000020000780c */ /* 0x000fe40003f26270 */
[----:B------:R-:W-:Y:S02]  /*9140*/  LOP3.LUT R194, R194, 0xffffffef, RZ, 0xc0, !PT ;  /* 0xffffffefc2c27812 */ /* 0x000fe400078ec0ff */
[C---:B------:R-:W-:Y:S02]  /*9150*/  ISETP.GE.AND P6, PT, R0.reuse, 0x12, PT ;  /* 0x000000120000780c */ /* 0x040fe40003fc6270 */
[C---:B------:R-:W-:Y:S02]  /*9160*/  ISETP.GE.AND P5, PT, R0.reuse, 0x19, PT ;  /* 0x000000190000780c */ /* 0x040fe40003fa6270 */
[C---:B------:R-:W-:Y:S02]  /*9170*/  ISETP.GE.AND P4, PT, R0.reuse, 0x1a, PT ;  /* 0x0000001a0000780c */ /* 0x040fe40003f86270 */
[----:B------:R-:W-:Y:S02]  /*9180*/  ISETP.GE.AND P3, PT, R0, 0x21, PT ;  /* 0x000000210000780c */ /* 0x000fe40003f66270 */
[----:B------:R-:W-:Y:S02]  /*9190*/  @P0 LOP3.LUT R194, R194, 0x10, RZ, 0xfc, !PT ;  /* 0x00000010c2c20812 */ /* 0x000fe400078efcff */
[----:B------:R-:W-:Y:S02]  /*91a0*/  ISETP.GT.AND P0, PT, R2, RZ, !P0 ;  /* 0x000000ff0200720c */ /* 0x000fe40004704270 */
[----:B------:R-:W-:Y:S02]  /*91b0*/  LOP3.LUT R194, R194, 0xfffffff7, RZ, 0xc0, !PT ;  /* 0xfffffff7c2c27812 */ /* 0x000fe400078ec0ff */
[C---:B------:R-:W-:Y:S02]  /*91c0*/  ISETP.LT.OR P0, PT, R3.reuse, 0x1, P0 ;  /* 0x000000010300780c */ /* 0x040fe40000701670 */
[----:B------:R-:W-:Y:S02]  /*91d0*/  @P1 LOP3.LUT R194, R194, 0x8, RZ, 0xfc, !PT ;  /* 0x00000008c2c21812 */ /* 0x000fe400078efcff */
[----:B------:R-:W-:Y:S02]  /*91e0*/  FSEL R10, R178, -INF , !P0 ;  /* 0xff800000b20a7808 */ /* 0x000fe40004000000 */
[----:B------:R-:W-:Y:S02]  /*91f0*/  ISETP.GT.AND P0, PT, R2, 0x1, !P1 ;  /* 0x000000010200780c */ /* 0x000fe40004f04270 */
[----:B------:R-:W-:Y:S02]  /*9200*/  ISETP.GE.AND P1, PT, R0, 0x9, PT ;  /* 0x000000090000780c */ /* 0x000fe40003f26270 */
[----:B------:R-:W-:Y:S02]  /*9210*/  ISETP.LT.OR P0, PT, R3, 0x2, P0 ;  /* 0x000000020300780c */ /* 0x000fe40000701670 */
[----:B------:R-:W-:Y:S02]  /*9220*/  LOP3.LUT R194, R194, 0xfffffffb, RZ, 0xc0, !PT ;  /* 0xfffffffbc2c27812 */ /* 0x000fe400078ec0ff */
[----:B------:R-:W-:Y:S02]  /*9230*/  FSEL R9, R177, -INF , !P0 ;  /* 0xff800000b1097808 */ /* 0x000fe40004000000 */
[----:B------:R-:W-:Y:S02]  /*9240*/  ISETP.GT.AND P0, PT, R2, 0x8, !P1 ;  /* 0x000000080200780c */ /* 0x000fe40004f04270 */
[----:B------:R-:W-:Y:S02]  /*9250*/  ISETP.GE.AND P2, PT, R0, 0x22, PT ;  /* 0x000000220000780c */ /* 0x000fe40003f46270 */
[----:B------:R-:W-:Y:S02]  /*9260*/  ISETP.LT.OR P0, PT, R3, 0x9, P0 ;  /* 0x000000090300780c */ /* 0x000fe40000701670 */
[----:B------:R-:W-:Y:S02]  /*9270*/  @P1 LOP3.LUT R194, R194, 0x4, RZ, 0xfc, !PT ;  /* 0x00000004c2c21812 */ /* 0x000fe400078efcff */
[----:B------:R-:W-:Y:S02]  /*9280*/  ISETP.GE.AND P1, PT, R0, 0xa, PT ;  /* 0x0000000a0000780c */ /* 0x000fe40003f26270 */
[----:B------:R-:W-:Y:S02]  /*9290*/  FSEL R11, R159, -INF , !P0 ;  /* 0xff8000009f0b7808 */ /* 0x000fe40004000000 */
[----:B------:R-:W-:Y:S02]  /*92a0*/  LOP3.LUT R194, R194, 0xfffffffd, RZ, 0xc0, !PT ;  /* 0xfffffffdc2c27812 */ /* 0x000fe400078ec0ff */
[----:B------:R-:W-:Y:S04]  /*92b0*/  ISETP.GT.AND P0, PT, R2, 0x9, !P1 ;  /* 0x000000090200780c */ /* 0x000fe80004f04270 */
[C---:B------:R-:W-:Y:S03]  /*92c0*/  ISETP.LT.OR P0, PT, R3.reuse, 0xa, P0 ;  /* 0x0000000a0300780c */ /* 0x040fe60000701670 */
[----:B------:R-:W-:Y:S02]  /*92d0*/  @P1 LOP3.LUT R194, R194, 0x2, RZ, 0xfc, !PT ;  /* 0x00000002c2c21812 */ /* 0x000fe400078efcff */
[----:B------:R-:W-:Y:S02]  /*92e0*/  ISETP.GE.AND P1, PT, R0, 0x11, PT ;  /* 0x000000110000780c */ /* 0x000fe40003f26270 */
[----:B------:R-:W-:Y:S02]  /*92f0*/  FSEL R50, R158, -INF , !P0 ;  /* 0xff8000009e327808 */ /* 0x000fe40004000000 */
[----:B------:R-:W-:Y:S02]  /*9300*/  ISETP.GT.AND P0, PT, R2, 0x10, !P1 ;  /* 0x000000100200780c */ /* 0x000fe40004f04270 */
[----:B------:R-:W-:Y:S02]  /*9310*/  LOP3.LUT R194, R194, 0xfffffffe, RZ, 0xc0, !PT ;  /* 0xfffffffec2c27812 */ /* 0x000fe400078ec0ff */
[----:B------:R-:W-:Y:S04]  /*9320*/  ISETP.LT.OR P0, PT, R3, 0x11, P0 ;  /* 0x000000110300780c */ /* 0x000fe80000701670 */
[----:B------:R-:W-:Y:S02]  /*9330*/  FSEL R161, R157, -INF , !P0 ;  /* 0xff8000009da17808 */ /* 0x000fe40004000000 */
[----:B------:R-:W-:Y:S02]  /*9340*/  ISETP.GT.AND P0, PT, R2, 0x11, !P6 ;  /* 0x000000110200780c */ /* 0x000fe40007704270 */
[----:B------:R-:W-:Y:S02]  /*9350*/  @P1 LOP3.LUT R194, R194, 0x1, RZ, 0xfc, !PT ;  /* 0x00000001c2c21812 */ /* 0x000fe400078efcff */
[C---:B------:R-:W-:Y:S02]  /*9360*/  ISETP.LT.OR P0, PT, R3.reuse, 0x12, P0 ;  /* 0x000000120300780c */ /* 0x040fe40000701670 */
[----:B------:R-:W-:Y:S02]  /*9370*/  ISETP.GE.AND P1, PT, R0, 0x29, PT ;  /* 0x000000290000780c */ /* 0x000fe40003f26270 */
[----:B------:R-:W-:Y:S02]  /*9380*/  FSEL R160, R156, -INF , !P0 ;  /* 0xff8000009ca07808 */ /* 0x000fe40004000000 */
[----:B------:R-:W-:Y:S02]  /*9390*/  ISETP.GT.AND P0, PT, R2, 0x18, !P5 ;  /* 0x000000180200780c */ /* 0x000fe40006f04270 */
[----:B------:R-:W-:Y:S02]  /*93a0*/  LOP3.LUT R194, R194, 0xffffffdf, RZ, 0xc0, !PT ;  /* 0xffffffdfc2c27812 */ /* 0x000fe400078ec0ff */
        /* <DEDUP_REMOVED lines=11> */
[----:B------:R-:W-:Y:S04]  /*9460*/  ISETP.GT.AND P0, PT, R2, 0x28, !P1 ;  /* 0x000000280200780c */ /* 0x000fe80004f04270 */
[----:B------:R-:W-:Y:S04]  /*9470*/  ISETP.LT.OR P0, PT, R3, 0x29, P0 ;  /* 0x000000290300780c */ /* 0x000fe80000701670 */
[----:B------:R-:W-:Y:S02]  /*9480*/  FSEL R51, R13, -INF , !P0 ;  /* 0xff8000000d337808 */ /* 0x000fe40004000000 */
[----:B------:R-:W-:Y:S11]  /*9490*/  ISETP.GE.AND P0, PT, R0, 0x2a, PT ;  /* 0x0000002a0000780c */ /* 0x000ff60003f06270 */
[----:B------:R-:W-:Y:S02]  /*94a0*/  @!UPT UIADD3 URZ, URZ, URZ, URZ ;  /* 0x0000003f3f3ff290 */ /* 0x000fe4000fffe03f */
[----:B------:R-:W-:Y:S02]  /*94b0*/  @P0 LOP3.LUT R194, R194, 0x20, RZ, 0xfc, !PT ;  /* 0x00000020c2c20812 */ /* 0x000fe400078efcff */
[----:B------:R-:W-:Y:S04]  /*94c0*/  ISETP.GT.AND P0, PT, R2, 0x29, !P0 ;  /* 0x000000290200780c */ /* 0x000fe80004704270 */
[----:B------:R-:W-:Y:S04]  /*94d0*/  ISETP.LT.OR P0, PT, R3, 0x2a, P0 ;  /* 0x0000002a0300780c */ /* 0x000fe80000701670 */
[----:B------:R-:W-:Y:S01]  /*94e0*/  FSEL R49, R12, -INF , !P0 ;  /* 0xff8000000c317808 */ /* 0x000fe20004000000 */
[----:B------:R-:W-:-:S06]  /*94f0*/  BRA.DIV ~URZ, `(.L_x_637) ;  /* 0x00010d527f007947 */ /* 0x000fcc000b800000 */
[----:B------:R2:W3:Y:S02]  /*9500*/  SHFL.IDX PT, R4, R5, 0x1, 0x1c1f ;  /* 0x003c1f0005047f89 */ /* 0x0004e400000e0000 */
.L_x_803:
[----:B---3--:R-:W-:Y:S01]  /*9510*/  IADD3 R3, R6, R4, RZ ;  /* 0x0000000406037210 */ /* 0x008fe20007ffe0ff */
[----:B------:R-:W-:Y:S05]  /*9520*/  IMAD.MOV.U32 R2, RZ, RZ, c[0x0][0x32c] ;  /* 0x0000cb00ff027624 */ /* 0x000fea00078e00ff */
[----:B------:R-:W-:Y:S01]  /*9530*/  ISETP.GE.AND P0, PT, R2, 0x1, PT ;  /* 0x000000010200780c */ /* 0x000fe20003f06270 */
[----:B------:R-:W-:Y:S11]  /*9540*/  IMAD.IADD R2, R7, 0x1, R4 ;  /* 0x0000000107027824 */ /* 0x000ff600078e0204 */
[----:B------:R-:W-:Y:S01]  /*9550*/  @!UPT UIADD3 URZ, URZ, URZ, URZ ;  /* 0x0000003f3f3ff290 */ /* 0x000fe2000fffe03f */
        /* <DEDUP_REMOVED lines=14> */
.L_x_640:
[----:B------:R-:W-:Y:S04]  /*9640*/  MOV R8, c[0x0][0x32c] ;  /* 0x0000cb0000087a02 */ /* 0x000fe80000000f00 */
[----:B------:R-:W-:Y:S11]  /*9650*/  ISETP.NE.AND P0, PT, R8, 0x1, PT ;  /* 0x000000010800780c */ /* 0x000ff60003f05270 */
[----:B------:R-:W-:Y:S02]  /*9660*/  @!UPT UIADD3 URZ, URZ, URZ, URZ ;  /* 0x0000003f3f3ff290 */ /* 0x000fe4000fffe03f */
[----:B------:R-:W-:Y:S05]  /*9670*/  @P0 IMAD.HI.U32 R8, R4, c[0x0][0x330], RZ ;  /* 0x0000cc0004080a27 */ /* 0x000fea00078e00ff */
[----:B------:R-:W-:Y:S02]  /*9680*/  @P0 SHF.R.U32.HI R4, RZ, c[0x0][0x334], R8 ;  /* 0x0000cd00ff040a19 */ /* 0x000fe40000011608 */
.L_x_641:
[----:B------:R-:W-:Y:S05]  /*9690*/  BSYNC B0 ;  /* 0x0000000000007941 */ /* 0x000fea0003800000 */
.L_x_639:
[----:B------:R-:W-:Y:S04]  /*96a0*/  IMAD.IADD R8, R0, 0x1, -R234 ;  /* 0x0000000100087824 */ /* 0x000fe800078e0aea */
[----:B------:R-:W-:Y:S05]  /*96b0*/  IMAD R4, R4, c[0x0][0x32c], R8 ;  /* 0x0000cb0004047a24 */ /* 0x000fea00078e0208 */
[----:B------:R-:W-:Y:S02]  /*96c0*/  IMNMX R2, R2, R4, !PT ;  /* 0x0000000402027217 */ /* 0x000fe40007800200 */
[----:B------:R-:W-:Y:S04]  /*96d0*/  IADD3 R4, R4, c[0x0][0x32c], RZ ;  /* 0x0000cb0004047a10 */ /* 0x000fe80007ffe0ff */
[----:B------:R-:W-:Y:S02]  /*96e0*/  IMNMX R3, R3, R4, PT ;  /* 0x0000000403037217 */ /* 0x000fe40003800200 */
.L_x_638:
[----:B------:R-:W-:Y:S04]  /*96f0*/  LOP3.LUT P0, RZ, R194, 0x8, RZ, 0xc0, !PT ;  /* 0x00000008c2ff7812 */ /* 0x000fe8000780c0ff */
[----:B------:R-:W-:Y:S04]  /*9700*/  ISETP.GT.AND P0, PT, R2, 0x1, !P0 ;  /* 0x000000010200780c */ /* 0x000fe80004704270 */
[----:B------:R-:W-:Y:S04]  /*9710*/  ISETP.LT.OR P0, PT, R3, 0x2, P0 ;  /* 0x000000020300780c */ /* 0x000fe80000701670 */
[----:B------:R-:W-:Y:S02]  /*9720*/  FSEL R39, R197, -INF , !P0 ;  /* 0xff800000c5277808 */ /* 0x000fe40004000000 */
[----:B------:R-:W-:Y:S04]  /*9730*/  LOP3.LUT P0, RZ, R194, 0x4, RZ, 0xc0, !PT ;  /* 0x00000004c2ff7812 */ /* 0x000fe8000780c0ff */
[----:B------:R-:W-:Y:S04]  /*9740*/  ISETP.GT.AND P0, PT, R2, 0x8, !P0 ;  /* 0x000000080200780c */ /* 0x000fe80004704270 */
[C---:B------:R-:W-:Y:S04]  /*9750*/  ISETP.LT.OR P0, PT, R3.reuse, 0x9, P0 ;  /* 0x000000090300780c */ /* 0x040fe80000701670 */
[----:B------:R-:W-:Y:S02]  /*9760*/  FSEL R40, R172, -INF , !P0 ;  /* 0xff800000ac287808 */ /* 0x000fe40004000000 */
[----:B------:R-:W-:Y:S04]  /*9770*/  LOP3.LUT P0, RZ, R194, 0x2, RZ, 0xc0, !PT ;  /* 0x00000002c2ff7812 */ /* 0x000fe8000780c0ff */
[----:B------:R-:W-:Y:S04]  /*9780*/  ISETP.GT.AND P0, PT, R2, 0x9, !P0 ;  /* 0x000000090200780c */ /* 0x000fe80004704270 */
[----:B------:R-:W-:Y:S04]  /*9790*/  ISETP.LT.OR P0, PT, R3, 0xa, P0 ;  /* 0x0000000a0300780c */ /* 0x000fe80000701670 */
[----:B------:R-:W-:Y:S02]  /*97a0*/  FSEL R48, R167, -INF , !P0 ;  /* 0xff800000a7307808 */ /* 0x000fe40004000000 */
[----:B------:R-:W-:Y:S04]  /*97b0*/  LOP3.LUT P0, RZ, R194, 0x1, RZ, 0xc0, !PT ;  /* 0x00000001c2ff7812 */ /* 0x000fe8000780c0ff */
[C---:B------:R-:W-:Y:S04]  /*97c0*/  ISETP.GT.AND P0, PT, R2.reuse, 0x10, !P0 ;  /* 0x000000100200780c */ /* 0x040fe80004704270 */
[----:B------:R-:W-:Y:S04]  /*97d0*/  ISETP.LT.OR P0, PT, R3, 0x11, P0 ;  /* 0x000000110300780c */ /* 0x000fe80000701670 */
        /* <DEDUP_REMOVED lines=19> */
[----:B------:R-:W-:Y:S04]  /*9910*/  LOP3.LUT P0, RZ, R194, 0x10, RZ, 0xc0, !PT ;  /* 0x00000010c2ff7812 */ /* 0x000fe8000780c0ff */
[----:B------:R-:W-:Y:S04]  /*9920*/  ISETP.GT.AND P0, PT, R2, RZ, !P0 ;  /* 0x000000ff0200720c */ /* 0x000fe80004704270 */
[C---:B------:R-:W-:Y:S04]  /*9930*/  ISETP.LT.OR P0, PT, R3.reuse, 0x1, P0 ;  /* 0x000000010300780c */ /* 0x040fe80000701670 */
[----:B------:R-:W-:Y:S02]  /*9940*/  FSEL R26, R200, -INF , !P0 ;  /* 0xff800000c81a7808 */ /* 0x000fe40004000000 */
[----:B------:R-:W-:Y:S04]  /*9950*/  LOP3.LUT P0, RZ, R194, 0x20, RZ, 0xc0, !PT ;  /* 0x00000020c2ff7812 */ /* 0x000fe8000780c0ff */
[----:B------:R-:W-:Y:S04]  /*9960*/  ISETP.GT.AND P0, PT, R2, 0x29, !P0 ;  /* 0x000000290200780c */ /* 0x000fe80004704270 */
[----:B------:R-:W-:Y:S04]  /*9970*/  ISETP.LT.OR P0, PT, R3, 0x2a, P0 ;  /* 0x0000002a0300780c */ /* 0x000fe80000701670 */
[----:B------:R-:W-:Y:S01]  /*9980*/  FSEL R38, R14, -INF , !P0 ;  /* 0xff8000000e267808 */ /* 0x000fe20004000000 */
[----:B------:R-:W-:-:S06]  /*9990*/  BRA.DIV ~URZ, `(.L_x_642) ;  /* 0x000109127f007947 */ /* 0x000fcc000b800000 */
[----:B------:R3:W4:Y:S02]  /*99a0*/  SHFL.IDX PT, R4, R5, 0x2, 0x1c1f ;  /* 0x005c1f0005047f89 */ /* 0x00072400000e0000 */
.L_x_804:
[----:B----4-:R-:W-:Y:S01]  /*99b0*/  IADD3 R3, R6, R4, RZ ;  /* 0x0000000406037210 */ /* 0x010fe20007ffe0ff */
        /* <DEDUP_REMOVED lines=18> */
.L_x_645:
[----:B------:R-:W-:Y:S04]  /*9ae0*/  MOV R8, c[0x0][0x32c] ;  /* 0x0000cb0000087a02 */ /* 0x000fe80000000f00 */
[----:B------:R-:W-:Y:S11]  /*9af0*/  ISETP.NE.AND P0, PT, R8, 0x1, PT ;  /* 0x000000010800780c */ /* 0x000ff60003f05270 */
[----:B------:R-:W-:Y:S02]  /*9b00*/  @!UPT UIADD3 URZ, URZ, URZ, URZ ;  /* 0x0000003f3f3ff290 */ /* 0x000fe4000fffe03f */
[----:B------:R-:W-:Y:S05]  /*9b10*/  @P0 IMAD.HI.U32 R8, R4, c[0x0][0x330], RZ ;  /* 0x0000cc0004080a27 */ /* 0x000fea00078e00ff */
[----:B------:R-:W-:Y:S02]  /*9b20*/  @P0 SHF.R.U32.HI R4, RZ, c[0x0][0x334], R8 ;  /* 0x0000cd00ff040a19 */ /* 0x000fe40000011608 */
.L_x_646:
[----:B------:R-:W-:Y:S05]  /*9b30*/  BSYNC B0 ;  /* 0x0000000000007941 */ /* 0x000fea0003800000 */
.L_x_644:
[----:B------:R-:W-:Y:S04]  /*9b40*/  IMAD.IADD R8, R0, 0x1, -R234 ;  /* 0x0000000100087824 */ /* 0x000fe800078e0aea */
[----:B------:R-:W-:Y:S05]  /*9b50*/  IMAD R4, R4, c[0x0][0x32c], R8 ;  /* 0x0000cb0004047a24 */ /* 0x000fea00078e0208 */
[----:B------:R-:W-:Y:S02]  /*9b60*/  IMNMX R2, R2, R4, !PT ;  /* 0x0000000402027217 */ /* 0x000fe40007800200 */
[----:B------:R-:W-:Y:S04]  /*9b70*/  IADD3 R4, R4, c[0x0][0x32c], RZ ;  /* 0x0000cb0004047a10 */ /* 0x000fe80007ffe0ff */
[----:B------:R-:W-:Y:S02]  /*9b80*/  IMNMX R3, R3, R4, PT ;  /* 0x0000000403037217 */ /* 0x000fe40003800200 */
.L_x_643:
[----:B------:R-:W-:Y:S04]  /*9b90*/  LOP3.LUT P0, RZ, R194, 0x8, RZ, 0xc0, !PT ;  /* 0x00000008c2ff7812 */ /* 0x000fe8000780c0ff */
[----:B------:R-:W-:Y:S04]  /*9ba0*/  ISETP.GT.AND P0, PT, R2, 0x1, !P0 ;  /* 0x000000010200780c */ /* 0x000fe80004704270 */
[----:B------:R-:W-:Y:S04]  /*9bb0*/  ISETP.LT.OR P0, PT, R3, 0x2, P0 ;  /* 0x000000020300780c */ /* 0x000fe80000701670 */
[----:B------:R-:W-:Y:S02]  /*9bc0*/  FSEL R28, R201, -INF , !P0 ;  /* 0xff800000c91c7808 */ /* 0x000fe40004000000 */
        /* <DEDUP_REMOVED lines=39> */
[----:B------:R4:W1:Y:S02]  /*9e40*/  SHFL.IDX PT, R4, R5, 0x3, 0x1c1f ;  /* 0x007c1f0005047f89 */ /* 0x00086400000e0000 */
.L_x_805:
[----:B-1----:R-:W-:Y:S01]  /*9e50*/  IADD3 R3, R6, R4, RZ ;  /* 0x0000000406037210 */ /* 0x002fe20007ffe0ff */
        /* <DEDUP_REMOVED lines=11> */
[----:B--234-:R-:W-:Y:S05]  /*9f10*/  IMAD.MOV.U32 R5, RZ, RZ, c[0x0][0x32c] ;  /* 0x0000cb00ff057624 */ /* 0x01cfea00078e00ff */
[----:B------:R-:W-:Y:S11]  /*9f20*/  ISETP.NE.AND P0, PT, R5, 0x1, PT ;  /* 0x000000010500780c */ /* 0x000ff60003f05270 */
[----:B------:R-:W-:Y:S02]  /*9f30*/  @!UPT UIADD3 URZ, URZ, URZ, URZ ;  /* 0x0000003f3f3ff290 */ /* 0x000fe4000fffe03f */
[----:B------:R-:W-:Y:S05]  /*9f40*/  @P0 IMAD.HI.U32 R5, R4, c[0x0][0x330], RZ ;  /* 0x0000cc0004050a27 */ /* 0x000fea00078e00ff */
[----:B------:R-:W-:Y:S04]  /*9f50*/  @P0 SHF.R.U32.HI R4, RZ, c[0x0][0x334], R5 ;  /* 0x0000cd00ff040a19 */ /* 0x000fe80000011605 */
[----:B------:R-:W-:Y:S01]  /*9f60*/  LOP3.LUT R4, RZ, R4, RZ, 0x33, !PT ;  /* 0x00000004ff047212 */ /* 0x000fe200078e33ff */
[----:B------:R-:W-:-:S05]  /*9f70*/  BRA `(.L_x_651) ;  /* 0x0000005000007947 */ /* 0x000fca0003800000 */
.L_x_650:
[----:B--234-:R-:W-:Y:S04]  /*9f80*/  MOV R5, c[0x0][0x32c] ;  /* 0x0000cb0000057a02 */ /* 0x01cfe80000000f00 */
[----:B------:R-:W-:Y:S11]  /*9f90*/  ISETP.NE.AND P0, PT, R5, 0x1, PT ;  /* 0x000000010500780c */ /* 0x000ff60003f05270 */
[----:B------:R-:W-:Y:S02]  /*9fa0*/  @!UPT UIADD3 URZ, URZ, URZ, URZ ;  /* 0x0000003f3f3ff290 */ /* 0x000fe4000fffe03f */
[----:B------:R-:W-:Y:S05]  /*9fb0*/  @P0 IMAD.HI.U32 R5, R4, c[0x0][0x330], RZ ;  /* 0x0000cc0004050a27 */ /* 0x000fea00078e00ff */
[----:B------:R-:W-:Y:S02]  /*9fc0*/  @P0 SHF.R.U32.HI R4, RZ, c[0x0][0x334], R5 ;  /* 0x0000cd00ff040a19 */ /* 0x000fe40000011605 */
.L_x_651:
[----:B------:R-:W-:Y:S05]  /*9fd0*/  BSYNC B0 ;  /* 0x0000000000007941 */ /* 0x000fea0003800000 */
.L_x_649:
[----:B------:R-:W-:Y:S04]  /*9fe0*/  IMAD.IADD R0, R0, 0x1, -R234 ;  /* 0x0000000100007824 */ /* 0x000fe800078e0aea */
[----:B------:R-:W-:Y:S05]  /*9ff0*/  IMAD R0, R4, c[0x0][0x32c], R0 ;  /* 0x0000cb0004007a24 */ /* 0x000fea00078e0200 */
[----:B------:R-:W-:Y:S02]  /*a000*/  IADD3 R4, R0, c[0x0][0x32c], RZ ;  /* 0x0000cb0000047a10 */ /* 0x000fe40007ffe0ff */
[----:B------:R-:W-:Y:S02]  /*a010*/  IMNMX R2, R2, R0, !PT ;  /* 0x0000000002027217 */ /* 0x000fe40007800200 */
[----:B------:R-:W-:Y:S02]  /*a020*/  IMNMX R3, R3, R4, PT ;  /* 0x0000000403037217 */ /* 0x000fe40003800200 */
.L_x_648:
[----:B------:R-:W-:Y:S02]  /*a030*/  LOP3.LUT P0, RZ, R194, 0x10, RZ, 0xc0, !PT ;  /* 0x00000010c2ff7812 */ /* 0x000fe4000780c0ff */
[C---:B------:R-:W-:Y:S02]  /*a040*/  ISETP.GT.AND P1, PT, R2.reuse, 0x28, !P1 ;  /* 0x000000280200780c */ /* 0x040fe40004f24270 */
[----:B------:R-:W-:Y:S02]  /*a050*/  ISETP.GT.AND P0, PT, R2, RZ, !P0 ;  /* 0x000000ff0200720c */ /* 0x000fe40004704270 */
[----:B------:R-:W-:Y:S02]  /*a060*/  FMNMX.FTZ R0, R26, R105, !PT ;  /* 0x000000691a007209 */ /* 0x000fe40007810000 */
[C---:B------:R-:W-:Y:S02]  /*a070*/  ISETP.LT.OR P0, PT, R3.reuse, 0x1, P0 ;  /* 0x000000010300780c */ /* 0x040fe40000701670 */
[----:B------:R-:W-:Y:S02]  /*a080*/  ISETP.LT.OR P1, PT, R3, 0x29, P1 ;  /* 0x000000290300780c */ /* 0x000fe40000f21670 */
[----:B------:R-:W-:Y:S02]  /*a090*/  FSEL R15, R206, -INF , !P0 ;  /* 0xff800000ce0f7808 */ /* 0x000fe40004000000 */
[----:B------:R-:W-:Y:S02]  /*a0a0*/  LOP3.LUT P0, RZ, R194, 0x8, RZ, 0xc0, !PT ;  /* 0x00000008c2ff7812 */ /* 0x000fe4000780c0ff */
[----:B------:R-:W-:Y:S02]  /*a0b0*/  FMNMX.FTZ R0, R39, R0, !PT ;  /* 0x0000000027007209 */ /* 0x000fe40007810000 */
[----:B------:R-:W-:Y:S02]  /*a0c0*/  ISETP.GT.AND P0, PT, R2, 0x1, !P0 ;  /* 0x000000010200780c */ /* 0x000fe40004704270 */
[----:B--234-:R-:W-:Y:S02]  /*a0d0*/  FMNMX.FTZ R5, R40, R0, !PT ;  /* 0x0000000028057209 */ /* 0x01cfe40007810000 */
[----:B------:R-:W-:Y:S02]  /*a0e0*/  ISETP.LT.OR P0, PT, R3, 0x2, P0 ;  /* 0x000000020300780c */ /* 0x000fe40000701670 */
[----:B------:R-:W-:Y:S02]  /*a0f0*/  FMNMX.FTZ R5, R48, R5, !PT ;  /* 0x0000000530057209 */ /* 0x000fe40007810000 */
[----:B------:R-:W-:Y:S02]  /*a100*/  FSEL R24, R205, -INF , !P0 ;  /* 0xff800000cd187808 */ /* 0x000fe40004000000 */
[----:B------:R-:W-:Y:S02]  /*a110*/  LOP3.LUT P0, RZ, R194, 0x4, RZ, 0xc0, !PT ;  /* 0x00000004c2ff7812 */ /* 0x000fe4000780c0ff */
[----:B------:R-:W-:Y:S02]  /*a120*/  FMNMX.FTZ R5, R47, R5, !PT ;  /* 0x000000052f057209 */ /* 0x000fe40007810000 */
[----:B------:R-:W-:Y:S02]  /*a130*/  ISETP.GT.AND P0, PT, R2, 0x8, !P0 ;  /* 0x000000080200780c */ /* 0x000fe40004704270 */
[----:B------:R-:W-:Y:S02]  /*a140*/  FMNMX.FTZ R5, R46, R5, !PT ;  /* 0x000000052e057209 */ /* 0x000fe40007810000 */
        /* <DEDUP_REMOVED lines=8> */
[----:B------:R-:W-:Y:S02]  /*a1d0*/  FSEL R14, R102, -INF , !P1 ;  /* 0xff800000660e7808 */ /* 0x000fe40004800000 */
[----:B------:R-:W-:Y:S02]  /*a1e0*/  FSEL R22, R202, -INF , !P0 ;  /* 0xff800000ca167808 */ /* 0x000fe40004000000 */
[----:B------:R-:W-:Y:S02]  /*a1f0*/  LOP3.LUT P0, RZ, R194, 0x1, RZ, 0xc0, !PT ;  /* 0x00000001c2ff7812 */ /* 0x000fe4000780c0ff */
[----:B------:R-:W-:Y:S02]  /*a200*/  FMNMX.FTZ R5, R42, R5, !PT ;  /* 0x000000052a057209 */ /* 0x000fe40007810000 */
[----:B------:R-:W-:Y:S02]  /*a210*/  ISETP.GT.AND P0, PT, R2, 0x10, !P0 ;  /* 0x000000100200780c */ /* 0x000fe40004704270 */
[----:B------:R-:W-:Y:S02]  /*a220*/  FMNMX.FTZ R5, R41, R5, !PT ;  /* 0x0000000529057209 */ /* 0x000fe40007810000 */
[C---:B------:R-:W-:Y:S02]  /*a230*/  ISETP.LT.OR P0, PT, R3.reuse, 0x11, P0 ;  /* 0x000000110300780c */ /* 0x040fe40000701670 */
[----:B------:R-:W-:Y:S02]  /*a240*/  FMNMX.FTZ R5, R38, R5, !PT ;  /* 0x0000000526057209 */ /* 0x000fe40007810000 */
[----:B------:R-:W-:Y:S02]  /*a250*/  FSEL R21, R196, -INF , !P0 ;  /* 0xff800000c4157808 */ /* 0x000fe40004000000 */
[----:B------:R-:W-:Y:S02]  /*a260*/  ISETP.GT.AND P0, PT, R2, 0x11, !P6 ;  /* 0x000000110200780c */ /* 0x000fe40007704270 */
[----:B------:R-:W-:Y:S02]  /*a270*/  LOP3.LUT P6, RZ, R194, 0x20, RZ, 0xc0, !PT ;  /* 0x00000020c2ff7812 */ /* 0x000fe400078cc0ff */
        /* <DEDUP_REMOVED lines=14> */
[----:B------:R-:W-:Y:S02]  /*a360*/  ISETP.GT.AND P0, PT, R2, 0x29, !P6 ;  /* 0x000000290200780c */ /* 0x000fe40007704270 */
[----:B------:R-:W-:Y:S02]  /*a370*/  FMNMX.FTZ R2, R10, R100, !PT ;  /* 0x000000640a027209 */ /* 0x000fe40007810000 */
[----:B------:R-:W-:Y:S02]  /*a380*/  ISETP.LT.OR P0, PT, R3, 0x2a, P0 ;  /* 0x0000002a0300780c */ /* 0x000fe40000701670 */
        /* <DEDUP_REMOVED lines=29> */
[----:B------:R-:W-:Y:S02]  /*a560*/  FSEL R13, R101, -INF , !P0 ;  /* 0xff800000650d7808 */ /* 0x000fe40004000000 */
        /* <DEDUP_REMOVED lines=8> */
.L_x_806:
        /* <DEDUP_REMOVED lines=15> */
.L_x_807:
[C---:B------:R-:W-:Y:S01]  /*a6e0*/  FMUL.FTZ R2, R104.reuse, c[0x0][0x2d0] ;  /* 0x0000b40068027a20 */ /* 0x040fe20000410000 */
[----:B------:R-:W-:Y:S01]  /*a6f0*/  FSETP.NEU.FTZ.AND P0, PT, R104, -INF , PT ;  /* 0xff8000006800780b */ /* 0x000fe20003f1d000 */
[----:B------:R-:W-:Y:S01]  /*a700*/  WARPSYNC 0xffffffff ;  /* 0xffffffff00007948 */ /* 0x000fe20003800000 */
[----:B------:R-:W-:Y:S02]  /*a710*/  FSETP.NEU.FTZ.AND P1, PT, R103, -INF , PT ;  /* 0xff8000006700780b */ /* 0x000fe40003f3d000 */
[----:B------:R-:W-:Y:S02]  /*a720*/  FSEL R2, R2, RZ, P0 ;  /* 0x000000ff02027208 */ /* 0x000fe40000000000 */
[----:B--2---:R-:W-:Y:S02]  /*a730*/  FMNMX.FTZ R101, R0, R4, !PT ;  /* 0x0000000400657209 */ /* 0x004fe40007810000 */
[----:B------:R-:W-:Y:S01]  /*a740*/  FSEL R0, R104, RZ, P0 ;  /* 0x000000ff68007208 */ /* 0x000fe20000000000 */
[--C-:B------:R-:W-:Y:S01]  /*a750*/  FFMA.FTZ R9, R9, c[0x0][0x2d0], -R2.reuse ;  /* 0x0000b40009097a23 */ /* 0x100fe20000010802 */
[----:B------:R-:W-:Y:S01]  /*a760*/  FSETP.NEU.FTZ.AND P0, PT, R102, -INF , PT ;  /* 0xff8000006600780b */ /* 0x000fe20003f1d000 */
[--C-:B------:R-:W-:Y:S02]  /*a770*/  FFMA.FTZ R12, R11, c[0x0][0x2d0], -R2.reuse ;  /* 0x0000b4000b0c7a23 */ /* 0x100fe40000010802 */
[--C-:B------:R-:W-:Y:S02]  /*a780*/  FFMA.FTZ R201, R156, c[0x0][0x2d0], -R2.reuse ;  /* 0x0000b4009cc97a23 */ /* 0x100fe40000010802 */
[--C-:B------:R-:W-:Y:S01]  /*a790*/  FFMA.FTZ R10, R10, c[0x0][0x2d0], -R2.reuse ;  /* 0x0000b4000a0a7a23 */ /* 0x100fe20000010802 */
[----:B------:R-:W-:Y:S01]  /*a7a0*/  MUFU.EX2 R219, R12 ;  /* 0x0000000c00db7308 */ /* 0x000fe20000000800 */
        /* <DEDUP_REMOVED lines=8> */
[----:B------:R-:W-:Y:S02]  /*a830*/  FFMA.FTZ R168, R159, c[0x0][0x2d0], -R2 ;  /* 0x0000b4009fa87a23 */ /* 0x000fe40000010802 */
[C---:B------:R-:W-:Y:S02]  /*a840*/  FMUL.FTZ R2, R103.reuse, c[0x0][0x2d0] ;  /* 0x0000b40067027a20 */ /* 0x040fe40000410000 */
[----:B-1----:R-:W-:Y:S01]  /*a850*/  FADD.FTZ R4, -R0, R100 ;  /* 0x0000006400047221 */ /* 0x002fe20000010100 */
[----:B------:R-:W-:Y:S01]  /*a860*/  FSEL R0, R103, RZ, P1 ;  /* 0x000000ff67007208 */ /* 0x000fe20000800000 */
[----:B------:R-:W-:Y:S01]  /*a870*/  MUFU.EX2 R226, R167 ;  /* 0x000000a700e27308 */ /* 0x000fe20000000800 */
[----:B------:R-:W-:Y:S03]  /*a880*/  FSEL R2, R2, RZ, P1 ;  /* 0x000000ff02027208 */ /* 0x000fe60000800000 */
[----:B------:R-:W-:Y:S01]  /*a890*/  FADD.FTZ R5, -R0, R105 ;  /* 0x0000006900057221 */ /* 0x000fe20000010100 */
[----:B------:R-:W-:Y:S01]  /*a8a0*/  FSEL R0, R102, RZ, P0 ;  /* 0x000000ff66007208 */ /* 0x000fe20000000000 */
        /* <DEDUP_REMOVED lines=13> */
[----:B------:R-:W-:Y:S02]  /*a980*/  FFMA.FTZ R196, R41, c[0x0][0x2d0], -R2 ;  /* 0x0000b40029c47a23 */ /* 0x000fe40000010802 */
[----:B------:R-:W-:Y:S01]  /*a990*/  FMUL.FTZ R2, R102, c[0x0][0x2d0] ;  /* 0x0000b40066027a20 */ /* 0x000fe20000410000 */
[----:B------:R-:W-:Y:S01]  /*a9a0*/  MUFU.EX2 R38, R9 ;  /* 0x0000000900267308 */ /* 0x000fe20000000800 */
[----:B------:R-:W-:Y:S03]  /*a9b0*/  FADD.FTZ R0, -R0, R106 ;  /* 0x0000006a00007221 */ /* 0x000fe60000010100 */
[----:B------:R-:W-:Y:S01]  /*a9c0*/  FSEL R2, R2, RZ, P0 ;  /* 0x000000ff02027208 */ /* 0x000fe20000000000 */
[----:B------:R-:W-:Y:S01]  /*a9d0*/  FMUL.FTZ R0, R0, c[0x0][0x2d0] ;  /* 0x0000b40000007a20 */ /* 0x000fe20000410000 */
[----:B------:R-:W-:Y:S03]  /*a9e0*/  FSETP.NEU.FTZ.AND P0, PT, R101, -INF , PT ;  /* 0xff8000006500780b */ /* 0x000fe60003f1d000 */
[--C-:B------:R-:W-:Y:S01]  /*a9f0*/  FFMA.FTZ R3, R25, c[0x0][0x2d0], -R2.reuse ;  /* 0x0000b40019037a23 */ /* 0x100fe20000010802 */
[----:B------:R-:W-:Y:S01]  /*aa00*/  MUFU.EX2 R214, R8 ;  /* 0x0000000800d67308 */ /* 0x000fe20000000800 */
        /* <DEDUP_REMOVED lines=9> */
[--C-:B------:R-:W-:Y:S02]  /*aaa0*/  FFMA.FTZ R160, R34, c[0x0][0x2d0], -R2.reuse ;  /* 0x0000b40022a07a23 */ /* 0x100fe40000010802 */
[--C-:B------:R-:W-:Y:S01]  /*aab0*/  FFMA.FTZ R159, R33, c[0x0][0x2d0], -R2.reuse ;  /* 0x0000b400219f7a23 */ /* 0x100fe20000010802 */
[----:B------:R-:W2:Y:S10]  /*aac0*/  MUFU.EX2 R0, R0 ;  /* 0x0000000000007308 */ /* 0x000eb40000000800 */
[----:B------:R-:W-:Y:S01]  /*aad0*/  MUFU.EX2 R48, R10 ;  /* 0x0000000a00307308 */ /* 0x000fe20000000800 */
[----:B-1----:R-:W-:Y:S01]  /*aae0*/  FFMA.FTZ R3, R28, c[0x0][0x2d0], -R2 ;  /* 0x0000b4001c037a23 */ /* 0x002fe20000010802 */
[C---:B------:R-:W-:Y:S08]  /*aaf0*/  FSEL R2, R101.reuse, RZ, P0 ;  /* 0x000000ff65027208 */ /* 0x040ff00000000000 */
[----:B------:R1:W-:Y:S10]  /*ab00*/  MUFU.EX2 R49, R3 ;  /* 0x0000000300317308 */ /* 0x0003f40000000800 */
[----:B------:R-:W-:Y:S10]  /*ab10*/  MUFU.EX2 R211, R39 ;  /* 0x0000002700d37308 */ /* 0x000ff40000000800 */
[----:B------:R-:W-:Y:S01]  /*ab20*/  MUFU.EX2 R205, R37 ;  /* 0x0000002500cd7308 */ /* 0x000fe20000000800 */
[----:B-1----:R-:W-:Y:S02]  /*ab30*/  FADD.FTZ R3, -R2, R107 ;  /* 0x0000006b02037221 */ /* 0x002fe40000010100 */
[----:B------:R-:W-:Y:S07]  /*ab40*/  FMUL.FTZ R2, R101, c[0x0][0x2d0] ;  /* 0x0000b40065027a20 */ /* 0x000fee0000410000 */
[----:B------:R-:W-:Y:S01]  /*ab50*/  MUFU.EX2 R206, R36 ;  /* 0x0000002400ce7308 */ /* 0x000fe20000000800 */
[----:B------:R-:W-:Y:S01]  /*ab60*/  FSEL R6, R2, RZ, P0 ;  /* 0x000000ff02067208 */ /* 0x000fe20000000000 */
[----:B------:R-:W-:Y:S01]  /*ab70*/  FMUL.FTZ R2, R4, c[0x0][0x2d0] ;  /* 0x0000b40004027a20 */ /* 0x000fe20000410000 */
[C---:B------:R-:W-:Y:S02]  /*ab80*/  ISETP.GT.AND P0, PT, R208.reuse, R229, PT ;  /* 0x000000e5d000720c */ /* 0x040fe40003f04270 */
[----:B------:R-:W-:Y:S01]  /*ab90*/  IADD3 R208, R208, -0x1, RZ ;  /* 0xffffffffd0d07810 */ /* 0x000fe20007ffe0ff */
[--C-:B------:R-:W-:Y:S02]  /*aba0*/  FFMA.FTZ R32, R23, c[0x0][0x2d0], -R6.reuse ;  /* 0x0000b40017207a23 */ /* 0x100fe40000010806 */
[--C-:B------:R-:W-:Y:S02]  /*abb0*/  FFMA.FTZ R7, R22, c[0x0][0x2d0], -R6.reuse ;  /* 0x0000b40016077a23 */ /* 0x100fe40000010806 */
[----:B------:R1:W-:Y:S01]  /*abc0*/  MUFU.EX2 R100, R2 ;  /* 0x0000000200647308 */ /* 0x0003e20000000800 */
[--C-:B------:R-:W-:Y:S02]  /*abd0*/  FFMA.FTZ R107, R21, c[0x0][0x2d0], -R6.reuse ;  /* 0x0000b400156b7a23 */ /* 0x100fe40000010806 */
[--C-:B------:R-:W-:Y:S02]  /*abe0*/  FFMA.FTZ R156, R20, c[0x0][0x2d0], -R6.reuse ;  /* 0x0000b400149c7a23 */ /* 0x100fe40000010806 */
[----:B------:R-:W3:Y:S01]  /*abf0*/  LDSM.16.MT88.4 R20, [R181] ;  /* 0x00000000b514783b */ /* 0x000ee20000004200 */
[--C-:B------:R-:W-:Y:S02]  /*ac00*/  FFMA.FTZ R33, R24, c[0x0][0x2d0], -R6.reuse ;  /* 0x0000b40018217a23 */ /* 0x100fe40000010806 */
[--C-:B------:R-:W-:Y:S02]  /*ac10*/  FFMA.FTZ R179, R13, c[0x0][0x2d0], -R6.reuse ;  /* 0x0000b4000db37a23 */ /* 0x100fe40000010806 */
[----:B------:R-:W-:Y:S01]  /*ac20*/  MUFU.EX2 R227, R7 ;  /* 0x0000000700e37308 */ /* 0x000fe20000000800 */
[--C-:B------:R-:W-:Y:S02]  /*ac30*/  FFMA.FTZ R158, R19, c[0x0][0x2d0], -R6.reuse ;  /* 0x0000b400139e7a23 */ /* 0x100fe40000010806 */
[--C-:B------:R-:W-:Y:S02]  /*ac40*/  FFMA.FTZ R162, R18, c[0x0][0x2d0], -R6.reuse ;  /* 0x0000b40012a27a23 */ /* 0x100fe40000010806 */
[--C-:B------:R-:W-:Y:S02]  /*ac50*/  FFMA.FTZ R171, R17, c[0x0][0x2d0], -R6.reuse ;  /* 0x0000b40011ab7a23 */ /* 0x100fe40000010806 */
[--C-:B------:R-:W-:Y:S02]  /*ac60*/  FFMA.FTZ R175, R16, c[0x0][0x2d0], -R6.reuse ;  /* 0x0000b40010af7a23 */ /* 0x100fe40000010806 */
[--C-:B------:R-:W-:Y:S01]  /*ac70*/  FFMA.FTZ R177, R14, c[0x0][0x2d0], -R6.reuse ;  /* 0x0000b4000eb17a23 */ /* 0x100fe20000010806 */
[----:B------:R-:W-:Y:S01]  /*ac80*/  MUFU.EX2 R203, R33 ;  /* 0x0000002100cb7308 */ /* 0x000fe20000000800 */
[----:B-1----:R-:W-:Y:S09]  /*ac90*/  FFMA.FTZ R2, R15, c[0x0][0x2d0], -R6 ;  /* 0x0000b4000f027a23 */ /* 0x002ff20000010806 */
[----:B------:R1:W-:Y:S10]  /*aca0*/  MUFU.EX2 R34, R2 ;  /* 0x0000000200227308 */ /* 0x0003f40000000800 */
[----:B------:R-:W-:Y:S10]  /*acb0*/  MUFU.EX2 R204, R32 ;  /* 0x0000002000cc7308 */ /* 0x000ff40000000800 */
[----:B------:R-:W-:Y:S01]  /*acc0*/  MUFU.EX2 R224, R164 ;  /* 0x000000a400e07308 */ /* 0x000fe20000000800 */
[----:B-1----:R-:W-:Y:S02]  /*acd0*/  FMUL.FTZ R2, R3, c[0x0][0x2d0] ;  /* 0x0000b40003027a20 */ /* 0x002fe40000410000 */
[----:B------:R-:W-:Y:S07]  /*ace0*/  FMUL.FTZ R3, R5, c[0x0][0x2d0] ;  /* 0x0000b40005037a20 */ /* 0x000fee0000410000 */
[----:B------:R-:W-:Y:S10]  /*acf0*/  MUFU.EX2 R2, R2 ;  /* 0x0000000200027308 */ /* 0x000ff40000000800 */
[----:B------:R-:W-:Y:S10]  /*ad00*/  MUFU.EX2 R225, R163 ;  /* 0x000000a300e17308 */ /* 0x000ff40000000800 */
[----:B------:R-:W-:Y:S10]  /*ad10*/  MUFU.EX2 R107, R107 ;  /* 0x0000006b006b7308 */ /* 0x000ff40000000800 */
[----:B------:R-:W-:Y:S10]  /*ad20*/  MUFU.EX2 R218, R156 ;  /* 0x0000009c00da7308 */ /* 0x000ff40000000800 */
[----:B------:R-:W-:Y:S10]  /*ad30*/  MUFU.EX2 R213, R158 ;  /* 0x0000009e00d57308 */ /* 0x000ff40000000800 */
[----:B------:R-:W-:Y:S10]  /*ad40*/  MUFU.EX2 R212, R162 ;  /* 0x000000a200d47308 */ /* 0x000ff40000000800 */
[----:B------:R-:W-:Y:S10]  /*ad50*/  MUFU.EX2 R202, R202 ;  /* 0x000000ca00ca7308 */ /* 0x000ff40000000800 */
[----:B------:R-:W1:Y:S10]  /*ad60*/  MUFU.EX2 R201, R201 ;  /* 0x000000c900c97308 */ /* 0x000e740000000800 */
[----:B------:R-:W-:Y:S10]  /*ad70*/  MUFU.EX2 R197, R197 ;  /* 0x000000c500c57308 */ /* 0x000ff40000000800 */
[----:B------:R-:W-:Y:S10]  /*ad80*/  MUFU.EX2 R199, R199 ;  /* 0x000000c700c77308 */ /* 0x000ff40000000800 */
[----:B------:R-:W-:Y:S10]  /*ad90*/  MUFU.EX2 R196, R196 ;  /* 0x000000c400c47308 */ /* 0x000ff40000000800 */
[----:B------:R-:W-:Y:S10]  /*ada0*/  MUFU.EX2 R178, R178 ;  /* 0x000000b200b27308 */ /* 0x000ff40000000800 */
[----:B------:R-:W-:Y:S10]  /*adb0*/  MUFU.EX2 R172, R172 ;  /* 0x000000ac00ac7308 */ /* 0x000ff40000000800 */
[----:B------:R-:W4:Y:S10]  /*adc0*/  MUFU.EX2 R167, R176 ;  /* 0x000000b000a77308 */ /* 0x000f340000000800 */
[----:B------:R-:W-:Y:S01]  /*add0*/  MUFU.EX2 R164, R177 ;  /* 0x000000b100a47308 */ /* 0x000fe20000000800 */
[C---:B--2---:R-:W-:Y:S01]  /*ade0*/  FMUL.FTZ R12, R0.reuse, R124 ;  /* 0x0000007c000c7220 */ /* 0x044fe20000410000 */
[----:B-1----:R-:W-:Y:S01]  /*adf0*/  F2FP.BF16.PACK_AB R156, R201, R202 ;  /* 0x000000cac99c723e */ /* 0x002fe200000010ff */
[C---:B------:R-:W-:Y:S02]  /*ae00*/  FMUL.FTZ R13, R0.reuse, R125 ;  /* 0x0000007d000d7220 */ /* 0x040fe40000410000 */
[C---:B------:R-:W-:Y:S02]  /*ae10*/  FMUL.FTZ R24, R0.reuse, R120 ;  /* 0x0000007800187220 */ /* 0x040fe40000410000 */
[C---:B------:R-:W-:Y:S02]  /*ae20*/  FMUL.FTZ R25, R0.reuse, R121 ;  /* 0x0000007900197220 */ /* 0x040fe40000410000 */
[C---:B------:R-:W-:Y:S02]  /*ae30*/  FMUL.FTZ R28, R0.reuse, R116 ;  /* 0x00000074001c7220 */ /* 0x040fe40000410000 */
[C---:B------:R-:W-:Y:S02]  /*ae40*/  FMUL.FTZ R29, R0.reuse, R117 ;  /* 0x00000075001d7220 */ /* 0x040fe40000410000 */
[C---:B------:R-:W-:Y:S01]  /*ae50*/  FMUL.FTZ R8, R0.reuse, R128 ;  /* 0x0000008000087220 */ /* 0x040fe20000410000 */
[----:B----4-:R-:W-:Y:S01]  /*ae60*/  F2FP.BF16.PACK_AB R162, R167, R172 ;  /* 0x000000aca7a2723e */ /* 0x010fe200000010ff */
[C---:B------:R-:W-:Y:S01]  /*ae70*/  FMUL.FTZ R9, R0.reuse, R129 ;  /* 0x0000008100097220 */ /* 0x040fe20000410000 */
[----:B------:R-:W-:Y:S01]  /*ae80*/  MUFU.EX2 R128, R161 ;  /* 0x000000a100807308 */ /* 0x000fe20000000800 */
[C---:B------:R-:W-:Y:S01]  /*ae90*/  FMUL.FTZ R40, R0.reuse, R112 ;  /* 0x0000007000287220 */ /* 0x040fe20000410000 */
[----:B------:R-:W-:Y:S01]  /*aea0*/  F2FP.BF16.PACK_AB R112, R49, R105 ;  /* 0x000000693170723e */ /* 0x000fe200000010ff */
[C---:B------:R-:W-:Y:S01]  /*aeb0*/  FMUL.FTZ R41, R0.reuse, R113 ;  /* 0x0000007100297220 */ /* 0x040fe20000410000 */
[----:B------:R-:W-:Y:S01]  /*aec0*/  F2FP.BF16.PACK_AB R113, R203, R34 ;  /* 0x00000022cb71723e */ /* 0x000fe200000010ff */
[----:B------:R-:W-:Y:S01]  /*aed0*/  FMUL.FTZ R44, R0, R108 ;  /* 0x0000006c002c7220 */ /* 0x000fe20000410000 */
[----:B------:R-:W-:Y:S01]  /*aee0*/  F2FP.BF16.PACK_AB R108, R38, R48 ;  /* 0x00000030266c723e */ /* 0x000fe200000010ff */
[----:B------:R-:W-:Y:S01]  /*aef0*/  FMUL.FTZ R45, R0, R109 ;  /* 0x0000006d002d7220 */ /* 0x000fe20000410000 */
[----:B------:R-:W-:Y:S01]  /*af00*/  F2FP.BF16.PACK_AB R109, R50, R51 ;  /* 0x00000033326d723e */ /* 0x000fe200000010ff */
        /* <DEDUP_REMOVED lines=12> */
[C---:B------:R-:W-:Y:S02]  /*afd0*/  FMUL.FTZ R92, R0.reuse, R92 ;  /* 0x0000005c005c7220 */ /* 0x040fe40000410000 */
[C---:B------:R-:W-:Y:S02]  /*afe0*/  FMUL.FTZ R93, R0.reuse, R93 ;  /* 0x0000005d005d7220 */ /* 0x040fe40000410000 */
[----:B------:R-:W-:Y:S02]  /*aff0*/  FFMA.FTZ R4, R0, R221, R105 ;  /* 0x000000dd00047223 */ /* 0x000fe40000010069 */
[----:B------:R1:W2:Y:S01]  /*b000*/  MUFU.EX2 R0, R3 ;  /* 0x0000000300007308 */ /* 0x0002a20000000800 */
[----:B------:R-:W-:Y:S01]  /*b010*/  FMUL.FTZ R46, R2, R110 ;  /* 0x0000006e022e7220 */ /* 0x000fe20000410000 */
[----:B------:R-:W-:Y:S01]  /*b020*/  F2FP.BF16.PACK_AB R110, R220, R219 ;  /* 0x000000dbdc6e723e */ /* 0x000fe200000010ff */
[----:B------:R-:W-:Y:S01]  /*b030*/  FMUL.FTZ R47, R2, R111 ;  /* 0x0000006f022f7220 */ /* 0x000fe20000410000 */
[----:B------:R-:W-:Y:S01]  /*b040*/  F2FP.BF16.PACK_AB R111, R211, R214 ;  /* 0x000000d6d36f723e */ /* 0x000fe200000010ff */
[----:B------:R-:W-:Y:S02]  /*b050*/  FADD.FTZ R105, R49, R4 ;  /* 0x0000000431697221 */ /* 0x000fe40000010000 */
[C---:B------:R-:W-:Y:S02]  /*b060*/  FMUL.FTZ R4, R100.reuse, R132 ;  /* 0x0000008464047220 */ /* 0x040fe40000410000 */
[----:B------:R-:W-:Y:S01]  /*b070*/  FMUL.FTZ R5, R100, R133 ;  /* 0x0000008564057220 */ /* 0x000fe20000410000 */
[----:B------:R-:W-:Y:S01]  /*b080*/  MUFU.EX2 R132, R165 ;  /* 0x000000a500847308 */ /* 0x000fe20000000800 */
[C---:B------:R-:W-:Y:S02]  /*b090*/  FMUL.FTZ R10, R2.reuse, R130 ;  /* 0x00000082020a7220 */ /* 0x040fe40000410000 */
[C---:B------:R-:W-:Y:S02]  /*b0a0*/  FMUL.FTZ R11, R2.reuse, R131 ;  /* 0x00000083020b7220 */ /* 0x040fe40000410000 */
[----:B------:R-:W-:Y:S01]  /*b0b0*/  FMUL.FTZ R42, R2, R114 ;  /* 0x00000072022a7220 */ /* 0x000fe20000410000 */
[----:B------:R-:W-:Y:S01]  /*b0c0*/  F2FP.BF16.PACK_AB R114, R206, R205 ;  /* 0x000000cdce72723e */ /* 0x000fe200000010ff */
[C---:B------:R-:W-:Y:S01]  /*b0d0*/  FMUL.FTZ R43, R2.reuse, R115 ;  /* 0x00000073022b7220 */ /* 0x040fe20000410000 */
[----:B------:R-:W-:Y:S01]  /*b0e0*/  F2FP.BF16.PACK_AB R115, R227, R204 ;  /* 0x000000cce373723e */ /* 0x000fe200000010ff */
[C---:B------:R-:W-:Y:S01]  /*b0f0*/  FMUL.FTZ R14, R2.reuse, R126 ;  /* 0x0000007e020e7220 */ /* 0x040fe20000410000 */
[----:B------:R-:W-:Y:S01]  /*b100*/  MUFU.EX2 R130, R170 ;  /* 0x000000aa00827308 */ /* 0x000fe20000000800 */
[----:B------:R-:W-:Y:S02]  /*b110*/  FMUL.FTZ R15, R2, R127 ;  /* 0x0000007f020f7220 */ /* 0x000fe40000410000 */
[C---:B------:R-:W-:Y:S01]  /*b120*/  FMUL.FTZ R16, R100.reuse, R136 ;  /* 0x0000008864107220 */ /* 0x040fe20000410000 */
[----:B------:R-:W-:Y:S01]  /*b130*/  LDSM.16.MT88.4 R124, [R181+0x1000] ;  /* 0x00100000b57c783b */ /* 0x000fe20000004200 */
[----:B-1----:R-:W-:Y:S02]  /*b140*/  FFMA.FTZ R3, R100, R222, R48 ;  /* 0x000000de64037223 */ /* 0x002fe40000010030 */
[C---:B--2---:R-:W-:Y:S02]  /*b150*/  FMUL.FTZ R6, R0.reuse, R134 ;  /* 0x0000008600067220 */ /* 0x044fe40000410000 */
[----:B------:R-:W-:Y:S01]  /*b160*/  FMUL.FTZ R7, R0, R135 ;  /* 0x0000008700077220 */ /* 0x000fe20000410000 */
[----:B------:R-:W-:Y:S01]  /*b170*/  MUFU.EX2 R133, R169 ;  /* 0x000000a900857308 */ /* 0x000fe20000000800 */
[----:B------:R-:W-:Y:S02]  /*b180*/  FADD.FTZ R3, R38, R3 ;  /* 0x0000000326037221 */ /* 0x000fe40000010000 */
[----:B------:R-:W1:Y:S01]  /*b190*/  LDSM.16.MT88.4 R36, [R182] ;  /* 0x00000000b624783b */ /* 0x000e620000004200 */
[----:B------:R-:W-:Y:S02]  /*b1a0*/  FMUL.FTZ R17, R100, R137 ;  /* 0x0000008964117220 */ /* 0x000fe40000410000 */
[-C--:B---3--:R-:W-:Y:S04]  /*b1b0*/  HMMA.16816.F32.BF16 R4, R108, R20.reuse, R4 ;  /* 0x000000146c04723c */ /* 0x088fe80000041804 */
[----:B------:R-:W-:Y:S01]  /*b1c0*/  MUFU.EX2 R131, R160 ;  /* 0x000000a000837308 */ /* 0x000fe20000000800 */
[C---:B------:R-:W-:Y:S02]  /*b1d0*/  FMUL.FTZ R18, R0.reuse, R138 ;  /* 0x0000008a00127220 */ /* 0x040fe40000410000 */
[----:B------:R-:W-:Y:S01]  /*b1e0*/  FMUL.FTZ R19, R0, R139 ;  /* 0x0000008b00137220 */ /* 0x000fe20000410000 */
[C---:B------:R-:W-:Y:S01]  /*b1f0*/  HMMA.16816.F32.BF16 R8, R112.reuse, R20, R8 ;  /* 0x000000147008723c */ /* 0x040fe20000041808 */
[----:B------:R-:W-:Y:S03]  /*b200*/  LDSM.16.MT88.4 R136, [R181+0x800] ;  /* 0x00080000b588783b */ /* 0x000fe60000004200 */
[C---:B------:R-:W-:Y:S02]  /*b210*/  FMUL.FTZ R30, R2.reuse, R118 ;  /* 0x00000076021e7220 */ /* 0x040fe40000410000 */
[C---:B------:R-:W-:Y:S01]  /*b220*/  FMUL.FTZ R31, R2.reuse, R119 ;  /* 0x00000077021f7220 */ /* 0x040fe20000410000 */
[----:B------:R-:W-:Y:S01]  /*b230*/  MUFU.EX2 R222, R168 ;  /* 0x000000a800de7308 */ /* 0x000fe20000000800 */
[-C--:B------:R-:W-:Y:S01]  /*b240*/  HMMA.16816.F32.BF16 R12, R112, R22.reuse, R12 ;  /* 0x00000016700c723c */ /* 0x080fe2000004180c */
[----:B------:R-:W2:Y:S03]  /*b250*/  LDSM.16.MT88.4 R116, [R181+0xc00] ;  /* 0x000c0000b574783b */ /* 0x000ea60000004200 */
[C---:B------:R-:W-:Y:S02]  /*b260*/  FMUL.FTZ R26, R2.reuse, R122 ;  /* 0x0000007a021a7220 */ /* 0x040fe40000410000 */
[----:B------:R-:W-:Y:S02]  /*b270*/  FMUL.FTZ R27, R2, R123 ;  /* 0x0000007b021b7220 */ /* 0x000fe40000410000 */
[C---:B------:R-:W-:Y:S01]  /*b280*/  HMMA.16816.F32.BF16 R16, R108.reuse, R22, R16 ;  /* 0x000000166c10723c */ /* 0x040fe20000041810 */
[----:B------:R-:W-:Y:S01]  /*b290*/  LDSM.16.MT88.4 R120, [R182+0x400] ;  /* 0x00040000b678783b */ /* 0x000fe20000004200 */
[----:B------:R3:W-:Y:S02]  /*b2a0*/  MUFU.EX2 R221, R159 ;  /* 0x0000009f00dd7308 */ /* 0x0007e40000000800 */
[C---:B------:R-:W-:Y:S02]  /*b2b0*/  FMUL.FTZ R20, R100.reuse, R140 ;  /* 0x0000008c64147220 */ /* 0x040fe40000410000 */
[----:B------:R-:W-:Y:S02]  /*b2c0*/  FMUL.FTZ R21, R100, R141 ;  /* 0x0000008d64157220 */ /* 0x000fe40000410000 */
[C---:B------:R-:W-:Y:S04]  /*b2d0*/  FMUL.FTZ R22, R0.reuse, R142 ;  /* 0x0000008e00167220 */ /* 0x040fe80000410000 */
[----:B------:R-:W-:Y:S01]  /*b2e0*/  FMUL.FTZ R23, R0, R143 ;  /* 0x0000008f00177220 */ /* 0x000fe20000410000 */
[----:B------:R-:W-:Y:S01]  /*b2f0*/  MUFU.EX2 R170, R198 ;  /* 0x000000c600aa7308 */ /* 0x000fe20000000800 */
[C---:B------:R-:W-:Y:S02]  /*b300*/  FMUL.FTZ R32, R100.reuse, R144 ;  /* 0x0000009064207220 */ /* 0x040fe40000410000 */
[----:B------:R-:W-:Y:S02]  /*b310*/  FMUL.FTZ R33, R100, R145 ;  /* 0x0000009164217220 */ /* 0x000fe40000410000 */
[----:B------:R-:W-:Y:S01]  /*b320*/  FMUL.FTZ R35, R0, R147 ;  /* 0x0000009300237220 */ /* 0x000fe20000410000 */
[-C--:B-1----:R-:W-:Y:S03]  /*b330*/  HMMA.16816.F32.BF16 R20, R108, R36.reuse, R20 ;  /* 0x000000246c14723c */ /* 0x082fe60000041814 */
[C---:B------:R-:W-:Y:S01]  /*b340*/  FMUL.FTZ R48, R100.reuse, R152 ;  /* 0x0000009864307220 */ /* 0x040fe20000410000 */
[----:B------:R-:W1:Y:S01]  /*b350*/  MUFU.EX2 R198, R200 ;  /* 0x000000c800c67308 */ /* 0x000e620000000800 */
[----:B------:R-:W-:Y:S02]  /*b360*/  FMUL.FTZ R49, R100, R153 ;  /* 0x0000009964317220 */ /* 0x000fe40000410000 */
[----:B------:R-:W-:Y:S01]  /*b370*/  FFMA.FTZ R106, R2, R223, R34 ;  /* 0x000000df026a7223 */ /* 0x000fe20000010022 */
[C---:B------:R-:W-:Y:S04]  /*b380*/  HMMA.16816.F32.BF16 R24, R112.reuse, R36, R24 ;  /* 0x000000247018723c */ /* 0x040fe80000041818 */
[----:B------:R-:W-:Y:S01]  /*b390*/  FMUL.FTZ R34, R0, R146 ;  /* 0x0000009200227220 */ /* 0x000fe20000410000 */
[----:B---3--:R-:W-:Y:S01]  /*b3a0*/  F2FP.BF16.PACK_AB R159, R178, R196 ;  /* 0x000000c4b29f723e */ /* 0x008fe200000010ff */
[----:B------:R-:W-:Y:S01]  /*b3b0*/  LDSM.16.MT88.4 R144, [R182+0x800] ;  /* 0x00080000b690783b */ /* 0x000fe20000004200 */
[C---:B------:R-:W-:Y:S01]  /*b3c0*/  FMUL.FTZ R36, R100.reuse, R148 ;  /* 0x0000009464247220 */ /* 0x040fe20000410000 */
[-C--:B------:R-:W-:Y:S01]  /*b3d0*/  HMMA.16816.F32.BF16 R28, R112, R38.reuse, R28 ;  /* 0x00000026701c723c */ /* 0x080fe2000004181c */
[----:B------:R3:W-:Y:S03]  /*b3e0*/  MUFU.EX2 R223, R157 ;  /* 0x0000009d00df7308 */ /* 0x0007e60000000800 */
[----:B------:R-:W-:Y:S02]  /*b3f0*/  FMUL.FTZ R37, R100, R149 ;  /* 0x0000009564257220 */ /* 0x000fe40000410000 */
[C---:B------:R-:W-:Y:S02]  /*b400*/  FMUL.FTZ R58, R2.reuse, R58 ;  /* 0x0000003a023a7220 */ /* 0x040fe40000410000 */
[C---:B------:R-:W-:Y:S03]  /*b410*/  HMMA.16816.F32.BF16 R32, R108.reuse, R38, R32 ;  /* 0x000000266c20723c */ /* 0x040fe60000041820 */
[----:B------:R-:W-:Y:S01]  /*b420*/  MUFU.EX2 R168, R174 ;  /* 0x000000ae00a87308 */ /* 0x000fe20000000800 */
[C---:B------:R-:W-:Y:S01]  /*b430*/  FMUL.FTZ R59, R2.reuse, R59 ;  /* 0x0000003b023b7220 */ /* 0x040fe20000410000 */
[----:B-1----:R-:W-:Y:S01]  /*b440*/  F2FP.BF16.PACK_AB R158, R199, R198 ;  /* 0x000000c6c79e723e */ /* 0x002fe200000010ff */
[----:B------:R-:W-:Y:S02]  /*b450*/  FMUL.FTZ R62, R2, R62 ;  /* 0x0000003e023e7220 */ /* 0x000fe40000410000 */
[C---:B------:R-:W-:Y:S04]  /*b460*/  FMUL.FTZ R38, R0.reuse, R150 ;  /* 0x0000009600267220 */ /* 0x040fe80000410000 */
[----:B------:R-:W-:Y:S01]  /*b470*/  FMUL.FTZ R39, R0, R151 ;  /* 0x0000009700277220 */ /* 0x000fe20000410000 */
[----:B------:R-:W1:Y:S01]  /*b480*/  MUFU.EX2 R169, R173 ;  /* 0x000000ad00a97308 */ /* 0x000e620000000800 */
[C---:B------:R-:W-:Y:S02]  /*b490*/  FMUL.FTZ R63, R2.reuse, R63 ;  /* 0x0000003f023f7220 */ /* 0x040fe40000410000 */
[C---:B------:R-:W-:Y:S01]  /*b4a0*/  FMUL.FTZ R74, R2.reuse, R74 ;  /* 0x0000004a024a7220 */ /* 0x040fe20000410000 */
[----:B---3--:R-:W-:Y:S01]  /*b4b0*/  F2FP.BF16.PACK_AB R157, R197, R170 ;  /* 0x000000aac59d723e */ /* 0x008fe200000010ff */
[C---:B------:R-:W-:Y:S01]  /*b4c0*/  FMUL.FTZ R75, R2.reuse, R75 ;  /* 0x0000004b024b7220 */ /* 0x040fe20000410000 */
[-C--:B--2---:R-:W-:Y:S03]  /*b4d0*/  HMMA.16816.F32.BF16 R36, R108, R116.reuse, R36 ;  /* 0x000000746c24723c */ /* 0x084fe60000041824 */
[C---:B------:R-:W-:Y:S01]  /*b4e0*/  FMUL.FTZ R78, R2.reuse, R78 ;  /* 0x0000004e024e7220 */ /* 0x040fe20000410000 */
[----:B------:R-:W2:Y:S01]  /*b4f0*/  MUFU.EX2 R165, R175 ;  /* 0x000000af00a57308 */ /* 0x000ea20000000800 */
[C---:B------:R-:W-:Y:S02]  /*b500*/  FMUL.FTZ R79, R2.reuse, R79 ;  /* 0x0000004f024f7220 */ /* 0x040fe40000410000 */
[C---:B------:R-:W-:Y:S01]  /*b510*/  FMUL.FTZ R90, R2.reuse, R90 ;  /* 0x0000005a025a7220 */ /* 0x040fe20000410000 */
[C---:B------:R-:W-:Y:S04]  /*b520*/  HMMA.16816.F32.BF16 R40, R112.reuse, R116, R40 ;  /* 0x000000747028723c */ /* 0x040fe80000041828 */
[C---:B------:R-:W-:Y:S02]  /*b530*/  FMUL.FTZ R91, R2.reuse, R91 ;  /* 0x0000005b025b7220 */ /* 0x040fe40000410000 */
[C---:B------:R-:W-:Y:S02]  /*b540*/  FMUL.FTZ R94, R2.reuse, R94 ;  /* 0x0000005e025e7220 */ /* 0x040fe40000410000 */
[-C--:B------:R-:W-:Y:S04]  /*b550*/  HMMA.16816.F32.BF16 R44, R112, R118.reuse, R44 ;  /* 0x00000076702c723c */ /* 0x080fe8000004182c */
[----:B------:R-:W-:Y:S01]  /*b560*/  FMUL.FTZ R95, R2, R95 ;  /* 0x0000005f025f7220 */ /* 0x000fe20000410000 */
[----:B-1----:R-:W-:Y:S01]  /*b570*/  F2FP.BF16.PACK_AB R160, R169, R168 ;  /* 0x000000a8a9a0723e */ /* 0x002fe200000010ff */
[C---:B------:R-:W-:Y:S02]  /*b580*/  FFMA.FTZ R2, R0.reuse, R228, R51 ;  /* 0x000000e400027223 */ /* 0x040fe40000010033 */
[----:B------:R-:W-:Y:S04]  /*b590*/  FMUL.FTZ R51, R0, R155 ;  /* 0x0000009b00337220 */ /* 0x000fe80000410000 */
[----:B------:R-:W-:Y:S01]  /*b5a0*/  FADD.FTZ R2, R50, R2 ;  /* 0x0000000232027221 */ /* 0x000fe20000010000 */
[----:B--2---:R-:W-:Y:S01]  /*b5b0*/  F2FP.BF16.PACK_AB R161, R165, R166 ;  /* 0x000000a6a5a1723e */ /* 0x004fe200000010ff */
[----:B------:R-:W-:Y:S02]  /*b5c0*/  FMUL.FTZ R50, R0, R154 ;  /* 0x0000009a00327220 */ /* 0x000fe40000410000 */
[----:B------:R-:W-:Y:S01]  /*b5d0*/  LDSM.16.MT88.4 R152, [R181+0x1400] ;  /* 0x00140000b598783b */ /* 0x000fe20000004200 */
[C---:B------:R-:W-:Y:S02]  /*b5e0*/  FMUL.FTZ R52, R100.reuse, R52 ;  /* 0x0000003464347220 */ /* 0x040fe40000410000 */
[----:B------:R-:W-:Y:S02]  /*b5f0*/  FMUL.FTZ R53, R100, R53 ;  /* 0x0000003564357220 */ /* 0x000fe40000410000 */
[C---:B------:R-:W-:Y:S03]  /*b600*/  HMMA.16816.F32.BF16 R48, R108.reuse, R118, R48 ;  /* 0x000000766c30723c */ /* 0x040fe60000041830 */
[----:B------:R-:W1:Y:S01]  /*b610*/  LDSM.16.MT88.4 R116, [R182+0xc00] ;  /* 0x000c0000b674783b */ /* 0x000e620000004200 */
[C---:B------:R-:W-:Y:S02]  /*b620*/  FMUL.FTZ R54, R0.reuse, R54 ;  /* 0x0000003600367220 */ /* 0x040fe40000410000 */
[----:B------:R-:W-:Y:S02]  /*b630*/  FMUL.FTZ R55, R0, R55 ;  /* 0x0000003700377220 */ /* 0x000fe40000410000 */
[C---:B------:R-:W-:Y:S04]  /*b640*/  FMUL.FTZ R64, R100.reuse, R64 ;  /* 0x0000004064407220 */ /* 0x040fe80000410000 */
        /* <DEDUP_REMOVED lines=21> */
[----:B------:R-:W-:Y:S02]  /*b7a0*/  FADD.FTZ R100, R203, R106 ;  /* 0x0000006acb647221 */ /* 0x000fe40000010000 */
[----:B------:R-:W1:Y:S01]  /*b7b0*/  MUFU.EX2 R106, R179 ;  /* 0x000000b3006a7308 */ /* 0x000e620000000800 */
[----:B------:R-:W-:Y:S01]  /*b7c0*/  FADD.FTZ R3, R219, R3 ;  /* 0x00000003db037221 */ /* 0x000fe20000010000 */
[-C--:B------:R-:W-:Y:S04]  /*b7d0*/  HMMA.16816.F32.BF16 R60, R112, R118.reuse, R60 ;  /* 0x00000076703c723c */ /* 0x080fe8000004183c */
[----:B------:R-:W-:Y:S02]  /*b7e0*/  FADD.FTZ R2, R214, R2 ;  /* 0x00000002d6027221 */ /* 0x000fe40000010000 */
[----:B------:R-:W-:Y:S02]  /*b7f0*/  FADD.FTZ R0, R205, R105 ;  /* 0x00000069cd007221 */ /* 0x000fe40000010000 */
[C---:B------:R-:W-:Y:S01]  /*b800*/  HMMA.16816.F32.BF16 R64, R108.reuse, R118, R64 ;  /* 0x000000766c40723c */ /* 0x040fe20000041840 */
[----:B------:R-:W2:Y:S03]  /*b810*/  LDSM.16.MT88.4 R116, [R181+0x1800] ;  /* 0x00180000b574783b */ /* 0x000ea60000004200 */
[----:B------:R-:W-:Y:S02]  /*b820*/  FADD.FTZ R105, R204, R100 ;  /* 0x00000064cc697221 */ /* 0x000fe40000010000 */
[----:B------:R-:W-:Y:S02]  /*b830*/  FADD.FTZ R100, R220, R3 ;  /* 0x00000003dc647221 */ /* 0x000fe40000010000 */
[----:B------:R-:W-:Y:S04]  /*b840*/  FADD.FTZ R3, R211, R2 ;  /* 0x00000002d3037221 */ /* 0x000fe80000010000 */
[----:B------:R-:W-:Y:S02]  /*b850*/  FADD.FTZ R100, R130, R100 ;  /* 0x0000006482647221 */ /* 0x000fe40000010000 */
[----:B------:R-:W-:Y:S01]  /*b860*/  FADD.FTZ R3, R129, R3 ;  /* 0x0000000381037221 */ /* 0x000fe20000010000 */
[----:B-1----:R-:W-:Y:S01]  /*b870*/  F2FP.BF16.PACK_AB R163, R106, R164 ;  /* 0x000000a46aa3723e */ /* 0x002fe200000010ff */
[----:B------:R-:W-:Y:S02]  /*b880*/  FADD.FTZ R100, R133, R100 ;  /* 0x0000006485647221 */ /* 0x000fe40000010000 */
[----:B------:R-:W-:Y:S02]  /*b890*/  FADD.FTZ R3, R132, R3 ;  /* 0x0000000384037221 */ /* 0x000fe40000010000 */
[----:B------:R-:W-:Y:S02]  /*b8a0*/  FADD.FTZ R2, R206, R0 ;  /* 0x00000000ce027221 */ /* 0x000fe40000010000 */
[----:B------:R-:W-:Y:S01]  /*b8b0*/  FADD.FTZ R0, R227, R105 ;  /* 0x00000069e3007221 */ /* 0x000fe20000010000 */
[----:B------:R-:W-:Y:S01]  /*b8c0*/  MOV R105, R103 ;  /* 0x0000006700697202 */ /* 0x000fe20000000f00 */
[----:B------:R-:W-:Y:S02]  /*b8d0*/  FADD.FTZ R2, R128, R2 ;  /* 0x0000000280027221 */ /* 0x000fe40000010000 */
[----:B------:R-:W-:Y:S02]  /*b8e0*/  FADD.FTZ R0, R107, R0 ;  /* 0x000000006b007221 */ /* 0x000fe40000010000 */
[----:B------:R-:W-:Y:S02]  /*b8f0*/  FADD.FTZ R2, R131, R2 ;  /* 0x0000000283027221 */ /* 0x000fe40000010000 */
[----:B------:R-:W-:Y:S02]  /*b900*/  FADD.FTZ R0, R218, R0 ;  /* 0x00000000da007221 */ /* 0x000fe40000010000 */
[----:B------:R-:W-:Y:S02]  /*b910*/  FADD.FTZ R3, R224, R3 ;  /* 0x00000003e0037221 */ /* 0x000fe40000010000 */
[----:B------:R-:W-:Y:S02]  /*b920*/  FADD.FTZ R2, R221, R2 ;  /* 0x00000002dd027221 */ /* 0x000fe40000010000 */
[----:B------:R-:W-:Y:S01]  /*b930*/  FADD.FTZ R0, R213, R0 ;  /* 0x00000000d5007221 */ /* 0x000fe20000010000 */
[-C--:B--2---:R-:W-:Y:S08]  /*b940*/  HMMA.16816.F32.BF16 R68, R108, R116.reuse, R68 ;  /* 0x000000746c44723c */ /* 0x084ff00000041844 */
[C---:B------:R-:W-:Y:S08]  /*b950*/  HMMA.16816.F32.BF16 R72, R112.reuse, R116, R72 ;  /* 0x000000747048723c */ /* 0x040ff00000041848 */
[-C--:B------:R-:W-:Y:S08]  /*b960*/  HMMA.16816.F32.BF16 R76, R112, R118.reuse, R76 ;  /* 0x00000076704c723c */ /* 0x080ff0000004184c */
[C---:B------:R-:W-:Y:S01]  /*b970*/  HMMA.16816.F32.BF16 R80, R108.reuse, R118, R80 ;  /* 0x000000766c50723c */ /* 0x040fe20000041850 */
[----:B------:R-:W1:Y:S07]  /*b980*/  LDSM.16.MT88.4 R116, [R182+0x1800] ;  /* 0x00180000b674783b */ /* 0x000e6e0000004200 */
[-C--:B-1----:R-:W-:Y:S08]  /*b990*/  HMMA.16816.F32.BF16 R84, R108, R116.reuse, R84 ;  /* 0x000000746c54723c */ /* 0x082ff00000041854 */
[C---:B------:R-:W-:Y:S07]  /*b9a0*/  HMMA.16816.F32.BF16 R88, R112.reuse, R116, R88 ;  /* 0x000000747058723c */ /* 0x040fee0000041858 */
[----:B------:R-:W-:Y:S01]  /*b9b0*/  F2FP.BF16.PACK_AB R116, R131, R128 ;  /* 0x000000808374723e */ /* 0x000fe200000010ff */
[-C--:B------:R-:W-:Y:S01]  /*b9c0*/  HMMA.16816.F32.BF16 R92, R112, R118.reuse, R92 ;  /* 0x00000076705c723c */ /* 0x080fe2000004185c */
[----:B------:R-:W1:Y:S03]  /*b9d0*/  LDSM.16.MT88.4 R112, [R181+0x400] ;  /* 0x00040000b570783b */ /* 0x000e660000004200 */
[----:B------:R-:W-:Y:S02]  /*b9e0*/  F2FP.BF16.PACK_AB R117, R218, R107 ;  /* 0x0000006bda75723e */ /* 0x000fe400000010ff */
[----:B------:R-:W-:Y:S02]  /*b9f0*/  MOV R107, R101 ;  /* 0x00000065006b7202 */ /* 0x000fe40000000f00 */
[----:B------:R-:W-:Y:S07]  /*ba00*/  HMMA.16816.F32.BF16 R96, R108, R118, R96 ;  /* 0x000000766c60723c */ /* 0x000fee0000041860 */
[----:B------:R-:W-:Y:S02]  /*ba10*/  F2FP.BF16.PACK_AB R108, R133, R130 ;  /* 0x00000082856c723e */ /* 0x000fe400000010ff */
[----:B------:R-:W-:Y:S03]  /*ba20*/  F2FP.BF16.PACK_AB R109, R132, R129 ;  /* 0x00000081846d723e */ /* 0x000fe600000010ff */
[----:B------:R-:W-:Y:S02]  /*ba30*/  F2FP.BF16.PACK_AB R110, R226, R222 ;  /* 0x000000dee26e723e */ /* 0x000fe400000010ff */
[----:B------:R-:W-:Y:S02]  /*ba40*/  F2FP.BF16.PACK_AB R111, R225, R224 ;  /* 0x000000e0e16f723e */ /* 0x000fe400000010ff */
[C---:B------:R-:W-:Y:S02]  /*ba50*/  F2FP.BF16.PACK_AB R118, R223.reuse, R221 ;  /* 0x000000dddf76723e */ /* 0x040fe400000010ff */
[C---:B------:R-:W-:Y:S03]  /*ba60*/  F2FP.BF16.PACK_AB R119, R212.reuse, R213 ;  /* 0x000000d5d477723e */ /* 0x040fe600000010ff */
[-C--:B-1----:R-:W-:Y:S08]  /*ba70*/  HMMA.16816.F32.BF16 R4, R108, R112.reuse, R4 ;  /* 0x000000706c04723c */ /* 0x082ff00000041804 */
[C---:B------:R-:W-:Y:S08]  /*ba80*/  HMMA.16816.F32.BF16 R8, R116.reuse, R112, R8 ;  /* 0x000000707408723c */ /* 0x040ff00000041808 */
[-C--:B------:R-:W-:Y:S08]  /*ba90*/  HMMA.16816.F32.BF16 R12, R116, R114.reuse, R12 ;  /* 0x00000072740c723c */ /* 0x080ff0000004180c */
        /* <DEDUP_REMOVED lines=43> */
[----:B------:R-:W-:Y:S02]  /*bd50*/  FADD.FTZ R5, R212, R0 ;  /* 0x00000000d4057221 */ /* 0x000fe40000010000 */
[----:B------:R-:W-:Y:S02]  /*bd60*/  FADD.FTZ R0, R168, R4 ;  /* 0x00000004a8007221 */ /* 0x000fe40000010000 */
[C---:B------:R-:W-:Y:S04]  /*bd70*/  HMMA.16816.F32.BF16 R64, R156.reuse, R6, R64 ;  /* 0x000000069c40723c */ /* 0x040fe80000041840 */
[----:B------:R-:W-:Y:S03]  /*bd80*/  FADD.FTZ R5, R166, R5 ;  /* 0x00000005a6057221 */ /* 0x000fe60000010000 */
[----:B------:R-:W-:Y:S01]  /*bd90*/  FADD.FTZ R7, R222, R100 ;  /* 0x00000064de077221 */ /* 0x000fe20000010000 */
[-C--:B--2---:R-:W-:Y:S04]  /*bda0*/  HMMA.16816.F32.BF16 R68, R156, R8.reuse, R68 ;  /* 0x000000089c44723c */ /* 0x084fe80000041844 */
[----:B------:R-:W-:Y:S01]  /*bdb0*/  MOV R100, R104 ;  /* 0x0000006800647202 */ /* 0x000fe20000000f00 */
        /* <DEDUP_REMOVED lines=11> */
[-C--:B---3--:R-:W-:Y:S04]  /*be70*/  HMMA.16816.F32.BF16 R84, R156, R12.reuse, R84 ;  /* 0x0000000c9c54723c */ /* 0x088fe80000041854 */
        /* <DEDUP_REMOVED lines=8> */
[----:B------:R-:W-:Y:S04]  /*bf00*/  HMMA.16816.F32.BF16 R96, R156, R14, R96 ;  /* 0x0000000e9c60723c */ /* 0x000fe80000041860 */
[----:B------:R-:W-:Y:S02]  /*bf10*/  FADD.FTZ R221, R167, R2 ;  /* 0x00000002a7dd7221 */ /* 0x000fe40000010000 */
[----:B------:R-:W-:Y:S01]  /*bf20*/  FADD.FTZ R223, R106, R0 ;  /* 0x000000006adf7221 */ /* 0x000fe20000010000 */
[----:B------:R-:W-:Y:S01]  /*bf30*/  MOV R106, R102 ;  /* 0x00000066006a7202 */ /* 0x000fe20000000f00 */
[----:B------:R-:W-:-:S05]  /*bf40*/  @P0 BRA `(.L_x_654) ;  /* 0xffffb91000000947 */ /* 0x000fca000383ffff */
.L_x_621:
[----:B------:R-:W-:Y:S01]  /*bf50*/  IMAD.MOV.U32 R0, RZ, RZ, c[0x0][0x2c4] ;  /* 0x0000b100ff007624 */ /* 0x000fe200078e00ff */
[----:B------:R-:W-:Y:S01]  /*bf60*/  IADD3 R2, R233, 0x1, -R232 ;  /* 0x00000001e9027810 */ /* 0x000fe20007ffe8e8 */
[----:B------:R-:W-:-:S03]  /*bf70*/  IMAD.MOV.U32 R4, RZ, RZ, c[0x0][0x32c] ;  /* 0x0000cb00ff047624 */ /* 0x000fc600078e00ff */
[----:B------:R-:W-:Y:S02]  /*bf80*/  ISETP.NE.AND P1, PT, R0, 0x1, PT ;  /* 0x000000010000780c */ /* 0x000fe40003f25270 */
[----:B------:R-:W-:Y:S02]  /*bf90*/  IADD3 R0, R250, 0x7f, RZ ;  /* 0x0000007ffa007810 */ /* 0x000fe40007ffe0ff */
[----:B------:R-:W-:-:S09]  /*bfa0*/  ISETP.GE.AND P0, PT, R4, 0x1, PT ;  /* 0x000000010400780c */ /* 0x000fd20003f06270 */
[----:B------:R-:W-:-:S05]  /*bfb0*/  @P1 IMAD.HI.U32 R3, R0, c[0x0][0x2c8], RZ ;  /* 0x0000b20000031a27 */ /* 0x000fca00078e00ff */
[----:B------:R-:W-:-:S05]  /*bfc0*/  @P1 SHF.R.U32.HI R0, RZ, c[0x0][0x2cc], R3 ;  /* 0x0000b300ff001a19 */ /* 0x000fca0000011603 */
[----:B------:R-:W-:-:S05]  /*bfd0*/  IMAD.IADD R0, R2, 0x1, R0 ;  /* 0x0000000102007824 */ /* 0x000fca00078e0200 */
[----:B------:R-:W-:Y:S01]  /*bfe0*/  IADD3 R2, R0, -c[0x0][0x324], RZ ;  /* 0x8000c90000027a10 */ /* 0x000fe20007ffe0ff */
[----:B------:R-:W-:Y:S05]  /*bff0*/  @!P0 BRA `(.L_x_655) ;  /* 0x0000011000008947 */ /* 0x000fea0003800000 */
[----:B------:R-:W-:Y:S01]  /*c000*/  ISETP.GT.AND P0, PT, R0, -0x1, PT ;  /* 0xffffffff0000780c */ /* 0x000fe20003f04270 */
[----:B------:R-:W-:-:S12]  /*c010*/  BSSY B0, `(.L_x_656) ;  /* 0x000000d000007945 */ /* 0x000fd80003800000 */
        /* <DEDUP_REMOVED lines=8> */
.L_x_657:
[----:B------:R-:W-:-:S04]  /*c0a0*/  MOV R3, 0x1 ;  /* 0x0000000100037802 */ /* 0x000fc80000000f00 */
[----:B------:R-:W-:-:S13]  /*c0b0*/  ISETP.NE.AND P0, PT, R3, c[0x0][0x32c], PT ;  /* 0x0000cb0003007a0c */ /* 0x000fda0003f05270 */
[----:B------:R-:W-:-:S05]  /*c0c0*/  @P0 IMAD.HI.U32 R3, R0, c[0x0][0x330], RZ ;  /* 0x0000cc0000030a27 */ /* 0x000fca00078e00ff */
[----:B------:R-:W-:Y:S02]  /*c0d0*/  @P0 SHF.R.U32.HI R0, RZ, c[0x0][0x334], R3 ;  /* 0x0000cd00ff000a19 */ /* 0x000fe40000011603 */
.L_x_658:
[----:B------:R-:W-:Y:S05]  /*c0e0*/  BSYNC B0 ;  /* 0x0000000000007941 */ /* 0x000fea0003800000 */
.L_x_656:
[----:B------:R-:W-:-:S05]  /*c0f0*/  IMAD R0, R0, c[0x0][0x32c], RZ ;  /* 0x0000cb0000007a24 */ /* 0x000fca00078e02ff */
[----:B------:R-:W-:-:S04]  /*c100*/  IMNMX R2, R2, R0, !PT ;  /* 0x0000000002027217 */ /* 0x000fc80007800200 */
.L_x_655:
[----:B------:R-:W-:-:S05]  /*c110*/  IADD3 R2, R2, 0x2f, RZ ;  /* 0x0000002f02027810 */ /* 0x000fca0007ffe0ff */
[----:B------:R-:W-:-:S05]  /*c120*/  IMAD.HI R2, R2, 0x2aaaaaab, RZ ;  /* 0x2aaaaaab02027827 */ /* 0x000fca00078e02ff */
[----:B------:R-:W-:-:S04]  /*c130*/  SHF.R.U32.HI R0, RZ, 0x1f, R2 ;  /* 0x0000001fff007819 */ /* 0x000fc80000011602 */
[----:B------:R-:W-:-:S04]  /*c140*/  LEA.HI.SX32 R0, R2, R0, 0x1d ;  /* 0x0000000002007211 */ /* 0x000fc800078feaff */
[----:B------:R-:W-:-:S04]  /*c150*/  IMNMX R227, R237, R0, !PT ;  /* 0x00000000ede37217 */ /* 0x000fc80007800200 */
[----:B------:R-:W-:-:S13]  /*c160*/  ISETP.GE.AND P0, PT, R208, R227, PT ;  /* 0x000000e3d000720c */ /* 0x000fda0003f06270 */
[----:B------:R-:W-:Y:S05]  /*c170*/  @!P0 BRA `(.L_x_659) ;  /* 0x0000320000008947 */ /* 0x000fea0003800000 */
.L_x_672:
[----:B------:R-:W-:Y:S04]  /*c180*/  DEPBAR.LE SB0, 0x0 ;  /* 0x000080000000791a */ /* 0x000fe80000000000 */
[----:B------:R-:W-:Y:S01]  /*c190*/  WARPSYNC 0xffffffff ;  /* 0xffffffff00007948 */ /* 0x000fe20003800000 */
[----:B------:R-:W-:Y:S01]  /*c1a0*/  BAR.SYNC.DEFER_BLOCKING 0x0 ;  /* 0x0000000000007b1d */ /* 0x000fe20000010000 */
[----:B------:R-:W-:Y:S01]  /*c1b0*/  ISETP.GT.AND P0, PT, R237, R208, PT ;  /* 0x000000d0ed00720c */ /* 0x000fe20003f04270 */
[----:B------:R-:W-:Y:S01]  /*c1c0*/  IMAD.MOV.U32 R106, RZ, RZ, R104 ;  /* 0x000000ffff6a7224 */ /* 0x000fe200078e0068 */
[----:B------:R-:W-:Y:S01]  /*c1d0*/  MOV R107, R103 ;  /* 0x00000067006b7202 */ /* 0x000fe20000000f00 */
[----:B------:R-:W-:Y:S02]  /*c1e0*/  IMAD.MOV.U32 R100, RZ, RZ, R102 ;  /* 0x000000ffff647224 */ /* 0x000fe400078e0066 */
        /* <DEDUP_REMOVED lines=27> */
.L_x_808:
[----:B------:R-:W-:-:S05]  /*c3a0*/  BRA.DIV ~URZ, `(.L_x_663) ;  /* 0x0000e2627f007947 */ /* 0x000fca000b800000 */
[----:B------:R4:W3:Y:S02]  /*c3b0*/  SHFL.IDX PT, R0, R11, RZ, 0x1c1f ;  /* 0x001c1fff0b007589 */ /* 0x0008e400000e0000 */
.L_x_809:
        /* <DEDUP_REMOVED lines=25> */
.L_x_810:
        /* <DEDUP_REMOVED lines=15> */
.L_x_661:
[----:B------:R-:W-:Y:S05]  /*c640*/  BSYNC B0 ;  /* 0x0000000000007941 */ /* 0x000fea0003800000 */
.L_x_660:
        /* <DEDUP_REMOVED lines=95> */
[----:B------:R5:W2:Y:S01]  /*cc40*/  MUFU.TANH R206, R2 ;  /* 0x0000000200ce7308 */ /* 0x000aa20000002400 */
[----:B---3--:R-:W-:Y:S09]  /*cc50*/  FMUL.FTZ R3, R18, c[0x0][0x320] ;  /* 0x0000c80012037a20 */ /* 0x008ff20000410000 */
[----:B------:R-:W3:Y:S01]  /*cc60*/  MUFU.TANH R175, R3 ;  /* 0x0000000300af7308 */ /* 0x000ee20000002400 */
[----:B-1----:R-:W-:Y:S09]  /*cc70*/  FMUL.FTZ R0, R6, c[0x0][0x320] ;  /* 0x0000c80006007a20 */ /* 0x002ff20000410000 */
[----:B------:R1:W1:Y:S01]  /*cc80*/  MUFU.TANH R200, R0 ;  /* 0x0000000000c87308 */ /* 0x0002620000002400 */
[----:B-----5:R-:W-:Y:S09]  /*cc90*/  FMUL.FTZ R2, R19, c[0x0][0x320] ;  /* 0x0000c80013027a20 */ /* 0x020ff20000410000 */
[----:B------:R-:W2:Y:S01]  /*cca0*/  MUFU.TANH R174, R2 ;  /* 0x0000000200ae7308 */ /* 0x000ea20000002400 */
[----:B-1----:R-:W-:Y:S02]  /*ccb0*/  FMUL.FTZ R0, R7, c[0x0][0x320] ;  /* 0x0000c80007007a20 */ /* 0x002fe40000410000 */
[----:B------:R-:W1:Y:S07]  /*ccc0*/  LDSM.16.M88.4 R4, [R187] ;  /* 0x00000000bb04783b */ /* 0x000e6e0000000200 */
[----:B------:R5:W1:Y:S02]  /*ccd0*/  MUFU.TANH R199, R0 ;  /* 0x0000000000c77308 */ /* 0x000a640000002400 */
[----:B-----5:R-:W-:Y:S02]  /*cce0*/  FMUL.FTZ R0, R8, c[0x0][0x320] ;  /* 0x0000c80008007a20 */ /* 0x020fe40000410000 */
[----:B------:R-:W-:Y:S06]  /*ccf0*/  FMUL.FTZ R8, R17, c[0x0][0x320] ;  /* 0x0000c80011087a20 */ /* 0x000fec0000410000 */
[----:B------:R5:W2:Y:S10]  /*cd00*/  MUFU.TANH R204, R0 ;  /* 0x0000000000cc7308 */ /* 0x000ab40000002400 */
[----:B------:R2:W2:Y:S01]  /*cd10*/  MUFU.TANH R167, R8 ;  /* 0x0000000800a77308 */ /* 0x0004a20000002400 */
[-C--:B-1----:R-:W-:Y:S08]  /*cd20*/  HMMA.16816.F32.BF16 R20, R160, R4.reuse, R20 ;  /* 0x00000004a014723c */ /* 0x082ff00000041814 */
[C---:B------:R-:W-:Y:S04]  /*cd30*/  HMMA.16816.F32.BF16 R24, R168.reuse, R4, R24 ;  /* 0x00000004a818723c */ /* 0x040fe80000041818 */
[----:B-----5:R-:W-:Y:S04]  /*cd40*/  FMUL.FTZ R0, R9, c[0x0][0x320] ;  /* 0x0000c80009007a20 */ /* 0x020fe80000410000 */
[-C--:B------:R-:W-:Y:S01]  /*cd50*/  HMMA.16816.F32.BF16 R28, R168, R6.reuse, R28 ;  /* 0x00000006a81c723c */ /* 0x080fe2000004181c */
[----:B------:R1:W1:Y:S01]  /*cd60*/  MUFU.TANH R205, R0 ;  /* 0x0000000000cd7308 */ /* 0x0002620000002400 */
[----:B--2---:R-:W2:Y:S06]  /*cd70*/  LDSM.16.M88.4 R8, [R186] ;  /* 0x00000000ba08783b */ /* 0x004eac0000000200 */
[C---:B------:R-:W-:Y:S01]  /*cd80*/  HMMA.16816.F32.BF16 R32, R160.reuse, R6, R32 ;  /* 0x00000006a020723c */ /* 0x040fe20000041820 */
[----:B------:R-:W-:Y:S04]  /*cd90*/  DEPBAR.LE SB0, 0x0 ;  /* 0x000080000000791a */ /* 0x000fe80000000000 */
[----:B------:R-:W-:Y:S03]  /*cda0*/  BAR.SYNC.DEFER_BLOCKING 0x0 ;  /* 0x0000000000007b1d */ /* 0x000fe60000010000 */
[----:B------:R-:W-:Y:S04]  /*cdb0*/  FMUL.FTZ R3, R26, c[0x0][0x320] ;  /* 0x0000c8001a037a20 */ /* 0x000fe80000410000 */
[----:B------:R-:W-:Y:S01]  /*cdc0*/  FMUL.FTZ R2, R27, c[0x0][0x320] ;  /* 0x0000c8001b027a20 */ /* 0x000fe20000410000 */
[----:B------:R5:W2:Y:S01]  /*cdd0*/  MUFU.TANH R178, R3 ;  /* 0x0000000300b27308 */ /* 0x000aa20000002400 */
[----:B-1----:R-:W-:Y:S09]  /*cde0*/  FMUL.FTZ R0, R12, c[0x0][0x320] ;  /* 0x0000c8000c007a20 */ /* 0x002ff20000410000 */
[----:B------:R1:W1:Y:S01]  /*cdf0*/  MUFU.TANH R198, R0 ;  /* 0x0000000000c67308 */ /* 0x0002620000002400 */
[----:B------:R-:W-:Y:S09]  /*ce00*/  FMUL.FTZ R4, R33, c[0x0][0x320] ;  /* 0x0000c80021047a20 */ /* 0x000ff20000410000 */
[----:B------:R3:W3:Y:S01]  /*ce10*/  MUFU.TANH R176, R2 ;  /* 0x0000000200b07308 */ /* 0x0006e20000002400 */
[----:B-----5:R-:W-:Y:S01]  /*ce20*/  FMUL.FTZ R3, R34, c[0x0][0x320] ;  /* 0x0000c80022037a20 */ /* 0x020fe20000410000 */
[-C--:B--2---:R-:W-:Y:S08]  /*ce30*/  HMMA.16816.F32.BF16 R36, R160, R8.reuse, R36 ;  /* 0x00000008a024723c */ /* 0x084ff00000041824 */
[----:B------:R-:W2:Y:S01]  /*ce40*/  MUFU.TANH R26, R4 ;  /* 0x00000004001a7308 */ /* 0x000ea20000002400 */
[----:B-1----:R-:W-:Y:S01]  /*ce50*/  FMUL.FTZ R0, R13, c[0x0][0x320] ;  /* 0x0000c8000d007a20 */ /* 0x002fe20000410000 */
[C---:B------:R-:W-:Y:S08]  /*ce60*/  HMMA.16816.F32.BF16 R40, R168.reuse, R8, R40 ;  /* 0x00000008a828723c */ /* 0x040ff00000041828 */
[----:B------:R1:W1:Y:S01]  /*ce70*/  MUFU.TANH R197, R0 ;  /* 0x0000000000c57308 */ /* 0x0002620000002400 */
[-C--:B------:R-:W-:Y:S03]  /*ce80*/  HMMA.16816.F32.BF16 R44, R168, R10.reuse, R44 ;  /* 0x0000000aa82c723c */ /* 0x080fe6000004182c */
[----:B---3--:R-:W-:Y:S06]  /*ce90*/  FMUL.FTZ R2, R35, c[0x0][0x320] ;  /* 0x0000c80023027a20 */ /* 0x008fec0000410000 */
[----:B------:R3:W2:Y:S01]  /*cea0*/  MUFU.TANH R27, R2 ;  /* 0x00000002001b7308 */ /* 0x0006a20000002400 */
[----:B------:R-:W-:Y:S04]  /*ceb0*/  HMMA.16816.F32.BF16 R48, R160, R10, R48 ;  /* 0x0000000aa030723c */ /* 0x000fe80000041830 */
[----:B-1----:R-:W-:Y:S05]  /*cec0*/  FMUL.FTZ R0, R14, c[0x0][0x320] ;  /* 0x0000c8000e007a20 */ /* 0x002fea0000410000 */
[----:B------:R1:W1:Y:S11]  /*ced0*/  MUFU.TANH R203, R0 ;  /* 0x0000000000cb7308 */ /* 0x0002760000002400 */
[----:B------:R-:W-:Y:S04]  /*cee0*/  @!UPT UIADD3 URZ, URZ, URZ, URZ ;  /* 0x0000003f3f3ff290 */ /* 0x000fe8000fffe03f */
[----:B---3--:R-:W-:Y:S04]  /*cef0*/  FMUL.FTZ R2, R49, c[0x0][0x320] ;  /* 0x0000c80031027a20 */ /* 0x008fe80000410000 */
[----:B------:R-:W3:Y:S01]  /*cf00*/  MUFU.TANH R11, R2 ;  /* 0x00000002000b7308 */ /* 0x000ee20000002400 */
[----:B-1----:R-:W-:Y:S09]  /*cf10*/  FMUL.FTZ R0, R15, c[0x0][0x320] ;  /* 0x0000c8000f007a20 */ /* 0x002ff20000410000 */
        /* <DEDUP_REMOVED lines=18> */
[----:B------:R1:W1:Y:S10]  /*d040*/  MUFU.TANH R29, R3 ;  /* 0x00000003001d7308 */ /* 0x0002740000002400 */
[----:B------:R5:W2:Y:S01]  /*d050*/  MUFU.TANH R156, R0 ;  /* 0x00000000009c7308 */ /* 0x000aa20000002400 */
[----:B-1----:R-:W-:Y:S09]  /*d060*/  FMUL.FTZ R3, R48, c[0x0][0x320] ;  /* 0x0000c80030037a20 */ /* 0x002ff20000410000 */
[----:B------:R-:W1:Y:S01]  /*d070*/  MUFU.TANH R12, R3 ;  /* 0x00000003000c7308 */ /* 0x000e620000002400 */
[----:B-----5:R-:W-:Y:S09]  /*d080*/  FMUL.FTZ R0, R30, c[0x0][0x320] ;  /* 0x0000c8001e007a20 */ /* 0x020ff20000410000 */
        /* <DEDUP_REMOVED lines=44> */
[C---:B------:R-:W-:Y:S01]  /*d350*/  @!P1 IADD3 R3, P0, R0.reuse, R244, RZ ;  /* 0x000000f400039210 */ /* 0x040fe20007f1e0ff */
[----:B------:R-:W-:Y:S03]  /*d360*/  IMAD.MOV R4, RZ, RZ, -R0 ;  /* 0x000000ffff047224 */ /* 0x000fe600078e0a00 */
[----:B------:R-:W-:Y:S01]  /*d370*/  @!P1 LEA.HI.X.SX32 R0, R0, R248, 0x1, P0 ;  /* 0x000000f800009211 */ /* 0x000fe200000f0eff */
        /* <DEDUP_REMOVED lines=17> */
[----:B------:R-:W-:Y:S01]  /*d490*/  ISETP.GE.AND P0, PT, R6, 0x1, PT ;  /* 0x000000010600780c */ /* 0x000fe20003f06270 */
[----:B------:R-:W-:-:S10]  /*d4a0*/  BRA.DIV ~URZ, `(.L_x_667) ;  /* 0x0000d2a27f007947 */ /* 0x000fd4000b800000 */
[----:B------:R1:W2:Y:S02]  /*d4b0*/  SHFL.IDX PT, R4, R7, RZ, 0x1c1f ;  /* 0x001c1fff07047589 */ /* 0x0002a400000e0000 */
.L_x_811:
[----:B------:R-:W-:-:S05]  /*d4c0*/  BRA.DIV ~URZ, `(.L_x_668) ;  /* 0x0000d2f27f007947 */ /* 0x000fca000b800000 */
[----:B------:R3:W4:Y:S02]  /*d4d0*/  SHFL.IDX PT, R0, R8, RZ, 0x1c1f ;  /* 0x001c1fff08007589 */ /* 0x00072400000e0000 */
.L_x_812:
        /* <DEDUP_REMOVED lines=25> */
.L_x_813:
[----:B--2---:R-:W-:Y:S02]  /*d670*/  IMAD.SHL.U32 R2, R210, 0x2, RZ ;  /* 0x00000002d2027824 */ /* 0x004fe400078e00ff */
[C---:B------:R-:W-:Y:S03]  /*d680*/  IMAD.SHL.U32 R5, R235.reuse, 0x2, RZ ;  /* 0x00000002eb057824 */ /* 0x040fe600078e00ff */
[----:B------:R-:W-:Y:S05]  /*d690*/  @P0 IADD3 R2, P1, R0, R2, RZ ;  /* 0x0000000200020210 */ /* 0x000fea0007f3e0ff */
[----:B-1----:R-:W-:Y:S01]  /*d6a0*/  @P0 IMAD.X R3, R4, 0x1, R217, P1 ;  /* 0x0000000104030824 */ /* 0x002fe200008e06d9 */
[----:B------:R-:W-:Y:S11]  /*d6b0*/  @P0 ISETP.GE.AND P1, PT, R210, c[0x0][0x1d4], PT ;  /* 0x00007500d2000a0c */ /* 0x000ff60003f26270 */
[----:B------:R-:W-:Y:S02]  /*d6c0*/  @!UPT UIADD3 URZ, URZ, URZ, URZ ;  /* 0x0000003f3f3ff290 */ /* 0x000fe4000fffe03f */
[----:B------:R-:W-:Y:S01]  /*d6d0*/  @!PT LDS RZ, [RZ] ;  /* 0x00000000fffff984 */ /* 0x000fe20000000800 */
[----:B------:R-:W-:Y:S01]  /*d6e0*/  @!PT LDS RZ, [RZ] ;  /* 0x00000000fffff984 */ /* 0x000fe20000000800 */
[----:B------:R-:W-:Y:S01]  /*d6f0*/  @!PT LDS RZ, [RZ] ;  /* 0x00000000fffff984 */ /* 0x000fe20000000800 */
[----:B------:R1:W-:Y:S02]  /*d700*/  @P0 LDGSTS.E.BYPASS.LTC128B.128 [R195+0x4480], [R2.64], !P1 ;  /* 0x0448000002c30fae */ /* 0x0003e4000c901d46 */
[----:B-1----:R-:W-:Y:S01]  /*d710*/  @P0 IADD3 R2, P1, R0, R5, RZ ;  /* 0x0000000500020210 */ /* 0x002fe20007f3e0ff */
[----:B------:R-:W-:Y:S04]  /*d720*/  IMAD.SHL.U32 R5, R236, 0x2, RZ ;  /* 0x00000002ec057824 */ /* 0x000fe800078e00ff */
[----:B------:R-:W-:Y:S01]  /*d730*/  @P0 IMAD.X R3, R4, 0x1, R215, P1 ;  /* 0x0000000104030824 */ /* 0x000fe200008e06d7 */
[----:B------:R-:W-:Y:S11]  /*d740*/  @P0 ISETP.GE.AND P1, PT, R235, c[0x0][0x1d4], PT ;  /* 0x00007500eb000a0c */ /* 0x000ff60003f26270 */
[----:B------:R-:W-:Y:S02]  /*d750*/  @!UPT UIADD3 URZ, URZ, URZ, URZ ;  /* 0x0000003f3f3ff290 */ /* 0x000fe4000fffe03f */
[----:B------:R1:W-:Y:S02]  /*d760*/  @P0 LDGSTS.E.BYPASS.LTC128B.128 [R195+0x5080], [R2.64], !P1 ;  /* 0x0508000002c30fae */ /* 0x0003e4000c901d46 */
[----:B-1----:R-:W-:Y:S05]  /*d770*/  @P0 IADD3 R2, P1, R0, R5, RZ ;  /* 0x0000000500020210 */ /* 0x002fea0007f3e0ff */
[----:B------:R-:W-:Y:S01]  /*d780*/  @P0 IMAD.X R3, R4, 0x1, R216, P1 ;  /* 0x0000000104030824 */ /* 0x000fe200008e06d8 */
[----:B------:R-:W-:Y:S11]  /*d790*/  @P0 ISETP.GE.AND P1, PT, R236, c[0x0][0x1d4], PT ;  /* 0x00007500ec000a0c */ /* 0x000ff60003f26270 */
[----:B------:R-:W-:Y:S02]  /*d7a0*/  @!UPT UIADD3 URZ, URZ, URZ, URZ ;  /* 0x0000003f3f3ff290 */ /* 0x000fe4000fffe03f */
[----:B------:R1:W-:Y:S02]  /*d7b0*/  @P0 LDGSTS.E.BYPASS.LTC128B.128 [R195+0x5c80], [R2.64], !P1 ;  /* 0x05c8000002c30fae */ /* 0x0003e4000c901d46 */
.L_x_666:
[----:B--234-:R-:W-:Y:S05]  /*d7c0*/  BSYNC B0 ;  /* 0x0000000000007941 */ /* 0x01cfea0003800000 */
.L_x_665:
[----:B------:R-:W-:Y:S01]  /*d7d0*/  FMNMX.FTZ R4, R196, R104, !PT ;  /* 0x00000068c4047209 */ /* 0x000fe20007810000 */
[----:B------:R-:W0:Y:S01]  /*d7e0*/  LDGDEPBAR ;  /* 0x00000000000079af */ /* 0x000e220000000000 */
        /* <DEDUP_REMOVED lines=49> */
.L_x_814:
        /* <DEDUP_REMOVED lines=15> */
.L_x_815:
[----:B--2---:R-:W-:Y:S01]  /*dbf0*/  FMNMX.FTZ R105, R0, R4, !PT ;  /* 0x0000000400697209 */ /* 0x004fe20007810000 */
[----:B------:R-:W-:Y:S01]  /*dc00*/  FMUL.FTZ R0, R104, c[0x0][0x2d0] ;  /* 0x0000b40068007a20 */ /* 0x000fe20000410000 */
[----:B------:R-:W-:Y:S01]  /*dc10*/  WARPSYNC 0xffffffff ;  /* 0xffffffff00007948 */ /* 0x000fe20003800000 */
[----:B-1----:R-:W-:Y:S01]  /*dc20*/  FMUL.FTZ R4, R102, c[0x0][0x2d0] ;  /* 0x0000b40066047a20 */ /* 0x002fe20000410000 */
[----:B------:R-:W-:Y:S01]  /*dc30*/  ISETP.GT.AND P0, PT, R208, R227, PT ;  /* 0x000000e3d000720c */ /* 0x000fe20003f04270 */
[--C-:B------:R-:W-:Y:S02]  /*dc40*/  FFMA.FTZ R8, R196, c[0x0][0x2d0], -R0.reuse ;  /* 0x0000b400c4087a23 */ /* 0x100fe40000010800 */
[--C-:B------:R-:W-:Y:S02]  /*dc50*/  FFMA.FTZ R7, R179, c[0x0][0x2d0], -R0.reuse ;  /* 0x0000b400b3077a23 */ /* 0x100fe40000010800 */
[--C-:B------:R-:W-:Y:S02]  /*dc60*/  FFMA.FTZ R168, R30, c[0x0][0x2d0], -R0.reuse ;  /* 0x0000b4001ea87a23 */ /* 0x100fe40000010800 */
        /* <DEDUP_REMOVED lines=10> */
[----:B------:R-:W-:Y:S01]  /*dd10*/  FADD.FTZ R0, -R102, R100 ;  /* 0x0000006466007221 */ /* 0x000fe20000010100 */
[----:B------:R-:W-:Y:S01]  /*dd20*/  MUFU.EX2 R225, R167 ;  /* 0x000000a700e17308 */ /* 0x000fe20000000800 */
[----:B------:R-:W-:Y:S02]  /*dd30*/  FMUL.FTZ R3, R103, c[0x0][0x2d0] ;  /* 0x0000b40067037a20 */ /* 0x000fe40000410000 */
[----:B------:R-:W-:Y:S02]  /*dd40*/  FMUL.FTZ R0, R0, c[0x0][0x2d0] ;  /* 0x0000b40000007a20 */ /* 0x000fe40000410000 */
        /* <DEDUP_REMOVED lines=14> */
[--C-:B------:R-:W-:Y:S01]  /*de30*/  FFMA.FTZ R32, R198, c[0x0][0x2d0], -R4.reuse ;  /* 0x0000b400c6207a23 */ /* 0x100fe20000010804 */
[----:B------:R-:W-:Y:S01]  /*de40*/  MUFU.EX2 R35, R5 ;  /* 0x0000000500237308 */ /* 0x000fe20000000800 */
[--C-:B------:R-:W-:Y:S02]  /*de50*/  FFMA.FTZ R19, R197, c[0x0][0x2d0], -R4.reuse ;  /* 0x0000b400c5137a23 */ /* 0x100fe40000010804 */
[--C-:B------:R-:W-:Y:S02]  /*de60*/  FFMA.FTZ R157, R172, c[0x0][0x2d0], -R4.reuse ;  /* 0x0000b400ac9d7a23 */ /* 0x100fe40000010804 */
[--C-:B-1----:R-:W-:Y:S02]  /*de70*/  FFMA.FTZ R0, R204, c[0x0][0x2d0], -R4.reuse ;  /* 0x0000b400cc007a23 */ /* 0x102fe40000010804 */
[--C-:B------:R-:W-:Y:S02]  /*de80*/  FFMA.FTZ R172, R21, c[0x0][0x2d0], -R4.reuse ;  /* 0x0000b40015ac7a23 */ /* 0x100fe40000010804 */
[--C-:B------:R-:W-:Y:S01]  /*de90*/  FFMA.FTZ R173, R28, c[0x0][0x2d0], -R4.reuse ;  /* 0x0000b4001cad7a23 */ /* 0x100fe20000010804 */
[----:B------:R1:W2:Y:S01]  /*dea0*/  MUFU.EX2 R37, R0 ;  /* 0x0000000000257308 */ /* 0x0002a20000000800 */
[--C-:B------:R-:W-:Y:S02]  /*deb0*/  FFMA.FTZ R174, R15, c[0x0][0x2d0], -R4.reuse ;  /* 0x0000b4000fae7a23 */ /* 0x100fe40000010804 */
[--C-:B------:R-:W-:Y:S02]  /*dec0*/  FFMA.FTZ R159, R177, c[0x0][0x2d0], -R4.reuse ;  /* 0x0000b400b19f7a23 */ /* 0x100fe40000010804 */
[--C-:B------:R-:W-:Y:S02]  /*ded0*/  FFMA.FTZ R158, R158, c[0x0][0x2d0], -R4.reuse ;  /* 0x0000b4009e9e7a23 */ /* 0x100fe40000010804 */
[--C-:B------:R-:W-:Y:S02]  /*dee0*/  FFMA.FTZ R156, R156, c[0x0][0x2d0], -R4.reuse ;  /* 0x0000b4009c9c7a23 */ /* 0x100fe40000010804 */
[----:B------:R-:W-:Y:S01]  /*def0*/  FFMA.FTZ R171, R16, c[0x0][0x2d0], -R4 ;  /* 0x0000b40010ab7a23 */ /* 0x000fe20000010804 */
[----:B------:R-:W-:Y:S10]  /*df00*/  MUFU.EX2 R22, R7 ;  /* 0x0000000700167308 */ /* 0x000ff40000000800 */
[----:B------:R-:W-:Y:S01]  /*df10*/  MUFU.EX2 R36, R6 ;  /* 0x0000000600247308 */ /* 0x000fe20000000800 */
[----:B-1----:R-:W-:Y:S04]  /*df20*/  FADD.FTZ R0, -R104, R106 ;  /* 0x0000006a68007221 */ /* 0x002fe80000010100 */
[----:B------:R-:W-:Y:S05]  /*df30*/  FMUL.FTZ R0, R0, c[0x0][0x2d0] ;  /* 0x0000b40000007a20 */ /* 0x000fea0000410000 */
[----:B------:R-:W-:Y:S10]  /*df40*/  MUFU.EX2 R198, R32 ;  /* 0x0000002000c67308 */ /* 0x000ff40000000800 */
[----:B------:R1:W-:Y:S10]  /*df50*/  MUFU.EX2 R100, R0 ;  /* 0x0000000000647308 */ /* 0x0003f40000000800 */
        /* <DEDUP_REMOVED lines=8> */
[----:B-1----:R-:W-:Y:S02]  /*dfe0*/  FFMA.FTZ R0, R205, c[0x0][0x2d0], -R4 ;  /* 0x0000b400cd007a23 */ /* 0x002fe40000010804 */
[----:B------:R-:W-:Y:S07]  /*dff0*/  FMUL.FTZ R4, R105, c[0x0][0x2d0] ;  /* 0x0000b40069047a20 */ /* 0x000fee0000410000 */
        /* <DEDUP_REMOVED lines=14> */
[----:B------:R-:W-:Y:S02]  /*e0e0*/  FFMA.FTZ R177, R17, c[0x0][0x2d0], -R4 ;  /* 0x0000b40011b17a23 */ /* 0x000fe40000010804 */
[----:B-1----:R-:W-:Y:S04]  /*e0f0*/  FADD.FTZ R0, -R105, R101 ;  /* 0x0000006569007221 */ /* 0x002fe80000010100 */
[----:B------:R-:W-:Y:S01]  /*e100*/  FMUL.FTZ R0, R0, c[0x0][0x2d0] ;  /* 0x0000b40000007a20 */ /* 0x000fe20000410000 */
[----:B------:R-:W-:Y:S10]  /*e110*/  MUFU.EX2 R17, R5 ;  /* 0x0000000500117308 */ /* 0x000ff40000000800 */
        /* <DEDUP_REMOVED lines=13> */
[----:B------:R-:W-:Y:S01]  /*e1f0*/  MUFU.EX2 R107, R177 ;  /* 0x000000b1006b7308 */ /* 0x000fe20000000800 */
[C---:B--2---:R-:W-:Y:S02]  /*e200*/  FFMA.FTZ R4, R2.reuse, R221, R37 ;  /* 0x000000dd02047223 */ /* 0x044fe40000010025 */
[C---:B------:R-:W-:Y:S01]  /*e210*/  FMUL.FTZ R12, R2.reuse, R124 ;  /* 0x0000007c020c7220 */ /* 0x040fe20000410000 */
        /* <DEDUP_REMOVED lines=9> */
[----:B------:R-:W-:Y:S01]  /*e2b0*/  FMUL.FTZ R40, R2, R112 ;  /* 0x0000007002287220 */ /* 0x000fe20000410000 */
[----:B------:R-:W-:Y:S01]  /*e2c0*/  F2FP.BF16.PACK_AB R112, R34, R37 ;  /* 0x000000252270723e */ /* 0x000fe200000010ff */
[----:B------:R-:W-:Y:S01]  /*e2d0*/  FMUL.FTZ R41, R2, R113 ;  /* 0x0000007102297220 */ /* 0x000fe20000410000 */
[----:B------:R-:W-:Y:S01]  /*e2e0*/  F2FP.BF16.PACK_AB R113, R178, R17 ;  /* 0x00000011b271723e */ /* 0x000fe200000010ff */
[----:B------:R-:W-:Y:S01]  /*e2f0*/  FMUL.FTZ R44, R2, R108 ;  /* 0x0000006c022c7220 */ /* 0x000fe20000410000 */
[----:B------:R-:W-:Y:S01]  /*e300*/  F2FP.BF16.PACK_AB R108, R22, R23 ;  /* 0x00000017166c723e */ /* 0x000fe200000010ff */
[C---:B------:R-:W-:Y:S01]  /*e310*/  FMUL.FTZ R45, R2.reuse, R109 ;  /* 0x0000006d022d7220 */ /* 0x040fe20000410000 */
[----:B------:R-:W-:Y:S01]  /*e320*/  F2FP.BF16.PACK_AB R109, R35, R36 ;  /* 0x00000024236d723e */ /* 0x000fe200000010ff */
[C---:B------:R-:W-:Y:S01]  /*e330*/  FMUL.FTZ R56, R2.reuse, R56 ;  /* 0x0000003802387220 */ /* 0x040fe20000410000 */
[----:B------:R1:W-:Y:S01]  /*e340*/  MUFU.EX2 R129, R159 ;  /* 0x0000009f00817308 */ /* 0x0003e20000000800 */
        /* <DEDUP_REMOVED lines=11> */
[----:B------:R-:W-:Y:S01]  /*e400*/  FFMA.FTZ R2, R100, R222, R23 ;  /* 0x000000de64027223 */ /* 0x000fe20000010017 */
[----:B-1----:R-:W-:Y:S01]  /*e410*/  F2FP.BF16.PACK_AB R159, R179, R196 ;  /* 0x000000c4b39f723e */ /* 0x002fe200000010ff */
[----:B------:R-:W-:Y:S01]  /*e420*/  FMUL.FTZ R14, R0, R126 ;  /* 0x0000007e000e7220 */ /* 0x000fe20000410000 */
[----:B------:R-:W-:Y:S01]  /*e430*/  MUFU.EX2 R222, R168 ;  /* 0x000000a800de7308 */ /* 0x000fe20000000800 */
[----:B------:R-:W-:Y:S02]  /*e440*/  FADD.FTZ R128, R22, R2 ;  /* 0x0000000216807221 */ /* 0x000fe40000010000 */
[----:B------:R-:W1:Y:S01]  /*e450*/  LDSM.16.MT88.4 R20, [R181] ;  /* 0x00000000b514783b */ /* 0x000e620000004200 */
[C---:B------:R-:W-:Y:S02]  /*e460*/  FMUL.FTZ R15, R0.reuse, R127 ;  /* 0x0000007f000f7220 */ /* 0x040fe40000410000 */
[C---:B------:R-:W-:Y:S02]  /*e470*/  FMUL.FTZ R26, R0.reuse, R122 ;  /* 0x0000007a001a7220 */ /* 0x040fe40000410000 */
[C---:B------:R-:W-:Y:S02]  /*e480*/  FMUL.FTZ R27, R0.reuse, R123 ;  /* 0x0000007b001b7220 */ /* 0x040fe40000410000 */
[C---:B------:R-:W-:Y:S01]  /*e490*/  FMUL.FTZ R30, R0.reuse, R118 ;  /* 0x00000076001e7220 */ /* 0x040fe20000410000 */
[----:B------:R-:W-:Y:S01]  /*e4a0*/  LDSM.16.MT88.4 R120, [R182+0x400] ;  /* 0x00040000b678783b */ /* 0x000fe20000004200 */
[C---:B------:R-:W-:Y:S01]  /*e4b0*/  FMUL.FTZ R31, R0.reuse, R119 ;  /* 0x00000077001f7220 */ /* 0x040fe20000410000 */
[----:B------:R-:W2:Y:S01]  /*e4c0*/  MUFU.EX2 R168, R173 ;  /* 0x000000ad00a87308 */ /* 0x000ea20000000800 */
[C---:B------:R-:W-:Y:S02]  /*e4d0*/  FMUL.FTZ R10, R0.reuse, R130 ;  /* 0x00000082000a7220 */ /* 0x040fe40000410000 */
[C---:B------:R-:W-:Y:S02]  /*e4e0*/  FMUL.FTZ R11, R0.reuse, R131 ;  /* 0x00000083000b7220 */ /* 0x040fe40000410000 */
[----:B------:R-:W-:Y:S01]  /*e4f0*/  FMUL.FTZ R42, R0, R114 ;  /* 0x00000072002a7220 */ /* 0x000fe20000410000 */
[----:B------:R-:W-:Y:S01]  /*e500*/  F2FP.BF16.PACK_AB R114, R202, R198 ;  /* 0x000000c6ca72723e */ /* 0x000fe200000010ff */
[----:B------:R-:W-:Y:S01]  /*e510*/  FMUL.FTZ R43, R0, R115 ;  /* 0x00000073002b7220 */ /* 0x000fe20000410000 */
[----:B------:R-:W-:Y:S01]  /*e520*/  F2FP.BF16.PACK_AB R115, R226, R197 ;  /* 0x000000c5e273723e */ /* 0x000fe200000010ff */
[C---:B------:R-:W-:Y:S01]  /*e530*/  FMUL.FTZ R46, R0.reuse, R110 ;  /* 0x0000006e002e7220 */ /* 0x040fe20000410000 */
[----:B------:R-:W-:Y:S01]  /*e540*/  F2FP.BF16.PACK_AB R110, R205, R218 ;  /* 0x000000dacd6e723e */ /* 0x000fe200000010ff */
[C---:B------:R-:W-:Y:S01]  /*e550*/  FMUL.FTZ R47, R0.reuse, R111 ;  /* 0x0000006f002f7220 */ /* 0x040fe20000410000 */
[----:B------:R-:W-:Y:S01]  /*e560*/  F2FP.BF16.PACK_AB R111, R203, R201 ;  /* 0x000000c9cb6f723e */ /* 0x000fe200000010ff */
[C---:B------:R-:W-:Y:S01]  /*e570*/  FMUL.FTZ R58, R0.reuse, R58 ;  /* 0x0000003a003a7220 */ /* 0x040fe20000410000 */
[----:B------:R-:W-:Y:S01]  /*e580*/  LDSM.16.MT88.4 R116, [R181+0xc00] ;  /* 0x000c0000b574783b */ /* 0x000fe20000004200 */
[C---:B------:R-:W-:Y:S01]  /*e590*/  FMUL.FTZ R59, R0.reuse, R59 ;  /* 0x0000003b003b7220 */ /* 0x040fe20000410000 */
[----:B------:R-:W-:Y:S01]  /*e5a0*/  MUFU.EX2 R131, R170 ;  /* 0x000000aa00837308 */ /* 0x000fe20000000800 */
[C---:B------:R-:W-:Y:S02]  /*e5b0*/  FMUL.FTZ R62, R0.reuse, R62 ;  /* 0x0000003e003e7220 */ /* 0x040fe40000410000 */
[C---:B------:R-:W-:Y:S02]  /*e5c0*/  FMUL.FTZ R63, R0.reuse, R63 ;  /* 0x0000003f003f7220 */ /* 0x040fe40000410000 */
[C---:B------:R-:W-:Y:S01]  /*e5d0*/  FMUL.FTZ R74, R0.reuse, R74 ;  /* 0x0000004a004a7220 */ /* 0x040fe20000410000 */
[----:B------:R-:W-:Y:S01]  /*e5e0*/  LDSM.16.MT88.4 R124, [R181+0x1000] ;  /* 0x00100000b57c783b */ /* 0x000fe20000004200 */
[----:B------:R-:W-:Y:S01]  /*e5f0*/  FMUL.FTZ R75, R0, R75 ;  /* 0x0000004b004b7220 */ /* 0x000fe20000410000 */
[----:B--2---:R-:W-:Y:S01]  /*e600*/  F2FP.BF16.PACK_AB R160, R172, R168 ;  /* 0x000000a8aca0723e */ /* 0x004fe200000010ff */
        /* <DEDUP_REMOVED lines=8> */
[----:B------:R-:W-:Y:S02]  /*e690*/  FFMA.FTZ R101, R0, R223, R17 ;  /* 0x000000df00657223 */ /* 0x000fe40000010011 */
[C---:B------:R-:W-:Y:S02]  /*e6a0*/  FFMA.FTZ R0, R3.reuse, R228, R36 ;  /* 0x000000e403007223 */ /* 0x040fe40000010024 */
[----:B------:R-:W-:Y:S01]  /*e6b0*/  FMUL.FTZ R7, R3, R135 ;  /* 0x0000008703077220 */ /* 0x000fe20000410000 */
[----:B------:R-:W2:Y:S01]  /*e6c0*/  LDSM.16.MT88.4 R36, [R182] ;  /* 0x00000000b624783b */ /* 0x000ea20000004200 */
[----:B------:R-:W-:Y:S02]  /*e6d0*/  FADD.FTZ R2, R35, R0 ;  /* 0x0000000023027221 */ /* 0x000fe40000010000 */
[----:B------:R-:W-:Y:S01]  /*e6e0*/  FADD.FTZ R0, R34, R4 ;  /* 0x0000000422007221 */ /* 0x000fe20000010000 */
        /* <DEDUP_REMOVED lines=8> */
[-C--:B-1----:R-:W-:Y:S05]  /*e770*/  HMMA.16816.F32.BF16 R4, R108, R20.reuse, R4 ;  /* 0x000000146c04723c */ /* 0x082fea0000041804 */
[C---:B------:R-:W-:Y:S02]  /*e780*/  FMUL.FTZ R19, R3.reuse, R139 ;  /* 0x0000008b03137220 */ /* 0x040fe40000410000 */
[----:B------:R-:W-:Y:S01]  /*e790*/  LDSM.16.MT88.4 R136, [R181+0x800] ;  /* 0x00080000b588783b */ /* 0x000fe20000004200 */
[C---:B------:R-:W-:Y:S01]  /*e7a0*/  HMMA.16816.F32.BF16 R8, R112.reuse, R20, R8 ;  /* 0x000000147008723c */ /* 0x040fe20000041808 */
[----:B------:R-:W-:Y:S03]  /*e7b0*/  MUFU.EX2 R133, R164 ;  /* 0x000000a400857308 */ /* 0x000fe60000000800 */
[C---:B------:R-:W-:Y:S02]  /*e7c0*/  FMUL.FTZ R32, R100.reuse, R144 ;  /* 0x0000009064207220 */ /* 0x040fe40000410000 */
[C---:B------:R-:W-:Y:S02]  /*e7d0*/  FMUL.FTZ R33, R100.reuse, R145 ;  /* 0x0000009164217220 */ /* 0x040fe40000410000 */
[-C--:B------:R-:W-:Y:S03]  /*e7e0*/  HMMA.16816.F32.BF16 R12, R112, R22.reuse, R12 ;  /* 0x00000016700c723c */ /* 0x080fe6000004180c */
[----:B------:R-:W-:Y:S01]  /*e7f0*/  MUFU.EX2 R132, R157 ;  /* 0x0000009d00847308 */ /* 0x000fe20000000800 */
[C---:B------:R-:W-:Y:S02]  /*e800*/  FMUL.FTZ R34, R3.reuse, R146 ;  /* 0x0000009203227220 */ /* 0x040fe40000410000 */
[C---:B------:R-:W-:Y:S02]  /*e810*/  FMUL.FTZ R35, R3.reuse, R147 ;  /* 0x0000009303237220 */ /* 0x040fe40000410000 */
[C---:B------:R-:W-:Y:S01]  /*e820*/  HMMA.16816.F32.BF16 R16, R108.reuse, R22, R16 ;  /* 0x000000166c10723c */ /* 0x040fe20000041810 */
[----:B------:R-:W-:Y:S03]  /*e830*/  LDSM.16.MT88.4 R144, [R182+0x800] ;  /* 0x00080000b690783b */ /* 0x000fe60000004200 */
[C---:B------:R-:W-:Y:S01]  /*e840*/  FMUL.FTZ R20, R100.reuse, R140 ;  /* 0x0000008c64147220 */ /* 0x040fe20000410000 */
[----:B------:R-:W-:Y:S01]  /*e850*/  MUFU.EX2 R169, R200 ;  /* 0x000000c800a97308 */ /* 0x000fe20000000800 */
[C---:B------:R-:W-:Y:S02]  /*e860*/  FMUL.FTZ R21, R100.reuse, R141 ;  /* 0x0000008d64157220 */ /* 0x040fe40000410000 */
[C---:B------:R-:W-:Y:S04]  /*e870*/  FMUL.FTZ R22, R3.reuse, R142 ;  /* 0x0000008e03167220 */ /* 0x040fe80000410000 */
[C---:B------:R-:W-:Y:S02]  /*e880*/  FMUL.FTZ R23, R3.reuse, R143 ;  /* 0x0000008f03177220 */ /* 0x040fe40000410000 */
[C---:B------:R-:W-:Y:S01]  /*e890*/  FMUL.FTZ R48, R100.reuse, R152 ;  /* 0x0000009864307220 */ /* 0x040fe20000410000 */
[----:B------:R-:W1:Y:S01]  /*e8a0*/  MUFU.EX2 R165, R175 ;  /* 0x000000af00a57308 */ /* 0x000e620000000800 */
[C---:B------:R-:W-:Y:S02]  /*e8b0*/  FMUL.FTZ R49, R100.reuse, R153 ;  /* 0x0000009964317220 */ /* 0x040fe40000410000 */
[C---:B------:R-:W-:Y:S01]  /*e8c0*/  FMUL.FTZ R50, R3.reuse, R154 ;  /* 0x0000009a03327220 */ /* 0x040fe20000410000 */
[-C--:B--2---:R-:W-:Y:S03]  /*e8d0*/  HMMA.16816.F32.BF16 R20, R108, R36.reuse, R20 ;  /* 0x000000246c14723c */ /* 0x084fe60000041814 */
[C---:B------:R-:W-:Y:S02]  /*e8e0*/  FMUL.FTZ R51, R3.reuse, R155 ;  /* 0x0000009b03337220 */ /* 0x040fe40000410000 */
[----:B------:R-:W-:Y:S01]  /*e8f0*/  LDSM.16.MT88.4 R152, [R181+0x1400] ;  /* 0x00140000b598783b */ /* 0x000fe20000004200 */
[C---:B------:R-:W-:Y:S01]  /*e900*/  FMUL.FTZ R52, R100.reuse, R52 ;  /* 0x0000003464347220 */ /* 0x040fe20000410000 */
[----:B------:R-:W2:Y:S01]  /*e910*/  MUFU.EX2 R164, R176 ;  /* 0x000000b000a47308 */ /* 0x000ea20000000800 */
[C---:B------:R-:W-:Y:S04]  /*e920*/  HMMA.16816.F32.BF16 R24, R112.reuse, R36, R24 ;  /* 0x000000247018723c */ /* 0x040fe80000041818 */
[C---:B------:R-:W-:Y:S02]  /*e930*/  FMUL.FTZ R53, R100.reuse, R53 ;  /* 0x0000003564357220 */ /* 0x040fe40000410000 */
[----:B------:R-:W-:Y:S02]  /*e940*/  FMUL.FTZ R54, R3, R54 ;  /* 0x0000003603367220 */ /* 0x000fe40000410000 */
[-C--:B------:R-:W-:Y:S04]  /*e950*/  HMMA.16816.F32.BF16 R28, R112, R38.reuse, R28 ;  /* 0x00000026701c723c */ /* 0x080fe8000004181c */
[C---:B------:R-:W-:Y:S01]  /*e960*/  FMUL.FTZ R36, R100.reuse, R148 ;  /* 0x0000009464247220 */ /* 0x040fe20000410000 */
[----:B-1----:R-:W-:Y:S01]  /*e970*/  F2FP.BF16.PACK_AB R161, R165, R166 ;  /* 0x000000a6a5a1723e */ /* 0x002fe200000010ff */
[C---:B------:R-:W-:Y:S02]  /*e980*/  FMUL.FTZ R37, R100.reuse, R149 ;  /* 0x0000009564257220 */ /* 0x040fe40000410000 */
[C---:B------:R-:W-:Y:S04]  /*e990*/  HMMA.16816.F32.BF16 R32, R108.reuse, R38, R32 ;  /* 0x000000266c20723c */ /* 0x040fe80000041820 */
[----:B------:R-:W-:Y:S02]  /*e9a0*/  FMUL.FTZ R55, R3, R55 ;  /* 0x0000003703377220 */ /* 0x000fe40000410000 */
[C---:B------:R-:W-:Y:S01]  /*e9b0*/  FMUL.FTZ R64, R100.reuse, R64 ;  /* 0x0000004064407220 */ /* 0x040fe20000410000 */
[----:B--2---:R-:W-:Y:S01]  /*e9c0*/  F2FP.BF16.PACK_AB R163, R107, R164 ;  /* 0x000000a46ba3723e */ /* 0x004fe200000010ff */
[C---:B------:R-:W-:Y:S04]  /*e9d0*/  FMUL.FTZ R38, R3.reuse, R150 ;  /* 0x0000009603267220 */ /* 0x040fe80000410000 */
[C---:B------:R-:W-:Y:S02]  /*e9e0*/  FMUL.FTZ R39, R3.reuse, R151 ;  /* 0x0000009703277220 */ /* 0x040fe40000410000 */
[C---:B------:R-:W-:Y:S02]  /*e9f0*/  FMUL.FTZ R65, R100.reuse, R65 ;  /* 0x0000004164417220 */ /* 0x040fe40000410000 */
[C---:B------:R-:W-:Y:S02]  /*ea00*/  FMUL.FTZ R66, R3.reuse, R66 ;  /* 0x0000004203427220 */ /* 0x040fe40000410000 */
[C---:B------:R-:W-:Y:S01]  /*ea10*/  FMUL.FTZ R67, R3.reuse, R67 ;  /* 0x0000004303437220 */ /* 0x040fe20000410000 */
[-C--:B------:R-:W-:Y:S03]  /*ea20*/  HMMA.16816.F32.BF16 R36, R108, R116.reuse, R36 ;  /* 0x000000746c24723c */ /* 0x080fe60000041824 */
[C---:B------:R-:W-:Y:S02]  /*ea30*/  FMUL.FTZ R68, R100.reuse, R68 ;  /* 0x0000004464447220 */ /* 0x040fe40000410000 */
[C---:B------:R-:W-:Y:S02]  /*ea40*/  FMUL.FTZ R69, R100.reuse, R69 ;  /* 0x0000004564457220 */ /* 0x040fe40000410000 */
[C---:B------:R-:W-:Y:S01]  /*ea50*/  FMUL.FTZ R70, R3.reuse, R70 ;  /* 0x0000004603467220 */ /* 0x040fe20000410000 */
[C---:B------:R-:W-:Y:S04]  /*ea60*/  HMMA.16816.F32.BF16 R40, R112.reuse, R116, R40 ;  /* 0x000000747028723c */ /* 0x040fe80000041828 */
[C---:B------:R-:W-:Y:S02]  /*ea70*/  FMUL.FTZ R71, R3.reuse, R71 ;  /* 0x0000004703477220 */ /* 0x040fe40000410000 */
[C---:B------:R-:W-:Y:S02]  /*ea80*/  FMUL.FTZ R80, R100.reuse, R80 ;  /* 0x0000005064507220 */ /* 0x040fe40000410000 */
[-C--:B------:R-:W-:Y:S04]  /*ea90*/  HMMA.16816.F32.BF16 R44, R112, R118.reuse, R44 ;  /* 0x00000076702c723c */ /* 0x080fe8000004182c */
[C---:B------:R-:W-:Y:S02]  /*eaa0*/  FMUL.FTZ R81, R100.reuse, R81 ;  /* 0x0000005164517220 */ /* 0x040fe40000410000 */
[C---:B------:R-:W-:Y:S02]  /*eab0*/  FMUL.FTZ R82, R3.reuse, R82 ;  /* 0x0000005203527220 */ /* 0x040fe40000410000 */
[C---:B------:R-:W-:Y:S01]  /*eac0*/  HMMA.16816.F32.BF16 R48, R108.reuse, R118, R48 ;  /* 0x000000766c30723c */ /* 0x040fe20000041830 */
[----:B------:R-:W1:Y:S03]  /*ead0*/  LDSM.16.MT88.4 R116, [R182+0xc00] ;  /* 0x000c0000b674783b */ /* 0x000e660000004200 */
[C---:B------:R-:W-:Y:S02]  /*eae0*/  FMUL.FTZ R83, R3.reuse, R83 ;  /* 0x0000005303537220 */ /* 0x040fe40000410000 */
[C---:B------:R-:W-:Y:S02]  /*eaf0*/  FMUL.FTZ R84, R100.reuse, R84 ;  /* 0x0000005464547220 */ /* 0x040fe40000410000 */
[C---:B------:R-:W-:Y:S04]  /*eb00*/  FMUL.FTZ R85, R100.reuse, R85 ;  /* 0x0000005564557220 */ /* 0x040fe80000410000 */
[C---:B------:R-:W-:Y:S02]  /*eb10*/  FMUL.FTZ R86, R3.reuse, R86 ;  /* 0x0000005603567220 */ /* 0x040fe40000410000 */
[C---:B------:R-:W-:Y:S02]  /*eb20*/  FMUL.FTZ R87, R3.reuse, R87 ;  /* 0x0000005703577220 */ /* 0x040fe40000410000 */
[C---:B------:R-:W-:Y:S02]  /*eb30*/  FMUL.FTZ R96, R100.reuse, R96 ;  /* 0x0000006064607220 */ /* 0x040fe40000410000 */
[----:B------:R-:W-:Y:S02]  /*eb40*/  FMUL.FTZ R97, R100, R97 ;  /* 0x0000006164617220 */ /* 0x000fe40000410000 */
[C---:B------:R-:W-:Y:S02]  /*eb50*/  FMUL.FTZ R98, R3.reuse, R98 ;  /* 0x0000006203627220 */ /* 0x040fe40000410000 */
[----:B------:R-:W-:Y:S02]  /*eb60*/  FMUL.FTZ R99, R3, R99 ;  /* 0x0000006303637220 */ /* 0x000fe40000410000 */
[----:B------:R-:W-:Y:S02]  /*eb70*/  FADD.FTZ R3, R218, R128 ;  /* 0x00000080da037221 */ /* 0x000fe40000010000 */
[----:B------:R-:W-:Y:S02]  /*eb80*/  FADD.FTZ R100, R178, R101 ;  /* 0x00000065b2647221 */ /* 0x000fe40000010000 */
[----:B------:R-:W2:Y:S01]  /*eb90*/  MUFU.EX2 R178, R199 ;  /* 0x000000c700b27308 */ /* 0x000ea20000000800 */
[----:B------:R-:W-:Y:S02]  /*eba0*/  FADD.FTZ R0, R198, R0 ;  /* 0x00000000c6007221 */ /* 0x000fe40000010000 */
[----:B------:R-:W-:Y:S02]  /*ebb0*/  FADD.FTZ R101, R197, R100 ;  /* 0x00000064c5657221 */ /* 0x000fe40000010000 */
[----:B------:R-:W-:Y:S02]  /*ebc0*/  FADD.FTZ R100, R205, R3 ;  /* 0x00000003cd647221 */ /* 0x000fe40000010000 */
[----:B------:R-:W-:Y:S02]  /*ebd0*/  FADD.FTZ R2, R201, R2 ;  /* 0x00000002c9027221 */ /* 0x000fe40000010000 */
[----:B------:R-:W-:Y:S01]  /*ebe0*/  FADD.FTZ R100, R131, R100 ;  /* 0x0000006483647221 */ /* 0x000fe20000010000 */
[----:B------:R-:W3:Y:S01]  /*ebf0*/  MUFU.EX2 R197, R213 ;  /* 0x000000d500c57308 */ /* 0x000ee20000000800 */
[----:B------:R-:W-:Y:S01]  /*ec00*/  FADD.FTZ R3, R203, R2 ;  /* 0x00000002cb037221 */ /* 0x000fe20000010000 */
[-C--:B-1----:R-:W-:Y:S03]  /*ec10*/  HMMA.16816.F32.BF16 R52, R108, R116.reuse, R52 ;  /* 0x000000746c34723c */ /* 0x082fe60000041834 */
[----:B------:R-:W-:Y:S02]  /*ec20*/  FADD.FTZ R3, R130, R3 ;  /* 0x0000000382037221 */ /* 0x000fe40000010000 */
[----:B------:R-:W-:Y:S03]  /*ec30*/  FADD.FTZ R2, R202, R0 ;  /* 0x00000000ca027221 */ /* 0x000fe60000010000 */
[----:B------:R-:W-:Y:S01]  /*ec40*/  MUFU.EX2 R198, R212 ;  /* 0x000000d400c67308 */ /* 0x000fe20000000800 */
[C---:B------:R-:W-:Y:S04]  /*ec50*/  HMMA.16816.F32.BF16 R56, R112.reuse, R116, R56 ;  /* 0x000000747038723c */ /* 0x040fe80000041838 */
[----:B--2---:R-:W-:Y:S01]  /*ec60*/  F2FP.BF16.PACK_AB R157, R178, R169 ;  /* 0x000000a9b29d723e */ /* 0x004fe200000010ff */
[----:B------:R-:W-:Y:S02]  /*ec70*/  FADD.FTZ R2, R129, R2 ;  /* 0x0000000281027221 */ /* 0x000fe40000010000 */
[----:B------:R-:W-:Y:S01]  /*ec80*/  FADD.FTZ R0, R226, R101 ;  /* 0x00000065e2007221 */ /* 0x000fe20000010000 */
[-C--:B------:R-:W-:Y:S01]  /*ec90*/  HMMA.16816.F32.BF16 R60, R112, R118.reuse, R60 ;  /* 0x00000076703c723c */ /* 0x080fe2000004183c */
[----:B------:R-:W1:Y:S03]  /*eca0*/  MUFU.EX2 R199, R211 ;  /* 0x000000d300c77308 */ /* 0x000e660000000800 */
[----:B------:R-:W-:Y:S01]  /*ecb0*/  FADD.FTZ R101, R133, R3 ;  /* 0x0000000385657221 */ /* 0x000fe20000010000 */
[----:B---3--:R-:W-:Y:S01]  /*ecc0*/  F2FP.BF16.PACK_AB R156, R197, R170 ;  /* 0x000000aac59c723e */ /* 0x008fe200000010ff */
[----:B------:R-:W-:Y:S02]  /*ecd0*/  FADD.FTZ R0, R106, R0 ;  /* 0x000000006a007221 */ /* 0x000fe40000010000 */
[C---:B------:R-:W-:Y:S01]  /*ece0*/  HMMA.16816.F32.BF16 R64, R108.reuse, R118, R64 ;  /* 0x000000766c40723c */ /* 0x040fe20000041840 */
[----:B------:R-:W2:Y:S03]  /*ecf0*/  LDSM.16.MT88.4 R116, [R181+0x1800] ;  /* 0x00180000b574783b */ /* 0x000ea60000004200 */
[----:B------:R-:W-:Y:S01]  /*ed00*/  FADD.FTZ R0, R219, R0 ;  /* 0x00000000db007221 */ /* 0x000fe20000010000 */
[----:B-1----:R-:W-:Y:S03]  /*ed10*/  F2FP.BF16.PACK_AB R158, R199, R198 ;  /* 0x000000c6c79e723e */ /* 0x002fe600000010ff */
        /* <DEDUP_REMOVED lines=10> */
[----:B------:R-:W-:Y:S01]  /*edc0*/  F2FP.BF16.PACK_AB R117, R219, R106 ;  /* 0x0000006adb75723e */ /* 0x000fe200000010ff */
[----:B------:R-:W-:Y:S02]  /*edd0*/  FADD.FTZ R106, R134, R100 ;  /* 0x00000064866a7221 */ /* 0x000fe40000010000 */
[----:B------:R-:W-:Y:S01]  /*ede0*/  FADD.FTZ R100, R132, R2 ;  /* 0x0000000284647221 */ /* 0x000fe20000010000 */
[----:B------:R-:W-:Y:S04]  /*edf0*/  HMMA.16816.F32.BF16 R96, R108, R118, R96 ;  /* 0x000000766c60723c */ /* 0x000fe80000041860 */
[----:B------:R-:W-:Y:S02]  /*ee00*/  FADD.FTZ R3, R222, R106 ;  /* 0x0000006ade037221 */ /* 0x000fe40000010000 */
[----:B------:R-:W-:Y:S01]  /*ee10*/  FADD.FTZ R2, R221, R101 ;  /* 0x00000065dd027221 */ /* 0x000fe20000010000 */
[----:B------:R-:W-:Y:S01]  /*ee20*/  F2FP.BF16.PACK_AB R108, R134, R131 ;  /* 0x00000083866c723e */ /* 0x000fe200000010ff */
[----:B------:R-:W-:Y:S01]  /*ee30*/  FADD.FTZ R3, R225, R3 ;  /* 0x00000003e1037221 */ /* 0x000fe20000010000 */
[----:B------:R-:W-:Y:S03]  /*ee40*/  F2FP.BF16.PACK_AB R109, R133, R130 ;  /* 0x00000082856d723e */ /* 0x000fe600000010ff */
[----:B------:R-:W-:Y:S01]  /*ee50*/  F2FP.BF16.PACK_AB R110, R225, R222 ;  /* 0x000000dee16e723e */ /* 0x000fe200000010ff */
[C---:B------:R-:W-:Y:S01]  /*ee60*/  FADD.FTZ R2, R224.reuse, R2 ;  /* 0x00000002e0027221 */ /* 0x040fe20000010000 */
[----:B------:R-:W-:Y:S02]  /*ee70*/  F2FP.BF16.PACK_AB R111, R224, R221 ;  /* 0x000000dde06f723e */ /* 0x000fe400000010ff */
[C---:B------:R-:W-:Y:S02]  /*ee80*/  F2FP.BF16.PACK_AB R118, R223.reuse, R220 ;  /* 0x000000dcdf76723e */ /* 0x040fe400000010ff */
[----:B------:R-:W-:Y:S02]  /*ee90*/  F2FP.BF16.PACK_AB R119, R204, R206 ;  /* 0x000000cecc77723e */ /* 0x000fe400000010ff */
[----:B------:R-:W-:Y:S01]  /*eea0*/  MOV R101, R105 ;  /* 0x0000006900657202 */ /* 0x000fe20000000f00 */
        /* <DEDUP_REMOVED lines=47> */
[C---:B------:R-:W-:Y:S07]  /*f1a0*/  HMMA.16816.F32.BF16 R64, R156.reuse, R6, R64 ;  /* 0x000000069c40723c */ /* 0x040fee0000041840 */
[----:B------:R-:W-:Y:S01]  /*f1b0*/  FADD.FTZ R6, R206, R0 ;  /* 0x00000000ce067221 */ /* 0x000fe20000010000 */
[-C--:B--2---:R-:W-:Y:S04]  /*f1c0*/  HMMA.16816.F32.BF16 R68, R156, R8.reuse, R68 ;  /* 0x000000089c44723c */ /* 0x084fe80000041844 */
        /* <DEDUP_REMOVED lines=15> */
[----:B------:R-:W-:Y:S01]  /*f2c0*/  FADD.FTZ R4, R196, R0 ;  /* 0x00000000c4047221 */ /* 0x000fe20000010000 */
[----:B------:R-:W-:Y:S01]  /*f2d0*/  IADD3 R0, R208, -0x1, RZ ;  /* 0xffffffffd0007810 */ /* 0x000fe20007ffe0ff */
[----:B------:R-:W-:Y:S02]  /*f2e0*/  FADD.FTZ R3, R171, R7 ;  /* 0x00000007ab037221 */ /* 0x000fe40000010000 */
[-C--:B------:R-:W-:Y:S04]  /*f2f0*/  HMMA.16816.F32.BF16 R92, R160, R14.reuse, R92 ;  /* 0x0000000ea05c723c */ /* 0x080fe8000004185c */
[----:B------:R-:W-:Y:S01]  /*f300*/  FADD.FTZ R2, R164, R6 ;  /* 0x00000006a4027221 */ /* 0x000fe20000010000 */
[----:B------:R-:W-:Y:S01]  /*f310*/  MOV R208, R0 ;  /* 0x0000000000d07202 */ /* 0x000fe20000000f00 */
[----:B------:R-:W-:Y:S02]  /*f320*/  FADD.FTZ R222, R199, R5 ;  /* 0x00000005c7de7221 */ /* 0x000fe40000010000 */
[----:B------:R-:W-:Y:S04]  /*f330*/  HMMA.16816.F32.BF16 R96, R156, R14, R96 ;  /* 0x0000000e9c60723c */ /* 0x000fe80000041860 */
[----:B------:R-:W-:Y:S02]  /*f340*/  FADD.FTZ R228, R179, R4 ;  /* 0x00000004b3e47221 */ /* 0x000fe40000010000 */
[----:B------:R-:W-:Y:S02]  /*f350*/  FADD.FTZ R221, R167, R3 ;  /* 0x00000003a7dd7221 */ /* 0x000fe40000010000 */
[----:B------:R-:W-:Y:S01]  /*f360*/  FADD.FTZ R223, R107, R2 ;  /* 0x000000026bdf7221 */ /* 0x000fe20000010000 */
[----:B------:R-:W-:-:S05]  /*f370*/  @P0 BRA `(.L_x_672) ;  /* 0xffffce0000000947 */ /* 0x000fca000383ffff */
.L_x_659:
[----:B------:R-:W-:-:S13]  /*f380*/  ISETP.GE.AND P0, PT, R208, R237, PT ;  /* 0x000000edd000720c */ /* 0x000fda0003f06270 */
[----:B------:R-:W-:Y:S05]  /*f390*/  @!P0 BRA `(.L_x_673) ;  /* 0x0000464000008947 */ /* 0x000fea0003800000 */
[----:B------:R-:W-:Y:S01]  /*f3a0*/  IMAD.MOV.U32 R106, RZ, RZ, R103 ;  /* 0x000000ffff6a7224 */ /* 0x000fe200078e0067 */
[----:B------:R-:W-:Y:S01]  /*f3b0*/  MOV R107, R101 ;  /* 0x00000065006b7202 */ /* 0x000fe20000000f00 */
[----:B------:R-:W-:Y:S01]  /*f3c0*/  IMAD.MOV.U32 R105, RZ, RZ, R104 ;  /* 0x000000ffff697224 */ /* 0x000fe200078e0068 */
[----:B------:R-:W-:Y:S02]  /*f3d0*/  MOV R100, R102 ;  /* 0x0000006600647202 */ /* 0x000fe40000000f00 */
.L_x_705:
[----:B------:R-:W-:Y:S04]  /*f3e0*/  DEPBAR.LE SB0, 0x0 ;  /* 0x000080000000791a */ /* 0x000fe80000000000 */
[----:B------:R-:W-:Y:S01]  /*f3f0*/  WARPSYNC 0xffffffff ;  /* 0xffffffff00007948 */ /* 0x000fe20003800000 */
[----:B------:R-:W-:Y:S01]  /*f400*/  BAR.SYNC.DEFER_BLOCKING 0x0 ;  /* 0x0000000000007b1d */ /* 0x000fe20000010000 */
[----:B------:R-:W-:Y:S01]  /*f410*/  SHF.R.S32.HI R0, RZ, 0x1f, R209 ;  /* 0x0000001fff007819 */ /* 0x000fe200000114d1 */
[C---:B------:R-:W-:Y:S04]  /*f420*/  IMAD.WIDE.U32 R2, R209.reuse, c[0x0][0x208], RZ ;  /* 0x00008200d1027a25 */ /* 0x040fe800078e00ff */
[----:B------:R-:W-:Y:S04]  /*f430*/  IMAD R0, R0, c[0x0][0x208], RZ ;  /* 0x0000820000007a24 */ /* 0x000fe800078e02ff */
[----:B------:R-:W-:Y:S05]  /*f440*/  IMAD R0, R209, c[0x0][0x20c], R0 ;  /* 0x00008300d1007a24 */ /* 0x000fea00078e0200 */
[----:B------:R-:W-:Y:S02]  /*f450*/  IADD3 R3, R3, R0, RZ ;  /* 0x0000000003037210 */ /* 0x000fe40007ffe0ff */
[----:B------:R-:W-:Y:S03]  /*f460*/  SHF.R.S32.HI R0, RZ, 0x1f, R207 ;  /* 0x0000001fff007819 */ /* 0x000fe600000114cf */
[C---:B------:R-:W-:Y:S01]  /*f470*/  IMAD.WIDE.U32 R2, R207.reuse, c[0x0][0x218], R2 ;  /* 0x00008600cf027a25 */ /* 0x040fe200078e0002 */
[----:B------:R1:W2:Y:S03]  /*f480*/  LDSM.16.M88.4 R48, [R183] ;  /* 0x00000000b730783b */ /* 0x0002a60000000200 */
[----:B------:R-:W-:Y:S01]  /*f490*/  IMAD R4, R0, c[0x0][0x218], RZ ;  /* 0x0000860000047a24 */ /* 0x000fe200078e02ff */
[----:B------:R-:W-:Y:S01]  /*f4a0*/  IADD3 R0, P1, R246, R2, RZ ;  /* 0x00000002f6007210 */ /* 0x000fe20007f3e0ff */
[----:B------:R1:W3:Y:S02]  /*f4b0*/  LDSM.16.M88.4 R44, [R183+0x1000] ;  /* 0x00100000b72c783b */ /* 0x0002e40000000200 */
[----:B------:R-:W-:Y:S01]  /*f4c0*/  IMAD R4, R207, c[0x0][0x21c], R4 ;  /* 0x00008700cf047a24 */ /* 0x000fe200078e0204 */
[C---:B------:R-:W-:Y:S01]  /*f4d0*/  LEA R10, P0, R0.reuse, c[0x0][0x1f8], 0x1 ;  /* 0x00007e00000a7a11 */ /* 0x040fe200078008ff */
[----:B------:R1:W4:Y:S03]  /*f4e0*/  LDSM.16.M88.4 R16, [R180] ;  /* 0x00000000b410783b */ /* 0x0003260000000200 */
[----:B------:R-:W-:Y:S01]  /*f4f0*/  IADD3.X R2, R249, R3, R4, P1, !PT ;  /* 0x00000003f9027210 */ /* 0x000fe20000ffe404 */
[----:B------:R1:W1:Y:S03]  /*f500*/  LDSM.16.M88.4 R32, [R180+0x400] ;  /* 0x00040000b420783b */ /* 0x0002660000000200 */
[----:B------:R-:W-:Y:S01]  /*f510*/  LEA.HI.X R5, R0, c[0x0][0x1fc], R2, 0x1, P0 ;  /* 0x00007f0000057a11 */ /* 0x000fe200000f0c02 */
        /* <DEDUP_REMOVED lines=8> */
.L_x_816:
[----:B------:R-:W5:Y:S01]  /*f5a0*/  SHFL.IDX PT, R2, R10, RZ, 0x1c1f ;  /* 0x001c1fff0a027589 */ /* 0x000f6200000e0000 */
[C---:B------:R-:W-:Y:S01]  /*f5b0*/  IMAD.SHL.U32 R6, R210.reuse, 0x2, RZ ;  /* 0x00000002d2067824 */ /* 0x040fe200078e00ff */
[----:B------:R-:W-:Y:S01]  /*f5c0*/  ISETP.GE.AND P4, PT, R210, c[0x0][0x1d4], PT ;  /* 0x00007500d2007a0c */ /* 0x000fe20003f86270 */
[C---:B------:R-:W-:Y:S01]  /*f5d0*/  IMAD.SHL.U32 R4, R235.reuse, 0x2, RZ ;  /* 0x00000002eb047824 */ /* 0x040fe200078e00ff */
[----:B------:R-:W-:Y:S01]  /*f5e0*/  ISETP.GE.AND P3, PT, R235, c[0x0][0x1d4], PT ;  /* 0x00007500eb007a0c */ /* 0x000fe20003f66270 */
[C---:B------:R-:W-:Y:S01]  /*f5f0*/  IMAD.SHL.U32 R3, R236.reuse, 0x2, RZ ;  /* 0x00000002ec037824 */ /* 0x040fe200078e00ff */
[----:B------:R-:W-:Y:S01]  /*f600*/  ISETP.GE.AND P2, PT, R236, c[0x0][0x1d4], PT ;  /* 0x00007500ec007a0c */ /* 0x000fe20003f46270 */
[----:B------:R-:W-:Y:S01]  /*f610*/  BSSY B0, `(.L_x_675) ;  /* 0x0000022000007945 */ /* 0x000fe20003800000 */
[C---:B-----5:R-:W-:Y:S02]  /*f620*/  IADD3 R8, P0, R2.reuse, R6, RZ ;  /* 0x0000000602087210 */ /* 0x060fe40007f1e0ff */
[----:B------:R-:W-:Y:S02]  /*f630*/  IADD3 R6, P1, R2, R4, RZ ;  /* 0x0000000402067210 */ /* 0x000fe40007f3e0ff */
[----:B------:R-:W5:Y:S01]  /*f640*/  S2R R4, SR_TID.X ;  /* 0x0000000000047919 */ /* 0x000f620000002100 */
[----:B---3--:R-:W-:Y:S01]  /*f650*/  IMAD.X R9, R0, 0x1, R217, P0 ;  /* 0x0000000100097824 */ /* 0x008fe200000e06d9 */
[----:B------:R-:W-:Y:S01]  /*f660*/  IADD3 R2, P0, R2, R3, RZ ;  /* 0x0000000302027210 */ /* 0x000fe20007f1e0ff */
[C---:B------:R-:W-:Y:S03]  /*f670*/  IMAD.X R7, R0.reuse, 0x1, R215, P1 ;  /* 0x0000000100077824 */ /* 0x040fe600008e06d7 */
[----:B------:R-:W-:Y:S01]  /*f680*/  @!PT LDS RZ, [RZ] ;  /* 0x00000000fffff984 */ /* 0x000fe20000000800 */
[----:B------:R-:W-:Y:S01]  /*f690*/  @!PT LDS RZ, [RZ] ;  /* 0x00000000fffff984 */ /* 0x000fe20000000800 */
[----:B------:R3:W-:Y:S01]  /*f6a0*/  LDGSTS.E.BYPASS.LTC128B.128 [R195+0x1880], [R8.64], !P4 ;  /* 0x0188000008c37fae */ /* 0x0007e2000e101d46 */
[----:B------:R-:W-:Y:S03]  /*f6b0*/  IMAD.X R3, R0, 0x1, R216, P0 ;  /* 0x0000000100037824 */ /* 0x000fe600000e06d8 */
[----:B------:R3:W-:Y:S04]  /*f6c0*/  LDGSTS.E.BYPASS.LTC128B.128 [R195+0x2480], [R6.64], !P3 ;  /* 0x0248000006c37fae */ /* 0x0007e8000d901d46 */
[----:B------:R3:W-:Y:S01]  /*f6d0*/  LDGSTS.E.BYPASS.LTC128B.128 [R195+0x3080], [R2.64], !P2 ;  /* 0x0308000002c37fae */ /* 0x0007e2000d101d46 */
[----:B-----5:R-:W-:Y:S11]  /*f6e0*/  ISETP.GT.AND P5, PT, R4, 0x3f, PT ;  /* 0x0000003f0400780c */ /* 0x020ff60003fa4270 */
[----:B------:R-:W-:Y:S02]  /*f6f0*/  @!UPT UIADD3 URZ, URZ, URZ, URZ ;  /* 0x0000003f3f3ff290 */ /* 0x000fe4000fffe03f */
[----:B------:R-:W-:-:S05]  /*f700*/  @P5 BRA `(.L_x_676) ;  /* 0x0000012000005947 */ /* 0x000fca0003800000 */
[----:B------:R-:W-:-:S05]  /*f710*/  BRA.DIV ~URZ, `(.L_x_677) ;  /* 0x0000b4727f007947 */ /* 0x000fca000b800000 */
[----:B------:R3:W4:Y:S04]  /*f720*/  SHFL.IDX PT, R4, R5, 0x1, 0x1c1f ;  /* 0x003c1f0005047f89 */ /* 0x00072800000e0000 */
[----:B------:R3:W2:Y:S02]  /*f730*/  SHFL.IDX PT, R0, R10, 0x1, 0x1c1f ;  /* 0x003c1f000a007f89 */ /* 0x0006a400000e0000 */
.L_x_817:
[----:B---3--:R-:W-:Y:S02]  /*f740*/  IMAD.SHL.U32 R2, R210, 0x2, RZ ;  /* 0x00000002d2027824 */ /* 0x008fe400078e00ff */
[----:B------:R-:W-:Y:S03]  /*f750*/  IMAD.SHL.U32 R3, R235, 0x2, RZ ;  /* 0x00000002eb037824 */ /* 0x000fe600078e00ff */
[----:B--2---:R-:W-:Y:S02]  /*f760*/  IADD3 R8, P0, R0, R2, RZ ;  /* 0x0000000200087210 */ /* 0x004fe40007f1e0ff */
[----:B------:R-:W-:Y:S03]  /*f770*/  SHF.L.U32 R2, R236, 0x1, RZ ;  /* 0x00000001ec027819 */ /* 0x000fe600000006ff */
[----:B----4-:R-:W-:Y:S01]  /*f780*/  IMAD.X R9, R4, 0x1, R217, P0 ;  /* 0x0000000104097824 */ /* 0x010fe200000e06d9 */
        /* <DEDUP_REMOVED lines=10> */
.L_x_676:
[----:B------:R-:W-:Y:S05]  /*f830*/  BSYNC B0 ;  /* 0x0000000000007941 */ /* 0x000fea0003800000 */
.L_x_675:
[----:B------:R-:W0:Y:S01]  /*f840*/  LDGDEPBAR ;  /* 0x00000000000079af */ /* 0x000e220000000000 */
[----:B------:R-:W-:Y:S01]  /*f850*/  WARPSYNC 0xffffffff ;  /* 0xffffffff00007948 */ /* 0x000fe20003800000 */
[-C--:B--234-:R-:W-:Y:S01]  /*f860*/  HMMA.16816.F32.BF16 R4, R48, R16.reuse, RZ ;  /* 0x000000103004723c */ /* 0x09cfe200000418ff */
        /* <DEDUP_REMOVED lines=212> */
[----:B------:R-:W2:Y:S04]  /*105b0*/  @!P1 LDG.E R207, [R4.64] ;  /* 0x0000000604cf9981 */ /* 0x000ea8000c1e1900 */
        /* <DEDUP_REMOVED lines=14> */
.L_x_818:
[----:B------:R-:W-:-:S05]  /*106a0*/  BRA.DIV ~URZ, `(.L_x_681) ;  /* 0x0000a6127f007947 */ /* 0x000fca000b800000 */
[----:B------:R3:W4:Y:S02]  /*106b0*/  SHFL.IDX PT, R0, R8, RZ, 0x1c1f ;  /* 0x001c1fff08007589 */ /* 0x00072400000e0000 */
.L_x_819:
[----:B------:R-:W-:Y:S01]  /*106c0*/  IMAD.SHL.U32 R2, R210, 0x2, RZ ;  /* 0x00000002d2027824 */ /* 0x000fe200078e00ff */
[----:B------:R-:W-:Y:S01]  /*106d0*/  SHF.L.U32 R5, R236, 0x1, RZ ;  /* 0x00000001ec057819 */ /* 0x000fe200000006ff */
[----:B------:R-:W-:Y:S03]  /*106e0*/  IMAD.SHL.U32 R9, R235, 0x2, RZ ;  /* 0x00000002eb097824 */ /* 0x000fe600078e00ff */
[----:B----4-:R-:W-:Y:S05]  /*106f0*/  @P0 IADD3 R2, P1, R0, R2, RZ ;  /* 0x0000000200020210 */ /* 0x010fea0007f3e0ff */
[----:B--2---:R-:W-:Y:S05]  /*10700*/  @P0 IMAD.X R3, R4, 0x1, R217, P1 ;  /* 0x0000000104030824 */ /* 0x004fea00008e06d9 */
[----:B------:R-:W-:Y:S01]  /*10710*/  @!PT LDS RZ, [RZ] ;  /* 0x00000000fffff984 */ /* 0x000fe20000000800 */
[----:B------:R-:W-:Y:S01]  /*10720*/  @!PT LDS RZ, [RZ] ;  /* 0x00000000fffff984 */ /* 0x000fe20000000800 */
[----:B------:R-:W-:Y:S01]  /*10730*/  @!PT LDS RZ, [RZ] ;  /* 0x00000000fffff984 */ /* 0x000fe20000000800 */
[----:B------:R2:W-:Y:S02]  /*10740*/  @P0 LDGSTS.E.BYPASS.LTC128B.128 [R195+0x3c80], [R2.64], !P4 ;  /* 0x03c8000002c30fae */ /* 0x0005e4000e101d46 */
[----:B--2---:R-:W-:Y:S05]  /*10750*/  @P0 IADD3 R2, P1, R0, R9, RZ ;  /* 0x0000000900020210 */ /* 0x004fea0007f3e0ff */
[----:B------:R-:W-:Y:S05]  /*10760*/  @P0 IMAD.X R3, R4, 0x1, R215, P1 ;  /* 0x0000000104030824 */ /* 0x000fea00008e06d7 */
[----:B------:R2:W-:Y:S02]  /*10770*/  @P0 LDGSTS.E.BYPASS.LTC128B.128 [R195+0x4880], [R2.64], !P3 ;  /* 0x0488000002c30fae */ /* 0x0005e4000d901d46 */
[----:B--2---:R-:W-:Y:S04]  /*10780*/  @P0 IADD3 R2, P1, R0, R5, RZ ;  /* 0x0000000500020210 */ /* 0x004fe80007f3e0ff */
[----:B------:R-:W-:Y:S05]  /*10790*/  @P0 IADD3.X R3, R4, R216, RZ, P1, !PT ;  /* 0x000000d804030210 */ /* 0x000fea0000ffe4ff */
[----:B------:R2:W-:Y:S01]  /*107a0*/  @P0 LDGSTS.E.BYPASS.LTC128B.128 [R195+0x5480], [R2.64], !P2 ;  /* 0x0548000002c30fae */ /* 0x0005e2000d101d46 */
[----:B------:R-:W-:Y:S01]  /*107b0*/  ISETP.GE.AND P0, PT, R6, 0x21, PT ;  /* 0x000000210600780c */ /* 0x000fe20003f06270 */
[----:B------:R-:W-:-:S06]  /*107c0*/  BRA.DIV ~URZ, `(.L_x_682) ;  /* 0x0000a5627f007947 */ /* 0x000fcc000b800000 */
[----:B------:R4:W1:Y:S04]  /*107d0*/  SHFL.IDX PT, R4, R7, 0x1, 0x1c1f ;  /* 0x003c1f0007047f89 */ /* 0x00086800000e0000 */
[----:B------:R4:W2:Y:S02]  /*107e0*/  SHFL.IDX PT, R0, R8, 0x1, 0x1c1f ;  /* 0x003c1f0008007f89 */ /* 0x0008a400000e0000 */
.L_x_820:
[----:B--2---:R-:W-:Y:S02]  /*107f0*/  IMAD.SHL.U32 R2, R210, 0x2, RZ ;  /* 0x00000002d2027824 */ /* 0x004fe400078e00ff */
[----:B------:R-:W-:Y:S03]  /*10800*/  IMAD.SHL.U32 R3, R235, 0x2, RZ ;  /* 0x00000002eb037824 */ /* 0x000fe600078e00ff */
[----:B---34-:R-:W-:Y:S02]  /*10810*/  @P0 IADD3 R8, P1, R0, R2, RZ ;  /* 0x0000000200080210 */ /* 0x018fe40007f3e0ff */
[----:B------:R-:W-:Y:S03]  /*10820*/  SHF.L.U32 R2, R236, 0x1, RZ ;  /* 0x00000001ec027819 */ /* 0x000fe600000006ff */
[----:B-1----:R-:W-:Y:S01]  /*10830*/  @P0 IMAD.X R9, R4, 0x1, R217, P1 ;  /* 0x0000000104090824 */ /* 0x002fe200008e06d9 */
[----:B------:R-:W-:Y:S04]  /*10840*/  @P0 IADD3 R6, P1, R0, R3, RZ ;  /* 0x0000000300060210 */ /* 0x000fe80007f3e0ff */
[----:B------:R-:W-:Y:S01]  /*10850*/  @!PT LDS RZ, [RZ] ;  /* 0x00000000fffff984 */ /* 0x000fe20000000800 */
[----:B------:R-:W-:Y:S01]  /*10860*/  @!PT LDS RZ, [RZ] ;  /* 0x00000000fffff984 */ /* 0x000fe20000000800 */
[----:B------:R-:W-:Y:S01]  /*10870*/  @!PT LDS RZ, [RZ] ;  /* 0x00000000fffff984 */ /* 0x000fe20000000800 */
[----:B------:R1:W-:Y:S01]  /*10880*/  @P0 LDGSTS.E.BYPASS.LTC128B.128 [R195+0x4480], [R8.64], !P4 ;  /* 0x0448000008c30fae */ /* 0x0003e2000e101d46 */
[----:B------:R-:W-:Y:S02]  /*10890*/  @P0 IADD3.X R7, R4, R215, RZ, P1, !PT ;  /* 0x000000d704070210 */ /* 0x000fe40000ffe4ff */
[----:B------:R-:W-:Y:S03]  /*108a0*/  @P0 IADD3 R2, P1, R0, R2, RZ ;  /* 0x0000000200020210 */ /* 0x000fe60007f3e0ff */
[----:B------:R1:W-:Y:S02]  /*108b0*/  @P0 LDGSTS.E.BYPASS.LTC128B.128 [R195+0x5080], [R6.64], !P3 ;  /* 0x0508000006c30fae */ /* 0x0003e4000d901d46 */
[----:B------:R-:W-:Y:S05]  /*108c0*/  @P0 IMAD.X R3, R4, 0x1, R216, P1 ;  /* 0x0000000104030824 */ /* 0x000fea00008e06d8 */
[----:B------:R1:W-:Y:S03]  /*108d0*/  @P0 LDGSTS.E.BYPASS.LTC128B.128 [R195+0x5c80], [R2.64], !P2 ;  /* 0x05c8000002c30fae */ /* 0x0003e6000d101d46 */
.L_x_679:
[----:B--234-:R-:W-:Y:S05]  /*108e0*/  BSYNC B0 ;  /* 0x0000000000007941 */ /* 0x01cfea0003800000 */
.L_x_678:
[----:B-1----:R-:W-:Y:S01]  /*108f0*/  LOP3.LUT R8, RZ, c[0x0][0x324], RZ, 0x33, !PT ;  /* 0x0000c900ff087a12 */ /* 0x002fe200078e33ff */
[----:B------:R-:W-:Y:S01]  /*10900*/  IMAD.MOV.U32 R0, RZ, RZ, c[0x0][0x2c4] ;  /* 0x0000b100ff007624 */ /* 0x000fe200078e00ff */
        /* <DEDUP_REMOVED lines=11> */
.L_x_821:
        /* <DEDUP_REMOVED lines=19> */
.L_x_686:
[----:B------:R-:W-:Y:S04]  /*10af0*/  MOV R8, 0x1 ;  /* 0x0000000100087802 */ /* 0x000fe80000000f00 */
[----:B------:R-:W-:Y:S11]  /*10b00*/  ISETP.NE.AND P0, PT, R8, c[0x0][0x32c], PT ;  /* 0x0000cb0008007a0c */ /* 0x000ff60003f05270 */
[----:B------:R-:W-:Y:S02]  /*10b10*/  @!UPT UIADD3 URZ, URZ, URZ, URZ ;  /* 0x0000003f3f3ff290 */ /* 0x000fe4000fffe03f */
[----:B------:R-:W-:Y:S05]  /*10b20*/  @P0 IMAD.HI.U32 R8, R4, c[0x0][0x330], RZ ;  /* 0x0000cc0004080a27 */ /* 0x000fea00078e00ff */
[----:B------:R-:W-:Y:S02]  /*10b30*/  @P0 SHF.R.U32.HI R4, RZ, c[0x0][0x334], R8 ;  /* 0x0000cd00ff040a19 */ /* 0x000fe40000011608 */
.L_x_687:
[----:B------:R-:W-:Y:S05]  /*10b40*/  BSYNC B0 ;  /* 0x0000000000007941 */ /* 0x000fea0003800000 */
.L_x_685:
[----:B------:R-:W-:Y:S04]  /*10b50*/  IMAD.IADD R8, R0, 0x1, -R234 ;  /* 0x0000000100087824 */ /* 0x000fe800078e0aea */
[----:B------:R-:W-:Y:S05]  /*10b60*/  IMAD R4, R4, c[0x0][0x32c], R8 ;  /* 0x0000cb0004047a24 */ /* 0x000fea00078e0208 */
[----:B------:R-:W-:Y:S02]  /*10b70*/  IMNMX R2, R2, R4, !PT ;  /* 0x0000000402027217 */ /* 0x000fe40007800200 */
[----:B------:R-:W-:Y:S04]  /*10b80*/  IADD3 R4, R4, c[0x0][0x32c], RZ ;  /* 0x0000cb0004047a10 */ /* 0x000fe80007ffe0ff */
[----:B------:R-:W-:Y:S02]  /*10b90*/  IMNMX R3, R3, R4, PT ;  /* 0x0000000403037217 */ /* 0x000fe40003800200 */
.L_x_684:
        /* <DEDUP_REMOVED lines=63> */
.L_x_822:
        /* <DEDUP_REMOVED lines=19> */
.L_x_691:
[----:B------:R-:W-:Y:S04]  /*110c0*/  MOV R8, 0x1 ;  /* 0x0000000100087802 */ /* 0x000fe80000000f00 */
[----:B------:R-:W-:Y:S11]  /*110d0*/  ISETP.NE.AND P0, PT, R8, c[0x0][0x32c], PT ;  /* 0x0000cb0008007a0c */ /* 0x000ff60003f05270 */
[----:B------:R-:W-:Y:S02]  /*110e0*/  @!UPT UIADD3 URZ, URZ, URZ, URZ ;  /* 0x0000003f3f3ff290 */ /* 0x000fe4000fffe03f */
[----:B------:R-:W-:Y:S05]  /*110f0*/  @P0 IMAD.HI.U32 R8, R4, c[0x0][0x330], RZ ;  /* 0x0000cc0004080a27 */ /* 0x000fea00078e00ff */
[----:B------:R-:W-:Y:S02]  /*11100*/  @P0 SHF.R.U32.HI R4, RZ, c[0x0][0x334], R8 ;  /* 0x0000cd00ff040a19 */ /* 0x000fe40000011608 */
.L_x_692:
[----:B------:R-:W-:Y:S05]  /*11110*/  BSYNC B0 ;  /* 0x0000000000007941 */ /* 0x000fea0003800000 */
.L_x_690:
[----:B------:R-:W-:Y:S04]  /*11120*/  IMAD.IADD R8, R0, 0x1, -R234 ;  /* 0x0000000100087824 */ /* 0x000fe800078e0aea */
[----:B------:R-:W-:Y:S05]  /*11130*/  IMAD R4, R4, c[0x0][0x32c], R8 ;  /* 0x0000cb0004047a24 */ /* 0x000fea00078e0208 */
[----:B------:R-:W-:Y:S02]  /*11140*/  IMNMX R2, R2, R4, !PT ;  /* 0x0000000402027217 */ /* 0x000fe40007800200 */
[----:B------:R-:W-:Y:S04]  /*11150*/  IADD3 R4, R4, c[0x0][0x32c], RZ ;  /* 0x0000cb0004047a10 */ /* 0x000fe80007ffe0ff */
[----:B------:R-:W-:Y:S02]  /*11160*/  IMNMX R3, R3, R4, PT ;  /* 0x0000000403037217 */ /* 0x000fe40003800200 */
.L_x_689:
        /* <DEDUP_REMOVED lines=44> */
.L_x_823:
        /* <DEDUP_REMOVED lines=19> */
.L_x_696:
[----:B------:R-:W-:Y:S04]  /*11560*/  MOV R8, 0x1 ;  /* 0x0000000100087802 */ /* 0x000fe80000000f00 */
[----:B------:R-:W-:Y:S11]  /*11570*/  ISETP.NE.AND P0, PT, R8, c[0x0][0x32c], PT ;  /* 0x0000cb0008007a0c */ /* 0x000ff60003f05270 */
[----:B------:R-:W-:Y:S02]  /*11580*/  @!UPT UIADD3 URZ, URZ, URZ, URZ ;  /* 0x0000003f3f3ff290 */ /* 0x000fe4000fffe03f */
[----:B------:R-:W-:Y:S05]  /*11590*/  @P0 IMAD.HI.U32 R8, R4, c[0x0][0x330], RZ ;  /* 0x0000cc0004080a27 */ /* 0x000fea00078e00ff */
[----:B------:R-:W-:Y:S02]  /*115a0*/  @P0 SHF.R.U32.HI R4, RZ, c[0x0][0x334], R8 ;  /* 0x0000cd00ff040a19 */ /* 0x000fe40000011608 */
.L_x_697:
[----:B------:R-:W-:Y:S05]  /*115b0*/  BSYNC B0 ;  /* 0x0000000000007941 */ /* 0x000fea0003800000 */
.L_x_695:
[----:B------:R-:W-:Y:S04]  /*115c0*/  IMAD.IADD R8, R0, 0x1, -R234 ;  /* 0x0000000100087824 */ /* 0x000fe800078e0aea */
[----:B------:R-:W-:Y:S05]  /*115d0*/  IMAD R4, R4, c[0x0][0x32c], R8 ;  /* 0x0000cb0004047a24 */ /* 0x000fea00078e0208 */
[----:B------:R-:W-:Y:S02]  /*115e0*/  IMNMX R2, R2, R4, !PT ;  /* 0x0000000402027217 */ /* 0x000fe40007800200 */
[----:B------:R-:W-:Y:S04]  /*115f0*/  IADD3 R4, R4, c[0x0][0x32c], RZ ;  /* 0x0000cb0004047a10 */ /* 0x000fe80007ffe0ff */
[----:B------:R-:W-:Y:S02]  /*11600*/  IMNMX R3, R3, R4, PT ;  /* 0x0000000403037217 */ /* 0x000fe40003800200 */
.L_x_694:
        /* <DEDUP_REMOVED lines=44> */
.L_x_824:
        /* <DEDUP_REMOVED lines=12> */
[----:B--234-:R-:W-:Y:S05]  /*11990*/  IMAD.MOV.U32 R5, RZ, RZ, 0x1 ;  /* 0x00000001ff057424 */ /* 0x01cfea00078e00ff */
[----:B------:R-:W-:Y:S11]  /*119a0*/  ISETP.NE.AND P0, PT, R5, c[0x0][0x32c], PT ;  /* 0x0000cb0005007a0c */ /* 0x000ff60003f05270 */
[----:B------:R-:W-:Y:S02]  /*119b0*/  @!UPT UIADD3 URZ, URZ, URZ, URZ ;  /* 0x0000003f3f3ff290 */ /* 0x000fe4000fffe03f */
[----:B------:R-:W-:Y:S05]  /*119c0*/  @P0 IMAD.HI.U32 R5, R4, c[0x0][0x330], RZ ;  /* 0x0000cc0004050a27 */ /* 0x000fea00078e00ff */
[----:B------:R-:W-:Y:S04]  /*119d0*/  @P0 SHF.R.U32.HI R4, RZ, c[0x0][0x334], R5 ;  /* 0x0000cd00ff040a19 */ /* 0x000fe80000011605 */
[----:B------:R-:W-:Y:S01]  /*119e0*/  LOP3.LUT R4, RZ, R4, RZ, 0x33, !PT ;  /* 0x00000004ff047212 */ /* 0x000fe200078e33ff */
[----:B------:R-:W-:-:S05]  /*119f0*/  BRA `(.L_x_702) ;  /* 0x0000005000007947 */ /* 0x000fca0003800000 */
.L_x_701:
[----:B--234-:R-:W-:Y:S04]  /*11a00*/  MOV R5, 0x1 ;  /* 0x0000000100057802 */ /* 0x01cfe80000000f00 */
[----:B------:R-:W-:Y:S11]  /*11a10*/  ISETP.NE.AND P0, PT, R5, c[0x0][0x32c], PT ;  /* 0x0000cb0005007a0c */ /* 0x000ff60003f05270 */
[----:B------:R-:W-:Y:S02]  /*11a20*/  @!UPT UIADD3 URZ, URZ, URZ, URZ ;  /* 0x0000003f3f3ff290 */ /* 0x000fe4000fffe03f */
[----:B------:R-:W-:Y:S05]  /*11a30*/  @P0 IMAD.HI.U32 R5, R4, c[0x0][0x330], RZ ;  /* 0x0000cc0004050a27 */ /* 0x000fea00078e00ff */
[----:B------:R-:W-:Y:S02]  /*11a40*/  @P0 SHF.R.U32.HI R4, RZ, c[0x0][0x334], R5 ;  /* 0x0000cd00ff040a19 */ /* 0x000fe40000011605 */
.L_x_702:
[----:B------:R-:W-:Y:S05]  /*11a50*/  BSYNC B0 ;  /* 0x0000000000007941 */ /* 0x000fea0003800000 */
.L_x_700:
[----:B------:R-:W-:Y:S04]  /*11a60*/  IMAD.IADD R0, R0, 0x1, -R234 ;  /* 0x0000000100007824 */ /* 0x000fe800078e0aea */
[----:B------:R-:W-:Y:S05]  /*11a70*/  IMAD R0, R4, c[0x0][0x32c], R0 ;  /* 0x0000cb0004007a24 */ /* 0x000fea00078e0200 */
[----:B------:R-:W-:Y:S02]  /*11a80*/  IADD3 R4, R0, c[0x0][0x32c], RZ ;  /* 0x0000cb0000047a10 */ /* 0x000fe40007ffe0ff */
[----:B------:R-:W-:Y:S02]  /*11a90*/  IMNMX R2, R2, R0, !PT ;  /* 0x0000000002027217 */ /* 0x000fe40007800200 */
[----:B------:R-:W-:Y:S02]  /*11aa0*/  IMNMX R3, R3, R4, PT ;  /* 0x0000000403037217 */ /* 0x000fe40003800200 */
.L_x_699:
        /* <DEDUP_REMOVED lines=92> */
.L_x_825:
[----:B-12---:R-:W-:Y:S01]  /*12070*/  FMNMX.FTZ R4, R4, R0, !PT ;  /* 0x0000000004047209 */ /* 0x006fe20007810000 */
[----:B------:R-:W-:-:S05]  /*12080*/  BRA.DIV ~URZ, `(.L_x_704) ;  /* 0x00008f327f007947 */ /* 0x000fca000b800000 */
[----:B------:R-:W-:Y:S04]  /*12090*/  SHFL.BFLY PT, R0, R5, 0x2, 0x1f ;  /* 0x0c401f0005007f89 */ /* 0x000fe800000e0000 */
[----:B------:R-:W-:Y:S04]  /*120a0*/  SHFL.BFLY PT, R3, R4, 0x1, 0x1f ;  /* 0x0c201f0004037f89 */ /* 0x000fe800000e0000 */
[----:B------:R-:W1:Y:S02]  /*120b0*/  SHFL.BFLY PT, R2, R6, 0x2, 0x1f ;  /* 0x0c401f0006027f89 */ /* 0x000e6400000e0000 */
[----:B-1----:R-:W-:Y:S02]  /*120c0*/  FMNMX.FTZ R2, R6, R2, !PT ;  /* 0x0000000206027209 */ /* 0x002fe40007810000 */
[----:B------:R-:W-:Y:S02]  /*120d0*/  FMNMX.FTZ R0, R5, R0, !PT ;  /* 0x0000000005007209 */ /* 0x000fe40007810000 */
[----:B------:R-:W-:Y:S01]  /*120e0*/  FMNMX.FTZ R104, R4, R3, !PT ;  /* 0x0000000304687209 */ /* 0x000fe20007810000 */
[----:B------:R-:W1:Y:S04]  /*120f0*/  SHFL.BFLY PT, R5, R2, 0x1, 0x1f ;  /* 0x0c201f0002057f89 */ /* 0x000e6800000e0000 */
[----:B------:R-:W2:Y:S04]  /*12100*/  SHFL.BFLY PT, R4, R0, 0x1, 0x1f ;  /* 0x0c201f0000047f89 */ /* 0x000ea800000e0000 */
[----:B------:R-:W3:Y:S01]  /*12110*/  SHFL.BFLY PT, R3, R7, 0x2, 0x1f ;  /* 0x0c401f0007037f89 */ /* 0x000ee200000e0000 */
[----:B-1----:R-:W-:Y:S02]  /*12120*/  FMNMX.FTZ R102, R2, R5, !PT ;  /* 0x0000000502667209 */ /* 0x002fe40007810000 */
[----:B--2---:R-:W-:Y:S02]  /*12130*/  FMNMX.FTZ R103, R0, R4, !PT ;  /* 0x0000000400677209 */ /* 0x004fe40007810000 */
[----:B---3--:R-:W-:Y:S05]  /*12140*/  FMNMX.FTZ R4, R7, R3, !PT ;  /* 0x0000000307047209 */ /* 0x008fea0007810000 */
[----:B------:R1:W2:Y:S02]  /*12150*/  SHFL.BFLY PT, R0, R4, 0x1, 0x1f ;  /* 0x0c201f0004007f89 */ /* 0x0002a400000e0000 */
.L_x_826:
[C---:B------:R-:W-:Y:S01]  /*12160*/  FSETP.NEU.FTZ.AND P0, PT, R102.reuse, -INF , PT ;  /* 0xff8000006600780b */ /* 0x040fe20003f1d000 */
[----:B------:R-:W-:Y:S01]  /*12170*/  FMUL.FTZ R3, R102, c[0x0][0x2d0] ;  /* 0x0000b40066037a20 */ /* 0x000fe20000410000 */
[----:B--2---:R-:W-:Y:S01]  /*12180*/  FMNMX.FTZ R101, R0, R4, !PT ;  /* 0x0000000400657209 */ /* 0x004fe20007810000 */
[----:B------:R-:W-:Y:S01]  /*12190*/  WARPSYNC 0xffffffff ;  /* 0xffffffff00007948 */ /* 0x000fe20003800000 */
[----:B------:R-:W-:Y:S02]  /*121a0*/  FSEL R0, R102, RZ, P0 ;  /* 0x000000ff66007208 */ /* 0x000fe40000000000 */
[----:B------:R-:W-:Y:S02]  /*121b0*/  FSETP.NEU.FTZ.AND P1, PT, R104, -INF , PT ;  /* 0xff8000006800780b */ /* 0x000fe40003f3d000 */
[----:B------:R-:W-:Y:S01]  /*121c0*/  FSEL R5, R3, RZ, P0 ;  /* 0x000000ff03057208 */ /* 0x000fe20000000000 */
[----:B------:R-:W-:Y:S01]  /*121d0*/  FADD.FTZ R2, -R0, R100 ;  /* 0x0000006400027221 */ /* 0x000fe20000010100 */
[----:B------:R-:W-:Y:S02]  /*121e0*/  FSEL R0, R104, RZ, P1 ;  /* 0x000000ff68007208 */ /* 0x000fe40000800000 */
[C---:B------:R-:W-:Y:S01]  /*121f0*/  FSETP.NEU.FTZ.AND P0, PT, R103.reuse, -INF , PT ;  /* 0xff8000006700780b */ /* 0x040fe20003f1d000 */
[----:B------:R-:W-:Y:S02]  /*12200*/  FFMA.FTZ R6, R8, c[0x0][0x2d0], -R5 ;  /* 0x0000b40008067a23 */ /* 0x000fe40000010805 */
[----:B------:R-:W-:Y:S01]  /*12210*/  FADD.FTZ R3, -R0, R105 ;  /* 0x0000006900037221 */ /* 0x000fe20000010100 */
[----:B------:R-:W-:Y:S01]  /*12220*/  FSEL R0, R103, RZ, P0 ;  /* 0x000000ff67007208 */ /* 0x000fe20000000000 */
[----:B------:R2:W-:Y:S01]  /*12230*/  MUFU.EX2 R172, R6 ;  /* 0x0000000600ac7308 */ /* 0x0005e20000000800 */
[--C-:B------:R-:W-:Y:S02]  /*12240*/  FFMA.FTZ R177, R23, c[0x0][0x2d0], -R5.reuse ;  /* 0x0000b40017b17a23 */ /* 0x100fe40000010805 */
[--C-:B------:R-:W-:Y:S02]  /*12250*/  FFMA.FTZ R162, R24, c[0x0][0x2d0], -R5.reuse ;  /* 0x0000b40018a27a23 */ /* 0x100fe40000010805 */
[----:B-1----:R-:W-:Y:S02]  /*12260*/  FADD.FTZ R4, -R0, R106 ;  /* 0x0000006a00047221 */ /* 0x002fe40000010100 */
[----:B------:R-:W-:Y:S02]  /*12270*/  FMUL.FTZ R0, R104, c[0x0][0x2d0] ;  /* 0x0000b40068007a20 */ /* 0x000fe40000410000 */
[--C-:B------:R-:W-:Y:S02]  /*12280*/  FFMA.FTZ R160, R31, c[0x0][0x2d0], -R5.reuse ;  /* 0x0000b4001fa07a23 */ /* 0x100fe40000010805 */
[--C-:B------:R-:W-:Y:S01]  /*12290*/  FFMA.FTZ R175, R34, c[0x0][0x2d0], -R5.reuse ;  /* 0x0000b40022af7a23 */ /* 0x100fe20000010805 */
[----:B------:R-:W-:Y:S01]  /*122a0*/  FSEL R0, R0, RZ, P1 ;  /* 0x000000ff00007208 */ /* 0x000fe20000800000 */
        /* <DEDUP_REMOVED lines=18> */
[--C-:B------:R-:W-:Y:S02]  /*123d0*/  FFMA.FTZ R159, R30, c[0x0][0x2d0], -R5.reuse ;  /* 0x0000b4001e9f7a23 */ /* 0x100fe40000010805 */
[--C-:B------:R-:W-:Y:S01]  /*123e0*/  FFMA.FTZ R158, R29, c[0x0][0x2d0], -R5.reuse ;  /* 0x0000b4001d9e7a23 */ /* 0x100fe20000010805 */
[----:B------:R-:W-:Y:S01]  /*123f0*/  FSEL R0, R0, RZ, P0 ;  /* 0x000000ff00007208 */ /* 0x000fe20000000000 */
[----:B------:R-:W-:Y:S01]  /*12400*/  FMUL.FTZ R4, R4, c[0x0][0x2d0] ;  /* 0x0000b40004047a20 */ /* 0x000fe20000410000 */
[----:B------:R-:W-:Y:S01]  /*12410*/  FSETP.NEU.FTZ.AND P0, PT, R101, -INF , PT ;  /* 0xff8000006500780b */ /* 0x000fe20003f1d000 */
[----:B------:R-:W-:Y:S02]  /*12420*/  FMUL.FTZ R3, R3, c[0x0][0x2d0] ;  /* 0x0000b40003037a20 */ /* 0x000fe40000410000 */
[--C-:B--2---:R-:W-:Y:S01]  /*12430*/  FFMA.FTZ R6, R28, c[0x0][0x2d0], -R0.reuse ;  /* 0x0000b4001c067a23 */ /* 0x104fe20000010800 */
        /* <DEDUP_REMOVED lines=12> */
[----:B------:R-:W-:Y:S10]  /*12500*/  MUFU.EX2 R3, R3 ;  /* 0x0000000300037308 */ /* 0x000ff40000000800 */
[----:B------:R-:W-:Y:S01]  /*12510*/  MUFU.EX2 R213, R48 ;  /* 0x0000003000d57308 */ /* 0x000fe20000000800 */
[--C-:B-1----:R-:W-:Y:S02]  /*12520*/  FFMA.FTZ R6, R36, c[0x0][0x2d0], -R0.reuse ;  /* 0x0000b40024067a23 */ /* 0x102fe40000010800 */
[--C-:B------:R-:W-:Y:S07]  /*12530*/  FFMA.FTZ R36, R26, c[0x0][0x2d0], -R5.reuse ;  /* 0x0000b4001a247a23 */ /* 0x100fee0000010805 */
[----:B------:R1:W-:Y:S10]  /*12540*/  MUFU.EX2 R49, R6 ;  /* 0x0000000600317308 */ /* 0x0003f40000000800 */
[----:B------:R-:W-:Y:S10]  /*12550*/  MUFU.EX2 R225, R10 ;  /* 0x0000000a00e17308 */ /* 0x000ff40000000800 */
[----:B------:R-:W-:Y:S01]  /*12560*/  MUFU.EX2 R211, R36 ;  /* 0x0000002400d37308 */ /* 0x000fe20000000800 */
[----:B-1----:R-:W-:Y:S02]  /*12570*/  FFMA.FTZ R6, R37, c[0x0][0x2d0], -R0 ;  /* 0x0000b40025067a23 */ /* 0x002fe40000010800 */
[----:B------:R-:W-:Y:S02]  /*12580*/  FMUL.FTZ R0, R101, c[0x0][0x2d0] ;  /* 0x0000b40065007a20 */ /* 0x000fe40000410000 */
[----:B------:R-:W-:Y:S05]  /*12590*/  FFMA.FTZ R37, R27, c[0x0][0x2d0], -R5 ;  /* 0x0000b4001b257a23 */ /* 0x000fea0000010805 */
[----:B------:R1:W-:Y:S10]  /*125a0*/  MUFU.EX2 R220, R6 ;  /* 0x0000000600dc7308 */ /* 0x0003f40000000800 */
[----:B------:R2:W-:Y:S10]  /*125b0*/  MUFU.EX2 R206, R37 ;  /* 0x0000002500ce7308 */ /* 0x0005f40000000800 */
[----:B------:R-:W-:Y:S01]  /*125c0*/  MUFU.EX2 R231, R35 ;  /* 0x0000002300e77308 */ /* 0x000fe20000000800 */
[----:B-1----:R-:W-:Y:S01]  /*125d0*/  FSEL R6, R0, RZ, P0 ;  /* 0x000000ff00067208 */ /* 0x002fe20000000000 */
[----:B------:R-:W-:Y:S04]  /*125e0*/  FMUL.FTZ R0, R2, c[0x0][0x2d0] ;  /* 0x0000b40002007a20 */ /* 0x000fe80000410000 */
[--C-:B------:R-:W-:Y:S04]  /*125f0*/  FFMA.FTZ R5, R11, c[0x0][0x2d0], -R6.reuse ;  /* 0x0000b4000b057a23 */ /* 0x100fe80000010806 */
[----:B------:R1:W3:Y:S01]  /*12600*/  MUFU.EX2 R2, R0 ;  /* 0x0000000000027308 */ /* 0x0002e20000000800 */
[--C-:B------:R-:W-:Y:S02]  /*12610*/  FFMA.FTZ R157, R22, c[0x0][0x2d0], -R6.reuse ;  /* 0x0000b400169d7a23 */ /* 0x100fe40000010806 */
[--C-:B------:R-:W-:Y:S01]  /*12620*/  FFMA.FTZ R161, R21, c[0x0][0x2d0], -R6.reuse ;  /* 0x0000b40015a17a23 */ /* 0x100fe20000010806 */
[----:B--2---:R-:W-:Y:S01]  /*12630*/  LDSM.16.MT88.4 R36, [R182] ;  /* 0x00000000b624783b */ /* 0x004fe20000004200 */
[--C-:B------:R-:W-:Y:S02]  /*12640*/  FFMA.FTZ R163, R20, c[0x0][0x2d0], -R6.reuse ;  /* 0x0000b40014a37a23 */ /* 0x100fe40000010806 */
[--C-:B------:R-:W-:Y:S02]  /*12650*/  FFMA.FTZ R199, R13, c[0x0][0x2d0], -R6.reuse ;  /* 0x0000b4000dc77a23 */ /* 0x100fe40000010806 */
[--C-:B------:R-:W-:Y:S01]  /*12660*/  FFMA.FTZ R200, R12, c[0x0][0x2d0], -R6.reuse ;  /* 0x0000b4000cc87a23 */ /* 0x100fe20000010806 */
[----:B------:R2:W-:Y:S01]  /*12670*/  MUFU.EX2 R32, R5 ;  /* 0x0000000500207308 */ /* 0x0005e20000000800 */
[--C-:B------:R-:W-:Y:S01]  /*12680*/  FFMA.FTZ R7, R16, c[0x0][0x2d0], -R6.reuse ;  /* 0x0000b40010077a23 */ /* 0x100fe20000010806 */
[----:B------:R-:W4:Y:S01]  /*12690*/  LDSM.16.MT88.4 R20, [R181] ;  /* 0x00000000b514783b */ /* 0x000f220000004200 */
[--C-:B------:R-:W-:Y:S02]  /*126a0*/  FFMA.FTZ R17, R17, c[0x0][0x2d0], -R6.reuse ;  /* 0x0000b40011117a23 */ /* 0x100fe40000010806 */
[--C-:B------:R-:W-:Y:S02]  /*126b0*/  FFMA.FTZ R156, R14, c[0x0][0x2d0], -R6.reuse ;  /* 0x0000b4000e9c7a23 */ /* 0x100fe40000010806 */
[--C-:B------:R-:W-:Y:S02]  /*126c0*/  FFMA.FTZ R176, R19, c[0x0][0x2d0], -R6.reuse ;  /* 0x0000b40013b07a23 */ /* 0x100fe40000010806 */
[--C-:B------:R-:W-:Y:S01]  /*126d0*/  FFMA.FTZ R178, R18, c[0x0][0x2d0], -R6.reuse ;  /* 0x0000b40012b27a23 */ /* 0x100fe20000010806 */
[----:B------:R-:W-:Y:S01]  /*126e0*/  MUFU.EX2 R212, R7 ;  /* 0x0000000700d47308 */ /* 0x000fe20000000800 */
[----:B-1----:R-:W-:Y:S02]  /*126f0*/  FSEL R0, R101, RZ, P0 ;  /* 0x000000ff65007208 */ /* 0x002fe40000000000 */
[----:B------:R-:W-:Y:S03]  /*12700*/  ISETP.GT.AND P0, PT, R208, R237, PT ;  /* 0x000000edd000720c */ /* 0x000fe60003f04270 */
[----:B------:R-:W-:Y:S04]  /*12710*/  FADD.FTZ R0, -R0, R107 ;  /* 0x0000006b00007221 */ /* 0x000fe80000010100 */
[----:B------:R-:W1:Y:S01]  /*12720*/  MUFU.EX2 R205, R17 ;  /* 0x0000001100cd7308 */ /* 0x000e620000000800 */
[----:B------:R-:W-:Y:S02]  /*12730*/  FMUL.FTZ R0, R0, c[0x0][0x2d0] ;  /* 0x0000b40000007a20 */ /* 0x000fe40000410000 */
[----:B--2---:R-:W-:Y:S07]  /*12740*/  FFMA.FTZ R5, R15, c[0x0][0x2d0], -R6 ;  /* 0x0000b4000f057a23 */ /* 0x004fee0000010806 */
[----:B------:R-:W2:Y:S10]  /*12750*/  MUFU.EX2 R0, R0 ;  /* 0x0000000000007308 */ /* 0x000eb40000000800 */
[----:B------:R-:W5:Y:S10]  /*12760*/  MUFU.EX2 R230, R5 ;  /* 0x0000000500e67308 */ /* 0x000f740000000800 */
        /* <DEDUP_REMOVED lines=9> */
[----:B------:R-:W-:Y:S01]  /*12800*/  MUFU.EX2 R165, R176 ;  /* 0x000000b000a57308 */ /* 0x000fe20000000800 */
[C---:B---3--:R-:W-:Y:S02]  /*12810*/  FMUL.FTZ R12, R2.reuse, R124 ;  /* 0x0000007c020c7220 */ /* 0x048fe40000410000 */
[C---:B------:R-:W-:Y:S02]  /*12820*/  FMUL.FTZ R13, R2.reuse, R125 ;  /* 0x0000007d020d7220 */ /* 0x040fe40000410000 */
[C---:B------:R-:W-:Y:S02]  /*12830*/  FMUL.FTZ R24, R2.reuse, R120 ;  /* 0x0000007802187220 */ /* 0x040fe40000410000 */
[C---:B------:R-:W-:Y:S02]  /*12840*/  FMUL.FTZ R25, R2.reuse, R121 ;  /* 0x0000007902197220 */ /* 0x040fe40000410000 */
[C---:B------:R-:W-:Y:S02]  /*12850*/  FMUL.FTZ R28, R2.reuse, R116 ;  /* 0x00000074021c7220 */ /* 0x040fe40000410000 */
[C---:B------:R-:W-:Y:S02]  /*12860*/  FMUL.FTZ R29, R2.reuse, R117 ;  /* 0x00000075021d7220 */ /* 0x040fe40000410000 */
[C---:B------:R-:W-:Y:S02]  /*12870*/  FMUL.FTZ R8, R2.reuse, R128 ;  /* 0x0000008002087220 */ /* 0x040fe40000410000 */
[C---:B------:R-:W-:Y:S01]  /*12880*/  FMUL.FTZ R9, R2.reuse, R129 ;  /* 0x0000008102097220 */ /* 0x040fe20000410000 */
[----:B------:R-:W-:Y:S01]  /*12890*/  MUFU.EX2 R128, R162 ;  /* 0x000000a200807308 */ /* 0x000fe20000000800 */
[----:B------:R-:W-:Y:S01]  /*128a0*/  FMUL.FTZ R40, R2, R112 ;  /* 0x0000007002287220 */ /* 0x000fe20000410000 */
[----:B------:R-:W-:Y:S01]  /*128b0*/  F2FP.BF16.PACK_AB R112, R206, R172 ;  /* 0x000000acce70723e */ /* 0x000fe200000010ff */
[C---:B------:R-:W-:Y:S01]  /*128c0*/  FMUL.FTZ R41, R2.reuse, R113 ;  /* 0x0000007102297220 */ /* 0x040fe20000410000 */
[----:B-1----:R-:W-:Y:S01]  /*128d0*/  F2FP.BF16.PACK_AB R113, R205, R32 ;  /* 0x00000020cd71723e */ /* 0x002fe200000010ff */
[----:B------:R-:W-:Y:S01]  /*128e0*/  FMUL.FTZ R44, R2, R108 ;  /* 0x0000006c022c7220 */ /* 0x000fe20000410000 */
[----:B------:R-:W-:Y:S01]  /*128f0*/  F2FP.BF16.PACK_AB R108, R50, R105 ;  /* 0x00000069326c723e */ /* 0x000fe200000010ff */
[C---:B------:R-:W-:Y:S01]  /*12900*/  FMUL.FTZ R45, R2.reuse, R109 ;  /* 0x0000006d022d7220 */ /* 0x040fe20000410000 */
[----:B------:R-:W-:Y:S01]  /*12910*/  F2FP.BF16.PACK_AB R109, R49, R51 ;  /* 0x00000033316d723e */ /* 0x000fe200000010ff */
        /* <DEDUP_REMOVED lines=13> */
[----:B------:R-:W-:Y:S02]  /*129f0*/  FFMA.FTZ R107, R2, R221, R172 ;  /* 0x000000dd026b7223 */ /* 0x000fe400000100ac */
[----:B------:R-:W1:Y:S01]  /*12a00*/  MUFU.EX2 R2, R4 ;  /* 0x0000000400027308 */ /* 0x000e620000000800 */
[C---:B--2---:R-:W-:Y:S02]  /*12a10*/  FMUL.FTZ R14, R0.reuse, R126 ;  /* 0x0000007e000e7220 */ /* 0x044fe40000410000 */
[C---:B------:R-:W-:Y:S02]  /*12a20*/  FMUL.FTZ R15, R0.reuse, R127 ;  /* 0x0000007f000f7220 */ /* 0x040fe40000410000 */
[C---:B------:R-:W-:Y:S01]  /*12a30*/  FMUL.FTZ R26, R0.reuse, R122 ;  /* 0x0000007a001a7220 */ /* 0x040fe20000410000 */
[----:B------:R-:W-:Y:S01]  /*12a40*/  LDSM.16.MT88.4 R124, [R181+0x1000] ;  /* 0x00100000b57c783b */ /* 0x000fe20000004200 */
[C---:B------:R-:W-:Y:S02]  /*12a50*/  FMUL.FTZ R27, R0.reuse, R123 ;  /* 0x0000007b001b7220 */ /* 0x040fe40000410000 */
[C---:B------:R-:W-:Y:S01]  /*12a60*/  FMUL.FTZ R30, R0.reuse, R118 ;  /* 0x00000076001e7220 */ /* 0x040fe20000410000 */
[----:B------:R-:W-:Y:S01]  /*12a70*/  MUFU.EX2 R221, R160 ;  /* 0x000000a000dd7308 */ /* 0x000fe20000000800 */
[C---:B------:R-:W-:Y:S02]  /*12a80*/  FMUL.FTZ R31, R0.reuse, R119 ;  /* 0x00000077001f7220 */ /* 0x040fe40000410000 */
[C---:B------:R-:W-:Y:S01]  /*12a90*/  FMUL.FTZ R10, R0.reuse, R130 ;  /* 0x00000082000a7220 */ /* 0x040fe20000410000 */
[----:B------:R-:W2:Y:S01]  /*12aa0*/  LDSM.16.MT88.4 R116, [R181+0xc00] ;  /* 0x000c0000b574783b */ /* 0x000ea20000004200 */
[C---:B------:R-:W-:Y:S02]  /*12ab0*/  FMUL.FTZ R11, R0.reuse, R131 ;  /* 0x00000083000b7220 */ /* 0x040fe40000410000 */
[C---:B------:R-:W-:Y:S01]  /*12ac0*/  FMUL.FTZ R42, R0.reuse, R114 ;  /* 0x00000072002a7220 */ /* 0x040fe20000410000 */
[----:B------:R-:W-:Y:S01]  /*12ad0*/  F2FP.BF16.PACK_AB R114, R231, R211 ;  /* 0x000000d3e772723e */ /* 0x000fe200000010ff */
[----:B------:R-:W-:Y:S01]  /*12ae0*/  FMUL.FTZ R43, R0, R115 ;  /* 0x00000073002b7220 */ /* 0x000fe20000410000 */
[----:B-----5:R-:W-:Y:S01]  /*12af0*/  F2FP.BF16.PACK_AB R115, R230, R212 ;  /* 0x000000d4e673723e */ /* 0x020fe200000010ff */
[C---:B------:R-:W-:Y:S01]  /*12b00*/  FMUL.FTZ R46, R0.reuse, R110 ;  /* 0x0000006e002e7220 */ /* 0x040fe20000410000 */
[----:B------:R-:W-:Y:S01]  /*12b10*/  F2FP.BF16.PACK_AB R110, R225, R224 ;  /* 0x000000e0e16e723e */ /* 0x000fe200000010ff */
[----:B------:R-:W-:Y:S01]  /*12b20*/  FMUL.FTZ R47, R0, R111 ;  /* 0x0000006f002f7220 */ /* 0x000fe20000410000 */
[----:B------:R-:W-:Y:S01]  /*12b30*/  F2FP.BF16.PACK_AB R111, R213, R220 ;  /* 0x000000dcd56f723e */ /* 0x000fe200000010ff */
[----:B-1----:R-:W-:Y:S01]  /*12b40*/  FFMA.FTZ R4, R2, R228, R51 ;  /* 0x000000e402047223 */ /* 0x002fe20000010033 */
        /* <DEDUP_REMOVED lines=17> */
[C---:B------:R-:W-:Y:S02]  /*12c60*/  FMUL.FTZ R6, R2.reuse, R134 ;  /* 0x0000008602067220 */ /* 0x040fe40000410000 */
[C---:B------:R-:W-:Y:S02]  /*12c70*/  FMUL.FTZ R7, R2.reuse, R135 ;  /* 0x0000008702077220 */ /* 0x040fe40000410000 */
[----:B------:R-:W-:Y:S01]  /*12c80*/  FFMA.FTZ R0, R3, R222, R105 ;  /* 0x000000de03007223 */ /* 0x000fe20000010069 */
[----:B------:R-:W-:Y:S01]  /*12c90*/  MUFU.EX2 R223, R169 ;  /* 0x000000a900df7308 */ /* 0x000fe20000000800 */
[----:B------:R-:W-:Y:S02]  /*12ca0*/  FADD.FTZ R105, R49, R4 ;  /* 0x0000000431697221 */ /* 0x000fe40000010000 */
[C---:B------:R-:W-:Y:S02]  /*12cb0*/  FMUL.FTZ R4, R3.reuse, R132 ;  /* 0x0000008403047220 */ /* 0x040fe40000410000 */
[C---:B------:R-:W-:Y:S02]  /*12cc0*/  FMUL.FTZ R5, R3.reuse, R133 ;  /* 0x0000008503057220 */ /* 0x040fe40000410000 */
[C---:B------:R-:W-:Y:S02]  /*12cd0*/  FMUL.FTZ R16, R3.reuse, R136 ;  /* 0x0000008803107220 */ /* 0x040fe40000410000 */
[C---:B------:R-:W-:Y:S01]  /*12ce0*/  FMUL.FTZ R17, R3.reuse, R137 ;  /* 0x0000008903117220 */ /* 0x040fe20000410000 */
[----:B------:R-:W-:Y:S01]  /*12cf0*/  MUFU.EX2 R133, R170 ;  /* 0x000000aa00857308 */ /* 0x000fe20000000800 */
[C---:B------:R-:W-:Y:S01]  /*12d00*/  FMUL.FTZ R18, R2.reuse, R138 ;  /* 0x0000008a02127220 */ /* 0x040fe20000410000 */
[-C--:B----4-:R-:W-:Y:S05]  /*12d10*/  HMMA.16816.F32.BF16 R4, R108, R20.reuse, R4 ;  /* 0x000000146c04723c */ /* 0x090fea0000041804 */
[C---:B------:R-:W-:Y:S02]  /*12d20*/  FMUL.FTZ R19, R2.reuse, R139 ;  /* 0x0000008b02137220 */ /* 0x040fe40000410000 */
[----:B------:R-:W-:Y:S01]  /*12d30*/  LDSM.16.MT88.4 R136, [R181+0x800] ;  /* 0x00080000b588783b */ /* 0x000fe20000004200 */
[C---:B------:R-:W-:Y:S01]  /*12d40*/  HMMA.16816.F32.BF16 R8, R112.reuse, R20, R8 ;  /* 0x000000147008723c */ /* 0x040fe20000041808 */
[----:B------:R-:W-:Y:S03]  /*12d50*/  MUFU.EX2 R132, R166 ;  /* 0x000000a600847308 */ /* 0x000fe60000000800 */
[C---:B------:R-:W-:Y:S02]  /*12d60*/  FMUL.FTZ R32, R3.reuse, R144 ;  /* 0x0000009003207220 */ /* 0x040fe40000410000 */
[C---:B------:R-:W-:Y:S02]  /*12d70*/  FMUL.FTZ R33, R3.reuse, R145 ;  /* 0x0000009103217220 */ /* 0x040fe40000410000 */
[-C--:B------:R-:W-:Y:S03]  /*12d80*/  HMMA.16816.F32.BF16 R12, R112, R22.reuse, R12 ;  /* 0x00000016700c723c */ /* 0x080fe6000004180c */
[----:B------:R1:W-:Y:S01]  /*12d90*/  MUFU.EX2 R222, R159 ;  /* 0x0000009f00de7308 */ /* 0x0003e20000000800 */
        /* <DEDUP_REMOVED lines=10> */
[----:B------:R-:W3:Y:S01]  /*12e40*/  MUFU.EX2 R172, R203 ;  /* 0x000000cb00ac7308 */ /* 0x000ee20000000800 */
[----:B------:R-:W-:Y:S02]  /*12e50*/  FMUL.FTZ R49, R3, R153 ;  /* 0x0000009903317220 */ /* 0x000fe40000410000 */
[----:B------:R-:W-:Y:S01]  /*12e60*/  FMUL.FTZ R51, R2, R155 ;  /* 0x0000009b02337220 */ /* 0x000fe20000410000 */
[-C--:B------:R-:W-:Y:S03]  /*12e70*/  HMMA.16816.F32.BF16 R20, R108, R36.reuse, R20 ;  /* 0x000000246c14723c */ /* 0x080fe60000041814 */
[----:B------:R-:W-:Y:S01]  /*12e80*/  FADD.FTZ R106, R50, R0 ;  /* 0x00000000326a7221 */ /* 0x000fe20000010000 */
[----:B-1----:R-:W-:Y:S01]  /*12e90*/  F2FP.BF16.PACK_AB R159, R179, R196 ;  /* 0x000000c4b39f723e */ /* 0x002fe200000010ff */
[----:B------:R-:W-:Y:S01]  /*12ea0*/  FMUL.FTZ R50, R2, R154 ;  /* 0x0000009a02327220 */ /* 0x000fe20000410000 */
[----:B------:R-:W-:Y:S01]  /*12eb0*/  MUFU.EX2 R169, R198 ;  /* 0x000000c600a97308 */ /* 0x000fe20000000800 */
[----:B------:R-:W-:Y:S01]  /*12ec0*/  LDSM.16.MT88.4 R152, [R181+0x1400] ;  /* 0x00140000b598783b */ /* 0x000fe20000004200 */
[C---:B------:R-:W-:Y:S04]  /*12ed0*/  HMMA.16816.F32.BF16 R24, R112.reuse, R36, R24 ;  /* 0x000000247018723c */ /* 0x040fe80000041818 */
[C---:B------:R-:W-:Y:S02]  /*12ee0*/  FMUL.FTZ R52, R3.reuse, R52 ;  /* 0x0000003403347220 */ /* 0x040fe40000410000 */
[C---:B------:R-:W-:Y:S02]  /*12ef0*/  FMUL.FTZ R53, R3.reuse, R53 ;  /* 0x0000003503357220 */ /* 0x040fe40000410000 */
[-C--:B------:R-:W-:Y:S01]  /*12f00*/  HMMA.16816.F32.BF16 R28, R112, R38.reuse, R28 ;  /* 0x00000026701c723c */ /* 0x080fe2000004181c */
[----:B------:R-:W1:Y:S03]  /*12f10*/  MUFU.EX2 R171, R197 ;  /* 0x000000c500ab7308 */ /* 0x000e660000000800 */
[C---:B------:R-:W-:Y:S01]  /*12f20*/  FMUL.FTZ R36, R3.reuse, R148 ;  /* 0x0000009403247220 */ /* 0x040fe20000410000 */
[----:B---3--:R-:W-:Y:S01]  /*12f30*/  F2FP.BF16.PACK_AB R156, R172, R170 ;  /* 0x000000aaac9c723e */ /* 0x008fe200000010ff */
[C---:B------:R-:W-:Y:S02]  /*12f40*/  FMUL.FTZ R37, R3.reuse, R149 ;  /* 0x0000009503257220 */ /* 0x040fe40000410000 */
[C---:B------:R-:W-:Y:S03]  /*12f50*/  HMMA.16816.F32.BF16 R32, R108.reuse, R38, R32 ;  /* 0x000000266c20723c */ /* 0x040fe60000041820 */
[----:B------:R-:W-:Y:S01]  /*12f60*/  MUFU.EX2 R197, R202 ;  /* 0x000000ca00c57308 */ /* 0x000fe20000000800 */
[C---:B------:R-:W-:Y:S02]  /*12f70*/  FMUL.FTZ R54, R2.reuse, R54 ;  /* 0x0000003602367220 */ /* 0x040fe40000410000 */
[C---:B------:R-:W-:Y:S02]  /*12f80*/  FMUL.FTZ R55, R2.reuse, R55 ;  /* 0x0000003702377220 */ /* 0x040fe40000410000 */
[C---:B------:R-:W-:Y:S04]  /*12f90*/  FMUL.FTZ R38, R2.reuse, R150 ;  /* 0x0000009602267220 */ /* 0x040fe80000410000 */
[C---:B------:R-:W-:Y:S01]  /*12fa0*/  FMUL.FTZ R39, R2.reuse, R151 ;  /* 0x0000009702277220 */ /* 0x040fe20000410000 */
[----:B------:R-:W3:Y:S01]  /*12fb0*/  MUFU.EX2 R198, R201 ;  /* 0x000000c900c67308 */ /* 0x000ee20000000800 */
[C---:B------:R-:W-:Y:S02]  /*12fc0*/  FMUL.FTZ R64, R3.reuse, R64 ;  /* 0x0000004003407220 */ /* 0x040fe40000410000 */
[----:B------:R-:W-:Y:S01]  /*12fd0*/  FMUL.FTZ R65, R3, R65 ;  /* 0x0000004103417220 */ /* 0x000fe20000410000 */
[----:B-1----:R-:W-:Y:S01]  /*12fe0*/  F2FP.BF16.PACK_AB R157, R171, R169 ;  /* 0x000000a9ab9d723e */ /* 0x002fe200000010ff */
[C---:B------:R-:W-:Y:S01]  /*12ff0*/  FMUL.FTZ R66, R2.reuse, R66 ;  /* 0x0000004202427220 */ /* 0x040fe20000410000 */
[-C--:B--2---:R-:W-:Y:S03]  /*13000*/  HMMA.16816.F32.BF16 R36, R108, R116.reuse, R36 ;  /* 0x000000746c24723c */ /* 0x084fe60000041824 */
[C---:B------:R-:W-:Y:S01]  /*13010*/  FMUL.FTZ R67, R2.reuse, R67 ;  /* 0x0000004302437220 */ /* 0x040fe20000410000 */
[----:B------:R-:W1:Y:S01]  /*13020*/  MUFU.EX2 R167, R175 ;  /* 0x000000af00a77308 */ /* 0x000e620000000800 */
[C---:B------:R-:W-:Y:S02]  /*13030*/  FMUL.FTZ R68, R3.reuse, R68 ;  /* 0x0000004403447220 */ /* 0x040fe40000410000 */
[C---:B------:R-:W-:Y:S01]  /*13040*/  FMUL.FTZ R69, R3.reuse, R69 ;  /* 0x0000004503457220 */ /* 0x040fe20000410000 */
[C---:B------:R-:W-:Y:S04]  /*13050*/  HMMA.16816.F32.BF16 R40, R112.reuse, R116, R40 ;  /* 0x000000747028723c */ /* 0x040fe80000041828 */
[C---:B------:R-:W-:Y:S02]  /*13060*/  FMUL.FTZ R70, R2.reuse, R70 ;  /* 0x0000004602467220 */ /* 0x040fe40000410000 */
[----:B------:R-:W-:Y:S01]  /*13070*/  FMUL.FTZ R71, R2, R71 ;  /* 0x0000004702477220 */ /* 0x000fe20000410000 */
[----:B------:R-:W2:Y:S01]  /*13080*/  MUFU.EX2 R166, R177 ;  /* 0x000000b100a67308 */ /* 0x000ea20000000800 */
[-C--:B------:R-:W-:Y:S04]  /*13090*/  HMMA.16816.F32.BF16 R44, R112, R118.reuse, R44 ;  /* 0x00000076702c723c */ /* 0x080fe8000004182c */
[C---:B------:R-:W-:Y:S01]  /*130a0*/  FMUL.FTZ R80, R3.reuse, R80 ;  /* 0x0000005003507220 */ /* 0x040fe20000410000 */
[----:B---3--:R-:W-:Y:S01]  /*130b0*/  F2FP.BF16.PACK_AB R158, R198, R197 ;  /* 0x000000c5c69e723e */ /* 0x008fe200000010ff */
[C---:B------:R-:W-:Y:S02]  /*130c0*/  FMUL.FTZ R81, R3.reuse, R81 ;  /* 0x0000005103517220 */ /* 0x040fe40000410000 */
[C---:B------:R-:W-:Y:S01]  /*130d0*/  HMMA.16816.F32.BF16 R48, R108.reuse, R118, R48 ;  /* 0x000000766c30723c */ /* 0x040fe20000041830 */
[----:B------:R-:W3:Y:S01]  /*130e0*/  LDSM.16.MT88.4 R116, [R182+0xc00] ;  /* 0x000c0000b674783b */ /* 0x000ee20000004200 */
[----:B------:R-:W4:Y:S02]  /*130f0*/  MUFU.EX2 R164, R178 ;  /* 0x000000b200a47308 */ /* 0x000f240000000800 */
[----:B------:R-:W-:Y:S01]  /*13100*/  FMUL.FTZ R82, R2, R82 ;  /* 0x0000005202527220 */ /* 0x000fe20000410000 */
[----:B-1----:R-:W-:Y:S01]  /*13110*/  F2FP.BF16.PACK_AB R160, R168, R167 ;  /* 0x000000a7a8a0723e */ /* 0x002fe200000010ff */
[C---:B------:R-:W-:Y:S02]  /*13120*/  FMUL.FTZ R83, R2.reuse, R83 ;  /* 0x0000005302537220 */ /* 0x040fe40000410000 */
[C---:B------:R-:W-:Y:S04]  /*13130*/  FMUL.FTZ R84, R3.reuse, R84 ;  /* 0x0000005403547220 */ /* 0x040fe80000410000 */
[C---:B------:R-:W-:Y:S02]  /*13140*/  FMUL.FTZ R85, R3.reuse, R85 ;  /* 0x0000005503557220 */ /* 0x040fe40000410000 */
[----:B------:R-:W-:Y:S01]  /*13150*/  FMUL.FTZ R86, R2, R86 ;  /* 0x0000005602567220 */ /* 0x000fe20000410000 */
[----:B--2---:R-:W-:Y:S01]  /*13160*/  F2FP.BF16.PACK_AB R162, R166, R173 ;  /* 0x000000ada6a2723e */ /* 0x004fe200000010ff */
[C---:B------:R-:W-:Y:S02]  /*13170*/  FMUL.FTZ R87, R2.reuse, R87 ;  /* 0x0000005702577220 */ /* 0x040fe40000410000 */
[C---:B------:R-:W-:Y:S02]  /*13180*/  FMUL.FTZ R96, R3.reuse, R96 ;  /* 0x0000006003607220 */ /* 0x040fe40000410000 */
[----:B------:R-:W-:Y:S02]  /*13190*/  FMUL.FTZ R97, R3, R97 ;  /* 0x0000006103617220 */ /* 0x000fe40000410000 */
[C---:B------:R-:W-:Y:S02]  /*131a0*/  FMUL.FTZ R98, R2.reuse, R98 ;  /* 0x0000006202627220 */ /* 0x040fe40000410000 */
[----:B------:R-:W-:Y:S01]  /*131b0*/  FMUL.FTZ R99, R2, R99 ;  /* 0x0000006302637220 */ /* 0x000fe20000410000 */
[----:B----4-:R-:W-:Y:S01]  /*131c0*/  F2FP.BF16.PACK_AB R161, R164, R165 ;  /* 0x000000a5a4a1723e */ /* 0x010fe200000010ff */
[----:B------:R-:W-:Y:S02]  /*131d0*/  FADD.FTZ R2, R220, R105 ;  /* 0x00000069dc027221 */ /* 0x000fe40000010000 */
[----:B------:R-:W-:Y:S02]  /*131e0*/  FADD.FTZ R0, R206, R107 ;  /* 0x0000006bce007221 */ /* 0x000fe40000010000 */
[----:B------:R-:W-:Y:S01]  /*131f0*/  MUFU.EX2 R107, R199 ;  /* 0x000000c7006b7308 */ /* 0x000fe20000000800 */
[----:B------:R-:W-:Y:S02]  /*13200*/  FADD.FTZ R2, R213, R2 ;  /* 0x00000002d5027221 */ /* 0x000fe40000010000 */
[----:B------:R-:W-:Y:S02]  /*13210*/  FADD.FTZ R3, R224, R106 ;  /* 0x0000006ae0037221 */ /* 0x000fe40000010000 */
[----:B------:R-:W-:Y:S02]  /*13220*/  FADD.FTZ R2, R130, R2 ;  /* 0x0000000282027221 */ /* 0x000fe40000010000 */
[----:B------:R-:W-:Y:S02]  /*13230*/  FADD.FTZ R3, R225, R3 ;  /* 0x00000003e1037221 */ /* 0x000fe40000010000 */
[----:B------:R-:W-:Y:S01]  /*13240*/  FADD.FTZ R0, R211, R0 ;  /* 0x00000000d3007221 */ /* 0x000fe20000010000 */
[-C--:B---3--:R-:W-:Y:S01]  /*13250*/  HMMA.16816.F32.BF16 R52, R108, R116.reuse, R52 ;  /* 0x000000746c34723c */ /* 0x088fe20000041834 */
[----:B------:R-:W1:Y:S02]  /*13260*/  MUFU.EX2 R106, R200 ;  /* 0x000000c8006a7308 */ /* 0x000e640000000800 */
[----:B------:R-:W-:Y:S02]  /*13270*/  FADD.FTZ R3, R131, R3 ;  /* 0x0000000383037221 */ /* 0x000fe40000010000 */
[----:B------:R-:W-:Y:S02]  /*13280*/  FADD.FTZ R0, R231, R0 ;  /* 0x00000000e7007221 */ /* 0x000fe40000010000 */
[----:B------:R-:W-:Y:S01]  /*13290*/  FADD.FTZ R3, R133, R3 ;  /* 0x0000000385037221 */ /* 0x000fe20000010000 */
[C---:B------:R-:W-:Y:S04]  /*132a0*/  HMMA.16816.F32.BF16 R56, R112.reuse, R116, R56 ;  /* 0x000000747038723c */ /* 0x040fe80000041838 */
[----:B------:R-:W-:Y:S02]  /*132b0*/  FADD.FTZ R105, R128, R0 ;  /* 0x0000000080697221 */ /* 0x000fe40000010000 */
[----:B------:R-:W-:Y:S02]  /*132c0*/  FADD.FTZ R100, R205, R100 ;  /* 0x00000064cd647221 */ /* 0x000fe40000010000 */
[-C--:B------:R-:W-:Y:S04]  /*132d0*/  HMMA.16816.F32.BF16 R60, R112, R118.reuse, R60 ;  /* 0x00000076703c723c */ /* 0x080fe8000004183c */
[----:B------:R-:W-:Y:S04]  /*132e0*/  FADD.FTZ R100, R212, R100 ;  /* 0x00000064d4647221 */ /* 0x000fe80000010000 */
[C---:B------:R-:W-:Y:S01]  /*132f0*/  HMMA.16816.F32.BF16 R64, R108.reuse, R118, R64 ;  /* 0x000000766c40723c */ /* 0x040fe20000041840 */
[----:B------:R-:W2:Y:S03]  /*13300*/  LDSM.16.MT88.4 R116, [R181+0x1800] ;  /* 0x00180000b574783b */ /* 0x000ea60000004200 */
[----:B-1----:R-:W-:Y:S01]  /*13310*/  F2FP.BF16.PACK_AB R163, R106, R107 ;  /* 0x0000006b6aa3723e */ /* 0x002fe200000010ff */
[----:B------:R-:W-:Y:S04]  /*13320*/  FADD.FTZ R100, R230, R100 ;  /* 0x00000064e6647221 */ /* 0x000fe80000010000 */
[----:B------:R-:W-:Y:S03]  /*13330*/  FADD.FTZ R0, R129, R100 ;  /* 0x0000006481007221 */ /* 0x000fe60000010000 */
[----:B------:R-:W-:Y:S02]  /*13340*/  FADD.FTZ R100, R132, R2 ;  /* 0x0000000284647221 */ /* 0x000fe40000010000 */
[----:B------:R-:W-:Y:S01]  /*13350*/  FADD.FTZ R2, R221, R105 ;  /* 0x00000069dd027221 */ /* 0x000fe20000010000 */
[----:B------:R-:W-:Y:S01]  /*13360*/  MOV R105, R104 ;  /* 0x0000006800697202 */ /* 0x000fe20000000f00 */
        /* <DEDUP_REMOVED lines=13> */
[----:B------:R-:W-:Y:S04]  /*13440*/  F2FP.BF16.PACK_AB R117, R219, R129 ;  /* 0x00000081db75723e */ /* 0x000fe800000010ff */
[----:B------:R-:W-:Y:S07]  /*13450*/  HMMA.16816.F32.BF16 R96, R108, R118, R96 ;  /* 0x000000766c60723c */ /* 0x000fee0000041860 */
[----:B------:R-:W-:Y:S02]  /*13460*/  F2FP.BF16.PACK_AB R108, R133, R131 ;  /* 0x00000083856c723e */ /* 0x000fe400000010ff */
[----:B------:R-:W-:Y:S03]  /*13470*/  F2FP.BF16.PACK_AB R109, R132, R130 ;  /* 0x00000082846d723e */ /* 0x000fe600000010ff */
[----:B------:R-:W-:Y:S02]  /*13480*/  F2FP.BF16.PACK_AB R110, R229, R223 ;  /* 0x000000dfe56e723e */ /* 0x000fe400000010ff */
[----:B------:R-:W-:Y:S02]  /*13490*/  F2FP.BF16.PACK_AB R111, R228, R227 ;  /* 0x000000e3e46f723e */ /* 0x000fe400000010ff */
[----:B------:R-:W-:Y:S02]  /*134a0*/  F2FP.BF16.PACK_AB R118, R226, R222 ;  /* 0x000000dee276723e */ /* 0x000fe400000010ff */
[----:B------:R-:W-:Y:S03]  /*134b0*/  F2FP.BF16.PACK_AB R119, R214, R218 ;  /* 0x000000dad677723e */ /* 0x000fe600000010ff */
        /* <DEDUP_REMOVED lines=52> */
[----:B------:R-:W-:Y:S01]  /*13800*/  FADD.FTZ R3, R227, R100 ;  /* 0x00000064e3037221 */ /* 0x000fe20000010000 */
[----:B------:R-:W-:Y:S01]  /*13810*/  MOV R100, R102 ;  /* 0x0000006600647202 */ /* 0x000fe20000000f00 */
        /* <DEDUP_REMOVED lines=17> */
[----:B------:R-:W-:Y:S01]  /*13930*/  FADD.FTZ R2, R107, R0 ;  /* 0x000000006b027221 */ /* 0x000fe20000010000 */
[----:B------:R-:W-:Y:S01]  /*13940*/  IADD3 R0, R208, -0x1, RZ ;  /* 0xffffffffd0007810 */ /* 0x000fe20007ffe0ff */
[----:B------:R-:W-:Y:S01]  /*13950*/  FADD.FTZ R222, R198, R3 ;  /* 0x00000003c6de7221 */ /* 0x000fe20000010000 */
[----:B------:R-:W-:Y:S01]  /*13960*/  MOV R107, R101 ;  /* 0x00000065006b7202 */ /* 0x000fe20000000f00 */
[----:B------:R-:W-:Y:S04]  /*13970*/  HMMA.16816.F32.BF16 R96, R156, R14, R96 ;  /* 0x0000000e9c60723c */ /* 0x000fe80000041860 */
[----:B------:R-:W-:Y:S01]  /*13980*/  FADD.FTZ R228, R179, R5 ;  /* 0x00000005b3e47221 */ /* 0x000fe20000010000 */
[----:B------:R-:W-:Y:S01]  /*13990*/  MOV R208, R0 ;  /* 0x0000000000d07202 */ /* 0x000fe20000000f00 */
[----:B------:R-:W-:Y:S02]  /*139a0*/  FADD.FTZ R221, R166, R4 ;  /* 0x00000004a6dd7221 */ /* 0x000fe40000010000 */
[----:B------:R-:W-:Y:S01]  /*139b0*/  FADD.FTZ R223, R106, R2 ;  /* 0x000000026adf7221 */ /* 0x000fe20000010000 */
[----:B------:R-:W-:Y:S01]  /*139c0*/  MOV R106, R103 ;  /* 0x00000067006a7202 */ /* 0x000fe20000000f00 */
[----:B------:R-:W-:-:S09]  /*139d0*/  @P0 BRA `(.L_x_705) ;  /* 0xffffba0000000947 */ /* 0x000fd2000383ffff */
.L_x_673:
[----:B------:R-:W-:Y:S05]  /*139e0*/  BRA.DIV ~URZ, `(.L_x_706) ;  /* 0x000077c27f007947 */ /* 0x000fea000b800000 */
[----:B------:R1:W2:Y:S02]  /*139f0*/  SHFL.BFLY PT, R0, R222, 0x2, 0x1f ;  /* 0x0c401f00de007f89 */ /* 0x0002a400000e0000 */
.L_x_827:
[----:B--2---:R-:W-:Y:S01]  /*13a00*/  FADD.FTZ R7, R0, R222 ;  /* 0x000000de00077221 */ /* 0x004fe20000010000 */
[----:B------:R-:W-:Y:S05]  /*13a10*/  BRA.DIV ~URZ, `(.L_x_707) ;  /* 0x000077e27f007947 */ /* 0x000fea000b800000 */
[----:B------:R-:W2:Y:S04]  /*13a20*/  SHFL.BFLY PT, R2, R228, 0x2, 0x1f ;  /* 0x0c401f00e4027f89 */ /* 0x000ea800000e0000 */
[----:B------:R-:W3:Y:S04]  /*13a30*/  SHFL.BFLY PT, R0, R221, 0x2, 0x1f ;  /* 0x0c401f00dd007f89 */ /* 0x000ee800000e0000 */
[----:B------:R-:W4:Y:S04]  /*13a40*/  SHFL.BFLY PT, R4, R223, 0x2, 0x1f ;  /* 0x0c401f00df047f89 */ /* 0x000f2800000e0000 */
[----:B------:R-:W5:Y:S01]  /*13a50*/  SHFL.BFLY PT, R3, R7, 0x1, 0x1f ;  /* 0x0c201f0007037f89 */ /* 0x000f6200000e0000 */
[----:B--2---:R-:W-:-:S02]  /*13a60*/  FADD.FTZ R2, R2, R228 ;  /* 0x000000e402027221 */ /* 0x004fc40000010000 */
[----:B---3--:R-:W-:-:S03]  /*13a70*/  FADD.FTZ R0, R0, R221 ;  /* 0x000000dd00007221 */ /* 0x008fc60000010000 */
[----:B------:R-:W2:Y:S01]  /*13a80*/  SHFL.BFLY PT, R6, R2, 0x1, 0x1f ;  /* 0x0c201f0002067f89 */ /* 0x000ea200000e0000 */
[----:B----4-:R-:W-:-:S03]  /*13a90*/  FADD.FTZ R4, R4, R223 ;  /* 0x000000df04047221 */ /* 0x010fc60000010000 */
[----:B------:R-:W3:Y:S01]  /*13aa0*/  SHFL.BFLY PT, R5, R0, 0x1, 0x1f ;  /* 0x0c201f0000057f89 */ /* 0x000ee200000e0000 */
[----:B-----5:R-:W-:-:S03]  /*13ab0*/  FADD.FTZ R7, R7, R3 ;  /* 0x0000000307077221 */ /* 0x020fc60000010000 */
[----:B------:R4:W1:Y:S01]  /*13ac0*/  SHFL.BFLY PT, R8, R4, 0x1, 0x1f ;  /* 0x0c201f0004087f89 */ /* 0x00086200000e0000 */
[----:B--2---:R-:W-:Y:S02]  /*13ad0*/  FADD.FTZ R6, R2, R6 ;  /* 0x0000000602067221 */ /* 0x004fe40000010000 */
[----:B---3--:R-:W-:Y:S02]  /*13ae0*/  FADD.FTZ R5, R0, R5 ;  /* 0x0000000500057221 */ /* 0x008fe40000010000 */
.L_x_828:
[----:B------:R-:W-:Y:S01]  /*13af0*/  FSETP.NE.FTZ.AND P3, PT, R7, RZ, PT ;  /* 0x000000ff0700720b */ /* 0x000fe20003f75000 */
[----:B------:R-:W-:Y:S01]  /*13b00*/  CS2R R2, SRZ ;  /* 0x0000000000027805 */ /* 0x000fe2000001ff00 */
[----:B------:R-:W-:Y:S01]  /*13b10*/  MOV R0, RZ ;  /* 0x000000ff00007202 */ /* 0x000fe20000000f00 */
[----:B-1--4-:R-:W-:Y:S01]  /*13b20*/  FADD.FTZ R4, R8, R4 ;  /* 0x0000000408047221 */ /* 0x012fe20000010000 */
[----:B------:R-:W-:Y:S02]  /*13b30*/  FSETP.NE.FTZ.AND P2, PT, R6, RZ, PT ;  /* 0x000000ff0600720b */ /* 0x000fe40003f55000 */
[----:B------:R-:W-:Y:S02]  /*13b40*/  FSETP.NE.FTZ.AND P1, PT, R5, RZ, PT ;  /* 0x000000ff0500720b */ /* 0x000fe40003f35000 */
[----:B------:R-:W-:-:S02]  /*13b50*/  FSETP.NE.FTZ.AND P0, PT, R4, RZ, PT ;  /* 0x000000ff0400720b */ /* 0x000fc40003f15000 */
        /* <DEDUP_REMOVED lines=47> */
[C---:B------:R-:W-:Y:S02]  /*13e50*/  FMUL.FTZ R133, R3.reuse, R151 ;  /* 0x0000009703857220 */ /* 0x040fe40000410000 */
[C---:B------:R-:W-:Y:S01]  /*13e60*/  FMUL.FTZ R146, R3.reuse, R82 ;  /* 0x0000005203927220 */ /* 0x040fe20000410000 */
[----:B------:R-:W1:Y:S01]  /*13e70*/  @P0 MUFU.RCP R0, R4 ;  /* 0x0000000400000308 */ /* 0x000e620000001000 */
[----:B------:R-:W-:-:S02]  /*13e80*/  FMUL.FTZ R147, R3, R83 ;  /* 0x0000005303937220 */ /* 0x000fc40000410000 */
[C---:B------:R-:W-:Y:S02]  /*13e90*/  FMUL.FTZ R46, R2.reuse, R60 ;  /* 0x0000003c022e7220 */ /* 0x040fe40000410000 */
[----:B------:R-:W-:Y:S02]  /*13ea0*/  FMUL.FTZ R47, R2, R61 ;  /* 0x0000003d022f7220 */ /* 0x000fe40000410000 */
        /* <DEDUP_REMOVED lines=74> */
.L_x_572:
[----:B------:R3:W5:Y:S04]  /*14350*/  LDL R6, [R1] ;  /* 0x0000000001067983 */ /* 0x0007680000100800 */
[----:B------:R-:W4:Y:S01]  /*14360*/  S2R R2, SR_TID.X ;  /* 0x0000000000027919 */ /* 0x000f220000002100 */
[----:B------:R-:W-:Y:S01]  /*14370*/  BSSY B0, `(.L_x_708) ;  /* 0x0000011000007945 */ /* 0x000fe20003800000 */
[----:B----4-:R-:W-:-:S13]  /*14380*/  LOP3.LUT P0, RZ, R2, 0x7f, RZ, 0xc0, !PT ;  /* 0x0000007f02ff7812 */ /* 0x010fda000780c0ff */
[----:B------:R-:W-:Y:S05]  /*14390*/  @P0 BRA `(.L_x_709) ;  /* 0x000000e000000947 */ /* 0x000fea0003800000 */
[----:B---3--:R-:W3:Y:S01]  /*143a0*/  S2R R4, SR_LANEID ;  /* 0x0000000000047919 */ /* 0x008ee20000000000 */
[----:B------:R-:W-:Y:S01]  /*143b0*/  VOTEU.ANY UR4, UPT, PT ;  /* 0x0000000000047886 */ /* 0x000fe200038e0100 */
[----:B--2---:R-:W-:Y:S01]  /*143c0*/  IMAD.MOV.U32 R5, RZ, RZ, c[0x0][0x564] ;  /* 0x00015900ff057624 */ /* 0x004fe200078e00ff */
[----:B------:R-:W3:Y:S08]  /*143d0*/  FLO.U32 R3, UR4 ;  /* 0x0000000400037d00 */ /* 0x000ef000080e0000 */
[----:B------:R-:W2:Y:S01]  /*143e0*/  POPC R2, UR4 ;  /* 0x0000000400027d09 */ /* 0x000ea20008000000 */
[----:B---3--:R-:W-:Y:S01]  /*143f0*/  ISETP.EQ.U32.AND P0, PT, R3, R4, PT ;  /* 0x000000040300720c */ /* 0x008fe20003f02070 */
[----:B------:R-:W-:-:S12]  /*14400*/  IMAD.MOV.U32 R4, RZ, RZ, c[0x0][0x560] ;  /* 0x00015800ff047624 */ /* 0x000fd800078e00ff */
[----:B--2---:R2:W3:Y:S04]  /*14410*/  @P0 ATOMG.E.ADD.STRONG.GPU PT, R2, [R4.64], R2 ;  /* 0x00000002040209a8 */ /* 0x0044e800081ee1c6 */
[----:B--2---:R-:W2:Y:S04]  /*14420*/  S2R R4, SR_LTMASK ;  /* 0x0000000000047919 */ /* 0x004ea80000003900 */
[----:B---3--:R2:W3:Y:S02]  /*14430*/  SHFL.IDX PT, R3, R2, R3, 0x1f ;  /* 0x00001f0302037589 */ /* 0x0084e400000e0000 */
[----:B--2---:R-:W-:-:S06]  /*14440*/  LOP3.LUT R2, R4, UR4, RZ, 0xc0, !PT ;  /* 0x0000000404027c12 */ /* 0x004fcc000f8ec0ff */
[----:B------:R-:W3:Y:S02]  /*14450*/  POPC R2, R2 ;  /* 0x0000000200027309 */ /* 0x000ee40000000000 */
[----:B---3-5:R-:W-:-:S05]  /*14460*/  IADD3 R6, R3, c[0x0][0xc], R2 ;  /* 0x0000030003067a10 */ /* 0x028fca0007ffe002 */
[----:B------:R2:W-:Y:S02]  /*14470*/  STL [R1], R6 ;  /* 0x0000000601007387 */ /* 0x0005e40000100800 */
.L_x_709:
[----:B---3--:R-:W-:Y:S05]  /*14480*/  BSYNC B0 ;  /* 0x0000000000007941 */ /* 0x008fea0003800000 */
.L_x_708:
[----:B------:R-:W-:Y:S01]  /*14490*/  PRMT R0, R0, 0x9910, RZ ;  /* 0x0000991000007816 */ /* 0x000fe200000000ff */
[----:B------:R-:W-:Y:S01]  /*144a0*/  BSSY B1, `(.L_x_710) ;  /* 0x00003b3000017945 */ /* 0x000fe20003800000 */
[----:B-----5:R-:W-:Y:S02]  /*144b0*/  IMAD.MOV.U32 R74, RZ, RZ, R6 ;  /* 0x000000ffff4a7224 */ /* 0x020fe400078e0006 */
[----:B------:R-:W-:-:S13]  /*144c0*/  ISETP.NE.AND P0, PT, R0, RZ, PT ;  /* 0x000000ff0000720c */ /* 0x000fda0003f05270 */
[----:B------:R-:W-:Y:S05]  /*144d0*/  @!P0 BRA `(.L_x_711) ;  /* 0x00002e3000008947 */ /* 0x000fea0003800000 */
[----:B------:R-:W3:Y:S04]  /*144e0*/  LDL R8, [R1+0x10] ;  /* 0x0000100001087983 */ /* 0x000ee80000100800 */
[----:B-1----:R-:W4:Y:S04]  /*144f0*/  LDL R7, [R1+0x14] ;  /* 0x0000140001077983 */ /* 0x002f280000100800 */
[----:B--2---:R-:W2:Y:S04]  /*14500*/  LDL R6, [R1+0x1c] ;  /* 0x00001c0001067983 */ /* 0x004ea80000100800 */
[----:B------:R-:W2:Y:S04]  /*14510*/  LDL R9, [R1+0x18] ;  /* 0x0000180001097983 */ /* 0x000ea80000100800 */
[----:B------:R-:W2:Y:S01]  /*14520*/  LDL R10, [R1+0xc] ;  /* 0x00000c00010a7983 */ /* 0x000ea20000100800 */
[----:B------:R-:W-:Y:S01]  /*14530*/  WARPSYNC 0xffffffff ;  /* 0xffffffff00007948 */ /* 0x000fe20003800000 */
[----:B------:R-:W-:-:S02]  /*14540*/  F2FP.BF16.PACK_AB R0, R157, R156 ;  /* 0x0000009c9d00723e */ /* 0x000fc400000010ff */
[----:B------:R-:W-:Y:S01]  /*14550*/  BAR.SYNC.DEFER_BLOCKING 0x1, 0x80 ;  /* 0x0042000000007b1d */ /* 0x000fe20000010000 */
[----:B------:R-:W-:Y:S02]  /*14560*/  F2FP.BF16.PACK_AB R3, R141, R140 ;  /* 0x0000008c8d03723e */ /* 0x000fe400000010ff */
[----:B------:R-:W-:Y:S02]  /*14570*/  F2FP.BF16.PACK_AB R2, R159, R158 ;  /* 0x0000009e9f02723e */ /* 0x000fe400000010ff */
[----:B------:R-:W-:Y:S02]  /*14580*/  F2FP.BF16.PACK_AB R4, R31, R30 ;  /* 0x0000001e1f04723e */ /* 0x000fe400000010ff */
[----:B------:R-:W-:Y:S02]  /*14590*/  F2FP.BF16.PACK_AB R5, R61, R60 ;  /* 0x0000003c3d05723e */ /* 0x000fe400000010ff */
[----:B------:R-:W-:Y:S02]  /*145a0*/  ISETP.NE.U32.AND P0, PT, RZ, c[0x0][0x508], PT ;  /* 0x00014200ff007a0c */ /* 0x000fe40003f05070 */
[----:B------:R-:W-:-:S02]  /*145b0*/  ISETP.NE.U32.AND P2, PT, RZ, c[0x0][0x500], PT ;  /* 0x00014000ff007a0c */ /* 0x000fc40003f45070 */
[----:B------:R-:W-:Y:S02]  /*145c0*/  ISETP.NE.AND.EX P1, PT, RZ, c[0x0][0x50c], PT, P0 ;  /* 0x00014300ff007a0c */ /* 0x000fe40003f25300 */
[----:B------:R-:W-:Y:S01]  /*145d0*/  ISETP.NE.AND.EX P2, PT, RZ, c[0x0][0x504], PT, P2 ;  /* 0x00014100ff007a0c */ /* 0x000fe20003f45320 */
[----:B------:R-:W-:Y:S01]  /*145e0*/  IMAD.MOV.U32 R11, RZ, RZ, c[0x0][0x388] ;  /* 0x0000e200ff0b7624 */ /* 0x000fe200078e00ff */
[----:B---3--:R1:W-:Y:S04]  /*145f0*/  STS [R8+0x80], R0 ;  /* 0x0000800008007388 */ /* 0x0083e80000000800 */
[----:B------:R3:W-:Y:S04]  /*14600*/  STS [R8+0x280], R3 ;  /* 0x0002800308007388 */ /* 0x0007e80000000800 */
[----:B----4-:R4:W-:Y:S01]  /*14610*/  STS [R7], R2 ;  /* 0x0000000207007388 */ /* 0x0109e20000000800 */
[----:B-1----:R-:W-:-:S02]  /*14620*/  F2FP.BF16.PACK_AB R0, R145, R144 ;  /* 0x000000909100723e */ /* 0x002fc400000010ff */
[----:B---3--:R-:W-:-:S03]  /*14630*/  F2FP.BF16.PACK_AB R3, R35, R34 ;  /* 0x000000222303723e */ /* 0x008fc600000010ff */
[----:B------:R1:W-:Y:S01]  /*14640*/  STS [R7+0x200], R0 ;  /* 0x0002000007007388 */ /* 0x0003e20000000800 */
[----:B----4-:R-:W-:-:S03]  /*14650*/  F2FP.BF16.PACK_AB R2, R53, R52 ;  /* 0x000000343502723e */ /* 0x010fc600000010ff */
        /* <DEDUP_REMOVED lines=54> */
[----:B---3--:R-:W-:Y:S02]  /*149c0*/  F2FP.BF16.PACK_AB R0, R107, R106 ;  /* 0x0000006a6b00723e */ /* 0x008fe400000010ff */
[----:B----4-:R-:W-:-:S03]  /*149d0*/  F2FP.BF16.PACK_AB R2, R151, R150 ;  /* 0x000000969702723e */ /* 0x010fc600000010ff */
[----:B------:R2:W-:Y:S04]  /*149e0*/  STS [R8+0x4080], R0 ;  /* 0x0040800008007388 */ /* 0x0005e80000000800 */
[----:B------:R3:W-:Y:S01]  /*149f0*/  STS [R8+0x4280], R2 ;  /* 0x0042800208007388 */ /* 0x0007e20000000800 */
[----:B-1----:R-:W-:-:S05]  /*14a00*/  F2FP.BF16.PACK_AB R3, R171, R170 ;  /* 0x000000aaab03723e */ /* 0x002fca00000010ff */
[----:B------:R1:W-:Y:S01]  /*14a10*/  STS [R7+0x4000], R3 ;  /* 0x0040000307007388 */ /* 0x0003e20000000800 */
[----:B--2---:R-:W-:Y:S02]  /*14a20*/  F2FP.BF16.PACK_AB R0, R147, R146 ;  /* 0x000000929300723e */ /* 0x004fe400000010ff */
[----:B---3--:R-:W-:-:S03]  /*14a30*/  F2FP.BF16.PACK_AB R2, R69, R68 ;  /* 0x000000444502723e */ /* 0x008fc600000010ff */
[----:B------:R2:W-:Y:S04]  /*14a40*/  STS [R7+0x4200], R0 ;  /* 0x0042000007007388 */ /* 0x0005e80000000800 */
[----:B------:R3:W-:Y:S04]  /*14a50*/  STS [R8+0x5080], R2 ;  /* 0x0050800208007388 */ /* 0x0007e80000000800 */
[----:B------:R4:W-:Y:S04]  /*14a60*/  STS [R8+0x5280], R4 ;  /* 0x0052800408007388 */ /* 0x0009e80000000800 */
[----:B------:R-:W-:Y:S01]  /*14a70*/  STS [R7+0x5000], R5 ;  /* 0x0050000507007388 */ /* 0x000fe20000000800 */
[----:B-1----:R-:W-:-:S05]  /*14a80*/  F2FP.BF16.PACK_AB R3, R63, R62 ;  /* 0x0000003e3f03723e */ /* 0x002fca00000010ff */
[----:B------:R1:W-:Y:S01]  /*14a90*/  STS [R7+0x5200], R3 ;  /* 0x0052000307007388 */ /* 0x0003e20000000800 */
[----:B--2---:R-:W-:Y:S02]  /*14aa0*/  F2FP.BF16.PACK_AB R0, R83, R82 ;  /* 0x000000525300723e */ /* 0x004fe400000010ff */
[----:B---3--:R-:W-:Y:S02]  /*14ab0*/  F2FP.BF16.PACK_AB R2, R169, R168 ;  /* 0x000000a8a902723e */ /* 0x008fe400000010ff */
[----:B----4-:R-:W-:-:S03]  /*14ac0*/  F2FP.BF16.PACK_AB R4, R49, R48 ;  /* 0x000000303104723e */ /* 0x010fc600000010ff */
[----:B------:R2:W-:Y:S04]  /*14ad0*/  STS [R6+0x4080], R2 ;  /* 0x0040800206007388 */ /* 0x0005e80000000800 */
[----:B------:R3:W-:Y:S04]  /*14ae0*/  STS [R6+0x4280], R0 ;  /* 0x0042800006007388 */ /* 0x0007e80000000800 */
[----:B------:R-:W4:Y:S01]  /*14af0*/  LDL.LU R8, [R1+0x24] ;  /* 0x0000240001087983 */ /* 0x000f220000300800 */
[----:B-1----:R-:W-:Y:S02]  /*14b00*/  F2FP.BF16.PACK_AB R3, R51, R50 ;  /* 0x000000323303723e */ /* 0x002fe400000010ff */
[----:B--2---:R-:W-:-:S02]  /*14b10*/  F2FP.BF16.PACK_AB R2, R85, R84 ;  /* 0x000000545502723e */ /* 0x004fc400000010ff */
[----:B---3--:R-:W-:-:S03]  /*14b20*/  F2FP.BF16.PACK_AB R0, R81, R80 ;  /* 0x000000505100723e */ /* 0x008fc600000010ff */
[----:B------:R1:W-:Y:S04]  /*14b30*/  STS [R9+0x4000], R2 ;  /* 0x0040000209007388 */ /* 0x0003e80000000800 */
[----:B------:R2:W-:Y:S04]  /*14b40*/  STS [R9+0x4200], R0 ;  /* 0x0042000009007388 */ /* 0x0005e80000000800 */
[----:B------:R3:W-:Y:S04]  /*14b50*/  STS [R6+0x5080], R4 ;  /* 0x0050800406007388 */ /* 0x0007e80000000800 */
[----:B------:R3:W-:Y:S01]  /*14b60*/  STS [R6+0x5280], R3 ;  /* 0x0052800306007388 */ /* 0x0007e20000000800 */
[----:B-1----:R-:W-:Y:S01]  /*14b70*/  F2FP.BF16.PACK_AB R2, R29, R28 ;  /* 0x0000001c1d02723e */ /* 0x002fe200000010ff */
[----:B--2---:R-:W-:-:S02]  /*14b80*/  IMAD.MOV.U32 R0, RZ, RZ, RZ ;  /* 0x000000ffff007224 */ /* 0x004fc400078e00ff */
[----:B---3--:R-:W-:Y:S01]  /*14b90*/  IMAD.MOV.U32 R4, RZ, RZ, 0x4 ;  /* 0x00000004ff047424 */ /* 0x008fe200078e00ff */
[----:B------:R-:W-:-:S03]  /*14ba0*/  F2FP.BF16.PACK_AB R3, R27, R26 ;  /* 0x0000001a1b03723e */ /* 0x000fc600000010ff */
[CC--:B------:R-:W-:Y:S02]  /*14bb0*/  @P1 IMAD.WIDE R6, R10.reuse, R4.reuse, c[0x0][0x508] ;  /* 0x000142000a061625 */ /* 0x0c0fe400078e0204 */
[----:B------:R1:W-:Y:S02]  /*14bc0*/  STS [R9+0x5000], R3 ;  /* 0x0050000309007388 */ /* 0x0003e40000000800 */
[----:B------:R-:W-:Y:S02]  /*14bd0*/  IMAD.WIDE R4, R10, R4, c[0x0][0x500] ;  /* 0x000140000a047625 */ /* 0x000fe400078e0204 */
[----:B------:R2:W-:Y:S04]  /*14be0*/  STS [R9+0x5200], R2 ;  /* 0x0052000209007388 */ /* 0x0005e80000000800 */
[----:B------:R-:W-:Y:S06]  /*14bf0*/  BAR.SYNC.DEFER_BLOCKING 0x1, 0x80 ;  /* 0x0042000000007b1d */ /* 0x000fec0000010000 */
[----:B------:R2:W5:Y:S04]  /*14c00*/  @P1 LDG.E R11, [R6.64] ;  /* 0x00000006060b1981 */ /* 0x000568000c1e1900 */
[----:B------:R2:W5:Y:S01]  /*14c10*/  @P2 LDG.E R0, [R4.64] ;  /* 0x0000000604002981 */ /* 0x000562000c1e1900 */
[----:B----4-:R-:W-:-:S04]  /*14c20*/  ISETP.NE.AND P0, PT, R8, RZ, PT ;  /* 0x000000ff0800720c */ /* 0x010fc80003f05270 */
[----:B-1----:R-:W-:Y:S01]  /*14c30*/  SEL R3, R8, c[0x0][0x3d4], P0 ;  /* 0x0000f50008037a07 */ /* 0x002fe20000000000 */
[----:B------:R-:W-:Y:S05]  /*14c40*/  @P1 BRA `(.L_x_712) ;  /* 0x0000004000001947 */ /* 0x000fea0003800000 */
[----:B--2---:R-:W-:Y:S05]  /*14c50*/  @!P2 BRA `(.L_x_712) ;  /* 0x000000300000a947 */ /* 0x004fea0003800000 */
[----:B------:R1:W2:Y:S04]  /*14c60*/  LDG.E R2, [R4.64] ;  /* 0x0000000604027981 */ /* 0x0002a8000c1e1900 */
[----:B-1----:R-:W2:Y:S02]  /*14c70*/  LDG.E R4, [R4.64+0x4] ;  /* 0x0000040604047981 */ /* 0x002ea4000c1e1900 */
[----:B--2--5:R-:W-:Y:S02]  /*14c80*/  IADD3 R11, -R2, R4, RZ ;  /* 0x00000004020b7210 */ /* 0x024fe40007ffe1ff */
.L_x_712:
[----:B--2---:R-:W2:Y:S04]  /*14c90*/  LDL.LU R7, [R1+0x8] ;  /* 0x0000080001077983 */ /* 0x004ea80000300800 */
[----:B------:R-:W3:Y:S01]  /*14ca0*/  LDL R16, [R1+0x2c] ;  /* 0x00002c0001107983 */ /* 0x000ee20000100800 */
[----:B------:R-:W-:Y:S01]  /*14cb0*/  IMAD.MOV.U32 R2, RZ, RZ, 0x368 ;  /* 0x00000368ff027424 */ /* 0x000fe200078e00ff */
[----:B------:R-:W-:Y:S01]  /*14cc0*/  ISETP.GT.AND P2, PT, R3, 0x1, PT ;  /* 0x000000010300780c */ /* 0x000fe20003f44270 */
[----:B------:R-:W-:Y:S01]  /*14cd0*/  IMAD.IADD R5, R251, 0x1, R250 ;  /* 0x00000001fb057824 */ /* 0x000fe200078e02fa */
[----:B------:R-:W4:Y:S01]  /*14ce0*/  LDL R75, [R1+0x34] ;  /* 0x00003400014b7983 */ /* 0x000f220000100800 */
[----:B------:R-:W-:-:S02]  /*14cf0*/  ISETP.NE.U32.AND P0, PT, RZ, c[0x0][0x500], PT ;  /* 0x00014000ff007a0c */ /* 0x000fc40003f05070 */
[----:B------:R-:W-:Y:S02]  /*14d00*/  SEL R2, R2, 0x328, P2 ;  /* 0x0000032802027807 */ /* 0x000fe40001000000 */
[----:B------:R-:W-:Y:S02]  /*14d10*/  ISETP.NE.AND.EX P0, PT, RZ, c[0x0][0x504], PT, P0 ;  /* 0x00014100ff007a0c */ /* 0x000fe40003f05300 */
[----:B------:R1:W1:Y:S01]  /*14d20*/  LDC.64 R8, c[0x0][R2+0x170] ;  /* 0x00005c0002087b82 */ /* 0x0002620000000a00 */
[----:B------:R-:W-:-:S04]  /*14d30*/  SHF.R.S32.HI R3, RZ, 0x1f, R10 ;  /* 0x0000001fff037819 */ /* 0x000fc8000001140a */
[----:B------:R-:W-:-:S03]  /*14d40*/  SEL R6, R3, RZ, !P0 ;  /* 0x000000ff03067207 */ /* 0x000fc60004000000 */
[----:B------:R1:W2:Y:S08]  /*14d50*/  LDC.64 R14, c[0x0][R2+0x168] ;  /* 0x00005a00020e7b82 */ /* 0x0002b00000000a00 */
[----:B------:R1:W2:Y:S08]  /*14d60*/  LDC.64 R18, c[0x0][R2+0x178] ;  /* 0x00005e0002127b82 */ /* 0x0002b00000000a00 */
[----:B------:R1:W2:Y:S02]  /*14d70*/  LDC.64 R20, c[0x0][R2+0x160] ;  /* 0x0000580002147b82 */ /* 0x0002a40000000a00 */
[----:B-1----:R-:W-:-:S05]  /*14d80*/  IMAD.MOV.U32 R2, RZ, RZ, c[0x0][0x4e8] ;  /* 0x00013a00ff027624 */ /* 0x002fca00078e00ff */
[----:B------:R-:W-:Y:S02]  /*14d90*/  ISETP.NE.AND P5, PT, R2, 0x1, PT ;  /* 0x000000010200780c */ /* 0x000fe40003fa5270 */
[----:B------:R-:W-:-:S05]  /*14da0*/  SEL R2, R10, RZ, !P0 ;  /* 0x000000ff0a027207 */ /* 0x000fca0004000000 */
[----:B------:R-:W-:-:S04]  /*14db0*/  IMAD R4, R9, R2, RZ ;  /* 0x0000000209047224 */ /* 0x000fc800078e02ff */
[----:B------:R-:W-:Y:S02]  /*14dc0*/  IMAD R12, R8, R6, R4 ;  /* 0x00000006080c7224 */ /* 0x000fe400078e0204 */
[----:B------:R-:W-:Y:S01]  /*14dd0*/  @P5 IMAD.HI.U32 R10, R5, c[0x0][0x4ec], RZ ;  /* 0x00013b00050a5a27 */ /* 0x000fe200078e00ff */
[----:B------:R-:W1:Y:S03]  /*14de0*/  S2R R76, SR_TID.X ;  /* 0x00000000004c7919 */ /* 0x000e660000002100 */
[----:B------:R-:W-:Y:S01]  /*14df0*/  IMAD.MOV.U32 R4, RZ, RZ, R5 ;  /* 0x000000ffff047224 */ /* 0x000fe200078e0005 */
[----:B------:R-:W-:Y:S02]  /*14e00*/  @P5 SHF.R.U32.HI R4, RZ, c[0x0][0x4f0], R10 ;  /* 0x00013c00ff045a19 */ /* 0x000fe4000001160a */
[----:B-----5:R-:W-:Y:S02]  /*14e10*/  SHF.R.S32.HI R17, RZ, 0x1f, R0 ;  /* 0x0000001fff117819 */ /* 0x020fe40000011400 */
[----:B------:R-:W-:-:S04]  /*14e20*/  LOP3.LUT R194, R194, 0xfffffffd, RZ, 0xc0, !PT ;  /* 0xfffffffdc2c27812 */ /* 0x000fc800078ec0ff */
[----:B------:R-:W-:Y:S02]  /*14e30*/  LOP3.LUT R194, R194, 0xfffffffe, RZ, 0xc0, !PT ;  /* 0xfffffffec2c27812 */ /* 0x000fe400078ec0ff */
[----:B--2---:R-:W-:Y:S01]  /*14e40*/  LOP3.LUT R3, R7, 0xffff, RZ, 0xc0, !PT ;  /* 0x0000ffff07037812 */ /* 0x004fe200078ec0ff */
[----:B------:R-:W-:Y:S01]  /*14e50*/  IMAD.WIDE.U32 R6, R8, R2, RZ ;  /* 0x0000000208067225 */ /* 0x000fe200078e00ff */
[----:B---3--:R-:W-:-:S03]  /*14e60*/  SEL R10, R16, RZ, P2 ;  /* 0x000000ff100a7207 */ /* 0x008fc60001000000 */
[----:B------:R-:W-:-:S04]  /*14e70*/  IMAD.WIDE.U32 R8, R14, R3, RZ ;  /* 0x000000030e087225 */ /* 0x000fc800078e00ff */
[----:B------:R-:W-:Y:S01]  /*14e80*/  IMAD R13, R15, R3, RZ ;  /* 0x000000030f0d7224 */ /* 0x000fe200078e02ff */
[----:B------:R-:W-:Y:S01]  /*14e90*/  IADD3 R15, P1, P0, R6, R8, R0 ;  /* 0x00000008060f7210 */ /* 0x000fe2000783e000 */
[----:B------:R-:W-:Y:S02]  /*14ea0*/  IMAD.IADD R14, R7, 0x1, R12 ;  /* 0x00000001070e7824 */ /* 0x000fe400078e020c */
[----:B------:R-:W-:Y:S02]  /*14eb0*/  IMAD.IADD R6, R9, 0x1, R13 ;  /* 0x0000000109067824 */ /* 0x000fe400078e020d */
[-C--:B------:R-:W-:Y:S02]  /*14ec0*/  IMAD R12, R19, R10.reuse, RZ ;  /* 0x0000000a130c7224 */ /* 0x080fe400078e02ff */
[----:B------:R-:W-:Y:S02]  /*14ed0*/  IMAD.MOV R7, RZ, RZ, -R4 ;  /* 0x000000ffff077224 */ /* 0x000fe400078e0a04 */
        /* <DEDUP_REMOVED lines=14> */
[----:B-1----:R-:W-:Y:S01]  /*14fc0*/  SHF.R.S32.HI R16, RZ, 0x1f, R76 ;  /* 0x0000001fff107819 */ /* 0x002fe2000001144c */
[----:B------:R-:W-:Y:S01]  /*14fd0*/  IMAD.IADD R4, R7, 0x1, R4 ;  /* 0x0000000107047824 */ /* 0x000fe200078e0204 */
[----:B------:R-:W-:Y:S02]  /*14fe0*/  LEA R7, P0, R6, R8, 0x2 ;  /* 0x0000000806077211 */ /* 0x000fe400078010ff */
[----:B------:R-:W-:Y:S02]  /*14ff0*/  SEL R9, R9, c[0x0][0x454], P2 ;  /* 0x0001150009097a07 */ /* 0x000fe40001000000 */
[----:B------:R-:W-:Y:S02]  /*15000*/  LEA.HI R16, R16, R76, RZ, 0x5 ;  /* 0x0000004c10107211 */ /* 0x000fe400078f28ff */
[----:B------:R-:W-:Y:S02]  /*15010*/  LEA.HI.X R6, R6, R9, R4, 0x2, P0 ;  /* 0x0000000906067211 */ /* 0x000fe400000f1404 */
[----:B------:R-:W-:Y:S01]  /*15020*/  LOP3.LUT R16, R16, 0xffffffe0, RZ, 0xc0, !PT ;  /* 0xffffffe010107812 */ /* 0x000fe200078ec0ff */
[----:B------:R-:W-:Y:S01]  /*15030*/  SHFL.IDX PT, R14, R7, RZ, 0x1c1f ;  /* 0x001c1fff070e7589 */ /* 0x000fe200000e0000 */
[----:B------:R-:W-:-:S03]  /*15040*/  IMAD R4, R11, c[0x0][0x4e8], RZ ;  /* 0x00013a000b047a24 */ /* 0x000fc600078e02ff */
[----:B------:R-:W1:Y:S01]  /*15050*/  SHFL.IDX PT, R15, R6, RZ, 0x1c1f ;  /* 0x001c1fff060f7589 */ /* 0x000e6200000e0000 */
[----:B------:R-:W-:-:S03]  /*15060*/  IMAD.IADD R16, R76, 0x1, -R16 ;  /* 0x000000014c107824 */ /* 0x000fc600078e0a10 */
[----:B------:R-:W-:Y:S04]  /*15070*/  SHFL.IDX PT, R12, R7, 0x1, 0x1c1f ;  /* 0x003c1f00070c7f89 */ /* 0x000fe800000e0000 */
[----:B------:R-:W2:Y:S04]  /*15080*/  SHFL.IDX PT, R13, R6, 0x1, 0x1c1f ;  /* 0x003c1f00060d7f89 */ /* 0x000ea800000e0000 */
[----:B------:R-:W-:Y:S04]  /*15090*/  SHFL.IDX PT, R11, R6, 0x2, 0x1c1f ;  /* 0x005c1f00060b7f89 */ /* 0x000fe800000e0000 */
[----:B------:R4:W-:Y:S01]  /*150a0*/  SHFL.IDX PT, R9, R6, 0x3, 0x1c1f ;  /* 0x007c1f0006097f89 */ /* 0x0009e200000e0000 */
[----:B------:R-:W-:-:S03]  /*150b0*/  LOP3.LUT P0, RZ, R16, 0x3, RZ, 0xc0, !PT ;  /* 0x0000000310ff7812 */ /* 0x000fc6000780c0ff */
[----:B------:R-:W3:Y:S04]  /*150c0*/  SHFL.IDX PT, R10, R7, 0x2, 0x1c1f ;  /* 0x005c1f00070a7f89 */ /* 0x000ee800000e0000 */
[----:B------:R1:W1:Y:S01]  /*150d0*/  SHFL.IDX PT, R8, R7, 0x3, 0x1c1f ;  /* 0x007c1f0007087f89 */ /* 0x00026200000e0000 */
[----:B----4-:R-:W-:-:S05]  /*150e0*/  IMAD.IADD R6, R75, 0x1, R250 ;  /* 0x000000014b067824 */ /* 0x010fca00078e02fa */
[C---:B------:R-:W-:Y:S02]  /*150f0*/  IADD3 R18, R6.reuse, 0x8, RZ ;  /* 0x0000000806127810 */ /* 0x040fe40007ffe0ff */
[CC--:B------:R-:W-:Y:S02]  /*15100*/  ISETP.GE.OR P4, PT, R6.reuse, R4.reuse, P0 ;  /* 0x000000040600720c */ /* 0x0c0fe40000786670 */
[----:B------:R-:W-:Y:S02]  /*15110*/  IADD3 R16, R6, 0x40, RZ ;  /* 0x0000004006107810 */ /* 0x000fe40007ffe0ff */
[-C--:B------:R-:W-:Y:S02]  /*15120*/  ISETP.GE.OR P3, PT, R18, R4.reuse, P0 ;  /* 0x000000041200720c */ /* 0x080fe40000766670 */
[----:B------:R-:W-:Y:S02]  /*15130*/  ISETP.GE.OR P1, PT, R16, R4, P0 ;  /* 0x000000041000720c */ /* 0x000fe40000726670 */
[----:B-1----:R-:W-:-:S05]  /*15140*/  IADD3 R7, R6, 0x48, RZ ;  /* 0x0000004806077810 */ /* 0x002fca0007ffe0ff */
[----:B------:R1:W-:Y:S04]  /*15150*/  @!P4 ST.E [R14.64], R23 ;  /* 0x000000170e00c985 */ /* 0x0003e8000c101906 */
[----:B--2---:R1:W-:Y:S01]  /*15160*/  @!P3 ST.E [R12.64], R24 ;  /* 0x000000180c00b985 */ /* 0x0043e2000c101906 */
[-C--:B------:R-:W-:Y:S02]  /*15170*/  ISETP.GE.AND P3, PT, R16, R4.reuse, PT ;  /* 0x000000041000720c */ /* 0x080fe40003f66270 */
[CC--:B------:R-:W-:Y:S01]  /*15180*/  ISETP.GE.OR P0, PT, R7.reuse, R4.reuse, P0 ;  /* 0x000000040700720c */ /* 0x0c0fe20000706670 */
[----:B---3--:R1:W-:Y:S01]  /*15190*/  @!P1 ST.E [R10.64], R25 ;  /* 0x000000190a009985 */ /* 0x0083e2000c101906 */
[-C--:B------:R-:W-:Y:S02]  /*151a0*/  ISETP.GE.AND P1, PT, R7, R4.reuse, PT ;  /* 0x000000040700720c */ /* 0x080fe40003f26270 */
[----:B------:R-:W-:-:S07]  /*151b0*/  ISETP.GE.AND P6, PT, R18, R4, PT ;  /* 0x000000041200720c */ /* 0x000fce0003fc6270 */
[----:B------:R-:W-:Y:S02]  /*151c0*/  @P3 LOP3.LUT R194, R194, 0x1, RZ, 0xfc, !PT ;  /* 0x00000001c2c23812 */ /* 0x000fe400078efcff */
[----:B------:R1:W-:Y:S01]  /*151d0*/  @!P0 ST.E [R8.64], R22 ;  /* 0x0000001608008985 */ /* 0x0003e2000c101906 */
[----:B------:R-:W-:Y:S02]  /*151e0*/  ISETP.GE.AND P0, PT, R6, R4, PT ;  /* 0x000000040600720c */ /* 0x000fe40003f06270 */
[----:B------:R-:W-:Y:S01]  /*151f0*/  @P1 LOP3.LUT R194, R194, 0x2, RZ, 0xfc, !PT ;  /* 0x00000002c2c21812 */ /* 0x000fe200078efcff */
[----:B------:R-:W-:Y:S05]  /*15200*/  @P2 BRA `(.L_x_713) ;  /* 0x0000089000002947 */ /* 0x000fea0003800000 */
[----:B------:R-:W2:Y:S01]  /*15210*/  LDL R19, [R1+0x28] ;  /* 0x0000280001137983 */ /* 0x000ea20000100800 */
[----:B------:R-:W-:Y:S01]  /*15220*/  IMAD R17, R17, c[0x0][0x3a0], RZ ;  /* 0x0000e80011117a24 */ /* 0x000fe200078e02ff */
[----:B-1----:R-:W-:Y:S01]  /*15230*/  IADD3 R8, R238, R250, RZ ;  /* 0x000000faee087210 */ /* 0x002fe20007ffe0ff */
[----:B------:R-:W-:-:S03]  /*15240*/  IMAD.WIDE.U32 R6, R0, c[0x0][0x3a0], RZ ;  /* 0x0000e80000067a25 */ /* 0x000fc600078e00ff */
[----:B------:R-:W-:Y:S01]  /*15250*/  MOV R5, R8 ;  /* 0x0000000800057202 */ /* 0x000fe20000000f00 */
[----:B------:R-:W-:Y:S02]  /*15260*/  IMAD R0, R0, c[0x0][0x3a4], R17 ;  /* 0x0000e90000007a24 */ /* 0x000fe400078e0211 */
[----:B------:R-:W-:-:S03]  /*15270*/  @P5 IMAD.HI.U32 R9, R8, c[0x0][0x4ec], RZ ;  /* 0x00013b0008095a27 */ /* 0x000fc600078e00ff */
        /* <DEDUP_REMOVED lines=38> */
.L_x_829:
[----:B------:R-:W-:Y:S05]  /*154e0*/  BRA.DIV ~URZ, `(.L_x_715) ;  /* 0x00005fa27f007947 */ /* 0x000fea000b800000 */
[----:B------:R3:W4:Y:S02]  /*154f0*/  SHFL.IDX PT, R0, R13, RZ, 0x1c1f ;  /* 0x001c1fff0d007589 */ /* 0x00072400000e0000 */
.L_x_830:
[----:B------:R-:W-:Y:S01]  /*15500*/  IADD3 R12, R239, R250, RZ ;  /* 0x000000faef0c7210 */ /* 0x000fe20007ffe0ff */
        /* <DEDUP_REMOVED lines=10> */
[CC--:B------:R-:W-:Y:S02]  /*155b0*/  @!P1 LEA R8, P4, R235.reuse, R0.reuse, 0x1 ;  /* 0x00000000eb089211 */ /* 0x0c0fe400078808ff */
[----:B------:R-:W-:Y:S02]  /*155c0*/  @!P0 LEA R2, P3, R236, R0, 0x1 ;  /* 0x00000000ec028211 */ /* 0x000fe400078608ff */
[-C--:B--2---:R-:W-:Y:S02]  /*155d0*/  @!P2 LEA.HI.X R11, R210, R6.reuse, R15, 0x1, P5 ;  /* 0x00000006d20ba211 */ /* 0x084fe400028f0c0f */
[-C--:B------:R-:W-:Y:S02]  /*155e0*/  @!P1 LEA.HI.X R9, R235, R6.reuse, R14, 0x1, P4 ;  /* 0x00000006eb099211 */ /* 0x080fe400020f0c0e */
[----:B------:R-:W-:Y:S01]  /*155f0*/  @!P0 LEA.HI.X R3, R236, R6, R5, 0x1, P3 ;  /* 0x00000006ec038211 */ /* 0x000fe200018f0c05 */
[----:B------:R2:W-:Y:S04]  /*15600*/  @!P2 ST.E.128 [R10.64], R24 ;  /* 0x000000180a00a985 */ /* 0x0005e8000c101d06 */
[----:B------:R2:W-:Y:S04]  /*15610*/  @!P1 ST.E.128 [R8.64], R20 ;  /* 0x0000001408009985 */ /* 0x0005e8000c101d06 */
[----:B------:R2:W-:Y:S02]  /*15620*/  @!P0 ST.E.128 [R2.64], R16 ;  /* 0x0000001002008985 */ /* 0x0005e4000c101d06 */
.L_x_717:
[----:B------:R-:W-:Y:S05]  /*15630*/  BSYNC B0 ;  /* 0x0000000000007941 */ /* 0x000fea0003800000 */
.L_x_716:
[----:B------:R-:W-:Y:S05]  /*15640*/  BRA.DIV ~URZ, `(.L_x_718) ;  /* 0x00005eb27f007947 */ /* 0x000fea000b800000 */
[----:B--2---:R2:W1:Y:S04]  /*15650*/  SHFL.IDX PT, R6, R7, 0x1, 0x1c1f ;  /* 0x003c1f0007067f89 */ /* 0x00446800000e0000 */
[----:B----4-:R2:W4:Y:S02]  /*15660*/  SHFL.IDX PT, R0, R13, 0x1, 0x1c1f ;  /* 0x003c1f000d007f89 */ /* 0x01052400000e0000 */
.L_x_831:
        /* <DEDUP_REMOVED lines=13> */
[-C--:B-1----:R-:W-:Y:S02]  /*15740*/  @!P2 LEA.HI.X R11, R210, R6.reuse, R15, 0x1, P5 ;  /* 0x00000006d20ba211 */ /* 0x082fe400028f0c0f */
[-C--:B------:R-:W-:Y:S02]  /*15750*/  @!P1 LEA.HI.X R9, R235, R6.reuse, R14, 0x1, P4 ;  /* 0x00000006eb099211 */ /* 0x080fe400020f0c0e */
[----:B------:R-:W-:Y:S01]  /*15760*/  @!P0 LEA.HI.X R3, R236, R6, R5, 0x1, P3 ;  /* 0x00000006ec038211 */ /* 0x000fe200018f0c05 */
[----:B------:R1:W-:Y:S04]  /*15770*/  @!P2 ST.E.128 [R10.64], R36 ;  /* 0x000000240a00a985 */ /* 0x0003e8000c101d06 */
[----:B------:R1:W-:Y:S04]  /*15780*/  @!P1 ST.E.128 [R8.64], R32 ;  /* 0x0000002008009985 */ /* 0x0003e8000c101d06 */
[----:B------:R1:W-:Y:S02]  /*15790*/  @!P0 ST.E.128 [R2.64], R28 ;  /* 0x0000001c02008985 */ /* 0x0003e4000c101d06 */
.L_x_720:
[----:B------:R-:W-:Y:S05]  /*157a0*/  BSYNC B0 ;  /* 0x0000000000007941 */ /* 0x000fea0003800000 */
.L_x_719:
[----:B------:R-:W-:Y:S05]  /*157b0*/  BRA.DIV ~URZ, `(.L_x_721) ;  /* 0x00005e127f007947 */ /* 0x000fea000b800000 */
[----:B-1----:R1:W2:Y:S02]  /*157c0*/  SHFL.IDX PT, R6, R7, 0x2, 0x1c1f ;  /* 0x005c1f0007067f89 */ /* 0x0022a400000e0000 */
.L_x_832:
[----:B------:R-:W-:Y:S05]  /*157d0*/  BRA.DIV ~URZ, `(.L_x_722) ;  /* 0x00005e627f007947 */ /* 0x000fea000b800000 */
[----:B----4-:R4:W1:Y:S02]  /*157e0*/  SHFL.IDX PT, R0, R13, 0x2, 0x1c1f ;  /* 0x005c1f000d007f89 */ /* 0x01086400000e0000 */
.L_x_833:
        /* <DEDUP_REMOVED lines=19> */
.L_x_724:
[----:B------:R-:W-:Y:S05]  /*15920*/  BSYNC B0 ;  /* 0x0000000000007941 */ /* 0x000fea0003800000 */
.L_x_723:
[----:B------:R-:W-:Y:S05]  /*15930*/  BRA.DIV ~URZ, `(.L_x_725) ;  /* 0x00005d727f007947 */ /* 0x000fea000b800000 */
[----:B--2---:R2:W3:Y:S04]  /*15940*/  SHFL.IDX PT, R6, R7, 0x3, 0x1c1f ;  /* 0x007c1f0007067f89 */ /* 0x0044e800000e0000 */
[----:B-1----:R2:W1:Y:S02]  /*15950*/  SHFL.IDX PT, R0, R13, 0x3, 0x1c1f ;  /* 0x007c1f000d007f89 */ /* 0x00246400000e0000 */
.L_x_834:
[----:B------:R-:W-:-:S04]  /*15960*/  IADD3 R2, R12, 0x60, RZ ;  /* 0x000000600c027810 */ /* 0x000fc80007ffe0ff */
[----:B------:R-:W-:-:S13]  /*15970*/  ISETP.GE.AND P0, PT, R2, R4, PT ;  /* 0x000000040200720c */ /* 0x000fda0003f06270 */
[----:B------:R-:W-:Y:S05]  /*15980*/  @P0 BRA `(.L_x_726) ;  /* 0x0000264000000947 */ /* 0x000fea0003800000 */
[----:B------:R-:W-:Y:S02]  /*15990*/  ISETP.GE.AND P1, PT, R210, c[0x0][0x3c8], PT ;  /* 0x0000f200d2007a0c */ /* 0x000fe40003f26270 */
[----:B------:R-:W-:Y:S02]  /*159a0*/  ISETP.GE.AND P0, PT, R235, c[0x0][0x3c8], PT ;  /* 0x0000f200eb007a0c */ /* 0x000fe40003f06270 */
[----:B------:R-:W-:Y:S02]  /*159b0*/  SHF.R.S32.HI R8, RZ, 0x1f, R210 ;  /* 0x0000001fff087819 */ /* 0x000fe400000114d2 */
[----:B--2---:R-:W-:-:S07]  /*159c0*/  SHF.R.S32.HI R7, RZ, 0x1f, R235 ;  /* 0x0000001fff077819 */ /* 0x004fce00000114eb */
[CC--:B-1----:R-:W-:Y:S02]  /*159d0*/  @!P1 LEA R4, P3, R210.reuse, R0.reuse, 0x1 ;  /* 0x00000000d2049211 */ /* 0x0c2fe400078608ff */
[C---:B------:R-:W-:Y:S02]  /*159e0*/  @!P0 LEA R2, P2, R235.reuse, R0, 0x1 ;  /* 0x00000000eb028211 */ /* 0x040fe400078408ff */
[-C--:B---3--:R-:W-:Y:S02]  /*159f0*/  @!P1 LEA.HI.X R5, R210, R6.reuse, R8, 0x1, P3 ;  /* 0x00000006d2059211 */ /* 0x088fe400018f0c08 */
[----:B------:R-:W-:-:S03]  /*15a00*/  @!P0 LEA.HI.X R3, R235, R6, R7, 0x1, P2 ;  /* 0x00000006eb038211 */ /* 0x000fc600010f0c07 */
[----:B------:R1:W-:Y:S04]  /*15a10*/  @!P1 ST.E.128 [R4.64], R60 ;  /* 0x0000003c04009985 */ /* 0x0003e8000c101d06 */
[----:B------:R1:W-:Y:S01]  /*15a20*/  @!P0 ST.E.128 [R2.64], R56 ;  /* 0x0000003802008985 */ /* 0x0003e2000c101d06 */
[----:B------:R-:W-:-:S13]  /*15a30*/  ISETP.GE.AND P0, PT, R236, c[0x0][0x3c8], PT ;  /* 0x0000f200ec007a0c */ /* 0x000fda0003f06270 */
[----:B------:R-:W-:Y:S05]  /*15a40*/  @P0 BRA `(.L_x_726) ;  /* 0x0000258000000947 */ /* 0x000fea0003800000 */
[----:B------:R-:W-:Y:S02]  /*15a50*/  SHF.R.S32.HI R7, RZ, 0x1f, R236 ;  /* 0x0000001fff077819 */ /* 0x000fe400000114ec */
[----:B-1----:R-:W-:-:S04]  /*15a60*/  LEA R2, P0, R236, R0, 0x1 ;  /* 0x00000000ec027211 */ /* 0x002fc800078008ff */
[----:B------:R-:W-:-:S05]  /*15a70*/  LEA.HI.X R3, R236, R6, R7, 0x1, P0 ;  /* 0x00000006ec037211 */ /* 0x000fca00000f0c07 */
[----:B------:R1:W-:Y:S01]  /*15a80*/  ST.E.128 [R2.64], R52 ;  /* 0x0000003402007985 */ /* 0x0003e2000c101d06 */
[----:B------:R-:W-:Y:S05]  /*15a90*/  BRA `(.L_x_726) ;  /* 0x0000253000007947 */ /* 0x000fea0003800000 */
.L_x_713:
        /* <DEDUP_REMOVED lines=33> */
.L_x_835:
[----:B------:R-:W-:Y:S05]  /*15cb0*/  BRA.DIV ~URZ, `(.L_x_728) ;  /* 0x00005b327f007947 */ /* 0x000fea000b800000 */
[----:B------:R3:W4:Y:S02]  /*15cc0*/  SHFL.IDX PT, R0, R13, RZ, 0x1c1f ;  /* 0x001c1fff0d007589 */ /* 0x00072400000e0000 */
.L_x_836:
[----:B------:R-:W-:Y:S01]  /*15cd0*/  BSSY B0, `(.L_x_729) ;  /* 0x0000054000007945 */ /* 0x000fe20003800000 */
[----:B------:R-:W-:Y:S05]  /*15ce0*/  @P0 BRA `(.L_x_730) ;  /* 0x0000052000000947 */ /* 0x000fea0003800000 */
[C---:B------:R-:W-:Y:S02]  /*15cf0*/  ISETP.GE.AND P1, PT, R234.reuse, c[0x0][0x3c8], PT ;  /* 0x0000f200ea007a0c */ /* 0x040fe40003f26270 */
[C---:B------:R-:W-:Y:S02]  /*15d00*/  IADD3 R9, R234.reuse, 0x8, RZ ;  /* 0x00000008ea097810 */ /* 0x040fe40007ffe0ff */
[----:B------:R-:W-:Y:S02]  /*15d10*/  IADD3 R10, R234, 0x10, RZ ;  /* 0x00000010ea0a7810 */ /* 0x000fe40007ffe0ff */
[----:B------:R-:W-:Y:S02]  /*15d20*/  ISETP.GE.AND P2, PT, R9, c[0x0][0x3c8], PT ;  /* 0x0000f20009007a0c */ /* 0x000fe40003f46270 */
[----:B------:R-:W-:-:S02]  /*15d30*/  SHF.R.S32.HI R6, RZ, 0x1f, R234 ;  /* 0x0000001fff067819 */ /* 0x000fc400000114ea */
[----:B------:R-:W-:Y:S02]  /*15d40*/  ISETP.GE.AND P4, PT, R10, c[0x0][0x3c8], PT ;  /* 0x0000f2000a007a0c */ /* 0x000fe40003f86270 */
[C---:B------:R-:W-:Y:S02]  /*15d50*/  IADD3 R11, R234.reuse, 0x8, RZ ;  /* 0x00000008ea0b7810 */ /* 0x040fe40007ffe0ff */
[C---:B----4-:R-:W-:Y:S02]  /*15d60*/  @!P1 LEA R2, P0, R234.reuse, R0, 0x2 ;  /* 0x00000000ea029211 */ /* 0x050fe400078010ff */
[----:B------:R-:W-:Y:S02]  /*15d70*/  SHF.R.S32.HI R11, RZ, 0x1f, R11 ;  /* 0x0000001fff0b7819 */ /* 0x000fe4000001140b */
[----:B--2---:R-:W-:Y:S02]  /*15d80*/  @!P1 LEA.HI.X R3, R234, R4, R6, 0x2, P0 ;  /* 0x00000004ea039211 */ /* 0x004fe400000f1406 */
[----:B------:R-:W-:-:S02]  /*15d90*/  @!P2 LEA R6, P0, R9, R0, 0x2 ;  /* 0x000000000906a211 */ /* 0x000fc400078010ff */
[C---:B------:R-:W-:Y:S01]  /*15da0*/  IADD3 R5, R234.reuse, 0x18, RZ ;  /* 0x00000018ea057810 */ /* 0x040fe20007ffe0ff */
[----:B------:R2:W-:Y:S01]  /*15db0*/  @!P1 ST.E.64 [R2.64], R156 ;  /* 0x0000009c02009985 */ /* 0x0005e2000c101b06 */
[----:B------:R-:W-:Y:S02]  /*15dc0*/  @!P2 LEA.HI.X R7, R9, R4, R11, 0x2, P0 ;  /* 0x000000040907a211 */ /* 0x000fe400000f140b */
[----:B------:R-:W-:Y:S02]  /*15dd0*/  ISETP.GE.AND P3, PT, R5, c[0x0][0x3c8], PT ;  /* 0x0000f20005007a0c */ /* 0x000fe40003f66270 */
[C---:B------:R-:W-:Y:S01]  /*15de0*/  IADD3 R11, R234.reuse, 0x10, RZ ;  /* 0x00000010ea0b7810 */ /* 0x040fe20007ffe0ff */
[----:B------:R4:W-:Y:S01]  /*15df0*/  @!P2 ST.E.64 [R6.64], R158 ;  /* 0x0000009e0600a985 */ /* 0x0009e2000c101b06 */
[----:B------:R-:W-:Y:S02]  /*15e00*/  IADD3 R8, R234, 0x20, RZ ;  /* 0x00000020ea087810 */ /* 0x000fe40007ffe0ff */
[----:B------:R-:W-:-:S02]  /*15e10*/  SHF.R.S32.HI R11, RZ, 0x1f, R11 ;  /* 0x0000001fff0b7819 */ /* 0x000fc4000001140b */
[----:B------:R-:W-:Y:S02]  /*15e20*/  ISETP.GE.AND P1, PT, R8, c[0x0][0x3c8], PT ;  /* 0x0000f20008007a0c */ /* 0x000fe40003f26270 */
[C---:B------:R-:W-:Y:S02]  /*15e30*/  IADD3 R9, R234.reuse, 0x28, RZ ;  /* 0x00000028ea097810 */ /* 0x040fe40007ffe0ff */
[----:B------:R-:W-:-:S04]  /*15e40*/  IADD3 R14, R234, 0x48, RZ ;  /* 0x00000048ea0e7810 */ /* 0x000fc80007ffe0ff */
[----:B------:R-:W-:Y:S02]  /*15e50*/  SHF.R.S32.HI R14, RZ, 0x1f, R14 ;  /* 0x0000001fff0e7819 */ /* 0x000fe4000001140e */
[----:B--2---:R-:W-:-:S04]  /*15e60*/  @!P4 LEA R2, P0, R10, R0, 0x2 ;  /* 0x000000000a02c211 */ /* 0x004fc800078010ff */
[----:B------:R-:W-:Y:S02]  /*15e70*/  @!P4 LEA.HI.X R3, R10, R4, R11, 0x2, P0 ;  /* 0x000000040a03c211 */ /* 0x000fe400000f140b */
[----:B------:R-:W-:Y:S02]  /*15e80*/  IADD3 R11, R234, 0x18, RZ ;  /* 0x00000018ea0b7810 */ /* 0x000fe40007ffe0ff */
[----:B----4-:R-:W-:Y:S01]  /*15e90*/  @!P3 LEA R6, P0, R5, R0, 0x2 ;  /* 0x000000000506b211 */ /* 0x010fe200078010ff */
[----:B------:R2:W-:Y:S01]  /*15ea0*/  @!P4 ST.E.64 [R2.64], R160 ;  /* 0x000000a00200c985 */ /* 0x0005e2000c101b06 */
[----:B------:R-:W-:Y:S02]  /*15eb0*/  SHF.R.S32.HI R11, RZ, 0x1f, R11 ;  /* 0x0000001fff0b7819 */ /* 0x000fe4000001140b */
[----:B------:R-:W-:Y:S02]  /*15ec0*/  ISETP.GE.AND P4, PT, R9, c[0x0][0x3c8], PT ;  /* 0x0000f20009007a0c */ /* 0x000fe40003f86270 */
[----:B------:R-:W-:-:S02]  /*15ed0*/  @!P3 LEA.HI.X R7, R5, R4, R11, 0x2, P0 ;  /* 0x000000040507b211 */ /* 0x000fc400000f140b */
[C---:B------:R-:W-:Y:S02]  /*15ee0*/  IADD3 R11, R234.reuse, 0x20, RZ ;  /* 0x00000020ea0b7810 */ /* 0x040fe40007ffe0ff */
[----:B------:R-:W-:Y:S01]  /*15ef0*/  IADD3 R10, R234, 0x30, RZ ;  /* 0x00000030ea0a7810 */ /* 0x000fe20007ffe0ff */
[----:B------:R4:W-:Y:S01]  /*15f00*/  @!P3 ST.E.64 [R6.64], R162 ;  /* 0x000000a20600b985 */ /* 0x0009e2000c101b06 */
[----:B------:R-:W-:Y:S02]  /*15f10*/  SHF.R.S32.HI R11, RZ, 0x1f, R11 ;  /* 0x0000001fff0b7819 */ /* 0x000fe4000001140b */
[----:B------:R-:W-:Y:S02]  /*15f20*/  ISETP.GE.AND P2, PT, R10, c[0x0][0x3c8], PT ;  /* 0x0000f2000a007a0c */ /* 0x000fe40003f46270 */
[----:B------:R-:W-:Y:S02]  /*15f30*/  IADD3 R5, R234, 0x38, RZ ;  /* 0x00000038ea057810 */ /* 0x000fe40007ffe0ff */
[----:B--2---:R-:W-:-:S04]  /*15f40*/  @!P1 LEA R2, P0, R8, R0, 0x2 ;  /* 0x0000000008029211 */ /* 0x004fc800078010ff */
[----:B------:R-:W-:Y:S02]  /*15f50*/  @!P1 LEA.HI.X R3, R8, R4, R11, 0x2, P0 ;  /* 0x0000000408039211 */ /* 0x000fe400000f140b */
[C---:B------:R-:W-:Y:S02]  /*15f60*/  IADD3 R11, R234.reuse, 0x28, RZ ;  /* 0x00000028ea0b7810 */ /* 0x040fe40007ffe0ff */
[----:B------:R-:W-:Y:S01]  /*15f70*/  IADD3 R8, R234, 0x40, RZ ;  /* 0x00000040ea087810 */ /* 0x000fe20007ffe0ff */
[----:B------:R2:W-:Y:S01]  /*15f80*/  @!P1 ST.E.64 [R2.64], R148 ;  /* 0x0000009402009985 */ /* 0x0005e2000c101b06 */
[----:B----4-:R-:W-:Y:S02]  /*15f90*/  @!P4 LEA R6, P0, R9, R0, 0x2 ;  /* 0x000000000906c211 */ /* 0x010fe400078010ff */
[----:B------:R-:W-:Y:S02]  /*15fa0*/  SHF.R.S32.HI R11, RZ, 0x1f, R11 ;  /* 0x0000001fff0b7819 */ /* 0x000fe4000001140b */
[----:B------:R-:W-:-:S02]  /*15fb0*/  ISETP.GE.AND P1, PT, R5, c[0x0][0x3c8], PT ;  /* 0x0000f20005007a0c */ /* 0x000fc40003f26270 */
[----:B------:R-:W-:Y:S02]  /*15fc0*/  @!P4 LEA.HI.X R7, R9, R4, R11, 0x2, P0 ;  /* 0x000000040907c211 */ /* 0x000fe400000f140b */
[C---:B------:R-:W-:Y:S02]  /*15fd0*/  IADD3 R11, R234.reuse, 0x30, RZ ;  /* 0x00000030ea0b7810 */ /* 0x040fe40007ffe0ff */
[----:B------:R-:W-:Y:S01]  /*15fe0*/  IADD3 R9, R234, 0x38, RZ ;  /* 0x00000038ea097810 */ /* 0x000fe20007ffe0ff */
[----:B------:R4:W-:Y:S01]  /*15ff0*/  @!P4 ST.E.64 [R6.64], R152 ;  /* 0x000000980600c985 */ /* 0x0009e2000c101b06 */
[----:B------:R-:W-:Y:S02]  /*16000*/  SHF.R.S32.HI R11, RZ, 0x1f, R11 ;  /* 0x0000001fff0b7819 */ /* 0x000fe4000001140b */
[----:B------:R-:W-:Y:S02]  /*16010*/  ISETP.GE.AND P4, PT, R8, c[0x0][0x3c8], PT ;  /* 0x0000f20008007a0c */ /* 0x000fe40003f86270 */
[----:B------:R-:W-:-:S02]  /*16020*/  SHF.R.S32.HI R9, RZ, 0x1f, R9 ;  /* 0x0000001fff097819 */ /* 0x000fc40000011409 */
[----:B--2---:R-:W-:-:S04]  /*16030*/  @!P2 LEA R2, P0, R10, R0, 0x2 ;  /* 0x000000000a02a211 */ /* 0x004fc800078010ff */
[----:B------:R-:W-:Y:S02]  /*16040*/  @!P2 LEA.HI.X R3, R10, R4, R11, 0x2, P0 ;  /* 0x000000040a03a211 */ /* 0x000fe400000f140b */
[C---:B------:R-:W-:Y:S02]  /*16050*/  IADD3 R10, R234.reuse, 0x48, RZ ;  /* 0x00000048ea0a7810 */ /* 0x040fe40007ffe0ff */
[----:B------:R-:W-:Y:S01]  /*16060*/  IADD3 R11, R234, 0x50, RZ ;  /* 0x00000050ea0b7810 */ /* 0x000fe20007ffe0ff */
[----:B------:R2:W-:Y:S01]  /*16070*/  @!P2 ST.E.64 [R2.64], R164 ;  /* 0x000000a40200a985 */ /* 0x0005e2000c101b06 */
[----:B------:R-:W-:Y:S02]  /*16080*/  ISETP.GE.AND P3, PT, R10, c[0x0][0x3c8], PT ;  /* 0x0000f2000a007a0c */ /* 0x000fe40003f66270 */
[----:B----4-:R-:W-:Y:S02]  /*16090*/  @!P1 LEA R6, P0, R5, R0, 0x2 ;  /* 0x0000000005069211 */ /* 0x010fe400078010ff */
[----:B------:R-:W-:-:S02]  /*160a0*/  ISETP.GE.AND P2, PT, R11, c[0x0][0x3c8], PT ;  /* 0x0000f2000b007a0c */ /* 0x000fc40003f46270 */
[----:B------:R-:W-:Y:S02]  /*160b0*/  @!P1 LEA.HI.X R7, R5, R4, R9, 0x2, P0 ;  /* 0x0000000405079211 */ /* 0x000fe400000f1409 */
[C---:B------:R-:W-:Y:S02]  /*160c0*/  IADD3 R9, R234.reuse, 0x40, RZ ;  /* 0x00000040ea097810 */ /* 0x040fe40007ffe0ff */
[----:B------:R-:W-:Y:S01]  /*160d0*/  IADD3 R5, R234, 0x58, RZ ;  /* 0x00000058ea057810 */ /* 0x000fe20007ffe0ff */
[----:B------:R4:W-:Y:S01]  /*160e0*/  @!P1 ST.E.64 [R6.64], R166 ;  /* 0x000000a606009985 */ /* 0x0009e2000c101b06 */
[----:B------:R-:W-:Y:S02]  /*160f0*/  SHF.R.S32.HI R9, RZ, 0x1f, R9 ;  /* 0x0000001fff097819 */ /* 0x000fe40000011409 */
[----:B------:R-:W-:Y:S02]  /*16100*/  ISETP.GE.AND P1, PT, R5, c[0x0][0x3c8], PT ;  /* 0x0000f20005007a0c */ /* 0x000fe40003f26270 */
[----:B--2---:R-:W-:-:S04]  /*16110*/  @!P4 LEA R2, P0, R8, R0, 0x2 ;  /* 0x000000000802c211 */ /* 0x004fc800078010ff */
[----:B------:R-:W-:Y:S02]  /*16120*/  @!P4 LEA.HI.X R3, R8, R4, R9, 0x2, P0 ;  /* 0x000000040803c211 */ /* 0x000fe400000f1409 */
[----:B------:R-:W-:-:S03]  /*16130*/  @!P3 LEA R8, P0, R10, R0, 0x2 ;  /* 0x000000000a08b211 */ /* 0x000fc600078010ff */
[----:B------:R2:W-:Y:S01]  /*16140*/  @!P4 ST.E.64 [R2.64], R106 ;  /* 0x0000006a0200c985 */ /* 0x0005e2000c101b06 */
[----:B------:R-:W-:Y:S02]  /*16150*/  @!P3 LEA.HI.X R9, R10, R4, R14, 0x2, P0 ;  /* 0x000000040a09b211 */ /* 0x000fe400000f140e */
[C---:B------:R-:W-:Y:S02]  /*16160*/  IADD3 R14, R234.reuse, 0x50, RZ ;  /* 0x00000050ea0e7810 */ /* 0x040fe40007ffe0ff */
[C---:B----4-:R-:W-:Y:S01]  /*16170*/  @!P2 LEA R6, P0, R11.reuse, R0, 0x2 ;  /* 0x000000000b06a211 */ /* 0x050fe200078010ff */
[----:B------:R4:W-:Y:S01]  /*16180*/  @!P3 ST.E.64 [R8.64], R170 ;  /* 0x000000aa0800b985 */ /* 0x0009e2000c101b06 */
[----:B------:R-:W-:Y:S02]  /*16190*/  SHF.R.S32.HI R14, RZ, 0x1f, R14 ;  /* 0x0000001fff0e7819 */ /* 0x000fe4000001140e */
[----:B------:R-:W-:Y:S02]  /*161a0*/  IADD3 R10, R234, 0x58, RZ ;  /* 0x00000058ea0a7810 */ /* 0x000fe40007ffe0ff */
[----:B------:R-:W-:-:S02]  /*161b0*/  @!P2 LEA.HI.X R7, R11, R4, R14, 0x2, P0 ;  /* 0x000000040b07a211 */ /* 0x000fc400000f140e */
[----:B------:R-:W-:-:S03]  /*161c0*/  SHF.R.S32.HI R10, RZ, 0x1f, R10 ;  /* 0x0000001fff0a7819 */ /* 0x000fc6000001140a */
[----:B------:R4:W-:Y:S01]  /*161d0*/  @!P2 ST.E.64 [R6.64], R168 ;  /* 0x000000a80600a985 */ /* 0x0009e2000c101b06 */
[----:B--2---:R-:W-:-:S04]  /*161e0*/  @!P1 LEA R2, P0, R5, R0, 0x2 ;  /* 0x0000000005029211 */ /* 0x004fc800078010ff */
[----:B------:R-:W-:-:S05]  /*161f0*/  @!P1 LEA.HI.X R3, R5, R4, R10, 0x2, P0 ;  /* 0x0000000405039211 */ /* 0x000fca00000f140a */
[----:B------:R4:W-:Y:S04]  /*16200*/  @!P1 ST.E.64 [R2.64], R84 ;  /* 0x0000005402009985 */ /* 0x0009e8000c101b06 */
.L_x_730:
[----:B------:R-:W-:Y:S05]  /*16210*/  BSYNC B0 ;  /* 0x0000000000007941 */ /* 0x000fea0003800000 */
.L_x_729:
[----:B------:R-:W-:Y:S05]  /*16220*/  BRA.DIV ~URZ, `(.L_x_731) ;  /* 0x000056327f007947 */ /* 0x000fea000b800000 */
[----:B--2---:R2:W1:Y:S04]  /*16230*/  SHFL.IDX PT, R4, R12, 0x1, 0x1c1f ;  /* 0x003c1f000c047f89 */ /* 0x00446800000e0000 */
[----:B----4-:R2:W4:Y:S02]  /*16240*/  SHFL.IDX PT, R0, R13, 0x1, 0x1c1f ;  /* 0x003c1f000d007f89 */ /* 0x01052400000e0000 */
.L_x_837:
[----:B------:R-:W-:Y:S01]  /*16250*/  BSSY B0, `(.L_x_732) ;  /* 0x0000054000007945 */ /* 0x000fe20003800000 */
[----:B------:R-:W-:Y:S05]  /*16260*/  @P6 BRA `(.L_x_733) ;  /* 0x0000052000006947 */ /* 0x000fea0003800000 */
[C---:B------:R-:W-:Y:S02]  /*16270*/  ISETP.GE.AND P1, PT, R234.reuse, c[0x0][0x3c8], PT ;  /* 0x0000f200ea007a0c */ /* 0x040fe40003f26270 */
[C---:B------:R-:W-:Y:S02]  /*16280*/  IADD3 R9, R234.reuse, 0x8, RZ ;  /* 0x00000008ea097810 */ /* 0x040fe40007ffe0ff */
[----:B------:R-:W-:Y:S02]  /*16290*/  IADD3 R11, R234, 0x10, RZ ;  /* 0x00000010ea0b7810 */ /* 0x000fe40007ffe0ff */
[----:B------:R-:W-:-:S02]  /*162a0*/  ISETP.GE.AND P0, PT, R9, c[0x0][0x3c8], PT ;  /* 0x0000f20009007a0c */ /* 0x000fc40003f06270 */
[C---:B------:R-:W-:Y:S02]  /*162b0*/  IADD3 R5, R234.reuse, 0x18, RZ ;  /* 0x00000018ea057810 */ /* 0x040fe40007ffe0ff */
[----:B------:R-:W-:Y:S02]  /*162c0*/  SHF.R.S32.HI R6, RZ, 0x1f, R234 ;  /* 0x0000001fff067819 */ /* 0x000fe400000114ea */
[----:B------:R-:W-:Y:S02]  /*162d0*/  ISETP.GE.AND P3, PT, R11, c[0x0][0x3c8], PT ;  /* 0x0000f2000b007a0c */ /* 0x000fe40003f66270 */
[C---:B----4-:R-:W-:Y:S02]  /*162e0*/  @!P1 LEA R2, P2, R234.reuse, R0, 0x2 ;  /* 0x00000000ea029211 */ /* 0x050fe400078410ff */
[----:B------:R-:W-:Y:S02]  /*162f0*/  IADD3 R10, R234, 0x8, RZ ;  /* 0x00000008ea0a7810 */ /* 0x000fe40007ffe0ff */
[----:B------:R-:W-:-:S02]  /*16300*/  ISETP.GE.AND P5, PT, R5, c[0x0][0x3c8], PT ;  /* 0x0000f20005007a0c */ /* 0x000fc40003fa6270 */
[C---:B-1----:R-:W-:Y:S02]  /*16310*/  @!P1 LEA.HI.X R3, R234.reuse, R4, R6, 0x2, P2 ;  /* 0x00000004ea039211 */ /* 0x042fe400010f1406 */
[----:B------:R-:W-:Y:S02]  /*16320*/  SHF.R.S32.HI R10, RZ, 0x1f, R10 ;  /* 0x0000001fff0a7819 */ /* 0x000fe4000001140a */
[C---:B------:R-:W-:Y:S01]  /*16330*/  @!P0 LEA R6, P2, R9.reuse, R0, 0x2 ;  /* 0x0000000009068211 */ /* 0x040fe200078410ff */
[----:B------:R1:W-:Y:S01]  /*16340*/  @!P1 ST.E.64 [R2.64], R140 ;  /* 0x0000008c02009985 */ /* 0x0003e2000c101b06 */
[C---:B------:R-:W-:Y:S02]  /*16350*/  IADD3 R8, R234.reuse, 0x20, RZ ;  /* 0x00000020ea087810 */ /* 0x040fe40007ffe0ff */
[----:B------:R-:W-:Y:S02]  /*16360*/  @!P0 LEA.HI.X R7, R9, R4, R10, 0x2, P2 ;  /* 0x0000000409078211 */ /* 0x000fe400010f140a */
[----:B------:R-:W-:-:S02]  /*16370*/  IADD3 R14, R234, 0x10, RZ ;  /* 0x00000010ea0e7810 */ /* 0x000fc40007ffe0ff */
[----:B------:R-:W-:Y:S01]  /*16380*/  ISETP.GE.AND P2, PT, R8, c[0x0][0x3c8], PT ;  /* 0x0000f20008007a0c */ /* 0x000fe20003f46270 */
[----:B------:R4:W-:Y:S01]  /*16390*/  @!P0 ST.E.64 [R6.64], R144 ;  /* 0x0000009006008985 */ /* 0x0009e2000c101b06 */
[C---:B------:R-:W-:Y:S02]  /*163a0*/  IADD3 R9, R234.reuse, 0x18, RZ ;  /* 0x00000018ea097810 */ /* 0x040fe40007ffe0ff */
[----:B------:R-:W-:Y:S02]  /*163b0*/  IADD3 R10, R234, 0x28, RZ ;  /* 0x00000028ea0a7810 */ /* 0x000fe40007ffe0ff */
[----:B------:R-:W-:Y:S02]  /*163c0*/  SHF.R.S32.HI R14, RZ, 0x1f, R14 ;  /* 0x0000001fff0e7819 */ /* 0x000fe4000001140e */
[----:B------:R-:W-:Y:S02]  /*163d0*/  SHF.R.S32.HI R9, RZ, 0x1f, R9 ;  /* 0x0000001fff097819 */ /* 0x000fe40000011409 */
[----:B------:R-:W-:-:S02]  /*163e0*/  ISETP.GE.AND P1, PT, R10, c[0x0][0x3c8], PT ;  /* 0x0000f2000a007a0c */ /* 0x000fc40003f26270 */
[C---:B------:R-:W-:Y:S02]  /*163f0*/  IADD3 R17, R234.reuse, 0x40, RZ ;  /* 0x00000040ea117810 */ /* 0x040fe40007ffe0ff */
[C---:B------:R-:W-:Y:S02]  /*16400*/  IADD3 R15, R234.reuse, 0x30, RZ ;  /* 0x00000030ea0f7810 */ /* 0x040fe40007ffe0ff */
[----:B------:R-:W-:Y:S02]  /*16410*/  IADD3 R18, R234, 0x40, RZ ;  /* 0x00000040ea127810 */ /* 0x000fe40007ffe0ff */
[----:B------:R-:W-:Y:S02]  /*16420*/  SHF.R.S32.HI R15, RZ, 0x1f, R15 ;  /* 0x0000001fff0f7819 */ /* 0x000fe4000001140f */
[----:B------:R-:W-:Y:S02]  /*16430*/  SHF.R.S32.HI R18, RZ, 0x1f, R18 ;  /* 0x0000001fff127819 */ /* 0x000fe40000011412 */
[----:B-1----:R-:W-:-:S02]  /*16440*/  @!P3 LEA R2, P4, R11, R0, 0x2 ;  /* 0x000000000b02b211 */ /* 0x002fc400078810ff */
[C---:B------:R-:W-:Y:S02]  /*16450*/  IADD3 R16, R234.reuse, 0x48, RZ ;  /* 0x00000048ea107810 */ /* 0x040fe40007ffe0ff */
[----:B------:R-:W-:Y:S02]  /*16460*/  @!P3 LEA.HI.X R3, R11, R4, R14, 0x2, P4 ;  /* 0x000000040b03b211 */ /* 0x000fe400020f140e */
[C---:B------:R-:W-:Y:S02]  /*16470*/  IADD3 R11, R234.reuse, 0x30, RZ ;  /* 0x00000030ea0b7810 */ /* 0x040fe40007ffe0ff */
[C---:B----4-:R-:W-:Y:S01]  /*16480*/  @!P5 LEA R6, P0, R5.reuse, R0, 0x2 ;  /* 0x000000000506d211 */ /* 0x050fe200078010ff */
[----:B------:R1:W-:Y:S01]  /*16490*/  @!P3 ST.E.64 [R2.64], R142 ;  /* 0x0000008e0200b985 */ /* 0x0003e2000c101b06 */
[----:B------:R-:W-:Y:S02]  /*164a0*/  IADD3 R14, R234, 0x28, RZ ;  /* 0x00000028ea0e7810 */ /* 0x000fe40007ffe0ff */
[----:B------:R-:W-:-:S02]  /*164b0*/  @!P5 LEA.HI.X R7, R5, R4, R9, 0x2, P0 ;  /* 0x000000040507d211 */ /* 0x000fc400000f1409 */
[C---:B------:R-:W-:Y:S02]  /*164c0*/  IADD3 R9, R234.reuse, 0x20, RZ ;  /* 0x00000020ea097810 */ /* 0x040fe40007ffe0ff */
[----:B------:R-:W-:Y:S01]  /*164d0*/  ISETP.GE.AND P0, PT, R11, c[0x0][0x3c8], PT ;  /* 0x0000f2000b007a0c */ /* 0x000fe20003f06270 */
[----:B------:R4:W-:Y:S01]  /*164e0*/  @!P5 ST.E.64 [R6.64], R96 ;  /* 0x000000600600d985 */ /* 0x0009e2000c101b06 */
[----:B------:R-:W-:Y:S02]  /*164f0*/  IADD3 R5, R234, 0x38, RZ ;  /* 0x00000038ea057810 */ /* 0x000fe40007ffe0ff */
[----:B------:R-:W-:Y:S02]  /*16500*/  SHF.R.S32.HI R9, RZ, 0x1f, R9 ;  /* 0x0000001fff097819 */ /* 0x000fe40000011409 */
[----:B------:R-:W-:Y:S02]  /*16510*/  ISETP.GE.AND P4, PT, R5, c[0x0][0x3c8], PT ;  /* 0x0000f20005007a0c */ /* 0x000fe40003f86270 */
[----:B------:R-:W-:-:S02]  /*16520*/  SHF.R.S32.HI R14, RZ, 0x1f, R14 ;  /* 0x0000001fff0e7819 */ /* 0x000fc4000001140e */
[----:B------:R-:W-:Y:S02]  /*16530*/  ISETP.GE.AND P5, PT, R17, c[0x0][0x3c8], PT ;  /* 0x0000f20011007a0c */ /* 0x000fe40003fa6270 */
[----:B------:R-:W-:Y:S02]  /*16540*/  SHF.R.S32.HI R16, RZ, 0x1f, R16 ;  /* 0x0000001fff107819 */ /* 0x000fe40000011410 */
[----:B-1----:R-:W-:-:S04]  /*16550*/  @!P2 LEA R2, P3, R8, R0, 0x2 ;  /* 0x000000000802a211 */ /* 0x002fc800078610ff */
[----:B------:R-:W-:Y:S02]  /*16560*/  @!P2 LEA.HI.X R3, R8, R4, R9, 0x2, P3 ;  /* 0x000000040803a211 */ /* 0x000fe400018f1409 */
[----:B------:R-:W-:-:S03]  /*16570*/  @!P1 LEA R8, P3, R10, R0, 0x2 ;  /* 0x000000000a089211 */ /* 0x000fc600078610ff */
[----:B------:R1:W-:Y:S01]  /*16580*/  @!P2 ST.E.64 [R2.64], R132 ;  /* 0x000000840200a985 */ /* 0x0003e2000c101b06 */
[----:B------:R-:W-:Y:S02]  /*16590*/  @!P1 LEA.HI.X R9, R10, R4, R14, 0x2, P3 ;  /* 0x000000040a099211 */ /* 0x000fe400018f140e */
[C---:B------:R-:W-:Y:S02]  /*165a0*/  IADD3 R14, R234.reuse, 0x48, RZ ;  /* 0x00000048ea0e7810 */ /* 0x040fe40007ffe0ff */
[C---:B----4-:R-:W-:Y:S01]  /*165b0*/  @!P0 LEA R6, P2, R11.reuse, R0, 0x2 ;  /* 0x000000000b068211 */ /* 0x050fe200078410ff */
[----:B------:R4:W-:Y:S01]  /*165c0*/  @!P1 ST.E.64 [R8.64], R134 ;  /* 0x0000008608009985 */ /* 0x0009e2000c101b06 */
[----:B------:R-:W-:Y:S02]  /*165d0*/  IADD3 R10, R234, 0x38, RZ ;  /* 0x00000038ea0a7810 */ /* 0x000fe40007ffe0ff */
[----:B------:R-:W-:Y:S02]  /*165e0*/  ISETP.GE.AND P3, PT, R14, c[0x0][0x3c8], PT ;  /* 0x0000f2000e007a0c */ /* 0x000fe40003f66270 */
[----:B------:R-:W-:-:S02]  /*165f0*/  @!P0 LEA.HI.X R7, R11, R4, R15, 0x2, P2 ;  /* 0x000000040b078211 */ /* 0x000fc400010f140f */
[----:B------:R-:W-:Y:S02]  /*16600*/  SHF.R.S32.HI R10, RZ, 0x1f, R10 ;  /* 0x0000001fff0a7819 */ /* 0x000fe4000001140a */
[----:B------:R-:W-:Y:S01]  /*16610*/  IADD3 R15, R234, 0x50, RZ ;  /* 0x00000050ea0f7810 */ /* 0x000fe20007ffe0ff */
[----:B------:R5:W-:Y:S03]  /*16620*/  @!P0 ST.E.64 [R6.64], R136 ;  /* 0x0000008806008985 */ /* 0x000be6000c101b06 */
[----:B------:R-:W-:Y:S02]  /*16630*/  ISETP.GE.AND P2, PT, R15, c[0x0][0x3c8], PT ;  /* 0x0000f2000f007a0c */ /* 0x000fe40003f46270 */
[----:B-1----:R-:W-:-:S04]  /*16640*/  @!P4 LEA R2, P1, R5, R0, 0x2 ;  /* 0x000000000502c211 */ /* 0x002fc800078210ff */
[----:B------:R-:W-:Y:S02]  /*16650*/  @!P4 LEA.HI.X R3, R5, R4, R10, 0x2, P1 ;  /* 0x000000040503c211 */ /* 0x000fe400008f140a */
[C---:B------:R-:W-:Y:S02]  /*16660*/  @!P5 LEA R10, P0, R17.reuse, R0, 0x2 ;  /* 0x00000000110ad211 */ /* 0x040fe400078010ff */
[----:B------:R-:W-:Y:S01]  /*16670*/  IADD3 R5, R234, 0x58, RZ ;  /* 0x00000058ea057810 */ /* 0x000fe20007ffe0ff */
[----:B------:R1:W-:Y:S01]  /*16680*/  @!P4 ST.E.64 [R2.64], R138 ;  /* 0x0000008a0200c985 */ /* 0x0003e2000c101b06 */
[----:B------:R-:W-:Y:S02]  /*16690*/  @!P5 LEA.HI.X R11, R17, R4, R18, 0x2, P0 ;  /* 0x00000004110bd211 */ /* 0x000fe400000f1412 */
[C---:B----4-:R-:W-:Y:S02]  /*166a0*/  @!P3 LEA R8, P0, R14.reuse, R0, 0x2 ;  /* 0x000000000e08b211 */ /* 0x050fe400078010ff */
[----:B------:R-:W-:Y:S01]  /*166b0*/  ISETP.GE.AND P1, PT, R5, c[0x0][0x3c8], PT ;  /* 0x0000f20005007a0c */ /* 0x000fe20003f26270 */
[----:B------:R4:W-:Y:S01]  /*166c0*/  @!P5 ST.E.64 [R10.64], R150 ;  /* 0x000000960a00d985 */ /* 0x0009e2000c101b06 */
[----:B------:R-:W-:-:S02]  /*166d0*/  @!P3 LEA.HI.X R9, R14, R4, R16, 0x2, P0 ;  /* 0x000000040e09b211 */ /* 0x000fc400000f1410 */
[C---:B------:R-:W-:Y:S02]  /*166e0*/  IADD3 R16, R234.reuse, 0x50, RZ ;  /* 0x00000050ea107810 */ /* 0x040fe40007ffe0ff */
[C---:B-----5:R-:W-:Y:S01]  /*166f0*/  @!P2 LEA R6, P0, R15.reuse, R0, 0x2 ;  /* 0x000000000f06a211 */ /* 0x060fe200078010ff */
[----:B------:R4:W-:Y:S01]  /*16700*/  @!P3 ST.E.64 [R8.64], R146 ;  /* 0x000000920800b985 */ /* 0x0009e2000c101b06 */
[----:B------:R-:W-:Y:S02]  /*16710*/  SHF.R.S32.HI R16, RZ, 0x1f, R16 ;  /* 0x0000001fff107819 */ /* 0x000fe40000011410 */
[----:B------:R-:W-:Y:S02]  /*16720*/  IADD3 R14, R234, 0x58, RZ ;  /* 0x00000058ea0e7810 */ /* 0x000fe40007ffe0ff */
[----:B------:R-:W-:Y:S02]  /*16730*/  @!P2 LEA.HI.X R7, R15, R4, R16, 0x2, P0 ;  /* 0x000000040f07a211 */ /* 0x000fe400000f1410 */
[----:B------:R-:W-:-:S03]  /*16740*/  SHF.R.S32.HI R14, RZ, 0x1f, R14 ;  /* 0x0000001fff0e7819 */ /* 0x000fc6000001140e */
[----:B------:R4:W-:Y:S01]  /*16750*/  @!P2 ST.E.64 [R6.64], R82 ;  /* 0x000000520600a985 */ /* 0x0009e2000c101b06 */
[----:B-1----:R-:W-:-:S04]  /*16760*/  @!P1 LEA R2, P0, R5, R0, 0x2 ;  /* 0x0000000005029211 */ /* 0x002fc800078010ff */
[----:B------:R-:W-:-:S05]  /*16770*/  @!P1 LEA.HI.X R3, R5, R4, R14, 0x2, P0 ;  /* 0x0000000405039211 */ /* 0x000fca00000f140e */
[----:B------:R4:W-:Y:S04]  /*16780*/  @!P1 ST.E.64 [R2.64], R80 ;  /* 0x0000005002009985 */ /* 0x0009e8000c101b06 */
.L_x_733:
[----:B------:R-:W-:Y:S05]  /*16790*/  BSYNC B0 ;  /* 0x0000000000007941 */ /* 0x000fea0003800000 */
.L_x_732:
[----:B------:R-:W-:Y:S05]  /*167a0*/  BRA.DIV ~URZ, `(.L_x_734) ;  /* 0x000051827f007947 */ /* 0x000fea000b800000 */
[----:B-1----:R1:W2:Y:S02]  /*167b0*/  SHFL.IDX PT, R4, R12, 0x2, 0x1c1f ;  /* 0x005c1f000c047f89 */ /* 0x0022a400000e0000 */
.L_x_838:
[----:B------:R-:W-:Y:S05]  /*167c0*/  BRA.DIV ~URZ, `(.L_x_735) ;  /* 0x000051d27f007947 */ /* 0x000fea000b800000 */
[----:B----4-:R4:W1:Y:S02]  /*167d0*/  SHFL.IDX PT, R0, R13, 0x2, 0x1c1f ;  /* 0x005c1f000d007f89 */ /* 0x01086400000e0000 */
.L_x_839:
[----:B------:R-:W-:Y:S01]  /*167e0*/  LOP3.LUT P0, RZ, R194, 0x1, RZ, 0xc0, !PT ;  /* 0x00000001c2ff7812 */ /* 0x000fe2000780c0ff */
[----:B------:R-:W-:-:S12]  /*167f0*/  BSSY B0, `(.L_x_736) ;  /* 0x0000054000007945 */ /* 0x000fd80003800000 */
[----:B------:R-:W-:Y:S05]  /*16800*/  @P0 BRA `(.L_x_737) ;  /* 0x0000052000000947 */ /* 0x000fea0003800000 */
[C---:B------:R-:W-:Y:S02]  /*16810*/  IADD3 R5, R234.reuse, 0x8, RZ ;  /* 0x00000008ea057810 */ /* 0x040fe40007ffe0ff */
[C---:B------:R-:W-:Y:S02]  /*16820*/  ISETP.GE.AND P0, PT, R234.reuse, c[0x0][0x3c8], PT ;  /* 0x0000f200ea007a0c */ /* 0x040fe40003f06270 */
[----:B------:R-:W-:Y:S02]  /*16830*/  ISETP.GE.AND P2, PT, R5, c[0x0][0x3c8], PT ;  /* 0x0000f20005007a0c */ /* 0x000fe40003f46270 */
[C---:B------:R-:W-:Y:S02]  /*16840*/  IADD3 R16, R234.reuse, 0x10, RZ ;  /* 0x00000010ea107810 */ /* 0x040fe40007ffe0ff */
[----:B------:R-:W-:Y:S02]  /*16850*/  IADD3 R10, R234, 0x18, RZ ;  /* 0x00000018ea0a7810 */ /* 0x000fe40007ffe0ff */
[----:B------:R-:W-:-:S02]  /*16860*/  ISETP.GE.AND P4, PT, R16, c[0x0][0x3c8], PT ;  /* 0x0000f20010007a0c */ /* 0x000fc40003f86270 */
[----:B------:R-:W-:Y:S02]  /*16870*/  IADD3 R6, R234, 0x8, RZ ;  /* 0x00000008ea067810 */ /* 0x000fe40007ffe0ff */
[----:B------:R-:W-:Y:S02]  /*16880*/  ISETP.GE.AND P3, PT, R10, c[0x0][0x3c8], PT ;  /* 0x0000f2000a007a0c */ /* 0x000fe40003f66270 */
[-C--:B-1----:R-:W-:Y:S02]  /*16890*/  @!P0 LEA R2, P5, R234, R0.reuse, 0x2 ;  /* 0x00000000ea028211 */ /* 0x082fe400078a10ff */
[----:B------:R-:W-:Y:S02]  /*168a0*/  SHF.R.S32.HI R7, RZ, 0x1f, R234 ;  /* 0x0000001fff077819 */ /* 0x000fe400000114ea */
[----:B------:R-:W-:Y:S02]  /*168b0*/  SHF.R.S32.HI R6, RZ, 0x1f, R6 ;  /* 0x0000001fff067819 */ /* 0x000fe40000011406 */
[----:B------:R-:W-:-:S02]  /*168c0*/  @!P2 LEA R8, P1, R5, R0, 0x2 ;  /* 0x000000000508a211 */ /* 0x000fc400078210ff */
[CC--:B--2---:R-:W-:Y:S02]  /*168d0*/  @!P0 LEA.HI.X R3, R234.reuse, R4.reuse, R7, 0x2, P5 ;  /* 0x00000004ea038211 */ /* 0x0c4fe400028f1407 */
[C---:B------:R-:W-:Y:S02]  /*168e0*/  IADD3 R11, R234.reuse, 0x28, RZ ;  /* 0x00000028ea0b7810 */ /* 0x040fe40007ffe0ff */
[C---:B------:R-:W-:Y:S01]  /*168f0*/  IADD3 R14, R234.reuse, 0x20, RZ ;  /* 0x00000020ea0e7810 */ /* 0x040fe20007ffe0ff */
[----:B------:R1:W-:Y:S01]  /*16900*/  @!P0 ST.E.64 [R2.64], R34 ;  /* 0x0000002202008985 */ /* 0x0003e2000c101b06 */
[----:B------:R-:W-:Y:S02]  /*16910*/  @!P2 LEA.HI.X R9, R5, R4, R6, 0x2, P1 ;  /* 0x000000040509a211 */ /* 0x000fe400008f1406 */
[C---:B------:R-:W-:Y:S02]  /*16920*/  IADD3 R17, R234.reuse, 0x10, RZ ;  /* 0x00000010ea117810 */ /* 0x040fe40007ffe0ff */
[----:B------:R-:W-:Y:S01]  /*16930*/  IADD3 R15, R234, 0x18, RZ ;  /* 0x00000018ea0f7810 */ /* 0x000fe20007ffe0ff */
[----:B------:R2:W-:Y:S01]  /*16940*/  @!P2 ST.E.64 [R8.64], R36 ;  /* 0x000000240800a985 */ /* 0x0005e2000c101b06 */
[----:B------:R-:W-:-:S02]  /*16950*/  ISETP.GE.AND P0, PT, R11, c[0x0][0x3c8], PT ;  /* 0x0000f2000b007a0c */ /* 0x000fc40003f06270 */
[----:B------:R-:W-:Y:S02]  /*16960*/  ISETP.GE.AND P1, PT, R14, c[0x0][0x3c8], PT ;  /* 0x0000f2000e007a0c */ /* 0x000fe40003f26270 */
[----:B------:R-:W-:Y:S02]  /*16970*/  @!P4 LEA R6, P5, R16, R0, 0x2 ;  /* 0x000000001006c211 */ /* 0x000fe400078a10ff */
[----:B------:R-:W-:Y:S02]  /*16980*/  SHF.R.S32.HI R17, RZ, 0x1f, R17 ;  /* 0x0000001fff117819 */ /* 0x000fe40000011411 */
[----:B------:R-:W-:Y:S02]  /*16990*/  SHF.R.S32.HI R15, RZ, 0x1f, R15 ;  /* 0x0000001fff0f7819 */ /* 0x000fe4000001140f */
[----:B------:R-:W-:Y:S02]  /*169a0*/  IADD3 R5, R234, 0x30, RZ ;  /* 0x00000030ea057810 */ /* 0x000fe40007ffe0ff */
[----:B------:R-:W-:-:S02]  /*169b0*/  @!P4 LEA.HI.X R7, R16, R4, R17, 0x2, P5 ;  /* 0x000000041007c211 */ /* 0x000fc400028f1411 */
[----:B------:R-:W-:Y:S02]  /*169c0*/  ISETP.GE.AND P6, PT, R5, c[0x0][0x3c8], PT ;  /* 0x0000f20005007a0c */ /* 0x000fe40003fc6270 */
[C---:B------:R-:W-:Y:S01]  /*169d0*/  IADD3 R16, R234.reuse, 0x20, RZ ;  /* 0x00000020ea107810 */ /* 0x040fe20007ffe0ff */
[----:B------:R5:W-:Y:S01]  /*169e0*/  @!P4 ST.E.64 [R6.64], R38 ;  /* 0x000000260600c985 */ /* 0x000be2000c101b06 */
[----:B------:R-:W-:Y:S02]  /*169f0*/  IADD3 R17, R234, 0x48, RZ ;  /* 0x00000048ea117810 */ /* 0x000fe40007ffe0ff */
[----:B------:R-:W-:Y:S02]  /*16a00*/  SHF.R.S32.HI R16, RZ, 0x1f, R16 ;  /* 0x0000001fff107819 */ /* 0x000fe40000011410 */
[----:B-1----:R-:W-:Y:S02]  /*16a10*/  @!P3 LEA R2, P2, R10, R0, 0x2 ;  /* 0x000000000a02b211 */ /* 0x002fe400078410ff */
[----:B------:R-:W-:-:S02]  /*16a20*/  IADD3 R18, R234, 0x48, RZ ;  /* 0x00000048ea127810 */ /* 0x000fc40007ffe0ff */
[----:B------:R-:W-:Y:S02]  /*16a30*/  @!P3 LEA.HI.X R3, R10, R4, R15, 0x2, P2 ;  /* 0x000000040a03b211 */ /* 0x000fe400010f140f */
[C---:B------:R-:W-:Y:S02]  /*16a40*/  IADD3 R15, R234.reuse, 0x28, RZ ;  /* 0x00000028ea0f7810 */ /* 0x040fe40007ffe0ff */
[----:B------:R-:W-:Y:S01]  /*16a50*/  IADD3 R10, R234, 0x38, RZ ;  /* 0x00000038ea0a7810 */ /* 0x000fe20007ffe0ff */
[----:B------:R1:W-:Y:S01]  /*16a60*/  @!P3 ST.E.64 [R2.64], R40 ;  /* 0x000000280200b985 */ /* 0x0003e2000c101b06 */
[----:B------:R-:W-:Y:S02]  /*16a70*/  SHF.R.S32.HI R15, RZ, 0x1f, R15 ;  /* 0x0000001fff0f7819 */ /* 0x000fe4000001140f */
[----:B--2---:R-:W-:Y:S02]  /*16a80*/  @!P1 LEA R8, P5, R14, R0, 0x2 ;  /* 0x000000000e089211 */ /* 0x004fe400078a10ff */
[----:B------:R-:W-:-:S02]  /*16a90*/  ISETP.GE.AND P4, PT, R10, c[0x0][0x3c8], PT ;  /* 0x0000f2000a007a0c */ /* 0x000fc40003f86270 */
[----:B------:R-:W-:Y:S02]  /*16aa0*/  @!P1 LEA.HI.X R9, R14, R4, R16, 0x2, P5 ;  /* 0x000000040e099211 */ /* 0x000fe400028f1410 */
[C---:B------:R-:W-:Y:S02]  /*16ab0*/  IADD3 R14, R234.reuse, 0x40, RZ ;  /* 0x00000040ea0e7810 */ /* 0x040fe40007ffe0ff */
[----:B------:R-:W-:Y:S01]  /*16ac0*/  IADD3 R16, R234, 0x40, RZ ;  /* 0x00000040ea107810 */ /* 0x000fe20007ffe0ff */
[----:B------:R-:W-:Y:S01]  /*16ad0*/  @!P1 ST.E.64 [R8.64], R64 ;  /* 0x0000004008009985 */ /* 0x000fe2000c101b06 */
[----:B------:R-:W-:Y:S02]  /*16ae0*/  ISETP.GE.AND P3, PT, R14, c[0x0][0x3c8], PT ;  /* 0x0000f2000e007a0c */ /* 0x000fe40003f66270 */
[----:B-----5:R-:W-:Y:S02]  /*16af0*/  @!P6 LEA R6, P5, R5, R0, 0x2 ;  /* 0x000000000506e211 */ /* 0x020fe400078a10ff */
[----:B------:R-:W-:-:S02]  /*16b00*/  SHF.R.S32.HI R16, RZ, 0x1f, R16 ;  /* 0x0000001fff107819 */ /* 0x000fc40000011410 */
[----:B------:R-:W-:Y:S02]  /*16b10*/  SHF.R.S32.HI R18, RZ, 0x1f, R18 ;  /* 0x0000001fff127819 */ /* 0x000fe40000011412 */
[----:B-1----:R-:W-:-:S04]  /*16b20*/  @!P0 LEA R2, P2, R11, R0, 0x2 ;  /* 0x000000000b028211 */ /* 0x002fc800078410ff */
[-C--:B------:R-:W-:Y:S02]  /*16b30*/  @!P0 LEA.HI.X R3, R11, R4.reuse, R15, 0x2, P2 ;  /* 0x000000040b038211 */ /* 0x080fe400010f140f */
[C---:B------:R-:W-:Y:S02]  /*16b40*/  IADD3 R11, R234.reuse, 0x30, RZ ;  /* 0x00000030ea0b7810 */ /* 0x040fe40007ffe0ff */
[----:B------:R-:W-:Y:S01]  /*16b50*/  IADD3 R15, R234, 0x50, RZ ;  /* 0x00000050ea0f7810 */ /* 0x000fe20007ffe0ff */
        /* <DEDUP_REMOVED lines=9> */
[----:B------:R-:W-:Y:S02]  /*16bf0*/  ISETP.GE.AND P0, PT, R5, c[0x0][0x3c8], PT ;  /* 0x0000f20005007a0c */ /* 0x000fe40003f06270 */
[----:B-1----:R-:W-:-:S04]  /*16c00*/  @!P4 LEA R2, P5, R10, R0, 0x2 ;  /* 0x000000000a02c211 */ /* 0x002fc800078a10ff */
[----:B------:R-:W-:Y:S02]  /*16c10*/  @!P4 LEA.HI.X R3, R10, R4, R11, 0x2, P5 ;  /* 0x000000040a03c211 */ /* 0x000fe400028f140b */
[----:B------:R-:W-:-:S03]  /*16c20*/  @!P3 LEA R10, P5, R14, R0, 0x2 ;  /* 0x000000000e0ab211 */ /* 0x000fc600078a10ff */
[----:B------:R1:W-:Y:S01]  /*16c30*/  @!P4 ST.E.64 [R2.64], R46 ;  /* 0x0000002e0200c985 */ /* 0x0003e2000c101b06 */
[----:B------:R-:W-:Y:S02]  /*16c40*/  @!P3 LEA.HI.X R11, R14, R4, R16, 0x2, P5 ;  /* 0x000000040e0bb211 */ /* 0x000fe400028f1410 */
[-C--:B------:R-:W-:Y:S02]  /*16c50*/  @!P2 LEA R8, P4, R17, R0.reuse, 0x2 ;  /* 0x000000001108a211 */ /* 0x080fe400078810ff */
[C---:B------:R-:W-:Y:S01]  /*16c60*/  IADD3 R16, R234.reuse, 0x50, RZ ;  /* 0x00000050ea107810 */ /* 0x040fe20007ffe0ff */
[----:B------:R3:W-:Y:S01]  /*16c70*/  @!P3 ST.E.64 [R10.64], R68 ;  /* 0x000000440a00b985 */ /* 0x0007e2000c101b06 */
[----:B------:R-:W-:Y:S02]  /*16c80*/  IADD3 R14, R234, 0x58, RZ ;  /* 0x00000058ea0e7810 */ /* 0x000fe40007ffe0ff */
[----:B--2---:R-:W-:Y:S02]  /*16c90*/  @!P1 LEA R6, P5, R15, R0, 0x2 ;  /* 0x000000000f069211 */ /* 0x004fe400078a10ff */
[----:B------:R-:W-:-:S02]  /*16ca0*/  SHF.R.S32.HI R16, RZ, 0x1f, R16 ;  /* 0x0000001fff107819 */ /* 0x000fc40000011410 */
[-C--:B------:R-:W-:Y:S02]  /*16cb0*/  @!P2 LEA.HI.X R9, R17, R4.reuse, R18, 0x2, P4 ;  /* 0x000000041109a211 */ /* 0x080fe400020f1412 */
[----:B------:R-:W-:Y:S02]  /*16cc0*/  SHF.R.S32.HI R14, RZ, 0x1f, R14 ;  /* 0x0000001fff0e7819 */ /* 0x000fe4000001140e */
[----:B------:R-:W-:Y:S01]  /*16cd0*/  @!P1 LEA.HI.X R7, R15, R4, R16, 0x2, P5 ;  /* 0x000000040f079211 */ /* 0x000fe200028f1410 */
[----:B------:R3:W-:Y:S04]  /*16ce0*/  @!P2 ST.E.64 [R8.64], R60 ;  /* 0x0000003c0800a985 */ /* 0x0007e8000c101b06 */
[----:B------:R3:W-:Y:S01]  /*16cf0*/  @!P1 ST.E.64 [R6.64], R48 ;  /* 0x0000003006009985 */ /* 0x0007e2000c101b06 */
[----:B-1----:R-:W-:-:S04]  /*16d00*/  @!P0 LEA R2, P4, R5, R0, 0x2 ;  /* 0x0000000005028211 */ /* 0x002fc800078810ff */
[----:B------:R-:W-:-:S05]  /*16d10*/  @!P0 LEA.HI.X R3, R5, R4, R14, 0x2, P4 ;  /* 0x0000000405038211 */ /* 0x000fca00020f140e */
[----:B------:R3:W-:Y:S04]  /*16d20*/  @!P0 ST.E.64 [R2.64], R26 ;  /* 0x0000001a02008985 */ /* 0x0007e8000c101b06 */
.L_x_737:
[----:B------:R-:W-:Y:S05]  /*16d30*/  BSYNC B0 ;  /* 0x0000000000007941 */ /* 0x000fea0003800000 */
.L_x_736:
[----:B------:R-:W-:Y:S05]  /*16d40*/  BRA.DIV ~URZ, `(.L_x_738) ;  /* 0x00004cc27f007947 */ /* 0x000fea000b800000 */
[----:B--2---:R2:W3:Y:S04]  /*16d50*/  SHFL.IDX PT, R4, R12, 0x3, 0x1c1f ;  /* 0x007c1f000c047f89 */ /* 0x0044e800000e0000 */
[----:B-1----:R2:W1:Y:S02]  /*16d60*/  SHFL.IDX PT, R0, R13, 0x3, 0x1c1f ;  /* 0x007c1f000d007f89 */ /* 0x00246400000e0000 */
.L_x_840:
[----:B------:R-:W-:-:S13]  /*16d70*/  LOP3.LUT P0, RZ, R194, 0x2, RZ, 0xc0, !PT ;  /* 0x00000002c2ff7812 */ /* 0x000fda000780c0ff */
[----:B------:R-:W-:Y:S05]  /*16d80*/  @P0 BRA `(.L_x_726) ;  /* 0x0000124000000947 */ /* 0x000fea0003800000 */
[C---:B------:R-:W-:Y:S02]  /*16d90*/  ISETP.GE.AND P4, PT, R234.reuse, c[0x0][0x3c8], PT ;  /* 0x0000f200ea007a0c */ /* 0x040fe40003f86270 */
[C---:B---3--:R-:W-:Y:S02]  /*16da0*/  IADD3 R8, R234.reuse, 0x8, RZ ;  /* 0x00000008ea087810 */ /* 0x048fe40007ffe0ff */
[----:B--2---:R-:W-:Y:S02]  /*16db0*/  IADD3 R12, R234, 0x18, RZ ;  /* 0x00000018ea0c7810 */ /* 0x004fe40007ffe0ff */
[----:B------:R-:W-:Y:S02]  /*16dc0*/  ISETP.GE.AND P3, PT, R8, c[0x0][0x3c8], PT ;  /* 0x0000f20008007a0c */ /* 0x000fe40003f66270 */
[----:B------:R-:W-:Y:S02]  /*16dd0*/  ISETP.GE.AND P1, PT, R12, c[0x0][0x3c8], PT ;  /* 0x0000f2000c007a0c */ /* 0x000fe40003f26270 */
[----:B------:R-:W-:-:S02]  /*16de0*/  SHF.R.S32.HI R10, RZ, 0x1f, R234 ;  /* 0x0000001fff0a7819 */ /* 0x000fc400000114ea */
[C---:B------:R-:W-:Y:S02]  /*16df0*/  IADD3 R11, R234.reuse, 0x10, RZ ;  /* 0x00000010ea0b7810 */ /* 0x040fe40007ffe0ff */
[C---:B-1----:R-:W-:Y:S02]  /*16e00*/  @!P4 LEA R6, P6, R234.reuse, R0, 0x2 ;  /* 0x00000000ea06c211 */ /* 0x042fe400078c10ff */
[C---:B------:R-:W-:Y:S02]  /*16e10*/  IADD3 R9, R234.reuse, 0x8, RZ ;  /* 0x00000008ea097810 */ /* 0x040fe40007ffe0ff */
[----:B------:R-:W-:Y:S02]  /*16e20*/  @!P4 LEA.HI.X R7, R234, R4, R10, 0x2, P6 ;  /* 0x00000004ea07c211 */ /* 0x000fe400030f140a */
[----:B------:R-:W-:Y:S02]  /*16e30*/  ISETP.GE.AND P2, PT, R11, c[0x0][0x3c8], PT ;  /* 0x0000f2000b007a0c */ /* 0x000fe40003f46270 */
[----:B------:R-:W-:Y:S01]  /*16e40*/  SHF.R.S32.HI R9, RZ, 0x1f, R9 ;  /* 0x0000001fff097819 */ /* 0x000fe20000011409 */
[----:B------:R1:W-:Y:S01]  /*16e50*/  @!P4 ST.E.64 [R6.64], R52 ;  /* 0x000000340600c985 */ /* 0x0003e2000c101b06 */
[----:B------:R-:W-:-:S02]  /*16e60*/  @!P3 LEA R2, P5, R8, R0, 0x2 ;  /* 0x000000000802b211 */ /* 0x000fc400078a10ff */
[----:B------:R-:W-:Y:S02]  /*16e70*/  IADD3 R5, R234, 0x20, RZ ;  /* 0x00000020ea057810 */ /* 0x000fe40007ffe0ff */
[----:B------:R-:W-:Y:S02]  /*16e80*/  @!P3 LEA.HI.X R3, R8, R4, R9, 0x2, P5 ;  /* 0x000000040803b211 */ /* 0x000fe400028f1409 */
[----:B----4-:R-:W-:Y:S02]  /*16e90*/  IADD3 R13, R234, 0x10, RZ ;  /* 0x00000010ea0d7810 */ /* 0x010fe40007ffe0ff */
[----:B------:R-:W-:Y:S01]  /*16ea0*/  ISETP.GE.AND P0, PT, R5, c[0x0][0x3c8], PT ;  /* 0x0000f20005007a0c */ /* 0x000fe20003f06270 */
[----:B------:R2:W-:Y:S01]  /*16eb0*/  @!P3 ST.E.64 [R2.64], R30 ;  /* 0x0000001e0200b985 */ /* 0x0005e2000c101b06 */
[----:B------:R-:W-:Y:S02]  /*16ec0*/  @!P2 LEA R8, P3, R11, R0, 0x2 ;  /* 0x000000000b08a211 */ /* 0x000fe400078610ff */
[----:B------:R-:W-:-:S02]  /*16ed0*/  SHF.R.S32.HI R13, RZ, 0x1f, R13 ;  /* 0x0000001fff0d7819 */ /* 0x000fc4000001140d */
[C---:B------:R-:W-:Y:S02]  /*16ee0*/  IADD3 R14, R234.reuse, 0x28, RZ ;  /* 0x00000028ea0e7810 */ /* 0x040fe40007ffe0ff */
[----:B------:R-:W-:Y:S02]  /*16ef0*/  @!P2 LEA.HI.X R9, R11, R4, R13, 0x2, P3 ;  /* 0x000000040b09a211 */ /* 0x000fe400018f140d */
[C---:B------:R-:W-:Y:S02]  /*16f00*/  IADD3 R13, R234.reuse, 0x18, RZ ;  /* 0x00000018ea0d7810 */ /* 0x040fe40007ffe0ff */
[----:B------:R-:W-:Y:S01]  /*16f10*/  IADD3 R11, R234, 0x20, RZ ;  /* 0x00000020ea0b7810 */ /* 0x000fe20007ffe0ff */
[----:B------:R-:W-:Y:S01]  /*16f20*/  @!P2 ST.E.64 [R8.64], R66 ;  /* 0x000000420800a985 */ /* 0x000fe2000c101b06 */
[----:B------:R-:W-:Y:S02]  /*16f30*/  ISETP.GE.AND P5, PT, R14, c[0x0][0x3c8], PT ;  /* 0x0000f2000e007a0c */ /* 0x000fe40003fa6270 */
[----:B------:R-:W-:-:S02]  /*16f40*/  IADD3 R10, R234, 0x30, RZ ;  /* 0x00000030ea0a7810 */ /* 0x000fc40007ffe0ff */
[----:B------:R-:W-:Y:S02]  /*16f50*/  SHF.R.S32.HI R13, RZ, 0x1f, R13 ;  /* 0x0000001fff0d7819 */ /* 0x000fe4000001140d */
[----:B-1----:R-:W-:Y:S02]  /*16f60*/  @!P1 LEA R6, P4, R12, R0, 0x2 ;  /* 0x000000000c069211 */ /* 0x002fe400078810ff */
[----:B------:R-:W-:Y:S02]  /*16f70*/  SHF.R.S32.HI R11, RZ, 0x1f, R11 ;  /* 0x0000001fff0b7819 */ /* 0x000fe4000001140b */
[C---:B------:R-:W-:Y:S02]  /*16f80*/  IADD3 R16, R234.reuse, 0x28, RZ ;  /* 0x00000028ea107810 */ /* 0x040fe40007ffe0ff */
[----:B------:R-:W-:Y:S02]  /*16f90*/  IADD3 R15, R234, 0x40, RZ ;  /* 0x00000040ea0f7810 */ /* 0x000fe40007ffe0ff */
[----:B------:R-:W-:-:S02]  /*16fa0*/  SHF.R.S32.HI R16, RZ, 0x1f, R16 ;  /* 0x0000001fff107819 */ /* 0x000fc40000011410 */
[----:B--2---:R-:W-:Y:S02]  /*16fb0*/  @!P0 LEA R2, P6, R5, R0, 0x2 ;  /* 0x0000000005028211 */ /* 0x004fe400078c10ff */
[----:B------:R-:W-:Y:S02]  /*16fc0*/  ISETP.GE.AND P2, PT, R15, c[0x0][0x3c8], PT ;  /* 0x0000f2000f007a0c */ /* 0x000fe40003f46270 */
[----:B------:R-:W-:Y:S02]  /*16fd0*/  P2R R3, PR, RZ, 0x10 ;  /* 0x00000010ff037803 */ /* 0x000fe40000000000 */
[----:B------:R-:W-:Y:S02]  /*16fe0*/  ISETP.GE.AND P4, PT, R10, c[0x0][0x3c8], PT ;  /* 0x0000f2000a007a0c */ /* 0x000fe40003f86270 */
[----:B------:R-:W-:Y:S02]  /*16ff0*/  ISETP.NE.AND P3, PT, R3, RZ, PT ;  /* 0x000000ff0300720c */ /* 0x000fe40003f65270 */
[----:B------:R-:W-:-:S02]  /*17000*/  @!P0 LEA.HI.X R3, R5, R4, R11, 0x2, P6 ;  /* 0x0000000405038211 */ /* 0x000fc400030f140b */
[----:B------:R-:W-:Y:S02]  /*17010*/  @!P1 LEA.HI.X R7, R12, R4, R13, 0x2, P3 ;  /* 0x000000040c079211 */ /* 0x000fe400018f140d */
[C---:B------:R-:W-:Y:S02]  /*17020*/  IADD3 R12, R234.reuse, 0x38, RZ ;  /* 0x00000038ea0c7810 */ /* 0x040fe40007ffe0ff */
[----:B------:R-:W-:Y:S01]  /*17030*/  IADD3 R11, R234, 0x30, RZ ;  /* 0x00000030ea0b7810 */ /* 0x000fe20007ffe0ff */
[----:B------:R1:W-:Y:S01]  /*17040*/  @!P1 ST.E.64 [R6.64], R56 ;  /* 0x0000003806009985 */ /* 0x0003e2000c101b06 */
[----:B------:R-:W-:Y:S02]  /*17050*/  ISETP.GE.AND P3, PT, R12, c[0x0][0x3c8], PT ;  /* 0x0000f2000c007a0c */ /* 0x000fe40003f66270 */
[----:B------:R-:W-:Y:S01]  /*17060*/  SHF.R.S32.HI R11, RZ, 0x1f, R11 ;  /* 0x0000001fff0b7819 */ /* 0x000fe2000001140b */
[----:B------:R2:W-:Y:S01]  /*17070*/  @!P0 ST.E.64 [R2.64], R32 ;  /* 0x0000002002008985 */ /* 0x0005e2000c101b06 */
[----:B------:R-:W-:-:S02]  /*17080*/  IADD3 R13, R234, 0x48, RZ ;  /* 0x00000048ea0d7810 */ /* 0x000fc40007ffe0ff */
[----:B------:R-:W-:Y:S02]  /*17090*/  IADD3 R5, R234, 0x50, RZ ;  /* 0x00000050ea057810 */ /* 0x000fe40007ffe0ff */
[----:B------:R-:W-:Y:S02]  /*170a0*/  ISETP.GE.AND P1, PT, R13, c[0x0][0x3c8], PT ;  /* 0x0000f2000d007a0c */ /* 0x000fe40003f26270 */
[----:B-1----:R-:W-:-:S04]  /*170b0*/  @!P5 LEA R6, P0, R14, R0, 0x2 ;  /* 0x000000000e06d211 */ /* 0x002fc800078010ff */
[----:B------:R-:W-:Y:S02]  /*170c0*/  @!P5 LEA.HI.X R7, R14, R4, R16, 0x2, P0 ;  /* 0x000000040e07d211 */ /* 0x000fe400000f1410 */
[----:B--2---:R-:W-:Y:S02]  /*170d0*/  @!P4 LEA R2, P6, R10, R0, 0x2 ;  /* 0x000000000a02c211 */ /* 0x004fe400078c10ff */
[----:B------:R-:W-:Y:S01]  /*170e0*/  IADD3 R14, R234, 0x38, RZ ;  /* 0x00000038ea0e7810 */ /* 0x000fe20007ffe0ff */
[----:B------:R-:W-:Y:S01]  /*170f0*/  @!P5 ST.E.64 [R6.64], R54 ;  /* 0x000000360600d985 */ /* 0x000fe2000c101b06 */
[----:B------:R-:W-:Y:S02]  /*17100*/  @!P4 LEA.HI.X R3, R10, R4, R11, 0x2, P6 ;  /* 0x000000040a03c211 */ /* 0x000fe400030f140b */
[----:B------:R-:W-:Y:S02]  /*17110*/  @!P3 LEA R10, P5, R12, R0, 0x2 ;  /* 0x000000000c0ab211 */ /* 0x000fe400078a10ff */
[----:B------:R-:W-:Y:S01]  /*17120*/  ISETP.GE.AND P0, PT, R5, c[0x0][0x3c8], PT ;  /* 0x0000f20005007a0c */ /* 0x000fe20003f06270 */
[----:B------:R1:W-:Y:S01]  /*17130*/  @!P4 ST.E.64 [R2.64], R58 ;  /* 0x0000003a0200c985 */ /* 0x0003e2000c101b06 */
[----:B------:R-:W-:-:S02]  /*17140*/  SHF.R.S32.HI R14, RZ, 0x1f, R14 ;  /* 0x0000001fff0e7819 */ /* 0x000fc4000001140e */
[----:B------:R-:W-:Y:S02]  /*17150*/  IADD3 R16, R234, 0x40, RZ ;  /* 0x00000040ea107810 */ /* 0x000fe40007ffe0ff */
[----:B------:R-:W-:Y:S02]  /*17160*/  @!P2 LEA R8, P6, R15, R0, 0x2 ;  /* 0x000000000f08a211 */ /* 0x000fe400078c10ff */
[----:B------:R-:W-:-:S04]  /*17170*/  SHF.R.S32.HI R16, RZ, 0x1f, R16 ;  /* 0x0000001fff107819 */ /* 0x000fc80000011410 */
[----:B------:R-:W-:Y:S02]  /*17180*/  @!P2 LEA.HI.X R9, R15, R4, R16, 0x2, P6 ;  /* 0x000000040f09a211 */ /* 0x000fe400030f1410 */
[----:B-1----:R-:W-:Y:S02]  /*17190*/  P2R R2, PR, RZ, 0x20 ;  /* 0x00000020ff027803 */ /* 0x002fe40000000000 */
[----:B------:R-:W-:Y:S02]  /*171a0*/  @!P1 LEA R6, P5, R13, R0, 0x2 ;  /* 0x000000000d069211 */ /* 0x000fe400078a10ff */
[----:B------:R-:W-:-:S04]  /*171b0*/  ISETP.NE.AND P4, PT, R2, RZ, PT ;  /* 0x000000ff0200720c */ /* 0x000fc80003f85270 */
[----:B------:R-:W-:Y:S02]  /*171c0*/  @!P3 LEA.HI.X R11, R12, R4, R14, 0x2, P4 ;  /* 0x000000040c0bb211 */ /* 0x000fe400020f140e */
[C---:B------:R-:W-:Y:S02]  /*171d0*/  IADD3 R14, R234.reuse, 0x48, RZ ;  /* 0x00000048ea0e7810 */ /* 0x040fe40007ffe0ff */
[----:B------:R-:W-:Y:S01]  /*171e0*/  IADD3 R12, R234, 0x50, RZ ;  /* 0x00000050ea0c7810 */ /* 0x000fe20007ffe0ff */
[----:B------:R1:W-:Y:S01]  /*171f0*/  @!P3 ST.E.64 [R10.64], R72 ;  /* 0x000000480a00b985 */ /* 0x0003e2000c101b06 */
[----:B------:R-:W-:Y:S02]  /*17200*/  SHF.R.S32.HI R14, RZ, 0x1f, R14 ;  /* 0x0000001fff0e7819 */ /* 0x000fe4000001140e */
[----:B------:R-:W-:Y:S01]  /*17210*/  SHF.R.S32.HI R12, RZ, 0x1f, R12 ;  /* 0x0000001fff0c7819 */ /* 0x000fe2000001140c */
[----:B------:R1:W-:Y:S01]  /*17220*/  @!P2 ST.E.64 [R8.64], R70 ;  /* 0x000000460800a985 */ /* 0x0003e2000c101b06 */
[----:B------:R-:W-:-:S02]  /*17230*/  @!P0 LEA R2, P4, R5, R0, 0x2 ;  /* 0x0000000005028211 */ /* 0x000fc400078810ff */
[-C--:B------:R-:W-:Y:S02]  /*17240*/  @!P1 LEA.HI.X R7, R13, R4.reuse, R14, 0x2, P5 ;  /* 0x000000040d079211 */ /* 0x080fe400028f140e */
[----:B------:R-:W-:Y:S02]  /*17250*/  @!P0 LEA.HI.X R3, R5, R4, R12, 0x2, P4 ;  /* 0x0000000405038211 */ /* 0x000fe400020f140c */
[----:B------:R-:W-:Y:S01]  /*17260*/  IADD3 R5, R234, 0x58, RZ ;  /* 0x00000058ea057810 */ /* 0x000fe20007ffe0ff */
[----:B------:R1:W-:Y:S04]  /*17270*/  @!P1 ST.E.64 [R6.64], R62 ;  /* 0x0000003e06009985 */ /* 0x0003e8000c101b06 */
[----:B------:R1:W-:Y:S01]  /*17280*/  @!P0 ST.E.64 [R2.64], R50 ;  /* 0x0000003202008985 */ /* 0x0003e2000c101b06 */
[----:B------:R-:W-:-:S13]  /*17290*/  ISETP.GE.AND P0, PT, R5, c[0x0][0x3c8], PT ;  /* 0x0000f20005007a0c */ /* 0x000fda0003f06270 */
[----:B------:R-:W-:Y:S05]  /*172a0*/  @P0 BRA `(.L_x_726) ;  /* 0x00000d2000000947 */ /* 0x000fea0003800000 */
[----:B------:R-:W-:Y:S02]  /*172b0*/  IADD3 R12, R234, 0x58, RZ ;  /* 0x00000058ea0c7810 */ /* 0x000fe40007ffe0ff */
[----:B-1----:R-:W-:Y:S02]  /*172c0*/  LEA R2, P0, R5, R0, 0x2 ;  /* 0x0000000005027211 */ /* 0x002fe400078010ff */
[----:B------:R-:W-:-:S04]  /*172d0*/  SHF.R.S32.HI R12, RZ, 0x1f, R12 ;  /* 0x0000001fff0c7819 */ /* 0x000fc8000001140c */
[----:B------:R-:W-:-:S05]  /*172e0*/  LEA.HI.X R3, R5, R4, R12, 0x2, P0 ;  /* 0x0000000405037211 */ /* 0x000fca00000f140c */
[----:B------:R1:W-:Y:S01]  /*172f0*/  ST.E.64 [R2.64], R28 ;  /* 0x0000001c02007985 */ /* 0x0003e2000c101b06 */
[----:B------:R-:W-:Y:S05]  /*17300*/  BRA `(.L_x_726) ;  /* 0x00000cc000007947 */ /* 0x000fea0003800000 */
.L_x_711:
[----:B-1----:R-:W3:Y:S04]  /*17310*/  LDL.LU R7, [R1+0x24] ;  /* 0x0000240001077983 */ /* 0x002ee80000300800 */
[----:B--2---:R-:W2:Y:S01]  /*17320*/  LDL R6, [R1+0xc] ;  /* 0x00000c0001067983 */ /* 0x004ea20000100800 */
[----:B------:R-:W-:Y:S01]  /*17330*/  ISETP.NE.U32.AND P0, PT, RZ, c[0x0][0x508], PT ;  /* 0x00014200ff007a0c */ /* 0x000fe20003f05070 */
[----:B------:R-:W-:Y:S01]  /*17340*/  IMAD.MOV.U32 R4, RZ, RZ, 0x4 ;  /* 0x00000004ff047424 */ /* 0x000fe200078e00ff */
[----:B------:R-:W-:Y:S01]  /*17350*/  ISETP.NE.U32.AND P2, PT, RZ, c[0x0][0x500], PT ;  /* 0x00014000ff007a0c */ /* 0x000fe20003f45070 */
[----:B------:R-:W-:Y:S01]  /*17360*/  IMAD.MOV.U32 R20, RZ, RZ, c[0x0][0x388] ;  /* 0x0000e200ff147624 */ /* 0x000fe200078e00ff */
[----:B------:R-:W-:Y:S01]  /*17370*/  ISETP.NE.AND.EX P0, PT, RZ, c[0x0][0x50c], PT, P0 ;  /* 0x00014300ff007a0c */ /* 0x000fe20003f05300 */
[----:B------:R-:W-:Y:S01]  /*17380*/  IMAD.MOV.U32 R0, RZ, RZ, RZ ;  /* 0x000000ffff007224 */ /* 0x000fe200078e00ff */
[----:B------:R-:W-:Y:S01]  /*17390*/  ISETP.NE.AND.EX P2, PT, RZ, c[0x0][0x504], PT, P2 ;  /* 0x00014100ff007a0c */ /* 0x000fe20003f45320 */
[----:B--2---:R-:W-:-:S10]  /*173a0*/  IMAD.WIDE R2, R6, R4, c[0x0][0x500] ;  /* 0x0001400006027625 */ /* 0x004fd400078e0204 */
[----:B------:R-:W-:Y:S02]  /*173b0*/  @P0 IMAD.WIDE R4, R6, R4, c[0x0][0x508] ;  /* 0x0001420006040625 */ /* 0x000fe400078e0204 */
[----:B------:R1:W5:Y:S04]  /*173c0*/  @P2 LDG.E R0, [R2.64] ;  /* 0x0000000602002981 */ /* 0x000368000c1e1900 */
[----:B------:R1:W5:Y:S01]  /*173d0*/  @P0 LDG.E R20, [R4.64] ;  /* 0x0000000604140981 */ /* 0x000362000c1e1900 */
[----:B---3--:R-:W-:-:S04]  /*173e0*/  ISETP.NE.AND P1, PT, R7, RZ, PT ;  /* 0x000000ff0700720c */ /* 0x008fc80003f25270 */
[----:B------:R-:W-:Y:S01]  /*173f0*/  SEL R19, R7, c[0x0][0x3d4], P1 ;  /* 0x0000f50007137a07 */ /* 0x000fe20000800000 */
[----:B------:R-:W-:Y:S05]  /*17400*/  @P0 BRA `(.L_x_739) ;  /* 0x0000004000000947 */ /* 0x000fea0003800000 */
[----:B------:R-:W-:Y:S05]  /*17410*/  @!P2 BRA `(.L_x_739) ;  /* 0x000000300000a947 */ /* 0x000fea0003800000 */
[----:B-1----:R1:W2:Y:S04]  /*17420*/  LDG.E R4, [R2.64] ;  /* 0x0000000602047981 */ /* 0x0022a8000c1e1900 */
[----:B-1----:R-:W2:Y:S02]  /*17430*/  LDG.E R2, [R2.64+0x4] ;  /* 0x0000040602027981 */ /* 0x002ea4000c1e1900 */
[----:B--2--5:R-:W-:Y:S02]  /*17440*/  IADD3 R20, -R4, R2, RZ ;  /* 0x0000000204147210 */ /* 0x024fe40007ffe1ff */
.L_x_739:
[----:B-1----:R-:W2:Y:S01]  /*17450*/  LDL.LU R4, [R1+0x8] ;  /* 0x0000080001047983 */ /* 0x002ea20000300800 */
[----:B------:R-:W-:Y:S01]  /*17460*/  SHF.R.S32.HI R2, RZ, 0x1f, R6 ;  /* 0x0000001fff027819 */ /* 0x000fe20000011406 */
[----:B------:R-:W-:Y:S01]  /*17470*/  BSSY B0, `(.L_x_740) ;  /* 0x0000038000007945 */ /* 0x000fe20003800000 */
[----:B-----5:R-:W-:Y:S01]  /*17480*/  SHF.R.S32.HI R18, RZ, 0x1f, R0 ;  /* 0x0000001fff127819 */ /* 0x020fe20000011400 */
[----:B------:R-:W1:Y:S01]  /*17490*/  S2R R3, SR_TID.X ;  /* 0x0000000000037919 */ /* 0x000e620000002100 */
[----:B------:R-:W-:-:S02]  /*174a0*/  SEL R13, R6, RZ, !P2 ;  /* 0x000000ff060d7207 */ /* 0x000fc40005000000 */
[----:B------:R-:W-:Y:S02]  /*174b0*/  SEL R21, R2, RZ, !P2 ;  /* 0x000000ff02157207 */ /* 0x000fe40005000000 */
[----:B-1----:R-:W-:Y:S02]  /*174c0*/  ISETP.GT.AND P0, PT, R3, 0x7f, PT ;  /* 0x0000007f0300780c */ /* 0x002fe40003f04270 */
[----:B--2---:R-:W-:-:S11]  /*174d0*/  LOP3.LUT R12, R4, 0xffff, RZ, 0xc0, !PT ;  /* 0x0000ffff040c7812 */ /* 0x004fd600078ec0ff */
[----:B------:R-:W-:Y:S05]  /*174e0*/  @P0 BRA `(.L_x_741) ;  /* 0x0000030000000947 */ /* 0x000fea0003800000 */
[----:B------:R-:W-:Y:S01]  /*174f0*/  IMAD R2, R20, c[0x0][0x4e8], RZ ;  /* 0x00013a0014027a24 */ /* 0x000fe200078e02ff */
[----:B------:R-:W-:-:S04]  /*17500*/  IADD3 R16, R250, R3, RZ ;  /* 0x00000003fa107210 */ /* 0x000fc80007ffe0ff */
        /* <DEDUP_REMOVED lines=24> */
[----:B------:R-:W-:Y:S02]  /*17690*/  IADD3.X R9, R7, R9, R18, P1, P0 ;  /* 0x0000000907097210 */ /* 0x000fe40000fe0412 */
[----:B--2---:R-:W-:-:S05]  /*176a0*/  SEL R3, R22, RZ, P2 ;  /* 0x000000ff16037207 */ /* 0x004fca0001000000 */
[-C--:B-----5:R-:W-:Y:S02]  /*176b0*/  IMAD R8, R15, R3.reuse, RZ ;  /* 0x000000030f087224 */ /* 0x0a0fe400078e02ff */
[----:B------:R-:W-:-:S04]  /*176c0*/  IMAD.WIDE.U32 R4, R14, R3, RZ ;  /* 0x000000030e047225 */ /* 0x000fc800078e00ff */
[----:B------:R-:W-:Y:S01]  /*176d0*/  IMAD R3, R6, c[0x0][0x4e8], R16 ;  /* 0x00013a0006037a24 */ /* 0x000fe200078e0210 */
        /* <DEDUP_REMOVED lines=17> */
.L_x_741:
[----:B------:R-:W-:Y:S05]  /*177f0*/  BSYNC B0 ;  /* 0x0000000000007941 */ /* 0x000fea0003800000 */
.L_x_740:
[----:B------:R-:W-:-:S13]  /*17800*/  ISETP.GT.AND P0, PT, R19, 0x1, PT ;  /* 0x000000011300780c */ /* 0x000fda0003f04270 */
[----:B------:R-:W-:Y:S05]  /*17810*/  @P0 BRA `(.L_x_726) ;  /* 0x000007b000000947 */ /* 0x000fea0003800000 */
[----:B-1----:R-:W-:Y:S01]  /*17820*/  MOV R2, c[0x0][0x4e8] ;  /* 0x00013a0000027a02 */ /* 0x002fe20000000f00 */
[----:B------:R-:W-:Y:S02]  /*17830*/  IMAD R4, R18, c[0x0][0x3a0], RZ ;  /* 0x0000e80012047a24 */ /* 0x000fe400078e02ff */
[----:B------:R-:W-:Y:S01]  /*17840*/  IMAD R5, R21, c[0x0][0x3f0], RZ ;  /* 0x0000fc0015057a24 */ /* 0x000fe200078e02ff */
[----:B------:R-:W-:Y:S01]  /*17850*/  ISETP.NE.AND P0, PT, R2, 0x1, PT ;  /* 0x000000010200780c */ /* 0x000fe20003f05270 */
[----:B------:R-:W-:-:S04]  /*17860*/  IMAD.WIDE.U32 R2, R0, c[0x0][0x3a0], RZ ;  /* 0x0000e80000027a25 */ /* 0x000fc800078e00ff */
[----:B------:R-:W-:Y:S01]  /*17870*/  IMAD R0, R0, c[0x0][0x3a4], R4 ;  /* 0x0000e90000007a24 */ /* 0x000fe200078e0204 */
[----:B------:R-:W-:Y:S01]  /*17880*/  IADD3 R4, R238, R250, RZ ;  /* 0x000000faee047210 */ /* 0x000fe20007ffe0ff */
[----:B------:R-:W-:-:S03]  /*17890*/  IMAD R7, R13, c[0x0][0x3f4], R5 ;  /* 0x0000fd000d077a24 */ /* 0x000fc600078e0205 */
[----:B------:R-:W-:Y:S02]  /*178a0*/  IADD3 R3, R3, R0, RZ ;  /* 0x0000000003037210 */ /* 0x000fe40007ffe0ff */
[----:B------:R-:W-:Y:S01]  /*178b0*/  MOV R0, R4 ;  /* 0x0000000400007202 */ /* 0x000fe20000000f00 */
[----:B------:R-:W-:-:S04]  /*178c0*/  @P0 IMAD.HI.U32 R6, R4, c[0x0][0x4ec], RZ ;  /* 0x00013b0004060a27 */ /* 0x000fc800078e00ff */
[----:B------:R-:W-:Y:S01]  /*178d0*/  IMAD.WIDE.U32 R2, R12, c[0x0][0x3e8], R2 ;  /* 0x0000fa000c027a25 */ /* 0x000fe200078e0002 */
[----:B------:R-:W-:-:S03]  /*178e0*/  @P0 SHF.R.U32.HI R0, RZ, c[0x0][0x4f0], R6 ;  /* 0x00013c00ff000a19 */ /* 0x000fc60000011606 */
[----:B------:R-:W-:Y:S01]  /*178f0*/  IMAD R3, R12, c[0x0][0x3ec], R3 ;  /* 0x0000fb000c037a24 */ /* 0x000fe200078e0203 */
[----:B------:R-:W-:Y:S02]  /*17900*/  SHF.R.S32.HI R6, RZ, 0x1f, R0 ;  /* 0x0000001fff067819 */ /* 0x000fe40000011400 */
[----:B------:R-:W-:Y:S01]  /*17910*/  IADD3 R5, -R0, RZ, RZ ;  /* 0x000000ff00057210 */ /* 0x000fe20007ffe1ff */
[----:B------:R-:W-:-:S04]  /*17920*/  IMAD.WIDE.U32 R2, R13, c[0x0][0x3f0], R2 ;  /* 0x0000fc000d027a25 */ /* 0x000fc800078e0002 */
[----:B------:R-:W-:Y:S01]  /*17930*/  IMAD R6, R6, c[0x0][0x3e0], RZ ;  /* 0x0000f80006067a24 */ /* 0x000fe200078e02ff */
[----:B------:R-:W-:Y:S01]  /*17940*/  IADD3 R3, R3, R7, RZ ;  /* 0x0000000703037210 */ /* 0x000fe20007ffe0ff */
        /* <DEDUP_REMOVED lines=13> */
.L_x_841:
[----:B------:R-:W-:Y:S05]  /*17a20*/  BRA.DIV ~URZ, `(.L_x_743) ;  /* 0x000041227f007947 */ /* 0x000fea000b800000 */
[----:B------:R3:W4:Y:S02]  /*17a30*/  SHFL.IDX PT, R0, R13, RZ, 0x1c1f ;  /* 0x001c1fff0d007589 */ /* 0x00072400000e0000 */
.L_x_842:
[----:B------:R-:W-:Y:S01]  /*17a40*/  IMAD R12, R20, c[0x0][0x4e8], RZ ;  /* 0x00013a00140c7a24 */ /* 0x000fe200078e02ff */
        /* <DEDUP_REMOVED lines=16> */
[----:B------:R2:W-:Y:S04]  /*17b50*/  @!P2 ST.E.128 [R8.64], RZ ;  /* 0x000000ff0800a985 */ /* 0x0005e8000c101d06 */
[----:B------:R2:W-:Y:S04]  /*17b60*/  @!P1 ST.E.128 [R6.64], RZ ;  /* 0x000000ff06009985 */ /* 0x0005e8000c101d06 */
[----:B------:R2:W-:Y:S02]  /*17b70*/  @!P0 ST.E.128 [R2.64], RZ ;  /* 0x000000ff02008985 */ /* 0x0005e4000c101d06 */
.L_x_745:
[----:B------:R-:W-:Y:S05]  /*17b80*/  BSYNC B0 ;  /* 0x0000000000007941 */ /* 0x000fea0003800000 */
.L_x_744:
[----:B------:R-:W-:Y:S05]  /*17b90*/  BRA.DIV ~URZ, `(.L_x_746) ;  /* 0x000040227f007947 */ /* 0x000fea000b800000 */
[----:B--2---:R2:W1:Y:S04]  /*17ba0*/  SHFL.IDX PT, R4, R10, 0x1, 0x1c1f ;  /* 0x003c1f000a047f89 */ /* 0x00446800000e0000 */
[----:B----4-:R2:W4:Y:S02]  /*17bb0*/  SHFL.IDX PT, R0, R13, 0x1, 0x1c1f ;  /* 0x003c1f000d007f89 */ /* 0x01052400000e0000 */
.L_x_843:
        /* <DEDUP_REMOVED lines=16> */
[----:B------:R1:W-:Y:S04]  /*17cc0*/  @!P2 ST.E.128 [R8.64], RZ ;  /* 0x000000ff0800a985 */ /* 0x0003e8000c101d06 */
[----:B------:R1:W-:Y:S04]  /*17cd0*/  @!P1 ST.E.128 [R6.64], RZ ;  /* 0x000000ff06009985 */ /* 0x0003e8000c101d06 */
[----:B------:R1:W-:Y:S02]  /*17ce0*/  @!P0 ST.E.128 [R2.64], RZ ;  /* 0x000000ff02008985 */ /* 0x0003e4000c101d06 */
.L_x_748:
[----:B------:R-:W-:Y:S05]  /*17cf0*/  BSYNC B0 ;  /* 0x0000000000007941 */ /* 0x000fea0003800000 */
.L_x_747:
[----:B------:R-:W-:Y:S05]  /*17d00*/  BRA.DIV ~URZ, `(.L_x_749) ;  /* 0x00003f827f007947 */ /* 0x000fea000b800000 */
[----:B-1----:R1:W2:Y:S02]  /*17d10*/  SHFL.IDX PT, R4, R10, 0x2, 0x1c1f ;  /* 0x005c1f000a047f89 */ /* 0x0022a400000e0000 */
.L_x_844:
[----:B------:R-:W-:Y:S05]  /*17d20*/  BRA.DIV ~URZ, `(.L_x_750) ;  /* 0x00003fd27f007947 */ /* 0x000fea000b800000 */
[----:B----4-:R4:W1:Y:S02]  /*17d30*/  SHFL.IDX PT, R0, R13, 0x2, 0x1c1f ;  /* 0x005c1f000d007f89 */ /* 0x01086400000e0000 */
.L_x_845:
        /* <DEDUP_REMOVED lines=19> */
.L_x_752:
[----:B------:R-:W-:Y:S05]  /*17e70*/  BSYNC B0 ;  /* 0x0000000000007941 */ /* 0x000fea0003800000 */
.L_x_751:
[----:B------:R-:W-:Y:S05]  /*17e80*/  BRA.DIV ~URZ, `(.L_x_753) ;  /* 0x00003ee27f007947 */ /* 0x000fea000b800000 */
[----:B--2---:R2:W3:Y:S04]  /*17e90*/  SHFL.IDX PT, R4, R10, 0x3, 0x1c1f ;  /* 0x007c1f000a047f89 */ /* 0x0044e800000e0000 */
[----:B-1----:R2:W1:Y:S02]  /*17ea0*/  SHFL.IDX PT, R0, R13, 0x3, 0x1c1f ;  /* 0x007c1f000d007f89 */ /* 0x00246400000e0000 */
.L_x_846:
[----:B------:R-:W-:-:S04]  /*17eb0*/  IADD3 R11, R11, 0x60, RZ ;  /* 0x000000600b0b7810 */ /* 0x000fc80007ffe0ff */
[----:B------:R-:W-:-:S13]  /*17ec0*/  ISETP.GE.AND P0, PT, R11, R12, PT ;  /* 0x0000000c0b00720c */ /* 0x000fda0003f06270 */
[----:B------:R-:W-:Y:S05]  /*17ed0*/  @P0 BRA `(.L_x_726) ;  /* 0x000000f000000947 */ /* 0x000fea0003800000 */
[----:B------:R-:W-:Y:S02]  /*17ee0*/  ISETP.GE.AND P2, PT, R210, c[0x0][0x3c8], PT ;  /* 0x0000f200d2007a0c */ /* 0x000fe40003f46270 */
[----:B------:R-:W-:Y:S02]  /*17ef0*/  ISETP.GE.AND P1, PT, R235, c[0x0][0x3c8], PT ;  /* 0x0000f200eb007a0c */ /* 0x000fe40003f26270 */
[----:B------:R-:W-:Y:S02]  /*17f00*/  ISETP.GE.AND P0, PT, R236, c[0x0][0x3c8], PT ;  /* 0x0000f200ec007a0c */ /* 0x000fe40003f06270 */
[----:B--234-:R-:W-:Y:S02]  /*17f10*/  SHF.R.S32.HI R13, RZ, 0x1f, R210 ;  /* 0x0000001fff0d7819 */ /* 0x01cfe400000114d2 */
[----:B------:R-:W-:Y:S02]  /*17f20*/  SHF.R.S32.HI R10, RZ, 0x1f, R235 ;  /* 0x0000001fff0a7819 */ /* 0x000fe400000114eb */
[----:B------:R-:W-:-:S03]  /*17f30*/  SHF.R.S32.HI R5, RZ, 0x1f, R236 ;  /* 0x0000001fff057819 */ /* 0x000fc600000114ec */
[-C--:B-1----:R-:W-:Y:S02]  /*17f40*/  @!P2 LEA R8, P5, R210, R0.reuse, 0x1 ;  /* 0x00000000d208a211 */ /* 0x082fe400078a08ff */
[CC--:B------:R-:W-:Y:S02]  /*17f50*/  @!P1 LEA R6, P4, R235.reuse, R0.reuse, 0x1 ;  /* 0x00000000eb069211 */ /* 0x0c0fe400078808ff */
[----:B------:R-:W-:Y:S02]  /*17f60*/  @!P0 LEA R2, P3, R236, R0, 0x1 ;  /* 0x00000000ec028211 */ /* 0x000fe400078608ff */
[-C--:B------:R-:W-:Y:S02]  /*17f70*/  @!P2 LEA.HI.X R9, R210, R4.reuse, R13, 0x1, P5 ;  /* 0x00000004d209a211 */ /* 0x080fe400028f0c0d */
[-C--:B------:R-:W-:Y:S02]  /*17f80*/  @!P1 LEA.HI.X R7, R235, R4.reuse, R10, 0x1, P4 ;  /* 0x00000004eb079211 */ /* 0x080fe400020f0c0a */
[----:B------:R-:W-:Y:S01]  /*17f90*/  @!P0 LEA.HI.X R3, R236, R4, R5, 0x1, P3 ;  /* 0x00000004ec038211 */ /* 0x000fe200018f0c05 */
[----:B------:R1:W-:Y:S04]  /*17fa0*/  @!P2 ST.E.128 [R8.64], RZ ;  /* 0x000000ff0800a985 */ /* 0x0003e8000c101d06 */
[----:B------:R1:W-:Y:S04]  /*17fb0*/  @!P1 ST.E.128 [R6.64], RZ ;  /* 0x000000ff06009985 */ /* 0x0003e8000c101d06 */
[----:B------:R1:W-:Y:S02]  /*17fc0*/  @!P0 ST.E.128 [R2.64], RZ ;  /* 0x000000ff02008985 */ /* 0x0003e4000c101d06 */
.L_x_726:
[----:B------:R-:W-:Y:S05]  /*17fd0*/  BSYNC B1 ;  /* 0x0000000000017941 */ /* 0x000fea0003800000 */
.L_x_710:
[----:B-1----:R-:W5:Y:S02]  /*17fe0*/  LDL R0, [R1+0x30] ;  /* 0x0000300001007983 */ /* 0x002f640000100800 */
[----:B-----5:R-:W-:-:S13]  /*17ff0*/  ISETP.NE.AND P0, PT, R0, RZ, PT ;  /* 0x000000ff0000720c */ /* 0x020fda0003f05270 */
        /* <DEDUP_REMOVED lines=9> */
[----:B--2-4-:R-:W-:-:S04]  /*18090*/  LOP3.LUT R13, R0, 0x1f, RZ, 0xc0, !PT ;  /* 0x0000001f000d7812 */ /* 0x014fc800078ec0ff */
[----:B------:R-:W-:Y:S01]  /*180a0*/  ISETP.NE.AND P6, PT, R13, 0x1f, PT ;  /* 0x0000001f0d00780c */ /* 0x000fe20003fc5270 */
[----:B------:R-:W-:Y:S10]  /*180b0*/  BRA.DIV ~URZ, `(.L_x_755) ;  /* 0x00003d827f007947 */ /* 0x000ff4000b800000 */
[----:B------:R1:W2:Y:S02]  /*180c0*/  SHFL.IDX PT, R9, R74, RZ, 0x1f ;  /* 0x00001fff4a097589 */ /* 0x0002a400000e0000 */
.L_x_847:
[----:B------:R-:W-:Y:S05]  /*180d0*/  BRA.DIV ~URZ, `(.L_x_756) ;  /* 0x00003dd27f007947 */ /* 0x000fea000b800000 */
[----:B------:R3:W4:Y:S02]  /*180e0*/  SHFL.IDX PT, R8, R74, 0x1, 0x1f ;  /* 0x00201f004a087f89 */ /* 0x00072400000e0000 */
.L_x_848:
        /* <DEDUP_REMOVED lines=19> */
.L_x_849:
        /* <DEDUP_REMOVED lines=16> */
.L_x_850:
[----:B---3--:R-:W-:Y:S01]  /*18320*/  IMAD R0, R0, c[0x0][0x538], RZ ;  /* 0x00014e0000007a24 */ /* 0x008fe200078e02ff */
[----:B------:R-:W-:Y:S04]  /*18330*/  BSSY B1, `(.L_x_759) ;  /* 0x00000ce000017945 */ /* 0x000fe80003800000 */
[----:B----4-:R-:W-:-:S04]  /*18340*/  IADD3 R8, R0, R8, RZ ;  /* 0x0000000800087210 */ /* 0x010fc80007ffe0ff */
[----:B--2---:R-:W-:-:S13]  /*18350*/  ISETP.GT.AND P0, PT, R8, R9, PT ;  /* 0x000000090800720c */ /* 0x004fda0003f04270 */
[----:B------:R-:W-:Y:S05]  /*18360*/  @P0 BRA `(.L_x_760) ;  /* 0x0000025000000947 */ /* 0x000fea0003800000 */
.L_x_764:
        /* <DEDUP_REMOVED lines=17> */
.L_x_851:
        /* <DEDUP_REMOVED lines=16> */
.L_x_852:
[----:B--2---:R-:W-:-:S05]  /*18580*/  IMAD R0, R0, c[0x0][0x538], RZ ;  /* 0x00014e0000007a24 */ /* 0x004fca00078e02ff */
[----:B------:R-:W-:-:S04]  /*18590*/  IADD3 R8, R0, R8, RZ ;  /* 0x0000000800087210 */ /* 0x000fc80007ffe0ff */
[----:B------:R-:W-:-:S13]  /*185a0*/  ISETP.GT.AND P0, PT, R8, R9, PT ;  /* 0x000000090800720c */ /* 0x000fda0003f04270 */
[----:B-1----:R-:W-:Y:S05]  /*185b0*/  @!P0 BRA `(.L_x_764) ;  /* 0xfffffdb000008947 */ /* 0x002fea000383ffff */
.L_x_760:
[----:B------:R-:W-:-:S05]  /*185c0*/  IADD3 R10, -R0, R8, RZ ;  /* 0x00000008000a7210 */ /* 0x000fca0007ffe1ff */
[----:B------:R-:W-:-:S05]  /*185d0*/  IMAD R0, R4, c[0x0][0x538], R10 ;  /* 0x00014e0004007a24 */ /* 0x000fca00078e020a */
[----:B------:R-:W-:Y:S01]  /*185e0*/  ISETP.GT.AND P0, PT, R0, R9, PT ;  /* 0x000000090000720c */ /* 0x000fe20003f04270 */
[----:B------:R-:W-:-:S12]  /*185f0*/  BRA.DIV ~URZ, `(.L_x_765) ;  /* 0x00003d127f007947 */ /* 0x000fd8000b800000 */
[----:B------:R-:W-:-:S03]  /*18600*/  VOTE.ANY R11, PT, !P0 ;  /* 0x00000000000b7806 */ /* 0x000fc600040e0100 */
.L_x_853:
[----:B------:R-:W2:Y:S01]  /*18610*/  LDL.LU R2, [R1+0xc] ;  /* 0x00000c0001027983 */ /* 0x000ea20000300800 */
[----:B------:R-:W2:Y:S02]  /*18620*/  POPC R0, R11 ;  /* 0x0000000b00007309 */ /* 0x000ea40000000000 */
[----:B--2---:R-:W-:-:S05]  /*18630*/  IADD3 R2, R0, R2, RZ ;  /* 0x0000000200027210 */ /* 0x004fca0007ffe0ff */
[----:B------:R2:W-:Y:S01]  /*18640*/  STL [R1+0xc], R2 ;  /* 0x00000c0201007387 */ /* 0x0005e20000100800 */
[----:B------:R-:W-:Y:S05]  /*18650*/  BRA.DIV ~URZ, `(.L_x_766) ;  /* 0x00003d027f007947 */ /* 0x000fea000b800000 */
[----:B------:R3:W4:Y:S04]  /*18660*/  SHFL.IDX PT, R8, R6, R0, 0x1f ;  /* 0x00001f0006087589 */ /* 0x00072800000e0000 */
[----:B------:R3:W1:Y:S02]  /*18670*/  SHFL.IDX PT, R7, R7, R0, 0x1f ;  /* 0x00001f0007077589 */ /* 0x00066400000e0000 */
.L_x_854:
[----:B------:R-:W-:Y:S01]  /*18680*/  ISETP.NE.AND P0, PT, R11, RZ, PT ;  /* 0x000000ff0b00720c */ /* 0x000fe20003f05270 */
[----:B------:R-:W-:-:S12]  /*18690*/  BSSY B0, `(.L_x_767) ;  /* 0x0000005000007945 */ /* 0x000fd80003800000 */
[----:B------:R-:W-:Y:S05]  /*186a0*/  @!P0 BRA `(.L_x_768) ;  /* 0x0000003000008947 */ /* 0x000fea0003800000 */
[----:B---3--:R-:W-:Y:S01]  /*186b0*/  IADD3 R0, R0, -0x1, RZ ;  /* 0xffffffff00007810 */ /* 0x008fe20007ffe0ff */
[----:B------:R-:W-:Y:S05]  /*186c0*/  BRA.DIV ~URZ, `(.L_x_769) ;  /* 0x00003d627f007947 */ /* 0x000fea000b800000 */
[----:B------:R3:W2:Y:S02]  /*186d0*/  SHFL.IDX PT, R12, R4, R0, 0x1f ;  /* 0x00001f00040c7589 */ /* 0x0006a400000e0000 */
.L_x_768:
[----:B------:R-:W-:Y:S05]  /*186e0*/  BSYNC B0 ;  /* 0x0000000000007941 */ /* 0x000fea0003800000 */
.L_x_767:
[----:B--23--:R-:W-:Y:S01]  /*186f0*/  IMAD R0, R12, c[0x0][0x538], R10 ;  /* 0x00014e000c007a24 */ /* 0x00cfe200078e020a */
[----:B-1----:R-:W-:Y:S01]  /*18700*/  ISETP.NE.AND P0, PT, R7, 0x1, PT ;  /* 0x000000010700780c */ /* 0x002fe20003f05270 */
[----:B------:R-:W-:Y:S03]  /*18710*/  BSSY B0, `(.L_x_770) ;  /* 0x0000086000007945 */ /* 0x000fe60003800000 */
[----:B------:R1:W-:Y:S01]  /*18720*/  STL [R1], R0 ;  /* 0x0000000001007387 */ /* 0x0003e20000100800 */
[----:B------:R-:W-:-:S08]  /*18730*/  IADD3 R9, -R0, R9, RZ ;  /* 0x0000000900097210 */ /* 0x000fd00007ffe1ff */
[----:B------:R-:W-:Y:S05]  /*18740*/  @!P0 BRA `(.L_x_771) ;  /* 0x000003e000008947 */ /* 0x000fea0003800000 */
[-C--:B----4-:R-:W-:Y:S02]  /*18750*/  IABS R2, R8.reuse ;  /* 0x0000000800027213 */ /* 0x090fe40000000000 */
[----:B------:R-:W-:Y:S02]  /*18760*/  IABS R10, R8 ;  /* 0x00000008000a7213 */ /* 0x000fe40000000000 */
[----:B-1----:R-:W1:Y:S08]  /*18770*/  I2F.RP R0, R2 ;  /* 0x0000000200007306 */ /* 0x002e700000209400 */
[----:B-1----:R-:W1:Y:S02]  /*18780*/  MUFU.RCP R0, R0 ;  /* 0x0000000000007308 */ /* 0x002e640000001000 */
[----:B-1----:R-:W-:-:S06]  /*18790*/  IADD3 R0, R0, 0xffffffe, RZ ;  /* 0x0ffffffe00007810 */ /* 0x002fcc0007ffe0ff */
[----:B------:R-:W1:Y:S02]  /*187a0*/  F2I.FTZ.U32.TRUNC.NTZ R5, R0 ;  /* 0x0000000000057305 */ /* 0x000e64000021f000 */
[----:B-1----:R-:W-:Y:S01]  /*187b0*/  IMAD.MOV R3, RZ, RZ, -R5 ;  /* 0x000000ffff037224 */ /* 0x002fe200078e0a05 */
[----:B------:R-:W-:-:S03]  /*187c0*/  IABS R0, R7 ;  /* 0x0000000700007213 */ /* 0x000fc60000000000 */
[----:B------:R-:W-:Y:S01]  /*187d0*/  IMAD.MOV.U32 R4, RZ, RZ, R3 ;  /* 0x000000ffff047224 */ /* 0x000fe200078e0003 */
[----:B------:R-:W-:Y:S01]  /*187e0*/  IABS R3, R9 ;  /* 0x0000000900037213 */ /* 0x000fe20000000000 */
[----:B------:R-:W-:Y:S02]  /*187f0*/  IMAD.MOV.U32 R6, RZ, RZ, R0 ;  /* 0x000000ffff067224 */ /* 0x000fe400078e0000 */
[----:B------:R-:W-:Y:S02]  /*18800*/  IMAD R0, R4, R2, RZ ;  /* 0x0000000204007224 */ /* 0x000fe400078e02ff */
[----:B------:R-:W-:Y:S01]  /*18810*/  IMAD.MOV.U32 R4, RZ, RZ, RZ ;  /* 0x000000ffff047224 */ /* 0x000fe200078e00ff */
[----:B------:R-:W1:Y:S03]  /*18820*/  I2F.RP R11, R6 ;  /* 0x00000006000b7306 */ /* 0x000e660000209400 */
[----:B------:R-:W-:-:S04]  /*18830*/  IMAD.HI.U32 R5, R5, R0, R4 ;  /* 0x0000000005057227 */ /* 0x000fc800078e0004 */
[----:B------:R-:W-:-:S05]  /*18840*/  IMAD.MOV R0, RZ, RZ, -R10 ;  /* 0x000000ffff007224 */ /* 0x000fca00078e0a0a */
[----:B------:R-:W-:Y:S01]  /*18850*/  MOV R4, R0 ;  /* 0x0000000000047202 */ /* 0x000fe20000000f00 */
[----:B------:R-:W-:-:S04]  /*18860*/  IMAD.HI.U32 R0, R5, R3, RZ ;  /* 0x0000000305007227 */ /* 0x000fc800078e00ff */
[----:B------:R-:W-:Y:S02]  /*18870*/  IMAD R3, R0, R4, R3 ;  /* 0x0000000400037224 */ /* 0x000fe400078e0203 */
[----:B-1----:R-:W1:Y:S03]  /*18880*/  MUFU.RCP R4, R11 ;  /* 0x0000000b00047308 */ /* 0x002e660000001000 */
        /* <DEDUP_REMOVED lines=9> */
[----:B------:R-:W-:Y:S01]  /*18920*/  @P2 IADD3 R0, R0, 0x1, RZ ;  /* 0x0000000100002810 */ /* 0x000fe20007ffe0ff */
[----:B-1----:R-:W-:-:S06]  /*18930*/  IMAD.MOV R2, RZ, RZ, -R3 ;  /* 0x000000ffff027224 */ /* 0x002fcc00078e0a03 */
[----:B------:R-:W-:Y:S01]  /*18940*/  @!P1 IMAD.MOV R0, RZ, RZ, -R0 ;  /* 0x000000ffff009224 */ /* 0x000fe200078e0a00 */
[----:B------:R-:W-:Y:S02]  /*18950*/  @!P0 LOP3.LUT R0, RZ, R8, RZ, 0x33, !PT ;  /* 0x00000008ff008212 */ /* 0x000fe400078e33ff */
[----:B------:R-:W-:Y:S02]  /*18960*/  MOV R4, R2 ;  /* 0x0000000200047202 */ /* 0x000fe40000000f00 */
[----:B------:R-:W-:Y:S02]  /*18970*/  IABS R2, R7 ;  /* 0x0000000700027213 */ /* 0x000fe40000000000 */
[----:B------:R-:W-:Y:S01]  /*18980*/  IABS R10, R0 ;  /* 0x00000000000a7213 */ /* 0x000fe20000000000 */
[----:B------:R-:W-:Y:S02]  /*18990*/  IMAD R4, R4, R6, RZ ;  /* 0x0000000604047224 */ /* 0x000fe400078e02ff */
[----:B------:R-:W-:-:S02]  /*189a0*/  IMAD.MOV R5, RZ, RZ, -R2 ;  /* 0x000000ffff057224 */ /* 0x000fc400078e0a02 */
[----:B------:R-:W-:-:S04]  /*189b0*/  IMAD.MOV.U32 R2, RZ, RZ, RZ ;  /* 0x000000ffff027224 */ /* 0x000fc800078e00ff */
[----:B------:R-:W-:Y:S01]  /*189c0*/  IMAD.HI.U32 R2, R3, R4, R2 ;  /* 0x0000000403027227 */ /* 0x000fe200078e0002 */
[----:B------:R-:W-:-:S03]  /*189d0*/  MOV R4, R5 ;  /* 0x0000000500047202 */ /* 0x000fc60000000f00 */
[----:B------:R-:W-:-:S04]  /*189e0*/  IMAD.MOV.U32 R3, RZ, RZ, R10 ;  /* 0x000000ffff037224 */ /* 0x000fc800078e000a */
[----:B------:R-:W-:-:S04]  /*189f0*/  IMAD.HI.U32 R2, R2, R3, RZ ;  /* 0x0000000302027227 */ /* 0x000fc800078e00ff */
[----:B------:R-:W-:Y:S01]  /*18a00*/  IMAD R3, R2, R4, R3 ;  /* 0x0000000402037224 */ /* 0x000fe200078e0203 */
[----:B------:R-:W-:-:S04]  /*18a10*/  IADD3 R4, -R0, RZ, RZ ;  /* 0x000000ff00047210 */ /* 0x000fc80007ffe1ff */
        /* <DEDUP_REMOVED lines=9> */
[----:B------:R-:W-:-:S05]  /*18ab0*/  @!P0 LOP3.LUT R2, RZ, R7, RZ, 0x33, !PT ;  /* 0x00000007ff028212 */ /* 0x000fca00078e33ff */
[----:B------:R-:W-:-:S04]  /*18ac0*/  IMAD.MOV R3, RZ, RZ, -R2 ;  /* 0x000000ffff037224 */ /* 0x000fc800078e0a02 */
[C---:B------:R-:W-:Y:S02]  /*18ad0*/  IMAD R3, R7.reuse, R3, R0 ;  /* 0x0000000307037224 */ /* 0x040fe400078e0200 */
[----:B------:R-:W-:Y:S02]  /*18ae0*/  IMAD R0, R7, 0x1000000, R2 ;  /* 0x0100000007007824 */ /* 0x000fe400078e0202 */
[----:B------:R-:W-:Y:S02]  /*18af0*/  IMAD R2, R8, R4, R9 ;  /* 0x0000000408027224 */ /* 0x000fe400078e0209 */
[----:B------:R-:W-:-:S05]  /*18b00*/  IMAD R0, R3, 0x10000, R0 ;  /* 0x0001000003007824 */ /* 0x000fca00078e0200 */
[----:B------:R1:W-:Y:S01]  /*18b10*/  STL [R1+0x8], R0 ;  /* 0x0000080001007387 */ /* 0x0003e20000100800 */
[----:B------:R-:W-:Y:S05]  /*18b20*/  BRA `(.L_x_772) ;  /* 0x0000044000007947 */ /* 0x000fea0003800000 */
.L_x_771:
[----:B-1----:R-:W2:Y:S01]  /*18b30*/  LDL R0, [R1+0xc] ;  /* 0x00000c0001007983 */ /* 0x002ea20000100800 */
[----:B------:R-:W-:-:S04]  /*18b40*/  IMAD.MOV.U32 R2, RZ, RZ, 0x4 ;  /* 0x00000004ff027424 */ /* 0x000fc800078e00ff */
[----:B--2---:R-:W-:-:S05]  /*18b50*/  IMAD.WIDE R2, R0, R2, c[0x0][0x590] ;  /* 0x0001640000027625 */ /* 0x004fca00078e0202 */
[----:B------:R-:W2:Y:S02]  /*18b60*/  LDG.E R4, [R2.64] ;  /* 0x0000000602047981 */ /* 0x000ea4000c1e1900 */
[----:B--2-4-:R-:W-:-:S05]  /*18b70*/  IMAD R10, R4, R8, RZ ;  /* 0x00000008040a7224 */ /* 0x014fca00078e02ff */
[-C--:B------:R-:W-:Y:S02]  /*18b80*/  IABS R0, R10.reuse ;  /* 0x0000000a00007213 */ /* 0x080fe40000000000 */
        /* <DEDUP_REMOVED lines=27> */
[----:B------:R-:W-:Y:S02]  /*18d40*/  IMAD R11, R4, R2, RZ ;  /* 0x00000002040b7224 */ /* 0x000fe400078e02ff */
[----:B------:R-:W-:-:S03]  /*18d50*/  IMAD.MOV R2, RZ, RZ, -R2 ;  /* 0x000000ffff027224 */ /* 0x000fc600078e0a02 */
[----:B------:R-:W-:Y:S01]  /*18d60*/  IADD3 R0, -R11, c[0x0][0x538], RZ ;  /* 0x00014e000b007a10 */ /* 0x000fe20007ffe1ff */
[----:B------:R-:W-:-:S03]  /*18d70*/  IMAD R6, R10, R2, R9 ;  /* 0x000000020a067224 */ /* 0x000fc600078e0209 */
[----:B------:R-:W-:Y:S02]  /*18d80*/  IMNMX R0, R4, R0, PT ;  /* 0x0000000004007217 */ /* 0x000fe40003800200 */
[----:B------:R-:W-:Y:S02]  /*18d90*/  IABS R2, R6 ;  /* 0x0000000600027213 */ /* 0x000fe40000000000 */
[-C--:B------:R-:W-:Y:S02]  /*18da0*/  IABS R3, R0.reuse ;  /* 0x0000000000037213 */ /* 0x080fe40000000000 */
[----:B------:R-:W-:Y:S02]  /*18db0*/  IABS R10, R0 ;  /* 0x00000000000a7213 */ /* 0x000fe40000000000 */
[----:B------:R-:W1:Y:S01]  /*18dc0*/  I2F.RP R4, R3 ;  /* 0x0000000300047306 */ /* 0x000e620000209400 */
[----:B------:R-:W-:Y:S02]  /*18dd0*/  MOV R7, R2 ;  /* 0x0000000200077202 */ /* 0x000fe40000000f00 */
[----:B------:R-:W-:-:S05]  /*18de0*/  IMAD.MOV R2, RZ, RZ, -R10 ;  /* 0x000000ffff027224 */ /* 0x000fca00078e0a0a */
[----:B-1----:R-:W1:Y:S02]  /*18df0*/  MUFU.RCP R4, R4 ;  /* 0x0000000400047308 */ /* 0x002e640000001000 */
[----:B-1----:R-:W-:-:S06]  /*18e00*/  IADD3 R4, R4, 0xffffffe, RZ ;  /* 0x0ffffffe04047810 */ /* 0x002fcc0007ffe0ff */
[----:B------:R-:W1:Y:S02]  /*18e10*/  F2I.FTZ.U32.TRUNC.NTZ R5, R4 ;  /* 0x0000000400057305 */ /* 0x000e64000021f000 */
[----:B-1----:R-:W-:-:S04]  /*18e20*/  IMAD.MOV R4, RZ, RZ, -R5 ;  /* 0x000000ffff047224 */ /* 0x002fc800078e0a05 */
[----:B------:R-:W-:Y:S02]  /*18e30*/  IMAD R9, R4, R3, RZ ;  /* 0x0000000304097224 */ /* 0x000fe400078e02ff */
[----:B------:R-:W-:-:S04]  /*18e40*/  IMAD.MOV.U32 R4, RZ, RZ, RZ ;  /* 0x000000ffff047224 */ /* 0x000fc800078e00ff */
[----:B------:R-:W-:-:S04]  /*18e50*/  IMAD.HI.U32 R5, R5, R9, R4 ;  /* 0x0000000905057227 */ /* 0x000fc800078e0004 */
[----:B------:R-:W-:Y:S02]  /*18e60*/  IMAD.MOV.U32 R4, RZ, RZ, R2 ;  /* 0x000000ffff047224 */ /* 0x000fe400078e0002 */
[----:B------:R-:W-:-:S04]  /*18e70*/  IMAD.HI.U32 R2, R5, R7, RZ ;  /* 0x0000000705027227 */ /* 0x000fc800078e00ff */
[----:B------:R-:W-:-:S05]  /*18e80*/  IMAD R4, R2, R4, R7 ;  /* 0x0000000402047224 */ /* 0x000fca00078e0207 */
[----:B------:R-:W-:-:S13]  /*18e90*/  ISETP.GT.U32.AND P0, PT, R3, R4, PT ;  /* 0x000000040300720c */ /* 0x000fda0003f04070 */
[-C--:B------:R-:W-:Y:S02]  /*18ea0*/  @!P0 IADD3 R4, R4, -R3.reuse, RZ ;  /* 0x8000000304048210 */ /* 0x080fe40007ffe0ff */
[----:B------:R-:W-:Y:S02]  /*18eb0*/  @!P0 IADD3 R2, R2, 0x1, RZ ;  /* 0x0000000102028810 */ /* 0x000fe40007ffe0ff */
[----:B------:R-:W-:Y:S02]  /*18ec0*/  ISETP.GE.U32.AND P2, PT, R4, R3, PT ;  /* 0x000000030400720c */ /* 0x000fe40003f46070 */
[----:B------:R-:W-:Y:S02]  /*18ed0*/  LOP3.LUT R3, R6, R0, RZ, 0x3c, !PT ;  /* 0x0000000006037212 */ /* 0x000fe400078e3cff */
[----:B------:R-:W-:Y:S02]  /*18ee0*/  ISETP.NE.AND P0, PT, R0, RZ, PT ;  /* 0x000000ff0000720c */ /* 0x000fe40003f05270 */
[----:B------:R-:W-:Y:S01]  /*18ef0*/  ISETP.GE.AND P1, PT, R3, RZ, PT ;  /* 0x000000ff0300720c */ /* 0x000fe20003f26270 */
[----:B------:R-:W-:Y:S01]  /*18f00*/  IMAD.MOV R3, RZ, RZ, -R0 ;  /* 0x000000ffff037224 */ /* 0x000fe200078e0a00 */
[----:B------:R-:W-:-:S05]  /*18f10*/  IADD3 R6, R11, 0x1000000, R6 ;  /* 0x010000000b067810 */ /* 0x000fca0007ffe006 */
[----:B------:R-:W-:-:S06]  /*18f20*/  @P2 IADD3 R2, R2, 0x1, RZ ;  /* 0x0000000102022810 */ /* 0x000fcc0007ffe0ff */
[----:B------:R-:W-:Y:S01]  /*18f30*/  @!P1 IMAD.MOV R2, RZ, RZ, -R2 ;  /* 0x000000ffff029224 */ /* 0x000fe200078e0a02 */
[----:B------:R-:W-:-:S05]  /*18f40*/  @!P0 LOP3.LUT R2, RZ, R0, RZ, 0x33, !PT ;  /* 0x00000000ff028212 */ /* 0x000fca00078e33ff */
[----:B------:R-:W-:-:S05]  /*18f50*/  IMAD R0, R2, R3, R6 ;  /* 0x0000000302007224 */ /* 0x000fca00078e0206 */
[----:B------:R1:W-:Y:S02]  /*18f60*/  STL [R1+0x8], R0 ;  /* 0x0000080001007387 */ /* 0x0003e40000100800 */
.L_x_772:
[----:B------:R-:W-:Y:S05]  /*18f70*/  BSYNC B0 ;  /* 0x0000000000007941 */ /* 0x000fea0003800000 */
.L_x_770:
[----:B------:R-:W-:-:S04]  /*18f80*/  LOP3.LUT R2, RZ, R2, RZ, 0x33, !PT ;  /* 0x00000002ff027212 */ /* 0x000fc800078e33ff */
[----:B-1----:R-:W-:-:S05]  /*18f90*/  IADD3 R0, R2, R8, RZ ;  /* 0x0000000802007210 */ /* 0x002fca0007ffe0ff */
[----:B------:R1:W-:Y:S01]  /*18fa0*/  STL [R1+0x4], R0 ;  /* 0x0000040001007387 */ /* 0x0003e20000100800 */
[----:B------:R-:W-:Y:S05]  /*18fb0*/  BRA `(.L_x_773) ;  /* 0x0000005000007947 */ /* 0x000fea0003800000 */
.L_x_761:
[----:B------:R-:W-:Y:S01]  /*18fc0*/  MOV R0, c[0x0][0x53c] ;  /* 0x00014f0000007a02 */ /* 0x000fe20000000f00 */
[----:B------:R2:W-:Y:S04]  /*18fd0*/  STL [R1], R9 ;  /* 0x0000000901007387 */ /* 0x0005e80000100800 */
[----:B------:R2:W-:Y:S04]  /*18fe0*/  STL [R1+0x4], RZ ;  /* 0x000004ff01007387 */ /* 0x0005e80000100800 */
[----:B------:R2:W-:Y:S04]  /*18ff0*/  STL [R1+0x8], RZ ;  /* 0x000008ff01007387 */ /* 0x0005e80000100800 */
[----:B------:R2:W-:Y:S02]  /*19000*/  STL [R1+0xc], R0 ;  /* 0x00000c0001007387 */ /* 0x0005e40000100800 */
.L_x_773:
[----:B------:R-:W-:Y:S05]  /*19010*/  BSYNC B1 ;  /* 0x0000000000017941 */ /* 0x000fea0003800000 */
.L_x_759:
        /* <DEDUP_REMOVED lines=9> */
.L_x_754:
[----:B--2---:R-:W2:Y:S02]  /*190b0*/  LDL R0, [R1+0xc] ;  /* 0x00000c0001007983 */ /* 0x004ea40000100800 */
[----:B--2---:R-:W-:-:S13]  /*190c0*/  ISETP.GE.AND P0, PT, R0, c[0x0][0x53c], PT ;  /* 0x00014f0000007a0c */ /* 0x004fda0003f06270 */
[----:B-1--4-:R-:W-:Y:S01]  /*190d0*/  @P0 CALL.REL.NOINC `(.L_x_774) ;  /* 0x0000001000000944 */ /* 0x012fe20003c00000 */
[----:B------:R-:W-:Y:S05]  /*190e0*/  BRA `(.L_x_775) ;  /* 0xfffe8a5000007947 */ /* 0x000fea000383ffff */
.L_x_774:
[----:B------:R-:W-:Y:S05]  /*190f0*/  EXIT ;  /* 0x000000000000794d */ /* 0x000fea0003800000 */
.L_x_547:
[----:B------:R-:W-:Y:S01]  /*19100*/  IMAD.MOV.U32 R0, RZ, RZ, R5 ;  /* 0x000000ffff007224 */ /* 0x000fe200078e0005 */
[----:B------:R-:W-:Y:S02]  /*19110*/  MOV R2, 0x1 ;  /* 0x0000000100027802 */ /* 0x000fe40000000f00 */
[----:B------:R-:W-:Y:S02]  /*19120*/  MOV R3, 0x19140 ;  /* 0x0001914000037802 */ /* 0x000fe40000000f00 */
[----:B------:R-:W-:Y:S05]  /*19130*/  CALL.REL.NOINC `($__internal_11_$__cuda_sm70_shflsync_up_p) ;  /* 0x0000342000007944 */ /* 0x000fea0003c00000 */
[----:B------:R-:W-:Y:S01]  /*19140*/  MOV R0, R4 ;  /* 0x0000000400007202 */ /* 0x000fe20000000f00 */
[----:B------:R-:W-:Y:S05]  /*19150*/  BRA `(.L_x_776) ;  /* 0xfffe730000007947 */ /* 0x000fea000383ffff */
.L_x_548:
[----:B------:R-:W-:Y:S01]  /*19160*/  IMAD.MOV.U32 R0, RZ, RZ, R5 ;  /* 0x000000ffff007224 */ /* 0x000fe200078e0005 */
[----:B------:R-:W-:Y:S02]  /*19170*/  MOV R2, 0x2 ;  /* 0x0000000200027802 */ /* 0x000fe40000000f00 */
[----:B------:R-:W-:Y:S02]  /*19180*/  MOV R3, 0x191a0 ;  /* 0x000191a000037802 */ /* 0x000fe40000000f00 */
[----:B------:R-:W-:Y:S05]  /*19190*/  CALL.REL.NOINC `($__internal_11_$__cuda_sm70_shflsync_up_p) ;  /* 0x000033c000007944 */ /* 0x000fea0003c00000 */
[----:B------:R-:W-:Y:S01]  /*191a0*/  SEL R0, R4, RZ, P4 ;  /* 0x000000ff04007207 */ /* 0x000fe20002000000 */
[----:B------:R-:W-:Y:S01]  /*191b0*/  IMAD.MOV.U32 R2, RZ, RZ, 0x4 ;  /* 0x00000004ff027424 */ /* 0x000fe200078e00ff */
[----:B------:R-:W-:-:S03]  /*191c0*/  MOV R3, 0x191f0 ;  /* 0x000191f000037802 */ /* 0x000fc60000000f00 */
[----:B------:R-:W-:Y:S02]  /*191d0*/  IMAD.IADD R0, R5, 0x1, R0 ;  /* 0x0000000105007824 */ /* 0x000fe400078e0200 */
        /* <DEDUP_REMOVED lines=13> */
[----:B------:R-:W-:Y:S02]  /*192b0*/  MOV R211, 0x1f ;  /* 0x0000001f00d37802 */ /* 0x000fe40000000f00 */
[----:B------:R-:W-:Y:S01]  /*192c0*/  MOV R3, 0x19300 ;  /* 0x0001930000037802 */ /* 0x000fe20000000f00 */
[----:B------:R-:W-:-:S04]  /*192d0*/  IMAD.IADD R4, R0, 0x1, R4 ;  /* 0x0000000100047824 */ /* 0x000fc800078e0204 */
[----:B------:R-:W-:Y:S02]  /*192e0*/  IMAD.MOV.U32 R5, RZ, RZ, R4 ;  /* 0x000000ffff057224 */ /* 0x000fe400078e0004 */
[----:B------:R-:W-:Y:S05]  /*192f0*/  CALL.REL.NOINC `($__internal_10_$__cuda_sm70_shflsync_idx_p) ;  /* 0x0000320000007944 */ /* 0x000fea0003c00000 */
[----:B------:R-:W-:Y:S01]  /*19300*/  MOV R0, R211 ;  /* 0x000000d300007202 */ /* 0x000fe20000000f00 */
[----:B------:R-:W-:Y:S05]  /*19310*/  BRA `(.L_x_777) ;  /* 0xfffe724000007947 */ /* 0x000fea000383ffff */
.L_x_550:
[----:B------:R-:W-:Y:S02]  /*19320*/  SEL R0, RZ, 0x1, P0 ;  /* 0x00000001ff007807 */ /* 0x000fe40000000000 */
[----:B------:R-:W-:Y:S02]  /*19330*/  MOV R2, 0x19350 ;  /* 0x0001935000027802 */ /* 0x000fe40000000f00 */
[----:B------:R-:W-:Y:S05]  /*19340*/  CALL.REL.NOINC `($__internal_12_$__cuda_sm70_votesync_ballot) ;  /* 0x0000328000007944 */ /* 0x000fea0003c00000 */
[----:B------:R-:W-:Y:S01]  /*19350*/  MOV R7, R0 ;  /* 0x0000000000077202 */ /* 0x000fe20000000f00 */
[----:B------:R-:W-:Y:S05]  /*19360*/  BRA `(.L_x_778) ;  /* 0xfffe728000007947 */ /* 0x000fea000383ffff */
.L_x_551:
[----:B------:R-:W-:Y:S01]  /*19370*/  IMAD.MOV.U32 R5, RZ, RZ, R9 ;  /* 0x000000ffff057224 */ /* 0x000fe200078e0009 */
[----:B-1----:R-:W-:Y:S01]  /*19380*/  MOV R2, R0 ;  /* 0x0000000000027202 */ /* 0x002fe20000000f00 */
[----:B------:R-:W-:Y:S01]  /*19390*/  IMAD.MOV.U32 R211, RZ, RZ, 0x1f ;  /* 0x0000001fffd37424 */ /* 0x000fe200078e00ff */
[----:B------:R-:W-:Y:S02]  /*193a0*/  MOV R3, 0x193c0 ;  /* 0x000193c000037802 */ /* 0x000fe40000000f00 */
[----:B------:R-:W-:Y:S05]  /*193b0*/  CALL.REL.NOINC `($__internal_10_$__cuda_sm70_shflsync_idx_p) ;  /* 0x0000314000007944 */ /* 0x000fea0003c00000 */
[----:B------:R-:W-:Y:S01]  /*193c0*/  IMAD.MOV.U32 R12, RZ, RZ, R211 ;  /* 0x000000ffff0c7224 */ /* 0x000fe200078e00d3 */
[----:B------:R-:W-:Y:S01]  /*193d0*/  MOV R5, R8 ;  /* 0x0000000800057202 */ /* 0x000fe20000000f00 */
[----:B------:R-:W-:Y:S01]  /*193e0*/  IMAD.MOV.U32 R6, RZ, RZ, RZ ;  /* 0x000000ffff067224 */ /* 0x000fe200078e00ff */
[----:B------:R-:W-:Y:S01]  /*193f0*/  MOV R2, R0 ;  /* 0x0000000000027202 */ /* 0x000fe20000000f00 */
[----:B------:R-:W-:Y:S01]  /*19400*/  IMAD.MOV.U32 R211, RZ, RZ, 0x1f ;  /* 0x0000001fffd37424 */ /* 0x000fe200078e00ff */
[----:B------:R-:W-:-:S02]  /*19410*/  MOV R3, 0x19430 ;  /* 0x0001943000037802 */ /* 0x000fc40000000f00 */
[----:B------:R-:W-:Y:S05]  /*19420*/  CALL.REL.NOINC `($__internal_10_$__cuda_sm70_shflsync_idx_p) ;  /* 0x000030d000007944 */ /* 0x000fea0003c00000 */
[----:B------:R-:W-:Y:S01]  /*19430*/  MOV R9, R211 ;  /* 0x000000d300097202 */ /* 0x000fe20000000f00 */
[----:B------:R-:W-:Y:S05]  /*19440*/  BRA `(.L_x_779) ;  /* 0xfffe721000007947 */ /* 0x000fea000383ffff */
.L_x_554:
[----:B------:R-:W-:Y:S01]  /*19450*/  IMAD.MOV.U32 R5, RZ, RZ, R4 ;  /* 0x000000ffff057224 */ /* 0x000fe200078e0004 */
[----:B-1----:R-:W-:Y:S01]  /*19460*/  MOV R2, R0 ;  /* 0x0000000000027202 */ /* 0x002fe20000000f00 */
[----:B------:R-:W-:Y:S01]  /*19470*/  IMAD.MOV.U32 R211, RZ, RZ, 0x1f ;  /* 0x0000001fffd37424 */ /* 0x000fe200078e00ff */
[----:B------:R-:W-:-:S02]  /*19480*/  MOV R3, 0x194a0 ;  /* 0x000194a000037802 */ /* 0x000fc40000000f00 */
[----:B---34-:R-:W-:Y:S05]  /*19490*/  CALL.REL.NOINC `($__internal_10_$__cuda_sm70_shflsync_idx_p) ;  /* 0x0000306000007944 */ /* 0x018fea0003c00000 */
[----:B------:R-:W-:Y:S01]  /*194a0*/  MOV R6, R211 ;  /* 0x000000d300067202 */ /* 0x000fe20000000f00 */
[----:B------:R-:W-:Y:S05]  /*194b0*/  BRA `(.L_x_553) ;  /* 0xfffe720000007947 */ /* 0x000fea000383ffff */
.L_x_573:
[----:B------:R-:W-:Y:S01]  /*194c0*/  IMAD.MOV.U32 R5, RZ, RZ, R10 ;  /* 0x000000ffff057224 */ /* 0x000fe200078e000a */
[----:B------:R-:W-:Y:S01]  /*194d0*/  MOV R2, RZ ;  /* 0x000000ff00027202 */ /* 0x000fe20000000f00 */
[----:B------:R-:W-:Y:S01]  /*194e0*/  IMAD.MOV.U32 R211, RZ, RZ, 0x1c1f ;  /* 0x00001c1fffd37424 */ /* 0x000fe200078e00ff */
[----:B------:R-:W-:-:S02]  /*194f0*/  MOV R3, 0x19510 ;  /* 0x0001951000037802 */ /* 0x000fc40000000f00 */
[----:B-----5:R-:W-:Y:S05]  /*19500*/  CALL.REL.NOINC `($__internal_10_$__cuda_sm70_shflsync_idx_p) ;  /* 0x00002ff000007944 */ /* 0x020fea0003c00000 */
[----:B------:R-:W-:Y:S01]  /*19510*/  MOV R4, R211 ;  /* 0x000000d300047202 */ /* 0x000fe20000000f00 */
[----:B------:R-:W-:Y:S05]  /*19520*/  BRA `(.L_x_780) ;  /* 0xfffe95e000007947 */ /* 0x000fea000383ffff */
.L_x_574:
[----:B------:R-:W-:Y:S01]  /*19530*/  IMAD.MOV.U32 R5, RZ, RZ, R13 ;  /* 0x000000ffff057224 */ /* 0x000fe200078e000d */
[----:B------:R-:W-:Y:S01]  /*19540*/  MOV R2, RZ ;  /* 0x000000ff00027202 */ /* 0x000fe20000000f00 */
[----:B------:R-:W-:Y:S01]  /*19550*/  IMAD.MOV.U32 R211, RZ, RZ, 0x1c1f ;  /* 0x00001c1fffd37424 */ /* 0x000fe200078e00ff */
[----:B------:R-:W-:-:S02]  /*19560*/  MOV R3, 0x19580 ;  /* 0x0001958000037802 */ /* 0x000fc40000000f00 */
[----:B-12--5:R-:W-:Y:S05]  /*19570*/  CALL.REL.NOINC `($__internal_10_$__cuda_sm70_shflsync_idx_p) ;  /* 0x00002f8000007944 */ /* 0x026fea0003c00000 */
[----:B------:R-:W-:Y:S01]  /*19580*/  MOV R0, R211 ;  /* 0x000000d300007202 */ /* 0x000fe20000000f00 */
[----:B------:R-:W-:Y:S05]  /*19590*/  BRA `(.L_x_781) ;  /* 0xfffe959000007947 */ /* 0x000fea000383ffff */
.L_x_577:
[----:B------:R-:W-:Y:S01]  /*195a0*/  IMAD.MOV.U32 R5, RZ, RZ, R10 ;  /* 0x000000ffff057224 */ /* 0x000fe200078e000a */
[----:B--2---:R-:W-:Y:S01]  /*195b0*/  MOV R2, 0x1 ;  /* 0x0000000100027802 */ /* 0x004fe20000000f00 */
[----:B------:R-:W-:Y:S01]  /*195c0*/  IMAD.MOV.U32 R211, RZ, RZ, 0x1c1f ;  /* 0x00001c1fffd37424 */ /* 0x000fe200078e00ff */
[----:B------:R-:W-:-:S02]  /*195d0*/  MOV R3, 0x195f0 ;  /* 0x000195f000037802 */ /* 0x000fc40000000f00 */
[----:B-1-345:R-:W-:Y:S05]  /*195e0*/  CALL.REL.NOINC `($__internal_10_$__cuda_sm70_shflsync_idx_p) ;  /* 0x00002f1000007944 */ /* 0x03afea0003c00000 */
[----:B------:R-:W-:Y:S01]  /*195f0*/  IMAD.MOV.U32 R4, RZ, RZ, R211 ;  /* 0x000000ffff047224 */ /* 0x000fe200078e00d3 */
[----:B------:R-:W-:Y:S01]  /*19600*/  MOV R2, 0x1 ;  /* 0x0000000100027802 */ /* 0x000fe20000000f00 */
[----:B------:R-:W-:Y:S01]  /*19610*/  IMAD.MOV.U32 R5, RZ, RZ, R13 ;  /* 0x000000ffff057224 */ /* 0x000fe200078e000d */
[----:B------:R-:W-:-:S02]  /*19620*/  MOV R211, 0x1c1f ;  /* 0x00001c1f00d37802 */ /* 0x000fc40000000f00 */
[----:B------:R-:W-:Y:S02]  /*19630*/  MOV R3, 0x19650 ;  /* 0x0001965000037802 */ /* 0x000fe40000000f00 */
[----:B------:R-:W-:Y:S05]  /*19640*/  CALL.REL.NOINC `($__internal_10_$__cuda_sm70_shflsync_idx_p) ;  /* 0x00002eb000007944 */ /* 0x000fea0003c00000 */
[----:B------:R-:W-:Y:S01]  /*19650*/  MOV R0, R211 ;  /* 0x000000d300007202 */ /* 0x000fe20000000f00 */
[----:B------:R-:W-:Y:S05]  /*19660*/  BRA `(.L_x_782) ;  /* 0xfffe966000007947 */ /* 0x000fea000383ffff */
.L_x_580:
[----:B------:R-:W-:Y:S01]  /*19670*/  IMAD.MOV.U32 R5, RZ, RZ, R10 ;  /* 0x000000ffff057224 */ /* 0x000fe200078e000a */
[----:B-1----:R-:W-:Y:S01]  /*19680*/  MOV R2, 0x2 ;  /* 0x0000000200027802 */ /* 0x002fe20000000f00 */
[----:B------:R-:W-:Y:S01]  /*19690*/  IMAD.MOV.U32 R211, RZ, RZ, 0x1c1f ;  /* 0x00001c1fffd37424 */ /* 0x000fe200078e00ff */
[----:B------:R-:W-:Y:S02]  /*196a0*/  MOV R3, 0x196c0 ;  /* 0x000196c000037802 */ /* 0x000fe40000000f00 */
[----:B--2345:R-:W-:Y:S05]  /*196b0*/  CALL.REL.NOINC `($__internal_10_$__cuda_sm70_shflsync_idx_p) ;  /* 0x00002e4000007944 */ /* 0x03cfea0003c00000 */
[----:B------:R-:W-:Y:S01]  /*196c0*/  MOV R4, R211 ;  /* 0x000000d300047202 */ /* 0x000fe20000000f00 */
[----:B------:R-:W-:Y:S05]  /*196d0*/  BRA `(.L_x_783) ;  /* 0xfffe977000007947 */ /* 0x000fea000383ffff */
.L_x_581:
[----:B------:R-:W-:Y:S01]  /*196e0*/  IMAD.MOV.U32 R5, RZ, RZ, R13 ;  /* 0x000000ffff057224 */ /* 0x000fe200078e000d */
[----:B------:R-:W-:Y:S01]  /*196f0*/  MOV R2, 0x2 ;  /* 0x0000000200027802 */ /* 0x000fe20000000f00 */
[----:B------:R-:W-:Y:S01]  /*19700*/  IMAD.MOV.U32 R211, RZ, RZ, 0x1c1f ;  /* 0x00001c1fffd37424 */ /* 0x000fe200078e00ff */
[----:B------:R-:W-:Y:S02]  /*19710*/  MOV R3, 0x19730 ;  /* 0x0001973000037802 */ /* 0x000fe40000000f00 */
[----:B-12345:R-:W-:Y:S05]  /*19720*/  CALL.REL.NOINC `($__internal_10_$__cuda_sm70_shflsync_idx_p) ;  /* 0x00002dd000007944 */ /* 0x03efea0003c00000 */
[----:B------:R-:W-:Y:S01]  /*19730*/  MOV R0, R211 ;  /* 0x000000d300007202 */ /* 0x000fe20000000f00 */
[----:B------:R-:W-:Y:S05]  /*19740*/  BRA `(.L_x_784) ;  /* 0xfffe972000007947 */ /* 0x000fea000383ffff */
.L_x_584:
[----:B------:R-:W-:Y:S01]  /*19750*/  IMAD.MOV.U32 R5, RZ, RZ, R10 ;  /* 0x000000ffff057224 */ /* 0x000fe200078e000a */
[----:B-1----:R-:W-:Y:S01]  /*19760*/  MOV R2, 0x3 ;  /* 0x0000000300027802 */ /* 0x002fe20000000f00 */
[----:B------:R-:W-:Y:S01]  /*19770*/  IMAD.MOV.U32 R211, RZ, RZ, 0x1c1f ;  /* 0x00001c1fffd37424 */ /* 0x000fe200078e00ff */
[----:B------:R-:W-:-:S02]  /*19780*/  MOV R3, 0x197a0 ;  /* 0x000197a000037802 */ /* 0x000fc40000000f00 */
[----:B--2345:R-:W-:Y:S05]  /*19790*/  CALL.REL.NOINC `($__internal_10_$__cuda_sm70_shflsync_idx_p) ;  /* 0x00002d6000007944 */ /* 0x03cfea0003c00000 */
        /* <DEDUP_REMOVED lines=8> */
.L_x_587:
[----:B-1----:R-:W-:Y:S01]  /*19820*/  IMAD.MOV.U32 R5, RZ, RZ, R16 ;  /* 0x000000ffff057224 */ /* 0x002fe200078e0010 */
[----:B------:R-:W-:Y:S01]  /*19830*/  MOV R2, 0x1 ;  /* 0x0000000100027802 */ /* 0x000fe20000000f00 */
[----:B------:R-:W-:Y:S01]  /*19840*/  IMAD.MOV.U32 R211, RZ, RZ, 0x1c1f ;  /* 0x00001c1fffd37424 */ /* 0x000fe200078e00ff */
[----:B------:R-:W-:Y:S02]  /*19850*/  MOV R3, 0x19870 ;  /* 0x0001987000037802 */ /* 0x000fe40000000f00 */
[----:B------:R-:W-:Y:S05]  /*19860*/  CALL.REL.NOINC `($__internal_10_$__cuda_sm70_shflsync_idx_p) ;  /* 0x00002c9000007944 */ /* 0x000fea0003c00000 */
[----:B------:R-:W-:Y:S01]  /*19870*/  IMAD.MOV.U32 R4, RZ, RZ, R211 ;  /* 0x000000ffff047224 */ /* 0x000fe200078e00d3 */
[----:B------:R-:W-:Y:S01]  /*19880*/  MOV R2, 0x1 ;  /* 0x0000000100027802 */ /* 0x000fe20000000f00 */
[----:B------:R-:W-:Y:S01]  /*19890*/  IMAD.MOV.U32 R5, RZ, RZ, R17 ;  /* 0x000000ffff057224 */ /* 0x000fe200078e0011 */
[----:B------:R-:W-:Y:S02]  /*198a0*/  MOV R211, 0x1c1f ;  /* 0x00001c1f00d37802 */ /* 0x000fe40000000f00 */
[----:B------:R-:W-:Y:S02]  /*198b0*/  MOV R3, 0x198d0 ;  /* 0x000198d000037802 */ /* 0x000fe40000000f00 */
[----:B------:R-:W-:Y:S05]  /*198c0*/  CALL.REL.NOINC `($__internal_10_$__cuda_sm70_shflsync_idx_p) ;  /* 0x00002c3000007944 */ /* 0x000fea0003c00000 */
[----:B------:R-:W-:Y:S01]  /*198d0*/  MOV R2, R211 ;  /* 0x000000d300027202 */ /* 0x000fe20000000f00 */
[----:B------:R-:W-:Y:S05]  /*198e0*/  BRA `(.L_x_786) ;  /* 0xfffea16000007947 */ /* 0x000fea000383ffff */
.L_x_590:
[----:B------:R-:W-:Y:S01]  /*198f0*/  IMAD.MOV.U32 R5, RZ, RZ, R8 ;  /* 0x000000ffff057224 */ /* 0x000fe200078e0008 */
[----:B------:R-:W-:Y:S01]  /*19900*/  MOV R2, RZ ;  /* 0x000000ff00027202 */ /* 0x000fe20000000f00 */
[----:B------:R-:W-:Y:S01]  /*19910*/  IMAD.MOV.U32 R211, RZ, RZ, 0x1c1f ;  /* 0x00001c1fffd37424 */ /* 0x000fe200078e00ff */
[----:B------:R-:W-:-:S02]  /*19920*/  MOV R3, 0x19940 ;  /* 0x0001994000037802 */ /* 0x000fc40000000f00 */
[----:B------:R-:W-:Y:S05]  /*19930*/  CALL.REL.NOINC `($__internal_10_$__cuda_sm70_shflsync_idx_p) ;  /* 0x00002bc000007944 */ /* 0x000fea0003c00000 */
[----:B------:R-:W-:Y:S01]  /*19940*/  MOV R4, R211 ;  /* 0x000000d300047202 */ /* 0x000fe20000000f00 */
[----:B------:R-:W-:Y:S05]  /*19950*/  BRA `(.L_x_787) ;  /* 0xfffeb06000007947 */ /* 0x000fea000383ffff */
.L_x_591:
[----:B------:R-:W-:Y:S01]  /*19960*/  IMAD.MOV.U32 R5, RZ, RZ, R9 ;  /* 0x000000ffff057224 */ /* 0x000fe200078e0009 */
[----:B------:R-:W-:Y:S01]  /*19970*/  MOV R2, RZ ;  /* 0x000000ff00027202 */ /* 0x000fe20000000f00 */
[----:B------:R-:W-:Y:S01]  /*19980*/  IMAD.MOV.U32 R211, RZ, RZ, 0x1c1f ;  /* 0x00001c1fffd37424 */ /* 0x000fe200078e00ff */
[----:B------:R-:W-:-:S02]  /*19990*/  MOV R3, 0x199b0 ;  /* 0x000199b000037802 */ /* 0x000fc40000000f00 */
[----:B-12---:R-:W-:Y:S05]  /*199a0*/  CALL.REL.NOINC `($__internal_10_$__cuda_sm70_shflsync_idx_p) ;  /* 0x00002b5000007944 */ /* 0x006fea0003c00000 */
[----:B------:R-:W-:Y:S01]  /*199b0*/  MOV R0, R211 ;  /* 0x000000d300007202 */ /* 0x000fe20000000f00 */
[----:B------:R-:W-:Y:S05]  /*199c0*/  BRA `(.L_x_788) ;  /* 0xfffeb01000007947 */ /* 0x000fea000383ffff */
.L_x_594:
[----:B------:R-:W-:Y:S01]  /*199d0*/  IMAD.MOV.U32 R5, RZ, RZ, R8 ;  /* 0x000000ffff057224 */ /* 0x000fe200078e0008 */
[----:B----4-:R-:W-:Y:S01]  /*199e0*/  MOV R2, 0x1 ;  /* 0x0000000100027802 */ /* 0x010fe20000000f00 */
[----:B------:R-:W-:Y:S01]  /*199f0*/  IMAD.MOV.U32 R211, RZ, RZ, 0x1c1f ;  /* 0x00001c1fffd37424 */ /* 0x000fe200078e00ff */
[----:B------:R-:W-:-:S03]  /*19a00*/  MOV R3, 0x19a20 ;  /* 0x00019a2000037802 */ /* 0x000fc60000000f00 */
[----:B-123--:R-:W-:Y:S05]  /*19a10*/  CALL.REL.NOINC `($__internal_10_$__cuda_sm70_shflsync_idx_p) ;  /* 0x00002ae000007944 */ /* 0x00efea0003c00000 */
        /* <DEDUP_REMOVED lines=8> */
.L_x_595:
[----:B------:R-:W-:Y:S01]  /*19aa0*/  IMAD.MOV.U32 R2, RZ, RZ, RZ ;  /* 0x000000ffff027224 */ /* 0x000fe200078e00ff */
[----:B------:R-:W-:Y:S02]  /*19ab0*/  MOV R211, 0x1c1f ;  /* 0x00001c1f00d37802 */ /* 0x000fe40000000f00 */
[----:B------:R-:W-:Y:S02]  /*19ac0*/  MOV R3, 0x19ae0 ;  /* 0x00019ae000037802 */ /* 0x000fe40000000f00 */
[----:B------:R-:W-:Y:S05]  /*19ad0*/  CALL.REL.NOINC `($__internal_10_$__cuda_sm70_shflsync_idx_p) ;  /* 0x00002a2000007944 */ /* 0x000fea0003c00000 */
[----:B------:R-:W-:Y:S01]  /*19ae0*/  MOV R3, R211 ;  /* 0x000000d300037202 */ /* 0x000fe20000000f00 */
[----:B------:R-:W-:Y:S05]  /*19af0*/  BRA `(.L_x_790) ;  /* 0xfffeb2c000007947 */ /* 0x000fea000383ffff */
.L_x_600:
[----:B------:R-:W-:Y:S01]  /*19b00*/  IMAD.MOV.U32 R2, RZ, RZ, 0x1 ;  /* 0x00000001ff027424 */ /* 0x000fe200078e00ff */
[----:B------:R-:W-:Y:S02]  /*19b10*/  MOV R211, 0x1c1f ;  /* 0x00001c1f00d37802 */ /* 0x000fe40000000f00 */
[----:B------:R-:W-:Y:S02]  /*19b20*/  MOV R3, 0x19b40 ;  /* 0x00019b4000037802 */ /* 0x000fe40000000f00 */
[----:B-1----:R-:W-:Y:S05]  /*19b30*/  CALL.REL.NOINC `($__internal_10_$__cuda_sm70_shflsync_idx_p) ;  /* 0x000029c000007944 */ /* 0x002fea0003c00000 */
[----:B------:R-:W-:Y:S01]  /*19b40*/  MOV R3, R211 ;  /* 0x000000d300037202 */ /* 0x000fe20000000f00 */
[----:B------:R-:W-:Y:S05]  /*19b50*/  BRA `(.L_x_791) ;  /* 0xfffeb7e000007947 */ /* 0x000fea000383ffff */
.L_x_605:
[----:B------:R-:W-:Y:S01]  /*19b60*/  IMAD.MOV.U32 R2, RZ, RZ, 0x2 ;  /* 0x00000002ff027424 */ /* 0x000fe200078e00ff */
[----:B------:R-:W-:-:S02]  /*19b70*/  MOV R211, 0x1c1f ;  /* 0x00001c1f00d37802 */ /* 0x000fc40000000f00 */
[----:B------:R-:W-:Y:S02]  /*19b80*/  MOV R3, 0x19ba0 ;  /* 0x00019ba000037802 */ /* 0x000fe40000000f00 */
[----:B-12---:R-:W-:Y:S05]  /*19b90*/  CALL.REL.NOINC `($__internal_10_$__cuda_sm70_shflsync_idx_p) ;  /* 0x0000296000007944 */ /* 0x006fea0003c00000 */
[----:B------:R-:W-:Y:S01]  /*19ba0*/  MOV R3, R211 ;  /* 0x000000d300037202 */ /* 0x000fe20000000f00 */
[----:B------:R-:W-:Y:S05]  /*19bb0*/  BRA `(.L_x_792) ;  /* 0xfffebbe000007947 */ /* 0x000fea000383ffff */
.L_x_610:
[----:B------:R-:W-:Y:S01]  /*19bc0*/  IMAD.MOV.U32 R2, RZ, RZ, 0x3 ;  /* 0x00000003ff027424 */ /* 0x000fe200078e00ff */
[----:B------:R-:W-:Y:S02]  /*19bd0*/  MOV R211, 0x1c1f ;  /* 0x00001c1f00d37802 */ /* 0x000fe40000000f00 */
[----:B------:R-:W-:Y:S02]  /*19be0*/  MOV R3, 0x19c00 ;  /* 0x00019c0000037802 */ /* 0x000fe40000000f00 */
[----:B-123--:R-:W-:Y:S05]  /*19bf0*/  CALL.REL.NOINC `($__internal_10_$__cuda_sm70_shflsync_idx_p) ;  /* 0x0000290000007944 */ /* 0x00efea0003c00000 */
[----:B------:R-:W-:Y:S01]  /*19c00*/  MOV R3, R211 ;  /* 0x000000d300037202 */ /* 0x000fe20000000f00 */
[----:B------:R-:W-:Y:S05]  /*19c10*/  BRA `(.L_x_793) ;  /* 0xfffebfe000007947 */ /* 0x000fea000383ffff */
.L_x_615:
[----:B------:R-:W-:Y:S02]  /*19c20*/  MOV R0, 0x2 ;  /* 0x0000000200007802 */ /* 0x000fe40000000f00 */
[----:B------:R-:W-:Y:S02]  /*19c30*/  MOV R2, 0x19c50 ;  /* 0x00019c5000027802 */ /* 0x000fe40000000f00 */
[----:B------:R-:W-:Y:S05]  /*19c40*/  CALL.REL.NOINC `($__internal_9_$__cuda_sm70_shflsync_bfly_p) ;  /* 0x0000285000007944 */ /* 0x000fea0003c00000 */
[----:B------:R-:W-:Y:S05]  /*19c50*/  BRA `(.L_x_794) ;  /* 0xfffec6c000007947 */ /* 0x000fea000383ffff */
.L_x_616:
[----:B------:R-:W-:Y:S02]  /*19c60*/  MOV R0, 0x1 ;  /* 0x0000000100007802 */ /* 0x000fe40000000f00 */
[----:B------:R-:W-:Y:S02]  /*19c70*/  MOV R2, 0x19c90 ;  /* 0x00019c9000027802 */ /* 0x000fe40000000f00 */
[----:B------:R-:W-:Y:S05]  /*19c80*/  CALL.REL.NOINC `($__internal_9_$__cuda_sm70_shflsync_bfly_p) ;  /* 0x0000281000007944 */ /* 0x000fea0003c00000 */
[----:B------:R-:W-:Y:S01]  /*19c90*/  FMNMX.FTZ R104, R4, R0, !PT ;  /* 0x0000000004687209 */ /* 0x000fe20007810000 */
[----:B------:R-:W-:Y:S01]  /*19ca0*/  IMAD.MOV.U32 R4, RZ, RZ, R5 ;  /* 0x000000ffff047224 */ /* 0x000fe200078e0005 */
[----:B------:R-:W-:Y:S01]  /*19cb0*/  MOV R2, 0x19ce0 ;  /* 0x00019ce000027802 */ /* 0x000fe20000000f00 */
[----:B------:R-:W-:-:S02]  /*19cc0*/  IMAD.MOV.U32 R0, RZ, RZ, 0x2 ;  /* 0x00000002ff007424 */ /* 0x000fc400078e00ff */
[----:B------:R-:W-:Y:S05]  /*19cd0*/  CALL.REL.NOINC `($__internal_9_$__cuda_sm70_shflsync_bfly_p) ;  /* 0x000027c000007944 */ /* 0x000fea0003c00000 */
[----:B------:R-:W-:Y:S01]  /*19ce0*/  FMNMX.FTZ R5, R5, R0, !PT ;  /* 0x0000000005057209 */ /* 0x000fe20007810000 */
[----:B------:R-:W-:Y:S01]  /*19cf0*/  IMAD.MOV.U32 R0, RZ, RZ, 0x1 ;  /* 0x00000001ff007424 */ /* 0x000fe200078e00ff */
[----:B------:R-:W-:-:S03]  /*19d00*/  MOV R2, 0x19d30 ;  /* 0x00019d3000027802 */ /* 0x000fc60000000f00 */
[----:B------:R-:W-:Y:S02]  /*19d10*/  IMAD.MOV.U32 R4, RZ, RZ, R5 ;  /* 0x000000ffff047224 */ /* 0x000fe400078e0005 */
[----:B------:R-:W-:Y:S05]  /*19d20*/  CALL.REL.NOINC `($__internal_9_$__cuda_sm70_shflsync_bfly_p) ;  /* 0x0000277000007944 */ /* 0x000fea0003c00000 */
[----:B------:R-:W-:Y:S01]  /*19d30*/  FMNMX.FTZ R103, R5, R0, !PT ;  /* 0x0000000005677209 */ /* 0x000fe20007810000 */
[----:B------:R-:W-:Y:S01]  /*19d40*/  IMAD.MOV.U32 R4, RZ, RZ, R6 ;  /* 0x000000ffff047224 */ /* 0x000fe200078e0006 */
[----:B------:R-:W-:Y:S01]  /*19d50*/  MOV R2, 0x19d80 ;  /* 0x00019d8000027802 */ /* 0x000fe20000000f00 */
[----:B------:R-:W-:Y:S02]  /*19d60*/  IMAD.MOV.U32 R0, RZ, RZ, 0x2 ;  /* 0x00000002ff007424 */ /* 0x000fe400078e00ff */
        /* <DEDUP_REMOVED lines=16> */
[----:B------:R-:W-:Y:S01]  /*19e70*/  MOV R8, R0 ;  /* 0x0000000000087202 */ /* 0x000fe20000000f00 */
[----:B------:R-:W-:Y:S05]  /*19e80*/  BRA `(.L_x_795) ;  /* 0xfffec58000007947 */ /* 0x000fea000383ffff */
.L_x_624:
[----:B------:R-:W-:Y:S01]  /*19e90*/  MOV R2, RZ ;  /* 0x000000ff00027202 */ /* 0x000fe20000000f00 */
[----:B------:R-:W-:Y:S01]  /*19ea0*/  IMAD.MOV.U32 R5, RZ, RZ, R10 ;  /* 0x000000ffff057224 */ /* 0x000fe200078e000a */
[----:B------:R-:W-:Y:S01]  /*19eb0*/  MOV R3, 0x19ee0 ;  /* 0x00019ee000037802 */ /* 0x000fe20000000f00 */
[----:B------:R-:W-:Y:S02]  /*19ec0*/  IMAD.MOV.U32 R211, RZ, RZ, 0x1c1f ;  /* 0x00001c1fffd37424 */ /* 0x000fe400078e00ff */
[----:B-1234-:R-:W-:Y:S05]  /*19ed0*/  CALL.REL.NOINC `($__internal_10_$__cuda_sm70_shflsync_idx_p) ;  /* 0x0000262000007944 */ /* 0x01efea0003c00000 */
[----:B------:R-:W-:Y:S01]  /*19ee0*/  MOV R4, R211 ;  /* 0x000000d300047202 */ /* 0x000fe20000000f00 */
[----:B------:R-:W-:-:S05]  /*19ef0*/  BRA `(.L_x_796) ;  /* 0xfffedb5000007947 */ /* 0x000fca000383ffff */
.L_x_625:
[----:B------:R-:W-:Y:S01]  /*19f00*/  MOV R2, RZ ;  /* 0x000000ff00027202 */ /* 0x000fe20000000f00 */
[----:B------:R-:W-:Y:S01]  /*19f10*/  IMAD.MOV.U32 R5, RZ, RZ, R11 ;  /* 0x000000ffff057224 */ /* 0x000fe200078e000b */
[----:B------:R-:W-:Y:S01]  /*19f20*/  MOV R3, 0x19f50 ;  /* 0x00019f5000037802 */ /* 0x000fe20000000f00 */
[----:B------:R-:W-:Y:S02]  /*19f30*/  IMAD.MOV.U32 R211, RZ, RZ, 0x1c1f ;  /* 0x00001c1fffd37424 */ /* 0x000fe400078e00ff */
[----:B-1234-:R-:W-:Y:S05]  /*19f40*/  CALL.REL.NOINC `($__internal_10_$__cuda_sm70_shflsync_idx_p) ;  /* 0x000025b000007944 */ /* 0x01efea0003c00000 */
[----:B------:R-:W-:Y:S01]  /*19f50*/  MOV R0, R211 ;  /* 0x000000d300007202 */ /* 0x000fe20000000f00 */
[----:B------:R-:W-:-:S05]  /*19f60*/  BRA `(.L_x_797) ;  /* 0xfffedb0000007947 */ /* 0x000fca000383ffff */
.L_x_626:
[----:B----4-:R-:W-:Y:S01]  /*19f70*/  MOV R2, 0x1 ;  /* 0x0000000100027802 */ /* 0x010fe20000000f00 */
[----:B------:R-:W-:Y:S01]  /*19f80*/  IMAD.MOV.U32 R5, RZ, RZ, R10 ;  /* 0x000000ffff057224 */ /* 0x000fe200078e000a */
[----:B------:R-:W-:Y:S01]  /*19f90*/  MOV R3, 0x19fc0 ;  /* 0x00019fc000037802 */ /* 0x000fe20000000f00 */
[----:B------:R-:W-:Y:S02]  /*19fa0*/  IMAD.MOV.U32 R211, RZ, RZ, 0x1c1f ;  /* 0x00001c1fffd37424 */ /* 0x000fe400078e00ff */
[----:B-12---:R-:W-:Y:S05]  /*19fb0*/  CALL.REL.NOINC `($__internal_10_$__cuda_sm70_shflsync_idx_p) ;  /* 0x0000254000007944 */ /* 0x006fea0003c00000 */
[----:B------:R-:W-:Y:S01]  /*19fc0*/  MOV R2, 0x1 ;  /* 0x0000000100027802 */ /* 0x000fe20000000f00 */
[----:B------:R-:W-:Y:S01]  /*19fd0*/  IMAD.MOV.U32 R4, RZ, RZ, R211 ;  /* 0x000000ffff047224 */ /* 0x000fe200078e00d3 */
[----:B------:R-:W-:Y:S01]  /*19fe0*/  MOV R211, 0x1c1f ;  /* 0x00001c1f00d37802 */ /* 0x000fe20000000f00 */
[----:B------:R-:W-:Y:S01]  /*19ff0*/  IMAD.MOV.U32 R5, RZ, RZ, R11 ;  /* 0x000000ffff057224 */ /* 0x000fe200078e000b */
[----:B------:R-:W-:Y:S02]  /*1a000*/  MOV R3, 0x1a020 ;  /* 0x0001a02000037802 */ /* 0x000fe40000000f00 */
[----:B------:R-:W-:Y:S05]  /*1a010*/  CALL.REL.NOINC `($__internal_10_$__cuda_sm70_shflsync_idx_p) ;  /* 0x000024e000007944 */ /* 0x000fea0003c00000 */
[----:B------:R-:W-:Y:S01]  /*1a020*/  MOV R0, R211 ;  /* 0x000000d300007202 */ /* 0x000fe20000000f00 */
[----:B------:R-:W-:-:S05]  /*1a030*/  BRA `(.L_x_798) ;  /* 0xfffedbc000007947 */ /* 0x000fca000383ffff */
.L_x_629:
[----:B------:R-:W-:Y:S01]  /*1a040*/  MOV R2, RZ ;  /* 0x000000ff00027202 */ /* 0x000fe20000000f00 */
[----:B------:R-:W-:Y:S01]  /*1a050*/  IMAD.MOV.U32 R5, RZ, RZ, R7 ;  /* 0x000000ffff057224 */ /* 0x000fe200078e0007 */
[----:B------:R-:W-:Y:S01]  /*1a060*/  MOV R3, 0x1a090 ;  /* 0x0001a09000037802 */ /* 0x000fe20000000f00 */
[----:B------:R-:W-:Y:S02]  /*1a070*/  IMAD.MOV.U32 R211, RZ, RZ, 0x1c1f ;  /* 0x00001c1fffd37424 */ /* 0x000fe400078e00ff */
[----:B------:R-:W-:Y:S05]  /*1a080*/  CALL.REL.NOINC `($__internal_10_$__cuda_sm70_shflsync_idx_p) ;  /* 0x0000247000007944 */ /* 0x000fea0003c00000 */
[----:B------:R-:W-:Y:S01]  /*1a090*/  MOV R4, R211 ;  /* 0x000000d300047202 */ /* 0x000fe20000000f00 */
[----:B------:R-:W-:-:S05]  /*1a0a0*/  BRA `(.L_x_799) ;  /* 0xfffeeab000007947 */ /* 0x000fca000383ffff */
.L_x_630:
[----:B------:R-:W-:Y:S01]  /*1a0b0*/  MOV R2, RZ ;  /* 0x000000ff00027202 */ /* 0x000fe20000000f00 */
[----:B------:R-:W-:Y:S01]  /*1a0c0*/  IMAD.MOV.U32 R5, RZ, RZ, R8 ;  /* 0x000000ffff057224 */ /* 0x000fe200078e0008 */
[----:B------:R-:W-:Y:S01]  /*1a0d0*/  MOV R3, 0x1a100 ;  /* 0x0001a10000037802 */ /* 0x000fe20000000f00 */
[----:B------:R-:W-:Y:S02]  /*1a0e0*/  IMAD.MOV.U32 R211, RZ, RZ, 0x1c1f ;  /* 0x00001c1fffd37424 */ /* 0x000fe400078e00ff */
[----:B-12---:R-:W-:Y:S05]  /*1a0f0*/  CALL.REL.NOINC `($__internal_10_$__cuda_sm70_shflsync_idx_p) ;  /* 0x0000240000007944 */ /* 0x006fea0003c00000 */
[----:B------:R-:W-:Y:S01]  /*1a100*/  MOV R0, R211 ;  /* 0x000000d300007202 */ /* 0x000fe20000000f00 */
[----:B------:R-:W-:-:S05]  /*1a110*/  BRA `(.L_x_800) ;  /* 0xfffeea6000007947 */ /* 0x000fca000383ffff */
.L_x_631:
[----:B--2---:R-:W-:Y:S01]  /*1a120*/  MOV R2, 0x1 ;  /* 0x0000000100027802 */ /* 0x004fe20000000f00 */
[----:B------:R-:W-:Y:S01]  /*1a130*/  IMAD.MOV.U32 R5, RZ, RZ, R7 ;  /* 0x000000ffff057224 */ /* 0x000fe200078e0007 */
[----:B------:R-:W-:Y:S01]  /*1a140*/  MOV R3, 0x1a170 ;  /* 0x0001a17000037802 */ /* 0x000fe20000000f00 */
[----:B------:R-:W-:Y:S03]  /*1a150*/  IMAD.MOV.U32 R211, RZ, RZ, 0x1c1f ;  /* 0x00001c1fffd37424 */ /* 0x000fe600078e00ff */
[----:B-1-3--:R-:W-:Y:S05]  /*1a160*/  CALL.REL.NOINC `($__internal_10_$__cuda_sm70_shflsync_idx_p) ;  /* 0x0000239000007944 */ /* 0x00afea0003c00000 */
        /* <DEDUP_REMOVED lines=8> */
.L_x_632:
[----:B------:R-:W-:Y:S01]  /*1a1f0*/  MOV R211, 0x1c1f ;  /* 0x00001c1f00d37802 */ /* 0x000fe20000000f00 */
[----:B------:R-:W-:Y:S01]  /*1a200*/  IMAD.MOV.U32 R2, RZ, RZ, RZ ;  /* 0x000000ffff027224 */ /* 0x000fe200078e00ff */
[----:B------:R-:W-:Y:S02]  /*1a210*/  MOV R3, 0x1a230 ;  /* 0x0001a23000037802 */ /* 0x000fe40000000f00 */
[----:B------:R-:W-:Y:S05]  /*1a220*/  CALL.REL.NOINC `($__internal_10_$__cuda_sm70_shflsync_idx_p) ;  /* 0x000022d000007944 */ /* 0x000fea0003c00000 */
[----:B------:R-:W-:Y:S01]  /*1a230*/  MOV R4, R211 ;  /* 0x000000d300047202 */ /* 0x000fe20000000f00 */
[----:B------:R-:W-:-:S05]  /*1a240*/  BRA `(.L_x_802) ;  /* 0xfffeecf000007947 */ /* 0x000fca000383ffff */
.L_x_637:
[----:B------:R-:W-:Y:S01]  /*1a250*/  MOV R211, 0x1c1f ;  /* 0x00001c1f00d37802 */ /* 0x000fe20000000f00 */
[----:B------:R-:W-:Y:S01]  /*1a260*/  IMAD.MOV.U32 R2, RZ, RZ, 0x1 ;  /* 0x00000001ff027424 */ /* 0x000fe200078e00ff */
[----:B------:R-:W-:Y:S02]  /*1a270*/  MOV R3, 0x1a290 ;  /* 0x0001a29000037802 */ /* 0x000fe40000000f00 */
[----:B-1----:R-:W-:Y:S05]  /*1a280*/  CALL.REL.NOINC `($__internal_10_$__cuda_sm70_shflsync_idx_p) ;  /* 0x0000227000007944 */ /* 0x002fea0003c00000 */
[----:B------:R-:W-:Y:S01]  /*1a290*/  MOV R4, R211 ;  /* 0x000000d300047202 */ /* 0x000fe20000000f00 */
[----:B------:R-:W-:-:S05]  /*1a2a0*/  BRA `(.L_x_803) ;  /* 0xfffef26000007947 */ /* 0x000fca000383ffff */
.L_x_642:
[----:B------:R-:W-:Y:S01]  /*1a2b0*/  MOV R211, 0x1c1f ;  /* 0x00001c1f00d37802 */ /* 0x000fe20000000f00 */
[----:B------:R-:W-:Y:S01]  /*1a2c0*/  IMAD.MOV.U32 R2, RZ, RZ, 0x2 ;  /* 0x00000002ff027424 */ /* 0x000fe200078e00ff */
[----:B------:R-:W-:Y:S02]  /*1a2d0*/  MOV R3, 0x1a2f0 ;  /* 0x0001a2f000037802 */ /* 0x000fe40000000f00 */
[----:B-12---:R-:W-:Y:S05]  /*1a2e0*/  CALL.REL.NOINC `($__internal_10_$__cuda_sm70_shflsync_idx_p) ;  /* 0x0000221000007944 */ /* 0x006fea0003c00000 */
[----:B------:R-:W-:Y:S01]  /*1a2f0*/  MOV R4, R211 ;  /* 0x000000d300047202 */ /* 0x000fe20000000f00 */
[----:B------:R-:W-:-:S05]  /*1a300*/  BRA `(.L_x_804) ;  /* 0xfffef6a000007947 */ /* 0x000fca000383ffff */
.L_x_647:
[----:B------:R-:W-:Y:S01]  /*1a310*/  MOV R211, 0x1c1f ;  /* 0x00001c1f00d37802 */ /* 0x000fe20000000f00 */
[----:B------:R-:W-:Y:S01]  /*1a320*/  IMAD.MOV.U32 R2, RZ, RZ, 0x3 ;  /* 0x00000003ff027424 */ /* 0x000fe200078e00ff */
[----:B------:R-:W-:Y:S02]  /*1a330*/  MOV R3, 0x1a350 ;  /* 0x0001a35000037802 */ /* 0x000fe40000000f00 */
[----:B-123--:R-:W-:Y:S05]  /*1a340*/  CALL.REL.NOINC `($__internal_10_$__cuda_sm70_shflsync_idx_p) ;  /* 0x000021b000007944 */ /* 0x00efea0003c00000 */
[----:B------:R-:W-:Y:S01]  /*1a350*/  MOV R4, R211 ;  /* 0x000000d300047202 */ /* 0x000fe20000000f00 */
[----:B------:R-:W-:-:S05]  /*1a360*/  BRA `(.L_x_805) ;  /* 0xfffefae000007947 */ /* 0x000fca000383ffff */
.L_x_652:
[----:B------:R-:W-:Y:S02]  /*1a370*/  MOV R0, 0x2 ;  /* 0x0000000200007802 */ /* 0x000fe40000000f00 */
[----:B------:R-:W-:Y:S02]  /*1a380*/  MOV R2, 0x1a3a0 ;  /* 0x0001a3a000027802 */ /* 0x000fe40000000f00 */
[----:B------:R-:W-:Y:S05]  /*1a390*/  CALL.REL.NOINC `($__internal_9_$__cuda_sm70_shflsync_bfly_p) ;  /* 0x0000210000007944 */ /* 0x000fea0003c00000 */
[----:B------:R-:W-:-:S05]  /*1a3a0*/  BRA `(.L_x_806) ;  /* 0xffff024000007947 */ /* 0x000fca000383ffff */
.L_x_653:
[----:B------:R-:W-:Y:S02]  /*1a3b0*/  MOV R0, 0x1 ;  /* 0x0000000100007802 */ /* 0x000fe40000000f00 */
[----:B------:R-:W-:Y:S02]  /*1a3c0*/  MOV R2, 0x1a3e0 ;  /* 0x0001a3e000027802 */ /* 0x000fe40000000f00 */
        /* <DEDUP_REMOVED lines=28> */
[----:B------:R-:W-:-:S05]  /*1a590*/  BRA `(.L_x_807) ;  /* 0xffff014000007947 */ /* 0x000fca000383ffff */
.L_x_662:
[----:B------:R-:W-:Y:S01]  /*1a5a0*/  MOV R2, RZ ;  /* 0x000000ff00027202 */ /* 0x000fe20000000f00 */
[----:B------:R-:W-:Y:S01]  /*1a5b0*/  IMAD.MOV.U32 R5, RZ, RZ, R10 ;  /* 0x000000ffff057224 */ /* 0x000fe200078e000a */
[----:B------:R-:W-:Y:S01]  /*1a5c0*/  MOV R3, 0x1a5f0 ;  /* 0x0001a5f000037802 */ /* 0x000fe20000000f00 */
[----:B------:R-:W-:Y:S02]  /*1a5d0*/  IMAD.MOV.U32 R211, RZ, RZ, 0x1c1f ;  /* 0x00001c1fffd37424 */ /* 0x000fe400078e00ff */
[----:B-1234-:R-:W-:Y:S05]  /*1a5e0*/  CALL.REL.NOINC `($__internal_10_$__cuda_sm70_shflsync_idx_p) ;  /* 0x00001f1000007944 */ /* 0x01efea0003c00000 */
[----:B------:R-:W-:Y:S01]  /*1a5f0*/  MOV R4, R211 ;  /* 0x000000d300047202 */ /* 0x000fe20000000f00 */
[----:B------:R-:W-:-:S05]  /*1a600*/  BRA `(.L_x_808) ;  /* 0xffff1d9000007947 */ /* 0x000fca000383ffff */
.L_x_663:
[----:B------:R-:W-:Y:S01]  /*1a610*/  MOV R2, RZ ;  /* 0x000000ff00027202 */ /* 0x000fe20000000f00 */
[----:B------:R-:W-:Y:S01]  /*1a620*/  IMAD.MOV.U32 R5, RZ, RZ, R11 ;  /* 0x000000ffff057224 */ /* 0x000fe200078e000b */
[----:B------:R-:W-:Y:S01]  /*1a630*/  MOV R3, 0x1a660 ;  /* 0x0001a66000037802 */ /* 0x000fe20000000f00 */
[----:B------:R-:W-:Y:S02]  /*1a640*/  IMAD.MOV.U32 R211, RZ, RZ, 0x1c1f ;  /* 0x00001c1fffd37424 */ /* 0x000fe400078e00ff */
[----:B-1234-:R-:W-:Y:S05]  /*1a650*/  CALL.REL.NOINC `($__internal_10_$__cuda_sm70_shflsync_idx_p) ;  /* 0x00001ea000007944 */ /* 0x01efea0003c00000 */
[----:B------:R-:W-:Y:S01]  /*1a660*/  MOV R0, R211 ;  /* 0x000000d300007202 */ /* 0x000fe20000000f00 */
[----:B------:R-:W-:-:S05]  /*1a670*/  BRA `(.L_x_809) ;  /* 0xffff1d4000007947 */ /* 0x000fca000383ffff */
.L_x_664:
        /* <DEDUP_REMOVED lines=13> */
.L_x_667:
[----:B------:R-:W-:Y:S01]  /*1a750*/  MOV R2, RZ ;  /* 0x000000ff00027202 */ /* 0x000fe20000000f00 */
[----:B------:R-:W-:Y:S01]  /*1a760*/  IMAD.MOV.U32 R5, RZ, RZ, R7 ;  /* 0x000000ffff057224 */ /* 0x000fe200078e0007 */
[----:B------:R-:W-:Y:S01]  /*1a770*/  MOV R3, 0x1a7a0 ;  /* 0x0001a7a000037802 */ /* 0x000fe20000000f00 */
[----:B------:R-:W-:Y:S02]  /*1a780*/  IMAD.MOV.U32 R211, RZ, RZ, 0x1c1f ;  /* 0x00001c1fffd37424 */ /* 0x000fe400078e00ff */
[----:B------:R-:W-:Y:S05]  /*1a790*/  CALL.REL.NOINC `($__internal_10_$__cuda_sm70_shflsync_idx_p) ;  /* 0x00001d6000007944 */ /* 0x000fea0003c00000 */
[----:B------:R-:W-:Y:S01]  /*1a7a0*/  MOV R4, R211 ;  /* 0x000000d300047202 */ /* 0x000fe20000000f00 */
[----:B------:R-:W-:-:S05]  /*1a7b0*/  BRA `(.L_x_811) ;  /* 0xffff2d0000007947 */ /* 0x000fca000383ffff */
.L_x_668:
[----:B------:R-:W-:Y:S01]  /*1a7c0*/  MOV R2, RZ ;  /* 0x000000ff00027202 */ /* 0x000fe20000000f00 */
[----:B------:R-:W-:Y:S01]  /*1a7d0*/  IMAD.MOV.U32 R5, RZ, RZ, R8 ;  /* 0x000000ffff057224 */ /* 0x000fe200078e0008 */
[----:B------:R-:W-:Y:S01]  /*1a7e0*/  MOV R3, 0x1a810 ;  /* 0x0001a81000037802 */ /* 0x000fe20000000f00 */
[----:B------:R-:W-:Y:S02]  /*1a7f0*/  IMAD.MOV.U32 R211, RZ, RZ, 0x1c1f ;  /* 0x00001c1fffd37424 */ /* 0x000fe400078e00ff */
[----:B-12---:R-:W-:Y:S05]  /*1a800*/  CALL.REL.NOINC `($__internal_10_$__cuda_sm70_shflsync_idx_p) ;  /* 0x00001cf000007944 */ /* 0x006fea0003c00000 */
[----:B------:R-:W-:Y:S01]  /*1a810*/  MOV R0, R211 ;  /* 0x000000d300007202 */ /* 0x000fe20000000f00 */
[----:B------:R-:W-:-:S05]  /*1a820*/  BRA `(.L_x_812) ;  /* 0xffff2cb000007947 */ /* 0x000fca000383ffff */
.L_x_669:
        /* <DEDUP_REMOVED lines=13> */
.L_x_670:
[----:B------:R-:W-:Y:S02]  /*1a900*/  MOV R0, 0x2 ;  /* 0x0000000200007802 */ /* 0x000fe40000000f00 */
[----:B------:R-:W-:Y:S02]  /*1a910*/  MOV R2, 0x1a930 ;  /* 0x0001a93000027802 */ /* 0x000fe40000000f00 */
[----:B------:R-:W-:Y:S05]  /*1a920*/  CALL.REL.NOINC `($__internal_9_$__cuda_sm70_shflsync_bfly_p) ;  /* 0x00001b7000007944 */ /* 0x000fea0003c00000 */
[----:B------:R-:W-:-:S05]  /*1a930*/  BRA `(.L_x_814) ;  /* 0xffff31c000007947 */ /* 0x000fca000383ffff */
.L_x_671:
        /* <DEDUP_REMOVED lines=31> */
.L_x_674:
[----:B------:R-:W-:Y:S01]  /*1ab30*/  MOV R211, 0x1c1f ;  /* 0x00001c1f00d37802 */ /* 0x000fe20000000f00 */
[----:B------:R-:W-:Y:S01]  /*1ab40*/  IMAD.MOV.U32 R2, RZ, RZ, RZ ;  /* 0x000000ffff027224 */ /* 0x000fe200078e00ff */
[----:B------:R-:W-:Y:S02]  /*1ab50*/  MOV R3, 0x1ab70 ;  /* 0x0001ab7000037802 */ /* 0x000fe40000000f00 */
[----:B-1234-:R-:W-:Y:S05]  /*1ab60*/  CALL.REL.NOINC `($__internal_10_$__cuda_sm70_shflsync_idx_p) ;  /* 0x0000199000007944 */ /* 0x01efea0003c00000 */
[----:B------:R-:W-:Y:S01]  /*1ab70*/  MOV R0, R211 ;  /* 0x000000d300007202 */ /* 0x000fe20000000f00 */
[----:B------:R-:W-:-:S05]  /*1ab80*/  BRA `(.L_x_816) ;  /* 0xffff4a1000007947 */ /* 0x000fca000383ffff */
.L_x_677:
[----:B------:R-:W-:Y:S01]  /*1ab90*/  MOV R211, 0x1c1f ;  /* 0x00001c1f00d37802 */ /* 0x000fe20000000f00 */
[----:B---3--:R-:W-:Y:S01]  /*1aba0*/  IMAD.MOV.U32 R2, RZ, RZ, 0x1 ;  /* 0x00000001ff027424 */ /* 0x008fe200078e00ff */
[----:B------:R-:W-:Y:S02]  /*1abb0*/  MOV R3, 0x1abd0 ;  /* 0x0001abd000037802 */ /* 0x000fe40000000f00 */
[----:B-12-4-:R-:W-:Y:S05]  /*1abc0*/  CALL.REL.NOINC `($__internal_10_$__cuda_sm70_shflsync_idx_p) ;  /* 0x0000193000007944 */ /* 0x016fea0003c00000 */
        /* <DEDUP_REMOVED lines=8> */
.L_x_680:
[----:B------:R-:W-:Y:S01]  /*1ac50*/  MOV R2, RZ ;  /* 0x000000ff00027202 */ /* 0x000fe20000000f00 */
[----:B------:R-:W-:Y:S01]  /*1ac60*/  IMAD.MOV.U32 R5, RZ, RZ, R7 ;  /* 0x000000ffff057224 */ /* 0x000fe200078e0007 */
[----:B------:R-:W-:Y:S01]  /*1ac70*/  MOV R3, 0x1aca0 ;  /* 0x0001aca000037802 */ /* 0x000fe20000000f00 */
[----:B------:R-:W-:Y:S02]  /*1ac80*/  IMAD.MOV.U32 R211, RZ, RZ, 0x1c1f ;  /* 0x00001c1fffd37424 */ /* 0x000fe400078e00ff */
[----:B------:R-:W-:Y:S05]  /*1ac90*/  CALL.REL.NOINC `($__internal_10_$__cuda_sm70_shflsync_idx_p) ;  /* 0x0000186000007944 */ /* 0x000fea0003c00000 */
[----:B------:R-:W-:Y:S01]  /*1aca0*/  MOV R4, R211 ;  /* 0x000000d300047202 */ /* 0x000fe20000000f00 */
[----:B------:R-:W-:-:S05]  /*1acb0*/  BRA `(.L_x_818) ;  /* 0xffff59e000007947 */ /* 0x000fca000383ffff */
.L_x_681:
[----:B------:R-:W-:Y:S01]  /*1acc0*/  MOV R2, RZ ;  /* 0x000000ff00027202 */ /* 0x000fe20000000f00 */
[----:B------:R-:W-:Y:S01]  /*1acd0*/  IMAD.MOV.U32 R5, RZ, RZ, R8 ;  /* 0x000000ffff057224 */ /* 0x000fe200078e0008 */
[----:B------:R-:W-:Y:S01]  /*1ace0*/  MOV R3, 0x1ad10 ;  /* 0x0001ad1000037802 */ /* 0x000fe20000000f00 */
[----:B------:R-:W-:Y:S02]  /*1acf0*/  IMAD.MOV.U32 R211, RZ, RZ, 0x1c1f ;  /* 0x00001c1fffd37424 */ /* 0x000fe400078e00ff */
[----:B-12---:R-:W-:Y:S05]  /*1ad00*/  CALL.REL.NOINC `($__internal_10_$__cuda_sm70_shflsync_idx_p) ;  /* 0x000017f000007944 */ /* 0x006fea0003c00000 */
[----:B------:R-:W-:Y:S01]  /*1ad10*/  MOV R0, R211 ;  /* 0x000000d300007202 */ /* 0x000fe20000000f00 */
[----:B------:R-:W-:-:S05]  /*1ad20*/  BRA `(.L_x_819) ;  /* 0xffff599000007947 */ /* 0x000fca000383ffff */
.L_x_682:
        /* <DEDUP_REMOVED lines=13> */
.L_x_683:
[----:B------:R-:W-:Y:S01]  /*1ae00*/  MOV R211, 0x1c1f ;  /* 0x00001c1f00d37802 */ /* 0x000fe20000000f00 */
[----:B------:R-:W-:Y:S01]  /*1ae10*/  IMAD.MOV.U32 R2, RZ, RZ, RZ ;  /* 0x000000ffff027224 */ /* 0x000fe200078e00ff */
[----:B------:R-:W-:Y:S02]  /*1ae20*/  MOV R3, 0x1ae40 ;  /* 0x0001ae4000037802 */ /* 0x000fe40000000f00 */
[----:B------:R-:W-:Y:S05]  /*1ae30*/  CALL.REL.NOINC `($__internal_10_$__cuda_sm70_shflsync_idx_p) ;  /* 0x000016c000007944 */ /* 0x000fea0003c00000 */
[----:B------:R-:W-:Y:S01]  /*1ae40*/  MOV R4, R211 ;  /* 0x000000d300047202 */ /* 0x000fe20000000f00 */
[----:B------:R-:W-:-:S05]  /*1ae50*/  BRA `(.L_x_821) ;  /* 0xffff5b6000007947 */ /* 0x000fca000383ffff */
.L_x_688:
[----:B------:R-:W-:Y:S01]  /*1ae60*/  MOV R211, 0x1c1f ;  /* 0x00001c1f00d37802 */ /* 0x000fe20000000f00 */
[----:B------:R-:W-:Y:S01]  /*1ae70*/  IMAD.MOV.U32 R2, RZ, RZ, 0x1 ;  /* 0x00000001ff027424 */ /* 0x000fe200078e00ff */
[----:B------:R-:W-:Y:S02]  /*1ae80*/  MOV R3, 0x1aea0 ;  /* 0x0001aea000037802 */ /* 0x000fe40000000f00 */
[----:B-1----:R-:W-:Y:S05]  /*1ae90*/  CALL.REL.NOINC `($__internal_10_$__cuda_sm70_shflsync_idx_p) ;  /* 0x0000166000007944 */ /* 0x002fea0003c00000 */
[----:B------:R-:W-:Y:S01]  /*1aea0*/  MOV R4, R211 ;  /* 0x000000d300047202 */ /* 0x000fe20000000f00 */
[----:B------:R-:W-:-:S05]  /*1aeb0*/  BRA `(.L_x_822) ;  /* 0xffff60d000007947 */ /* 0x000fca000383ffff */
.L_x_693:
[----:B------:R-:W-:Y:S01]  /*1aec0*/  MOV R211, 0x1c1f ;  /* 0x00001c1f00d37802 */ /* 0x000fe20000000f00 */
[----:B------:R-:W-:Y:S01]  /*1aed0*/  IMAD.MOV.U32 R2, RZ, RZ, 0x2 ;  /* 0x00000002ff027424 */ /* 0x000fe200078e00ff */
[----:B------:R-:W-:Y:S02]  /*1aee0*/  MOV R3, 0x1af00 ;  /* 0x0001af0000037802 */ /* 0x000fe40000000f00 */
[----:B-12---:R-:W-:Y:S05]  /*1aef0*/  CALL.REL.NOINC `($__internal_10_$__cuda_sm70_shflsync_idx_p) ;  /* 0x0000160000007944 */ /* 0x006fea0003c00000 */
[----:B------:R-:W-:Y:S01]  /*1af00*/  MOV R4, R211 ;  /* 0x000000d300047202 */ /* 0x000fe20000000f00 */
[----:B------:R-:W-:-:S05]  /*1af10*/  BRA `(.L_x_823) ;  /* 0xffff651000007947 */ /* 0x000fca000383ffff */
.L_x_698:
[----:B------:R-:W-:Y:S01]  /*1af20*/  MOV R211, 0x1c1f ;  /* 0x00001c1f00d37802 */ /* 0x000fe20000000f00 */
[----:B------:R-:W-:Y:S01]  /*1af30*/  IMAD.MOV.U32 R2, RZ, RZ, 0x3 ;  /* 0x00000003ff027424 */ /* 0x000fe200078e00ff */
[----:B------:R-:W-:Y:S02]  /*1af40*/  MOV R3, 0x1af60 ;  /* 0x0001af6000037802 */ /* 0x000fe40000000f00 */
[----:B-123--:R-:W-:Y:S05]  /*1af50*/  CALL.REL.NOINC `($__internal_10_$__cuda_sm70_shflsync_idx_p) ;  /* 0x000015a000007944 */ /* 0x00efea0003c00000 */
[----:B------:R-:W-:Y:S01]  /*1af60*/  MOV R4, R211 ;  /* 0x000000d300047202 */ /* 0x000fe20000000f00 */
[----:B------:R-:W-:-:S05]  /*1af70*/  BRA `(.L_x_824) ;  /* 0xffff695000007947 */ /* 0x000fca000383ffff */
.L_x_703:
[----:B------:R-:W-:Y:S02]  /*1af80*/  MOV R0, 0x2 ;  /* 0x0000000200007802 */ /* 0x000fe40000000f00 */
[----:B------:R-:W-:Y:S02]  /*1af90*/  MOV R2, 0x1afb0 ;  /* 0x0001afb000027802 */ /* 0x000fe40000000f00 */
[----:B------:R-:W-:Y:S05]  /*1afa0*/  CALL.REL.NOINC `($__internal_9_$__cuda_sm70_shflsync_bfly_p) ;  /* 0x000014f000007944 */ /* 0x000fea0003c00000 */
[----:B------:R-:W-:-:S05]  /*1afb0*/  BRA `(.L_x_825) ;  /* 0xffff70b000007947 */ /* 0x000fca000383ffff */
.L_x_704:
        /* <DEDUP_REMOVED lines=31> */
.L_x_706:
[----:B------:R-:W-:Y:S01]  /*1b1b0*/  IMAD.MOV.U32 R4, RZ, RZ, R222 ;  /* 0x000000ffff047224 */ /* 0x000fe200078e00de */
[----:B------:R-:W-:-:S02]  /*1b1c0*/  MOV R0, 0x2 ;  /* 0x0000000200007802 */ /* 0x000fc40000000f00 */
[----:B------:R-:W-:Y:S02]  /*1b1d0*/  MOV R2, 0x1b1f0 ;  /* 0x0001b1f000027802 */ /* 0x000fe40000000f00 */
[----:B------:R-:W-:Y:S05]  /*1b1e0*/  CALL.REL.NOINC `($__internal_9_$__cuda_sm70_shflsync_bfly_p) ;  /* 0x000012b000007944 */ /* 0x000fea0003c00000 */
[----:B------:R-:W-:Y:S05]  /*1b1f0*/  BRA `(.L_x_827) ;  /* 0xffff880000007947 */ /* 0x000fea000383ffff */
.L_x_707:
[----:B------:R-:W-:Y:S01]  /*1b200*/  IMAD.MOV.U32 R4, RZ, RZ, R7 ;  /* 0x000000ffff047224 */ /* 0x000fe200078e0007 */
[----:B------:R-:W-:Y:S02]  /*1b210*/  MOV R0, 0x1 ;  /* 0x0000000100007802 */ /* 0x000fe40000000f00 */
[----:B------:R-:W-:Y:S02]  /*1b220*/  MOV R2, 0x1b240 ;  /* 0x0001b24000027802 */ /* 0x000fe40000000f00 */
[----:B-1----:R-:W-:Y:S05]  /*1b230*/  CALL.REL.NOINC `($__internal_9_$__cuda_sm70_shflsync_bfly_p) ;  /* 0x0000126000007944 */ /* 0x002fea0003c00000 */
[----:B------:R-:W-:Y:S01]  /*1b240*/  FADD.FTZ R7, R7, R0 ;  /* 0x0000000007077221 */ /* 0x000fe20000010000 */
[----:B------:R-:W-:Y:S02]  /*1b250*/  MOV R4, R228 ;  /* 0x000000e400047202 */ /* 0x000fe40000000f00 */
[----:B------:R-:W-:Y:S02]  /*1b260*/  MOV R0, 0x2 ;  /* 0x0000000200007802 */ /* 0x000fe40000000f00 */
[----:B------:R-:W-:Y:S02]  /*1b270*/  MOV R2, 0x1b290 ;  /* 0x0001b29000027802 */ /* 0x000fe40000000f00 */
[----:B------:R-:W-:Y:S05]  /*1b280*/  CALL.REL.NOINC `($__internal_9_$__cuda_sm70_shflsync_bfly_p) ;  /* 0x0000121000007944 */ /* 0x000fea0003c00000 */
[----:B------:R-:W-:Y:S01]  /*1b290*/  FADD.FTZ R4, R228, R0 ;  /* 0x00000000e4047221 */ /* 0x000fe20000010000 */
[----:B------:R-:W-:Y:S02]  /*1b2a0*/  MOV R0, 0x1 ;  /* 0x0000000100007802 */ /* 0x000fe40000000f00 */
[----:B------:R-:W-:-:S02]  /*1b2b0*/  MOV R2, 0x1b2d0 ;  /* 0x0001b2d000027802 */ /* 0x000fc40000000f00 */
[----:B------:R-:W-:Y:S05]  /*1b2c0*/  CALL.REL.NOINC `($__internal_9_$__cuda_sm70_shflsync_bfly_p) ;  /* 0x000011d000007944 */ /* 0x000fea0003c00000 */
[----:B------:R-:W-:Y:S01]  /*1b2d0*/  FADD.FTZ R6, R4, R0 ;  /* 0x0000000004067221 */ /* 0x000fe20000010000 */
[----:B------:R-:W-:-:S02]  /*1b2e0*/  MOV R4, R221 ;  /* 0x000000dd00047202 */ /* 0x000fc40000000f00 */
[----:B------:R-:W-:Y:S02]  /*1b2f0*/  MOV R0, 0x2 ;  /* 0x0000000200007802 */ /* 0x000fe40000000f00 */
[----:B------:R-:W-:Y:S02]  /*1b300*/  MOV R2, 0x1b320 ;  /* 0x0001b32000027802 */ /* 0x000fe40000000f00 */
[----:B------:R-:W-:Y:S05]  /*1b310*/  CALL.REL.NOINC `($__internal_9_$__cuda_sm70_shflsync_bfly_p) ;  /* 0x0000118000007944 */ /* 0x000fea0003c00000 */
[----:B------:R-:W-:Y:S01]  /*1b320*/  FADD.FTZ R5, R221, R0 ;  /* 0x00000000dd057221 */ /* 0x000fe20000010000 */
[----:B------:R-:W-:Y:S02]  /*1b330*/  MOV R0, 0x1 ;  /* 0x0000000100007802 */ /* 0x000fe40000000f00 */
[----:B------:R-:W-:Y:S02]  /*1b340*/  MOV R2, 0x1b370 ;  /* 0x0001b37000027802 */ /* 0x000fe40000000f00 */
[----:B------:R-:W-:Y:S02]  /*1b350*/  MOV R4, R5 ;  /* 0x0000000500047202 */ /* 0x000fe40000000f00 */
[----:B------:R-:W-:Y:S05]  /*1b360*/  CALL.REL.NOINC `($__internal_9_$__cuda_sm70_shflsync_bfly_p) ;  /* 0x0000113000007944 */ /* 0x000fea0003c00000 */
[----:B------:R-:W-:Y:S01]  /*1b370*/  FADD.FTZ R5, R5, R0 ;  /* 0x0000000005057221 */ /* 0x000fe20000010000 */
[----:B------:R-:W-:Y:S02]  /*1b380*/  MOV R4, R223 ;  /* 0x000000df00047202 */ /* 0x000fe40000000f00 */
[----:B------:R-:W-:-:S02]  /*1b390*/  MOV R0, 0x2 ;  /* 0x0000000200007802 */ /* 0x000fc40000000f00 */
[----:B------:R-:W-:Y:S02]  /*1b3a0*/  MOV R2, 0x1b3c0 ;  /* 0x0001b3c000027802 */ /* 0x000fe40000000f00 */
[----:B------:R-:W-:Y:S05]  /*1b3b0*/  CALL.REL.NOINC `($__internal_9_$__cuda_sm70_shflsync_bfly_p) ;  /* 0x000010e000007944 */ /* 0x000fea0003c00000 */
[----:B------:R-:W-:Y:S01]  /*1b3c0*/  FADD.FTZ R4, R223, R0 ;  /* 0x00000000df047221 */ /* 0x000fe20000010000 */
[----:B------:R-:W-:Y:S02]  /*1b3d0*/  MOV R0, 0x1 ;  /* 0x0000000100007802 */ /* 0x000fe40000000f00 */
[----:B------:R-:W-:Y:S02]  /*1b3e0*/  MOV R2, 0x1b400 ;  /* 0x0001b40000027802 */ /* 0x000fe40000000f00 */
[----:B------:R-:W-:Y:S05]  /*1b3f0*/  CALL.REL.NOINC `($__internal_9_$__cuda_sm70_shflsync_bfly_p) ;  /* 0x000010a000007944 */ /* 0x000fea0003c00000 */
[----:B------:R-:W-:Y:S01]  /*1b400*/  MOV R8, R0 ;  /* 0x0000000000087202 */ /* 0x000fe20000000f00 */
[----:B------:R-:W-:Y:S05]  /*1b410*/  BRA `(.L_x_828) ;  /* 0xffff86d000007947 */ /* 0x000fea000383ffff */
.L_x_714:
[----:B-1234-:R-:W-:Y:S01]  /*1b420*/  IMAD.MOV.U32 R5, RZ, RZ, R7 ;  /* 0x000000ffff057224 */ /* 0x01efe200078e0007 */
[----:B------:R-:W-:Y:S01]  /*1b430*/  MOV R2, RZ ;  /* 0x000000ff00027202 */ /* 0x000fe20000000f00 */
[----:B------:R-:W-:Y:S01]  /*1b440*/  IMAD.MOV.U32 R211, RZ, RZ, 0x1c1f ;  /* 0x00001c1fffd37424 */ /* 0x000fe200078e00ff */
[----:B------:R-:W-:Y:S02]  /*1b450*/  MOV R3, 0x1b470 ;  /* 0x0001b47000037802 */ /* 0x000fe40000000f00 */
[----:B------:R-:W-:Y:S05]  /*1b460*/  CALL.REL.NOINC `($__internal_10_$__cuda_sm70_shflsync_idx_p) ;  /* 0x0000109000007944 */ /* 0x000fea0003c00000 */
[----:B------:R-:W-:Y:S01]  /*1b470*/  MOV R6, R211 ;  /* 0x000000d300067202 */ /* 0x000fe20000000f00 */
[----:B------:R-:W-:Y:S05]  /*1b480*/  BRA `(.L_x_829) ;  /* 0xffffa05000007947 */ /* 0x000fea000383ffff */
.L_x_715:
[----:B------:R-:W-:Y:S01]  /*1b490*/  IMAD.MOV.U32 R5, RZ, RZ, R13 ;  /* 0x000000ffff057224 */ /* 0x000fe200078e000d */
[----:B------:R-:W-:Y:S01]  /*1b4a0*/  MOV R2, RZ ;  /* 0x000000ff00027202 */ /* 0x000fe20000000f00 */
[----:B------:R-:W-:Y:S01]  /*1b4b0*/  IMAD.MOV.U32 R211, RZ, RZ, 0x1c1f ;  /* 0x00001c1fffd37424 */ /* 0x000fe200078e00ff */
[----:B------:R-:W-:-:S02]  /*1b4c0*/  MOV R3, 0x1b4e0 ;  /* 0x0001b4e000037802 */ /* 0x000fc40000000f00 */
[----:B-12---:R-:W-:Y:S05]  /*1b4d0*/  CALL.REL.NOINC `($__internal_10_$__cuda_sm70_shflsync_idx_p) ;  /* 0x0000102000007944 */ /* 0x006fea0003c00000 */
[----:B------:R-:W-:Y:S01]  /*1b4e0*/  MOV R0, R211 ;  /* 0x000000d300007202 */ /* 0x000fe20000000f00 */
[----:B------:R-:W-:Y:S05]  /*1b4f0*/  BRA `(.L_x_830) ;  /* 0xffffa00000007947 */ /* 0x000fea000383ffff */
.L_x_718:
[----:B------:R-:W-:Y:S01]  /*1b500*/  IMAD.MOV.U32 R5, RZ, RZ, R7 ;  /* 0x000000ffff057224 */ /* 0x000fe200078e0007 */
[----:B--2---:R-:W-:Y:S01]  /*1b510*/  MOV R2, 0x1 ;  /* 0x0000000100027802 */ /* 0x004fe20000000f00 */
[----:B------:R-:W-:Y:S01]  /*1b520*/  IMAD.MOV.U32 R211, RZ, RZ, 0x1c1f ;  /* 0x00001c1fffd37424 */ /* 0x000fe200078e00ff */
[----:B------:R-:W-:-:S02]  /*1b530*/  MOV R3, 0x1b550 ;  /* 0x0001b55000037802 */ /* 0x000fc40000000f00 */
[----:B-1-34-:R-:W-:Y:S05]  /*1b540*/  CALL.REL.NOINC `($__internal_10_$__cuda_sm70_shflsync_idx_p) ;  /* 0x00000fb000007944 */ /* 0x01afea0003c00000 */
        /* <DEDUP_REMOVED lines=8> */
.L_x_721:
[----:B------:R-:W-:Y:S01]  /*1b5d0*/  IMAD.MOV.U32 R5, RZ, RZ, R7 ;  /* 0x000000ffff057224 */ /* 0x000fe200078e0007 */
[----:B-1----:R-:W-:Y:S01]  /*1b5e0*/  MOV R2, 0x2 ;  /* 0x0000000200027802 */ /* 0x002fe20000000f00 */
[----:B------:R-:W-:Y:S01]  /*1b5f0*/  IMAD.MOV.U32 R211, RZ, RZ, 0x1c1f ;  /* 0x00001c1fffd37424 */ /* 0x000fe200078e00ff */
[----:B------:R-:W-:Y:S02]  /*1b600*/  MOV R3, 0x1b620 ;  /* 0x0001b62000037802 */ /* 0x000fe40000000f00 */
[----:B--234-:R-:W-:Y:S05]  /*1b610*/  CALL.REL.NOINC `($__internal_10_$__cuda_sm70_shflsync_idx_p) ;  /* 0x00000ee000007944 */ /* 0x01cfea0003c00000 */
[----:B------:R-:W-:Y:S01]  /*1b620*/  MOV R6, R211 ;  /* 0x000000d300067202 */ /* 0x000fe20000000f00 */
[----:B------:R-:W-:Y:S05]  /*1b630*/  BRA `(.L_x_832) ;  /* 0xffffa19000007947 */ /* 0x000fea000383ffff */
.L_x_722:
[----:B------:R-:W-:Y:S01]  /*1b640*/  IMAD.MOV.U32 R5, RZ, RZ, R13 ;  /* 0x000000ffff057224 */ /* 0x000fe200078e000d */
[----:B------:R-:W-:Y:S01]  /*1b650*/  MOV R2, 0x2 ;  /* 0x0000000200027802 */ /* 0x000fe20000000f00 */
[----:B------:R-:W-:Y:S01]  /*1b660*/  IMAD.MOV.U32 R211, RZ, RZ, 0x1c1f ;  /* 0x00001c1fffd37424 */ /* 0x000fe200078e00ff */
[----:B------:R-:W-:Y:S02]  /*1b670*/  MOV R3, 0x1b690 ;  /* 0x0001b69000037802 */ /* 0x000fe40000000f00 */
[----:B-1234-:R-:W-:Y:S05]  /*1b680*/  CALL.REL.NOINC `($__internal_10_$__cuda_sm70_shflsync_idx_p) ;  /* 0x00000e7000007944 */ /* 0x01efea0003c00000 */
[----:B------:R-:W-:Y:S01]  /*1b690*/  MOV R0, R211 ;  /* 0x000000d300007202 */ /* 0x000fe20000000f00 */
[----:B------:R-:W-:Y:S05]  /*1b6a0*/  BRA `(.L_x_833) ;  /* 0xffffa14000007947 */ /* 0x000fea000383ffff */
.L_x_725:
[----:B------:R-:W-:Y:S01]  /*1b6b0*/  IMAD.MOV.U32 R5, RZ, RZ, R7 ;  /* 0x000000ffff057224 */ /* 0x000fe200078e0007 */
[----:B-1----:R-:W-:Y:S01]  /*1b6c0*/  MOV R2, 0x3 ;  /* 0x0000000300027802 */ /* 0x002fe20000000f00 */
[----:B------:R-:W-:Y:S01]  /*1b6d0*/  IMAD.MOV.U32 R211, RZ, RZ, 0x1c1f ;  /* 0x00001c1fffd37424 */ /* 0x000fe200078e00ff */
[----:B------:R-:W-:-:S02]  /*1b6e0*/  MOV R3, 0x1b700 ;  /* 0x0001b70000037802 */ /* 0x000fc40000000f00 */
[----:B--234-:R-:W-:Y:S05]  /*1b6f0*/  CALL.REL.NOINC `($__internal_10_$__cuda_sm70_shflsync_idx_p) ;  /* 0x00000e0000007944 */ /* 0x01cfea0003c00000 */
        /* <DEDUP_REMOVED lines=8> */
.L_x_727:
[----:B------:R-:W-:Y:S01]  /*1b780*/  IMAD.MOV.U32 R5, RZ, RZ, R12 ;  /* 0x000000ffff057224 */ /* 0x000fe200078e000c */
[----:B------:R-:W-:Y:S01]  /*1b790*/  MOV R2, RZ ;  /* 0x000000ff00027202 */ /* 0x000fe20000000f00 */
[----:B------:R-:W-:Y:S01]  /*1b7a0*/  IMAD.MOV.U32 R211, RZ, RZ, 0x1c1f ;  /* 0x00001c1fffd37424 */ /* 0x000fe200078e00ff */
[----:B------:R-:W-:Y:S02]  /*1b7b0*/  MOV R3, 0x1b7d0 ;  /* 0x0001b7d000037802 */ /* 0x000fe40000000f00 */
[----:B------:R-:W-:Y:S05]  /*1b7c0*/  CALL.REL.NOINC `($__internal_10_$__cuda_sm70_shflsync_idx_p) ;  /* 0x00000d3000007944 */ /* 0x000fea0003c00000 */
[----:B------:R-:W-:Y:S01]  /*1b7d0*/  MOV R4, R211 ;  /* 0x000000d300047202 */ /* 0x000fe20000000f00 */
[----:B------:R-:W-:Y:S05]  /*1b7e0*/  BRA `(.L_x_835) ;  /* 0xffffa4c000007947 */ /* 0x000fea000383ffff */
.L_x_728:
[----:B------:R-:W-:Y:S01]  /*1b7f0*/  IMAD.MOV.U32 R5, RZ, RZ, R13 ;  /* 0x000000ffff057224 */ /* 0x000fe200078e000d */
[----:B------:R-:W-:Y:S01]  /*1b800*/  MOV R2, RZ ;  /* 0x000000ff00027202 */ /* 0x000fe20000000f00 */
[----:B------:R-:W-:Y:S01]  /*1b810*/  IMAD.MOV.U32 R211, RZ, RZ, 0x1c1f ;  /* 0x00001c1fffd37424 */ /* 0x000fe200078e00ff */
[----:B------:R-:W-:Y:S02]  /*1b820*/  MOV R3, 0x1b840 ;  /* 0x0001b84000037802 */ /* 0x000fe40000000f00 */
[----:B-12---:R-:W-:Y:S05]  /*1b830*/  CALL.REL.NOINC `($__internal_10_$__cuda_sm70_shflsync_idx_p) ;  /* 0x00000cc000007944 */ /* 0x006fea0003c00000 */
[----:B------:R-:W-:Y:S01]  /*1b840*/  MOV R0, R211 ;  /* 0x000000d300007202 */ /* 0x000fe20000000f00 */
[----:B------:R-:W-:Y:S05]  /*1b850*/  BRA `(.L_x_836) ;  /* 0xffffa47000007947 */ /* 0x000fea000383ffff */
.L_x_731:
[----:B------:R-:W-:Y:S01]  /*1b860*/  IMAD.MOV.U32 R5, RZ, RZ, R12 ;  /* 0x000000ffff057224 */ /* 0x000fe200078e000c */
[----:B----4-:R-:W-:Y:S01]  /*1b870*/  MOV R2, 0x1 ;  /* 0x0000000100027802 */ /* 0x010fe20000000f00 */
[----:B------:R-:W-:Y:S01]  /*1b880*/  IMAD.MOV.U32 R211, RZ, RZ, 0x1c1f ;  /* 0x00001c1fffd37424 */ /* 0x000fe200078e00ff */
[----:B------:R-:W-:-:S02]  /*1b890*/  MOV R3, 0x1b8b0 ;  /* 0x0001b8b000037802 */ /* 0x000fc40000000f00 */
        /* <DEDUP_REMOVED lines=9> */
.L_x_734:
[----:B------:R-:W-:Y:S01]  /*1b930*/  IMAD.MOV.U32 R5, RZ, RZ, R12 ;  /* 0x000000ffff057224 */ /* 0x000fe200078e000c */
[----:B----4-:R-:W-:Y:S01]  /*1b940*/  MOV R2, 0x2 ;  /* 0x0000000200027802 */ /* 0x010fe20000000f00 */
[----:B------:R-:W-:Y:S01]  /*1b950*/  IMAD.MOV.U32 R211, RZ, RZ, 0x1c1f ;  /* 0x00001c1fffd37424 */ /* 0x000fe200078e00ff */
[----:B------:R-:W-:Y:S02]  /*1b960*/  MOV R3, 0x1b980 ;  /* 0x0001b98000037802 */ /* 0x000fe40000000f00 */
[----:B-123--:R-:W-:Y:S05]  /*1b970*/  CALL.REL.NOINC `($__internal_10_$__cuda_sm70_shflsync_idx_p) ;  /* 0x00000b8000007944 */ /* 0x00efea0003c00000 */
[----:B------:R-:W-:Y:S01]  /*1b980*/  MOV R4, R211 ;  /* 0x000000d300047202 */ /* 0x000fe20000000f00 */
[----:B------:R-:W-:Y:S05]  /*1b990*/  BRA `(.L_x_838) ;  /* 0xffffae2000007947 */ /* 0x000fea000383ffff */
.L_x_735:
[----:B------:R-:W-:Y:S01]  /*1b9a0*/  IMAD.MOV.U32 R5, RZ, RZ, R13 ;  /* 0x000000ffff057224 */ /* 0x000fe200078e000d */
[----:B----4-:R-:W-:Y:S01]  /*1b9b0*/  MOV R2, 0x2 ;  /* 0x0000000200027802 */ /* 0x010fe20000000f00 */
[----:B------:R-:W-:Y:S01]  /*1b9c0*/  IMAD.MOV.U32 R211, RZ, RZ, 0x1c1f ;  /* 0x00001c1fffd37424 */ /* 0x000fe200078e00ff */
[----:B------:R-:W-:Y:S02]  /*1b9d0*/  MOV R3, 0x1b9f0 ;  /* 0x0001b9f000037802 */ /* 0x000fe40000000f00 */
[----:B-123--:R-:W-:Y:S05]  /*1b9e0*/  CALL.REL.NOINC `($__internal_10_$__cuda_sm70_shflsync_idx_p) ;  /* 0x00000b1000007944 */ /* 0x00efea0003c00000 */
[----:B------:R-:W-:Y:S01]  /*1b9f0*/  MOV R0, R211 ;  /* 0x000000d300007202 */ /* 0x000fe20000000f00 */
[----:B------:R-:W-:Y:S05]  /*1ba00*/  BRA `(.L_x_839) ;  /* 0xffffadd000007947 */ /* 0x000fea000383ffff */
.L_x_738:
[----:B------:R-:W-:Y:S01]  /*1ba10*/  IMAD.MOV.U32 R5, RZ, RZ, R12 ;  /* 0x000000ffff057224 */ /* 0x000fe200078e000c */
[----:B---3--:R-:W-:Y:S01]  /*1ba20*/  MOV R2, 0x3 ;  /* 0x0000000300027802 */ /* 0x008fe20000000f00 */
        /* <DEDUP_REMOVED lines=11> */
.L_x_742:
[----:B------:R-:W-:Y:S01]  /*1bae0*/  IMAD.MOV.U32 R5, RZ, RZ, R10 ;  /* 0x000000ffff057224 */ /* 0x000fe200078e000a */
[----:B------:R-:W-:Y:S01]  /*1baf0*/  MOV R2, RZ ;  /* 0x000000ff00027202 */ /* 0x000fe20000000f00 */
[----:B------:R-:W-:Y:S01]  /*1bb00*/  IMAD.MOV.U32 R211, RZ, RZ, 0x1c1f ;  /* 0x00001c1fffd37424 */ /* 0x000fe200078e00ff */
[----:B------:R-:W-:Y:S02]  /*1bb10*/  MOV R3, 0x1bb30 ;  /* 0x0001bb3000037802 */ /* 0x000fe40000000f00 */
[----:B------:R-:W-:Y:S05]  /*1bb20*/  CALL.REL.NOINC `($__internal_10_$__cuda_sm70_shflsync_idx_p) ;  /* 0x000009d000007944 */ /* 0x000fea0003c00000 */
[----:B------:R-:W-:Y:S01]  /*1bb30*/  MOV R4, R211 ;  /* 0x000000d300047202 */ /* 0x000fe20000000f00 */
[----:B------:R-:W-:Y:S05]  /*1bb40*/  BRA `(.L_x_841) ;  /* 0xffffbed000007947 */ /* 0x000fea000383ffff */
.L_x_743:
[----:B------:R-:W-:Y:S01]  /*1bb50*/  IMAD.MOV.U32 R5, RZ, RZ, R13 ;  /* 0x000000ffff057224 */ /* 0x000fe200078e000d */
[----:B------:R-:W-:Y:S01]  /*1bb60*/  MOV R2, RZ ;  /* 0x000000ff00027202 */ /* 0x000fe20000000f00 */
[----:B------:R-:W-:Y:S01]  /*1bb70*/  IMAD.MOV.U32 R211, RZ, RZ, 0x1c1f ;  /* 0x00001c1fffd37424 */ /* 0x000fe200078e00ff */
[----:B------:R-:W-:Y:S02]  /*1bb80*/  MOV R3, 0x1bba0 ;  /* 0x0001bba000037802 */ /* 0x000fe40000000f00 */
[----:B-12---:R-:W-:Y:S05]  /*1bb90*/  CALL.REL.NOINC `($__internal_10_$__cuda_sm70_shflsync_idx_p) ;  /* 0x0000096000007944 */ /* 0x006fea0003c00000 */
[----:B------:R-:W-:Y:S01]  /*1bba0*/  MOV R0, R211 ;  /* 0x000000d300007202 */ /* 0x000fe20000000f00 */
[----:B------:R-:W-:Y:S05]  /*1bbb0*/  BRA `(.L_x_842) ;  /* 0xffffbe8000007947 */ /* 0x000fea000383ffff */
.L_x_746:
        /* <DEDUP_REMOVED lines=13> */
.L_x_749:
[----:B------:R-:W-:Y:S01]  /*1bc90*/  IMAD.MOV.U32 R5, RZ, RZ, R10 ;  /* 0x000000ffff057224 */ /* 0x000fe200078e000a */
[----:B-1----:R-:W-:Y:S01]  /*1bca0*/  MOV R2, 0x2 ;  /* 0x0000000200027802 */ /* 0x002fe20000000f00 */
[----:B------:R-:W-:Y:S01]  /*1bcb0*/  IMAD.MOV.U32 R211, RZ, RZ, 0x1c1f ;  /* 0x00001c1fffd37424 */ /* 0x000fe200078e00ff */
[----:B------:R-:W-:Y:S02]  /*1bcc0*/  MOV R3, 0x1bce0 ;  /* 0x0001bce000037802 */ /* 0x000fe40000000f00 */
[----:B--234-:R-:W-:Y:S05]  /*1bcd0*/  CALL.REL.NOINC `($__internal_10_$__cuda_sm70_shflsync_idx_p) ;  /* 0x0000082000007944 */ /* 0x01cfea0003c00000 */
[----:B------:R-:W-:Y:S01]  /*1bce0*/  MOV R4, R211 ;  /* 0x000000d300047202 */ /* 0x000fe20000000f00 */
[----:B------:R-:W-:Y:S05]  /*1bcf0*/  BRA `(.L_x_844) ;  /* 0xffffc02000007947 */ /* 0x000fea000383ffff */
.L_x_750:
[----:B------:R-:W-:Y:S01]  /*1bd00*/  IMAD.MOV.U32 R5, RZ, RZ, R13 ;  /* 0x000000ffff057224 */ /* 0x000fe200078e000d */
[----:B------:R-:W-:Y:S01]  /*1bd10*/  MOV R2, 0x2 ;  /* 0x0000000200027802 */ /* 0x000fe20000000f00 */
[----:B------:R-:W-:Y:S01]  /*1bd20*/  IMAD.MOV.U32 R211, RZ, RZ, 0x1c1f ;  /* 0x00001c1fffd37424 */ /* 0x000fe200078e00ff */
[----:B------:R-:W-:Y:S02]  /*1bd30*/  MOV R3, 0x1bd50 ;  /* 0x0001bd5000037802 */ /* 0x000fe40000000f00 */
[----:B-1234-:R-:W-:Y:S05]  /*1bd40*/  CALL.REL.NOINC `($__internal_10_$__cuda_sm70_shflsync_idx_p) ;  /* 0x000007b000007944 */ /* 0x01efea0003c00000 */
[----:B------:R-:W-:Y:S01]  /*1bd50*/  MOV R0, R211 ;  /* 0x000000d300007202 */ /* 0x000fe20000000f00 */
[----:B------:R-:W-:Y:S05]  /*1bd60*/  BRA `(.L_x_845) ;  /* 0xffffbfd000007947 */ /* 0x000fea000383ffff */
.L_x_753:
        /* <DEDUP_REMOVED lines=13> */
.L_x_755:
[----:B------:R-:W-:Y:S01]  /*1be40*/  IMAD.MOV.U32 R5, RZ, RZ, R74 ;  /* 0x000000ffff057224 */ /* 0x000fe200078e004a */
[----:B------:R-:W-:Y:S01]  /*1be50*/  MOV R2, RZ ;  /* 0x000000ff00027202 */ /* 0x000fe20000000f00 */
[----:B------:R-:W-:Y:S01]  /*1be60*/  IMAD.MOV.U32 R211, RZ, RZ, 0x1f ;  /* 0x0000001fffd37424 */ /* 0x000fe200078e00ff */
[----:B------:R-:W-:Y:S02]  /*1be70*/  MOV R3, 0x1be90 ;  /* 0x0001be9000037802 */ /* 0x000fe40000000f00 */
[----:B------:R-:W-:Y:S05]  /*1be80*/  CALL.REL.NOINC `($__internal_10_$__cuda_sm70_shflsync_idx_p) ;  /* 0x0000067000007944 */ /* 0x000fea0003c00000 */
[----:B------:R-:W-:Y:S01]  /*1be90*/  MOV R9, R211 ;  /* 0x000000d300097202 */ /* 0x000fe20000000f00 */
[----:B------:R-:W-:Y:S05]  /*1bea0*/  BRA `(.L_x_847) ;  /* 0xffffc22000007947 */ /* 0x000fea000383ffff */
.L_x_756:
[----:B------:R-:W-:Y:S01]  /*1beb0*/  IMAD.MOV.U32 R5, RZ, RZ, R74 ;  /* 0x000000ffff057224 */ /* 0x000fe200078e004a */
[----:B------:R-:W-:Y:S01]  /*1bec0*/  MOV R2, 0x1 ;  /* 0x0000000100027802 */ /* 0x000fe20000000f00 */
[----:B------:R-:W-:Y:S01]  /*1bed0*/  IMAD.MOV.U32 R211, RZ, RZ, 0x1f ;  /* 0x0000001fffd37424 */ /* 0x000fe200078e00ff */
[----:B------:R-:W-:Y:S02]  /*1bee0*/  MOV R3, 0x1bf00 ;  /* 0x0001bf0000037802 */ /* 0x000fe40000000f00 */
[----:B-12---:R-:W-:Y:S05]  /*1bef0*/  CALL.REL.NOINC `($__internal_10_$__cuda_sm70_shflsync_idx_p) ;  /* 0x0000060000007944 */ /* 0x006fea0003c00000 */
[----:B------:R-:W-:Y:S01]  /*1bf00*/  MOV R8, R211 ;  /* 0x000000d300087202 */ /* 0x000fe20000000f00 */
[----:B------:R-:W-:Y:S05]  /*1bf10*/  BRA `(.L_x_848) ;  /* 0xffffc1d000007947 */ /* 0x000fea000383ffff */
.L_x_757:
[----:B------:R-:W-:Y:S02]  /*1bf20*/  MOV R2, 0x1 ;  /* 0x0000000100027802 */ /* 0x000fe40000000f00 */
[----:B------:R-:W-:-:S02]  /*1bf30*/  MOV R3, 0x1bf50 ;  /* 0x0001bf5000037802 */ /* 0x000fc40000000f00 */
[----:B-1234-:R-:W-:Y:S05]  /*1bf40*/  CALL.REL.NOINC `($__internal_11_$__cuda_sm70_shflsync_up_p) ;  /* 0x0000061000007944 */ /* 0x01efea0003c00000 */
[----:B------:R-:W-:Y:S05]  /*1bf50*/  BRA `(.L_x_849) ;  /* 0xffffc2c000007947 */ /* 0x000fea000383ffff */
.L_x_758:
[----:B------:R-:W-:Y:S02]  /*1bf60*/  MOV R2, 0x2 ;  /* 0x0000000200027802 */ /* 0x000fe40000000f00 */
[----:B------:R-:W-:-:S02]  /*1bf70*/  MOV R3, 0x1bf90 ;  /* 0x0001bf9000037802 */ /* 0x000fc40000000f00 */
[----:B--2-4-:R-:W-:Y:S05]  /*1bf80*/  CALL.REL.NOINC `($__internal_11_$__cuda_sm70_shflsync_up_p) ;  /* 0x000005d000007944 */ /* 0x014fea0003c00000 */
        /* <DEDUP_REMOVED lines=24> */
.L_x_762:
[----:B------:R-:W-:Y:S02]  /*1c110*/  MOV R2, 0x1 ;  /* 0x0000000100027802 */ /* 0x000fe40000000f00 */
[----:B------:R-:W-:Y:S02]  /*1c120*/  MOV R3, 0x1c140 ;  /* 0x0001c14000037802 */ /* 0x000fe40000000f00 */
[----:B------:R-:W-:Y:S05]  /*1c130*/  CALL.REL.NOINC `($__internal_11_$__cuda_sm70_shflsync_up_p) ;  /* 0x0000042000007944 */ /* 0x000fea0003c00000 */
[----:B------:R-:W-:Y:S01]  /*1c140*/  MOV R2, R4 ;  /* 0x0000000400027202 */ /* 0x000fe20000000f00 */
[----:B------:R-:W-:Y:S05]  /*1c150*/  BRA `(.L_x_851) ;  /* 0xffffc32000007947 */ /* 0x000fea000383ffff */
.L_x_763:
        /* <DEDUP_REMOVED lines=27> */
.L_x_765:
[----:B------:R-:W-:Y:S02]  /*1c310*/  SEL R0, RZ, 0x1, P0 ;  /* 0x00000001ff007807 */ /* 0x000fe40000000000 */
[----:B------:R-:W-:Y:S02]  /*1c320*/  MOV R2, 0x1c340 ;  /* 0x0001c34000027802 */ /* 0x000fe40000000f00 */
[----:B-1----:R-:W-:Y:S05]  /*1c330*/  CALL.REL.NOINC `($__internal_12_$__cuda_sm70_votesync_ballot) ;  /* 0x0000029000007944 */ /* 0x002fea0003c00000 */
[----:B------:R-:W-:Y:S01]  /*1c340*/  MOV R11, R0 ;  /* 0x00000000000b7202 */ /* 0x000fe20000000f00 */
[----:B------:R-:W-:Y:S05]  /*1c350*/  BRA `(.L_x_853) ;  /* 0xffffc2b000007947 */ /* 0x000fea000383ffff */
.L_x_766:
[----:B------:R-:W-:Y:S01]  /*1c360*/  IMAD.MOV.U32 R5, RZ, RZ, R6 ;  /* 0x000000ffff057224 */ /* 0x000fe200078e0006 */
[----:B--2---:R-:W-:Y:S01]  /*1c370*/  MOV R2, R0 ;  /* 0x0000000000027202 */ /* 0x004fe20000000f00 */
[----:B------:R-:W-:Y:S01]  /*1c380*/  IMAD.MOV.U32 R211, RZ, RZ, 0x1f ;  /* 0x0000001fffd37424 */ /* 0x000fe200078e00ff */
[----:B------:R-:W-:Y:S02]  /*1c390*/  MOV R3, 0x1c3b0 ;  /* 0x0001c3b000037802 */ /* 0x000fe40000000f00 */
[----:B-1----:R-:W-:Y:S05]  /*1c3a0*/  CALL.REL.NOINC `($__internal_10_$__cuda_sm70_shflsync_idx_p) ;  /* 0x0000015000007944 */ /* 0x002fea0003c00000 */
[----:B------:R-:W-:Y:S01]  /*1c3b0*/  IMAD.MOV.U32 R8, RZ, RZ, R211 ;  /* 0x000000ffff087224 */ /* 0x000fe200078e00d3 */
[----:B------:R-:W-:Y:S01]  /*1c3c0*/  MOV R2, R0 ;  /* 0x0000000000027202 */ /* 0x000fe20000000f00 */
[----:B------:R-:W-:Y:S01]  /*1c3d0*/  IMAD.MOV.U32 R5, RZ, RZ, R7 ;  /* 0x000000ffff057224 */ /* 0x000fe200078e0007 */
[----:B------:R-:W-:-:S02]  /*1c3e0*/  MOV R211, 0x1f ;  /* 0x0000001f00d37802 */ /* 0x000fc40000000f00 */
[----:B------:R-:W-:Y:S02]  /*1c3f0*/  MOV R3, 0x1c410 ;  /* 0x0001c41000037802 */ /* 0x000fe40000000f00 */
[----:B------:R-:W-:Y:S05]  /*1c400*/  CALL.REL.NOINC `($__internal_10_$__cuda_sm70_shflsync_idx_p) ;  /* 0x000000f000007944 */ /* 0x000fea0003c00000 */
[----:B------:R-:W-:Y:S01]  /*1c410*/  MOV R7, R211 ;  /* 0x000000d300077202 */ /* 0x000fe20000000f00 */
[----:B------:R-:W-:Y:S05]  /*1c420*/  BRA `(.L_x_854) ;  /* 0xffffc25000007947 */ /* 0x000fea000383ffff */
.L_x_769:
[----:B------:R-:W-:Y:S01]  /*1c430*/  IMAD.MOV.U32 R5, RZ, RZ, R4 ;  /* 0x000000ffff057224 */ /* 0x000fe200078e0004 */
[----:B--2---:R-:W-:Y:S01]  /*1c440*/  MOV R2, R0 ;  /* 0x0000000000027202 */ /* 0x004fe20000000f00 */
[----:B------:R-:W-:Y:S01]  /*1c450*/  IMAD.MOV.U32 R211, RZ, RZ, 0x1f ;  /* 0x0000001fffd37424 */ /* 0x000fe200078e00ff */
[----:B------:R-:W-:Y:S02]  /*1c460*/  MOV R3, 0x1c480 ;  /* 0x0001c48000037802 */ /* 0x000fe40000000f00 */
[----:B-1--4-:R-:W-:Y:S05]  /*1c470*/  CALL.REL.NOINC `($__internal_10_$__cuda_sm70_shflsync_idx_p) ;  /* 0x0000008000007944 */ /* 0x012fea0003c00000 */
[----:B------:R-:W-:Y:S01]  /*1c480*/  MOV R12, R211 ;  /* 0x000000d3000c7202 */ /* 0x000fe20000000f00 */
[----:B------:R-:W-:Y:S05]  /*1c490*/  BRA `(.L_x_768) ;  /* 0xffffc24000007947 */ /* 0x000fea000383ffff */
        .weak           $__internal_9_$__cuda_sm70_shflsync_bfly_p
        .type           $__internal_9_$__cuda_sm70_shflsync_bfly_p,@function
        .size           $__internal_9_$__cuda_sm70_shflsync_bfly_p,($__internal_10_$__cuda_sm70_shflsync_idx_p - $__internal_9_$__cuda_sm70_shflsync_bfly_p)
$__internal_9_$__cuda_sm70_shflsync_bfly_p:
[----:B------:R-:W-:Y:S02]  /*1c4a0*/  MOV R162, 0xffffffff ;  /* 0xffffffff00a27802 */ /* 0x000fe40000000f00 */
[----:B------:R-:W-:Y:S02]  /*1c4b0*/  MOV R3, 0x1f ;  /* 0x0000001f00037802 */ /* 0x000fe40000000f00 */
[----:B------:R-:W-:Y:S04]  /*1c4c0*/  WARPSYNC R162 ;  /* 0x000000a200007348 */ /* 0x000fe80003800000 */
[----:B------:R1:W2:Y:S02]  /*1c4d0*/  SHFL.BFLY PT, R0, R4, R0, R3 ;  /* 0x0c00000004007389 */ /* 0x0002a400000e0003 */
[----:B-1----:R-:W-:-:S04]  /*1c4e0*/  MOV R3, 0x0 ;  /* 0x0000000000037802 */ /* 0x002fc80000000f00 */
[----:B--2---:R-:W-:Y:S05]  /*1c4f0*/  RET.REL.NODEC R2 `(_ZN7cutlass13device_kernelIN5flash19enable_sm80_to_sm89INS1_16FlashAttnFwdSm80INS1_25CollectiveMainloopFwdSm80ILi4ELi1ELb0EN4cute5tupleIJNS5_1CILi128EEENS7_ILi48EEENS7_ILi96EEEEEELi96ENS_10bfloat16_tEfNS_4arch4Sm80ELb0ELb1ELb1ELb1ELb1ELb0ELb1ELb1EEENS1_21CollectiveEpilogueFwdINS6_IJS8_SA_S9_EEENS6_IJNS7_ILi1EEESI_SI_EEESC_SE_Li128ELb1ELb1ELb1ELb0EEENS1_36VarlenDynamicPersistentTileSchedulerILi128ELi48ELi128ELi128ELb1ELb1ELb0ELb1ELb0ELb1EEEEEEEEEvNT_6ParamsE) ;  /* 0xfffe3b0002007950 */ /* 0x004fea0003c3ffff */
        .weak           $__internal_10_$__cuda_sm70_shflsync_idx_p
        .type           $__internal_10_$__cuda_sm70_shflsync_idx_p,@function
        .size           $__internal_10_$__cuda_sm70_shflsync_idx_p,($__internal_11_$__cuda_sm70_shflsync_up_p - $__internal_10_$__cuda_sm70_shflsync_idx_p)
$__internal_10_$__cuda_sm70_shflsync_idx_p:
[----:B------:R-:W-:-:S04]  /*1c500*/  MOV R212, 0xffffffff ;  /* 0xffffffff00d47802 */ /* 0x000fc80000000f00 */
[----:B------:R-:W-:Y:S04]  /*1c510*/  WARPSYNC R212 ;  /* 0x000000d400007348 */ /* 0x000fe80003800000 */
[----:B------:R1:W2:Y:S02]  /*1c520*/  SHFL.IDX PT, R211, R5, R2, R211 ;  /* 0x0000000205d37389 */ /* 0x0002a400000e00d3 */
[----:B-1----:R-:W-:Y:S02]  /*1c530*/  MOV R2, R3 ;  /* 0x0000000300027202 */ /* 0x002fe40000000f00 */
[----:B------:R-:W-:-:S04]  /*1c540*/  MOV R3, 0x0 ;  /* 0x0000000000037802 */ /* 0x000fc80000000f00 */
[----:B--2---:R-:W-:Y:S05]  /*1c550*/  RET.REL.NODEC R2 `(_ZN7cutlass13device_kernelIN5flash19enable_sm80_to_sm89INS1_16FlashAttnFwdSm80INS1_25CollectiveMainloopFwdSm80ILi4ELi1ELb0EN4cute5tupleIJNS5_1CILi128EEENS7_ILi48EEENS7_ILi96EEEEEELi96ENS_10bfloat16_tEfNS_4arch4Sm80ELb0ELb1ELb1ELb1ELb1ELb0ELb1ELb1EEENS1_21CollectiveEpilogueFwdINS6_IJS8_SA_S9_EEENS6_IJNS7_ILi1EEESI_SI_EEESC_SE_Li128ELb1ELb1ELb1ELb0EEENS1_36VarlenDynamicPersistentTileSchedulerILi128ELi48ELi128ELi128ELb1ELb1ELb0ELb1ELb0ELb1EEEEEEEEEvNT_6ParamsE) ;  /* 0xfffe3aa002007950 */ /* 0x004fea0003c3ffff */
        .weak           $__internal_11_$__cuda_sm70_shflsync_up_p
        .type           $__internal_11_$__cuda_sm70_shflsync_up_p,@function
        .size           $__internal_11_$__cuda_sm70_shflsync_up_p,($__internal_12_$__cuda_sm70_votesync_ballot - $__internal_11_$__cuda_sm70_shflsync_up_p)
$__internal_11_$__cuda_sm70_shflsync_up_p:
[----:B------:R-:W-:Y:S02]  /*1c560*/  IMAD.MOV.U32 R4, RZ, RZ, RZ ;  /* 0x000000ffff047224 */ /* 0x000fe400078e00ff */
[----:B------:R-:W-:-:S04]  /*1c570*/  IMAD.MOV.U32 R10, RZ, RZ, -0x1 ;  /* 0xffffffffff0a7424 */ /* 0x000fc800078e00ff */
[----:B------:R-:W-:Y:S04]  /*1c580*/  WARPSYNC R10 ;  /* 0x0000000a00007348 */ /* 0x000fe80003800000 */
[----:B------:R1:W2:Y:S02]  /*1c590*/  SHFL.UP PT, R4, R0, R2, R4 ;  /* 0x0400000200047389 */ /* 0x0002a400000e0004 */
[----:B-1----:R-:W-:Y:S02]  /*1c5a0*/  MOV R2, R3 ;  /* 0x0000000300027202 */ /* 0x002fe40000000f00 */
[----:B------:R-:W-:-:S04]  /*1c5b0*/  MOV R3, 0x0 ;  /* 0x0000000000037802 */ /* 0x000fc80000000f00 */
[----:B--2---:R-:W-:Y:S05]  /*1c5c0*/  RET.REL.NODEC R2 `(_ZN7cutlass13device_kernelIN5flash19enable_sm80_to_sm89INS1_16FlashAttnFwdSm80INS1_25CollectiveMainloopFwdSm80ILi4ELi1ELb0EN4cute5tupleIJNS5_1CILi128EEENS7_ILi48EEENS7_ILi96EEEEEELi96ENS_10bfloat16_tEfNS_4arch4Sm80ELb0ELb1ELb1ELb1ELb1ELb0ELb1ELb1EEENS1_21CollectiveEpilogueFwdINS6_IJS8_SA_S9_EEENS6_IJNS7_ILi1EEESI_SI_EEESC_SE_Li128ELb1ELb1ELb1ELb0EEENS1_36VarlenDynamicPersistentTileSchedulerILi128ELi48ELi128ELi128ELb1ELb1ELb0ELb1ELb0ELb1EEEEEEEEEvNT_6ParamsE) ;  /* 0xfffe3a3002007950 */ /* 0x004fea0003c3ffff */
        .weak           $__internal_12_$__cuda_sm70_votesync_ballot
        .type           $__internal_12_$__cuda_sm70_votesync_ballot,@function
        .size           $__internal_12_$__cuda_sm70_votesync_ballot,(.L_x_1827 - $__internal_12_$__cuda_sm70_votesync_ballot)
$__internal_12_$__cuda_sm70_votesync_ballot:
[----:B------:R-:W-:Y:S01]  /*1c5d0*/  ISETP.NE.U32.AND P0, PT, R0, 0x1, PT ;  /* 0x000000010000780c */ /* 0x000fe20003f05070 */
[----:B------:R-:W-:-:S04]  /*1c5e0*/  IMAD.MOV.U32 R3, RZ, RZ, -0x1 ;  /* 0xffffffffff037424 */ /* 0x000fc800078e00ff */
[----:B------:R-:W-:Y:S08]  /*1c5f0*/  WARPSYNC R3 ;  /* 0x0000000300007348 */ /* 0x000ff00003800000 */
[----:B------:R-:W-:-:S04]  /*1c600*/  VOTE.ANY R0, PT, !P0 ;  /* 0x0000000000007806 */ /* 0x000fc800040e0100 */
[----:B------:R-:W-:Y:S01]  /*1c610*/  LOP3.LUT R0, R0, R3, RZ, 0xc0, !PT ;  /* 0x0000000300007212 */ /* 0x000fe200078ec0ff */
[----:B------:R-:W-:-:S04]  /*1c620*/  IMAD.MOV.U32 R3, RZ, RZ, 0x0 ;  /* 0x00000000ff037424 */ /* 0x000fc800078e00ff */
[----:B------:R-:W-:Y:S05]  /*1c630*/  RET.REL.NODEC R2 `(_ZN7cutlass13device_kernelIN5flash19enable_sm80_to_sm89INS1_16FlashAttnFwdSm80INS1_25CollectiveMainloopFwdSm80ILi4ELi1ELb0EN4cute5tupleIJNS5_1CILi128EEENS7_ILi48EEENS7_ILi96EEEEEELi96ENS_10bfloat16_tEfNS_4arch4Sm80ELb0ELb1ELb1ELb1ELb1ELb0ELb1ELb1EEENS1_21CollectiveEpilogueFwdINS6_IJS8_SA_S9_EEENS6_IJNS7_ILi1EEESI_SI_EEESC_SE_Li128ELb1ELb1ELb1ELb0EEENS1_36VarlenDynamicPersistentTileSchedulerILi128ELi48ELi128ELi128ELb1ELb1ELb0ELb1ELb0ELb1EEEEEEEEEvNT_6ParamsE) ;  /* 0xfffe39c002007950 */ /* 0x000fea0003c3ffff */
.L_x_855:
        /* <DEDUP_REMOVED lines=12> */
.L_x_1827:


//--------------------- .text._ZN7cutlass13device_kernelIN5flash19enable_sm80_to_sm89INS1_16FlashAttnFwdSm80INS1_25CollectiveMainloopFwdSm80ILi4ELi1ELb0EN4cute5tupleIJNS5_1CILi128EEENS7_ILi48EEENS7_ILi96EEEEEELi96ENS_10bfloat16_tEfNS_4arch4Sm80ELb0ELb1ELb1ELb1ELb1ELb1ELb1ELb1EEENS1_21CollectiveEpilogueFwdINS6_IJS8_SA_S9_EEENS6_IJNS7_ILi1EEESI_SI_EEESC_SE_Li128ELb1ELb1ELb1ELb0EEENS1_36VarlenDynamicPersistentTileSchedulerILi128ELi48ELi128ELi128ELb1ELb1ELb0ELb1ELb0ELb1EEEEEEEEEvNT_6ParamsE --------------------------
	.section	.text._ZN7cutlass13device_kernelIN5flash19enable_sm80_to_sm89INS1_16FlashAttnFwdSm80INS1_25CollectiveMainloopFwdSm80ILi4ELi1ELb0EN4cute5tupleIJNS5_1CILi128EEENS7_ILi48EEENS7_ILi96EEEEEELi96ENS_10bfloat16_tEfNS_4arch4Sm80ELb0ELb1ELb1ELb1ELb1ELb1ELb1ELb1EEENS1_21CollectiveEpilogueFwdINS6_IJS8_SA_S9_EEENS6_IJNS7_ILi1EEESI_SI_EEESC_SE_Li128ELb1ELb1ELb1ELb0EEENS1_36VarlenDynamicPersistentTileSchedulerILi128ELi48ELi128ELi128ELb1ELb1ELb0ELb1ELb0ELb1EEEEEEEEEvNT_6ParamsE,"ax",@progbits
	.sectioninfo	@"SHI_REGISTERS=255"
	.align	128
.text._ZN7cutlass13device_kernelIN5flash19enable_sm80_to_sm89INS1_16FlashAttnFwdSm80INS1_25CollectiveMainloopFwdSm80ILi4ELi1ELb0EN4cute5tupleIJNS5_1CILi128EEENS7_ILi48EEENS7_ILi96EEEEEELi96ENS_10bfloat16_tEfNS_4arch4Sm80ELb0ELb1ELb1ELb1ELb1ELb1ELb1ELb1EEENS1_21CollectiveEpilogueFwdINS6_IJS8_SA_S9_EEENS6_IJNS7_ILi1EEESI_SI_EEESC_SE_Li128ELb1ELb1ELb1ELb0EEENS1_36VarlenDynamicPersistentTileSchedulerILi128ELi48ELi128ELi128ELb1ELb1ELb0ELb1ELb0ELb1EEEEEEEEEvNT_6ParamsE:
        .type           _ZN7cutlass13device_kernelIN5flash19enable_sm80_to_sm89INS1_16FlashAttnFwdSm80INS1_25CollectiveMainloopFwdSm80ILi4ELi1ELb0EN4cute5tupleIJNS5_1CILi128EEENS7_ILi48EEENS7_ILi96EEEEEELi96ENS_10bfloat16_tEfNS_4arch4Sm80ELb0ELb1ELb1ELb1ELb1ELb1ELb1ELb1EEENS1_21CollectiveEpilogueFwdINS6_IJS8_SA_S9_EEENS6_IJNS7_ILi1EEESI_SI_EEESC_SE_Li128ELb1ELb1ELb1ELb0EEENS1_36VarlenDynamicPersistentTileSchedulerILi128ELi48ELi128ELi128ELb1ELb1ELb0ELb1ELb0ELb1EEEEEEEEEvNT_6ParamsE,@function
        .size           _ZN7cutlass13device_kernelIN5flash19enable_sm80_to_sm89INS1_16FlashAttnFwdSm80INS1_25CollectiveMainloopFwdSm80ILi4ELi1ELb0EN4cute5tupleIJNS5_1CILi128EEENS7_ILi48EEENS7_ILi96EEEEEELi96ENS_10bfloat16_tEfNS_4arch4Sm80ELb0ELb1ELb1ELb1ELb1ELb1ELb1ELb1EEENS1_21CollectiveEpilogueFwdINS6_IJS8_SA_S9_EEENS6_IJNS7_ILi1EEESI_SI_EEESC_SE_Li128ELb1ELb1ELb1ELb0EEENS1_36VarlenDynamicPersistentTileSchedulerILi128ELi48ELi128ELi128ELb1ELb1ELb0ELb1ELb0ELb1EEEEEEEEEvNT_6ParamsE,(.L_x_1832 - _ZN7cutlass13device_kernelIN5flash19enable_sm80_to_sm89INS1_16FlashAttnFwdSm80INS1_25CollectiveMainloopFwdSm80ILi4ELi1ELb0EN4cute5tupleIJNS5_1CILi128EEENS7_ILi48EEENS7_ILi96EEEEEELi96ENS_10bfloat16_tEfNS_4arch4Sm80ELb0ELb1ELb1ELb1ELb1ELb1ELb1ELb1EEENS1_21CollectiveEpilogueFwdINS6_IJS8_SA_S9_EEENS6_IJNS7_ILi1EEESI_SI_EEESC_SE_Li128ELb1ELb1ELb1ELb0EEENS1_36VarlenDynamicPersistentTileSchedulerILi128ELi48ELi128ELi128ELb1ELb1ELb0ELb1ELb0ELb1EEEEEEEEEvNT_6ParamsE)
        .other          _ZN7cutlass13device_kernelIN5flash19enable_sm80_to_sm89INS1_16FlashAttnFwdSm80INS1_25CollectiveMainloopFwdSm80ILi4ELi1ELb0EN4cute5tupleIJNS5_1CILi128EEENS7_ILi48EEENS7_ILi96EEEEEELi96ENS_10bfloat16_tEfNS_4arch4Sm80ELb0ELb1ELb1ELb1ELb1ELb1ELb1ELb1EEENS1_21CollectiveEpilogueFwdINS6_IJS8_SA_S9_EEENS6_IJNS7_ILi1EEESI_SI_EEESC_SE_Li128ELb1ELb1ELb1ELb0EEENS1_36VarlenDynamicPersistentTileSchedulerILi128ELi48ELi128ELi128ELb1ELb1ELb0ELb1ELb0ELb1EEEEEEEEEvNT_6ParamsE,@"STO_CUDA_ENTRY STV_DEFAULT"
_ZN7cutlass13device_kernelIN5flash19enable_sm80_to_sm89INS1_16FlashAttnFwdSm80INS1_25CollectiveMainloopFwdSm80ILi4ELi1ELb0EN4cute5tupleIJNS5_1CILi128EEENS7_ILi48EEENS7_ILi96EEEEEELi96ENS_10bfloat16_tEfNS_4arch4Sm80ELb0ELb1ELb1ELb1ELb1ELb1ELb1ELb1EEENS1_21CollectiveEpilogueFwdINS6_IJS8_SA_S9_EEENS6_IJNS7_ILi1EEESI_SI_EEESC_SE_Li128ELb1ELb1ELb1ELb0EEENS1_36VarlenDynamicPersistentTileSchedulerILi128ELi48ELi128ELi128ELb1ELb1ELb0ELb1ELb0ELb1EEEEEEEEEvNT_6ParamsE:
        /* <DEDUP_REMOVED lines=54> */
.L_x_861:
        /* <DEDUP_REMOVED lines=16> */
.L_x_1170:
        /* <DEDUP_REMOVED lines=16> */
.L_x_1171:
[----:B--2---:R-:W-:-:S05]  /*0560*/  IMAD R0, R0, c[0x0][0x538], RZ ;  /* 0x00014e0000007a24 */ /* 0x004fca00078e02ff */
[----:B------:R-:W-:-:S04]  /*0570*/  IADD3 R7, R0, R7, RZ ;  /* 0x0000000700077210 */ /* 0x000fc80007ffe0ff */
[----:B------:R-:W-:-:S13]  /*0580*/  ISETP.GT.AND P0, PT, R7, UR4, PT ;  /* 0x0000000407007c0c */ /* 0x000fda000bf04270 */
[----:B-1----:R-:W-:Y:S05]  /*0590*/  @!P0 BRA `(.L_x_861) ;  /* 0xfffffdc000008947 */ /* 0x002fea000383ffff */
.L_x_857:
[----:B------:R-:W-:-:S05]  /*05a0*/  IADD3 R10, -R0, R7, RZ ;  /* 0x00000007000a7210 */ /* 0x000fca0007ffe1ff */
[----:B------:R-:W-:-:S05]  /*05b0*/  IMAD R0, R4, c[0x0][0x538], R10 ;  /* 0x00014e0004007a24 */ /* 0x000fca00078e020a */
[----:B------:R-:W-:Y:S01]  /*05c0*/  ISETP.GT.AND P0, PT, R0, UR4, PT ;  /* 0x0000000400007c0c */ /* 0x000fe2000bf04270 */
[----:B------:R-:W-:-:S12]  /*05d0*/  BRA.DIV ~URZ, `(.L_x_862) ;  /* 0x000267027f007947 */ /* 0x000fd8000b800000 */
[----:B------:R-:W-:-:S04]  /*05e0*/  VOTE.ANY R7, PT, !P0 ;  /* 0x0000000000077806 */ /* 0x000fc800040e0100 */
.L_x_1172:
[----:B------:R-:W1:Y:S02]  /*05f0*/  POPC R0, R7 ;  /* 0x0000000700007309 */ /* 0x000e640000000000 */
[----:B-1----:R-:W-:-:S05]  /*0600*/  IADD3 R2, R0, R6, RZ ;  /* 0x0000000600027210 */ /* 0x002fca0007ffe0ff */
[----:B------:R1:W-:Y:S01]  /*0610*/  STL [R1+0x8c], R2 ;  /* 0x00008c0201007387 */ /* 0x0003e20000100800 */
[----:B------:R-:W-:Y:S05]  /*0620*/  BRA.DIV ~URZ, `(.L_x_863) ;  /* 0x000267027f007947 */ /* 0x000fea000b800000 */
[----:B------:R2:W3:Y:S01]  /*0630*/  SHFL.IDX PT, R12, R9, R0, 0x1f ;  /* 0x00001f00090c7589 */ /* 0x0004e200000e0000 */
[----:B------:R-:W-:-:S03]  /*0640*/  MOV R5, RZ ;  /* 0x000000ff00057202 */ /* 0x000fc60000000f00 */
[----:B------:R2:W4:Y:S04]  /*0650*/  SHFL.IDX PT, R9, R8, R0, 0x1f ;  /* 0x00001f0008097589 */ /* 0x00052800000e0000 */
.L_x_1173:
[----:B------:R-:W-:Y:S01]  /*0660*/  ISETP.NE.AND P0, PT, R7, RZ, PT ;  /* 0x000000ff0700720c */ /* 0x000fe20003f05270 */
[----:B------:R-:W-:-:S12]  /*0670*/  BSSY B0, `(.L_x_864) ;  /* 0x0000005000007945 */ /* 0x000fd80003800000 */
[----:B------:R-:W-:Y:S05]  /*0680*/  @!P0 BRA `(.L_x_865) ;  /* 0x0000003000008947 */ /* 0x000fea0003800000 */
[----:B--2---:R-:W-:Y:S01]  /*0690*/  IADD3 R0, R0, -0x1, RZ ;  /* 0xffffffff00007810 */ /* 0x004fe20007ffe0ff */
[----:B------:R-:W-:Y:S05]  /*06a0*/  BRA.DIV ~URZ, `(.L_x_866) ;  /* 0x000267627f007947 */ /* 0x000fea000b800000 */
[----:B------:R2:W1:Y:S02]  /*06b0*/  SHFL.IDX PT, R5, R4, R0, 0x1f ;  /* 0x00001f0004057589 */ /* 0x00046400000e0000 */
.L_x_865:
[----:B------:R-:W-:Y:S05]  /*06c0*/  BSYNC B0 ;  /* 0x0000000000007941 */ /* 0x000fea0003800000 */
.L_x_864:
[----:B-12---:R-:W-:Y:S01]  /*06d0*/  IMAD R0, R5, c[0x0][0x538], R10 ;  /* 0x00014e0005007a24 */ /* 0x006fe200078e020a */
[----:B----4-:R-:W-:Y:S01]  /*06e0*/  ISETP.NE.AND P0, PT, R9, 0x1, PT ;  /* 0x000000010900780c */ /* 0x010fe20003f05270 */
[----:B------:R-:W-:Y:S03]  /*06f0*/  BSSY B0, `(.L_x_867) ;  /* 0x0000089000007945 */ /* 0x000fe60003800000 */
[----:B------:R1:W-:Y:S01]  /*0700*/  STL [R1+0x80], R0 ;  /* 0x0000800001007387 */ /* 0x0003e20000100800 */
        /* <DEDUP_REMOVED lines=65> */
.L_x_868:
        /* <DEDUP_REMOVED lines=70> */
.L_x_869:
[----:B------:R-:W-:Y:S05]  /*0f80*/  BSYNC B0 ;  /* 0x0000000000007941 */ /* 0x000fea0003800000 */
.L_x_867:
[----:B------:R-:W-:-:S04]  /*0f90*/  LOP3.LUT R0, RZ, R0, RZ, 0x33, !PT ;  /* 0x00000000ff007212 */ /* 0x000fc800078e33ff */
[----:B------:R-:W-:-:S05]  /*0fa0*/  IADD3 R0, R0, R12, RZ ;  /* 0x0000000c00007210 */ /* 0x000fca0007ffe0ff */
[----:B------:R2:W-:Y:S01]  /*0fb0*/  STL [R1+0x84], R0 ;  /* 0x0000840001007387 */ /* 0x0005e20000100800 */
[----:B------:R-:W-:Y:S05]  /*0fc0*/  BRA `(.L_x_870) ;  /* 0x0000006000007947 */ /* 0x000fea0003800000 */
.L_x_858:
[----:B------:R-:W-:Y:S01]  /*0fd0*/  MOV R0, UR4 ;  /* 0x0000000400007c02 */ /* 0x000fe20008000f00 */
[----:B------:R-:W-:Y:S04]  /*0fe0*/  STL [R1+0x84], RZ ;  /* 0x000084ff01007387 */ /* 0x000fe80000100800 */
[----:B------:R-:W-:Y:S04]  /*0ff0*/  STL [R1+0x88], RZ ;  /* 0x000088ff01007387 */ /* 0x000fe80000100800 */
[----:B------:R1:W-:Y:S02]  /*1000*/  STL [R1+0x80], R0 ;  /* 0x0000800001007387 */ /* 0x0003e40000100800 */
[----:B-1----:R-:W-:-:S05]  /*1010*/  MOV R0, c[0x0][0x53c] ;  /* 0x00014f0000007a02 */ /* 0x002fca0000000f00 */
[----:B------:R1:W-:Y:S02]  /*1020*/  STL [R1+0x8c], R0 ;  /* 0x00008c0001007387 */ /* 0x0003e40000100800 */
.L_x_870:
[----:B------:R-:W3:Y:S04]  /*1030*/  LDL R4, [R1+0x80] ;  /* 0x0000800001047983 */ /* 0x000ee80000100800 */
[----:B------:R-:W3:Y:S04]  /*1040*/  LDL R5, [R1+0x84] ;  /* 0x0000840001057983 */ /* 0x000ee80000100800 */
[----:B------:R-:W3:Y:S04]  /*1050*/  LDL R6, [R1+0x88] ;  /* 0x0000880001067983 */ /* 0x000ee80000100800 */
[----:B------:R-:W3:Y:S01]  /*1060*/  LDL R7, [R1+0x8c] ;  /* 0x00008c0001077983 */ /* 0x000ee20000100800 */
[----:B------:R-:W-:Y:S01]  /*1070*/  ISETP.NE.AND P0, PT, R13, RZ, PT ;  /* 0x000000ff0d00720c */ /* 0x000fe20003f05270 */
[----:B------:R-:W-:-:S12]  /*1080*/  WARPSYNC 0xffffffff ;  /* 0xffffffff00007948 */ /* 0x000fd80003800000 */
[----:B---3--:R3:W-:Y:S04]  /*1090*/  @!P0 STS.128 [0xc080], R4 ;  /* 0x00c08004ff008388 */ /* 0x0087e80000000c00 */
[----:B------:R-:W-:Y:S06]  /*10a0*/  BAR.ARV 0x5, 0x80 ;  /* 0x0142000000007b1d */ /* 0x000fec0000002000 */
.L_x_856:
[----:B-12---:R-:W2:Y:S02]  /*10b0*/  LDL R0, [R1+0x8c] ;  /* 0x00008c0001007983 */ /* 0x006ea40000100800 */
[----:B--2---:R-:W-:-:S13]  /*10c0*/  ISETP.GE.AND P0, PT, R0, c[0x0][0x53c], PT ;  /* 0x00014f0000007a0c */ /* 0x004fda0003f06270 */
[----:B------:R-:W-:Y:S05]  /*10d0*/  @P0 EXIT ;  /* 0x000000000000094d */ /* 0x000fea0003800000 */
[----:B------:R-:W1:Y:S01]  /*10e0*/  S2R R24, SR_TID.X ;  /* 0x0000000000187919 */ /* 0x000e620000002100 */
[----:B------:R-:W-:Y:S02]  /*10f0*/  ULDC UR4, c[0x0][0x2ac] ;  /* 0x0000ab0000047ab9 */ /* 0x000fe40000000800 */
[----:B------:R-:W-:Y:S02]  /*1100*/  ULDC UR6, c[0x0][0x1d0] ;  /* 0x0000740000067ab9 */ /* 0x000fe40000000800 */
[----:B------:R-:W-:Y:S01]  /*1110*/  UIMAD UR6, UR4, UR6, URZ ;  /* 0x00000006040672a4 */ /* 0x000fe2000f8e023f */
[----:B-1----:R-:W-:Y:S02]  /*1120*/  SHF.R.S32.HI R11, RZ, 0x1f, R24 ;  /* 0x0000001fff0b7819 */ /* 0x002fe40000011418 */
[-C--:B------:R-:W-:Y:S02]  /*1130*/  LEA.HI R20, R24, R24.reuse, RZ, 0x1 ;  /* 0x0000001818147211 */ /* 0x080fe400078f08ff */
[----:B---3--:R-:W-:-:S02]  /*1140*/  LEA.HI R4, R11, R24, RZ, 0x4 ;  /* 0x000000180b047211 */ /* 0x008fc400078f20ff */
[----:B------:R-:W-:Y:S02]  /*1150*/  SHF.R.S32.HI R138, RZ, 0x1, R20 ;  /* 0x00000001ff8a7819 */ /* 0x000fe40000011414 */
[----:B------:R-:W-:Y:S02]  /*1160*/  SHF.R.S32.HI R0, RZ, 0x4, R4 ;  /* 0x00000004ff007819 */ /* 0x000fe40000011404 */
[----:B------:R-:W-:Y:S02]  /*1170*/  LEA.HI R2, R20, R138, RZ, 0x1 ;  /* 0x0000008a14027211 */ /* 0x000fe400078f08ff */
[----:B------:R-:W-:Y:S02]  /*1180*/  LEA.HI R3, R4, R0, RZ, 0x1 ;  /* 0x0000000004037211 */ /* 0x000fe400078f08ff */
[----:B------:R-:W-:Y:S02]  /*1190*/  LOP3.LUT R2, R2, 0x7fffffe, RZ, 0xc0, !PT ;  /* 0x07fffffe02027812 */ /* 0x000fe400078ec0ff */
[----:B------:R-:W-:-:S02]  /*11a0*/  LOP3.LUT R3, R3, 0xfffffffe, RZ, 0xc0, !PT ;  /* 0xfffffffe03037812 */ /* 0x000fc400078ec0ff */
[----:B------:R-:W-:Y:S01]  /*11b0*/  LOP3.LUT R4, R4, 0xfffffff0, RZ, 0xc0, !PT ;  /* 0xfffffff004047812 */ /* 0x000fe200078ec0ff */
[----:B------:R-:W-:Y:S01]  /*11c0*/  IMAD.IADD R2, R138, 0x1, -R2 ;  /* 0x000000018a027824 */ /* 0x000fe200078e0a02 */
[CC--:B------:R-:W-:Y:S01]  /*11d0*/  LEA.HI R21, R11.reuse, R24.reuse, RZ, 0x3 ;  /* 0x000000180b157211 */ /* 0x0c0fe200078f18ff */
[C---:B------:R-:W-:Y:S01]  /*11e0*/  IMAD.IADD R19, R0.reuse, 0x1, -R3 ;  /* 0x0000000100137824 */ /* 0x040fe200078e0a03 */
[----:B------:R-:W-:Y:S01]  /*11f0*/  LEA.HI R12, R11, R24, RZ, 0x2 ;  /* 0x000000180b0c7211 */ /* 0x000fe200078f10ff */
[----:B------:R-:W-:Y:S01]  /*1200*/  IMAD R0, R0, 0x8, R2 ;  /* 0x0000000800007824 */ /* 0x000fe200078e0202 */
[----:B------:R-:W-:Y:S01]  /*1210*/  LOP3.LUT R3, R21, 0xfffffff8, RZ, 0xc0, !PT ;  /* 0xfffffff815037812 */ /* 0x000fe200078ec0ff */
[----:B------:R-:W-:Y:S01]  /*1220*/  IMAD.IADD R2, R24, 0x1, -R4 ;  /* 0x0000000118027824 */ /* 0x000fe200078e0a04 */
[----:B------:R-:W-:Y:S02]  /*1230*/  SHF.R.S32.HI R6, RZ, 0x3, R21 ;  /* 0x00000003ff067819 */ /* 0x000fe40000011415 */
[----:B------:R-:W-:Y:S01]  /*1240*/  LOP3.LUT R9, R12, 0xfffffffc, RZ, 0xc0, !PT ;  /* 0xfffffffc0c097812 */ /* 0x000fe200078ec0ff */
[----:B------:R-:W-:Y:S01]  /*1250*/  IMAD.IADD R5, R24, 0x1, -R3 ;  /* 0x0000000118057824 */ /* 0x000fe200078e0a03 */
[----:B------:R-:W-:Y:S01]  /*1260*/  LEA.HI R8, R2, R2, RZ, 0x1 ;  /* 0x0000000202087211 */ /* 0x000fe200078f08ff */
[----:B------:R-:W-:Y:S01]  /*1270*/  IMAD.SHL.U32 R3, R6, 0x40, RZ ;  /* 0x0000004006037824 */ /* 0x000fe200078e00ff */
[----:B------:R-:W-:Y:S01]  /*1280*/  SHF.R.S32.HI R7, RZ, 0x1f, R2 ;  /* 0x0000001fff077819 */ /* 0x000fe20000011402 */
[----:B------:R-:W-:Y:S01]  /*1290*/  IMAD.IADD R13, R24, 0x1, -R9 ;  /* 0x00000001180d7824 */ /* 0x000fe200078e0a09 */
[----:B------:R-:W-:-:S02]  /*12a0*/  LOP3.LUT R4, R8, 0x7fffffe, RZ, 0xc0, !PT ;  /* 0x07fffffe08047812 */ /* 0x000fc400078ec0ff */
[----:B------:R-:W-:Y:S01]  /*12b0*/  LEA.HI R16, R7, R2, RZ, 0x3 ;  /* 0x0000000207107211 */ /* 0x000fe200078f18ff */
[----:B------:R-:W-:Y:S01]  /*12c0*/  IMAD.SHL.U32 R30, R13, 0x8, RZ ;  /* 0x000000080d1e7824 */ /* 0x000fe200078e00ff */
[----:B------:R-:W-:Y:S01]  /*12d0*/  SHF.R.S32.HI R32, RZ, 0x2, R12 ;  /* 0x00000002ff207819 */ /* 0x000fe2000001140c */
[----:B------:R-:W-:Y:S01]  /*12e0*/  IMAD.IADD R15, R2, 0x1, -R4 ;  /* 0x00000001020f7824 */ /* 0x000fe200078e0a04 */
[----:B------:R-:W-:Y:S02]  /*12f0*/  LOP3.LUT R2, R3, 0xc0, RZ, 0xc0, !PT ;  /* 0x000000c003027812 */ /* 0x000fe400078ec0ff */
[----:B------:R-:W-:Y:S02]  /*1300*/  LEA.HI R10, R5, R5, RZ, 0x1 ;  /* 0x00000005050a7211 */ /* 0x000fe400078f08ff */
[----:B------:R-:W-:Y:S02]  /*1310*/  SHF.R.U32.HI R3, RZ, 0x3, R2 ;  /* 0x00000003ff037819 */ /* 0x000fe40000011602 */
[----:B------:R-:W-:-:S02]  /*1320*/  LOP3.LUT R2, R2, 0x18, R30, 0xf8, !PT ;  /* 0x0000001802027812 */ /* 0x000fc400078ef81e */
[----:B------:R-:W-:Y:S02]  /*1330*/  LEA.HI R6, R12, R32, RZ, 0x1 ;  /* 0x000000200c067211 */ /* 0x000fe400078f08ff */
[----:B------:R-:W-:Y:S02]  /*1340*/  LOP3.LUT R4, R10, 0x3fffffe, RZ, 0xc0, !PT ;  /* 0x03fffffe0a047812 */ /* 0x000fe400078ec0ff */
[----:B------:R-:W-:Y:S02]  /*1350*/  LOP3.LUT R9, R2, R3, RZ, 0x3c, !PT ;  /* 0x0000000302097212 */ /* 0x000fe400078e3cff */
[----:B------:R-:W-:Y:S01]  /*1360*/  LOP3.LUT R3, R6, 0x7fffffe, RZ, 0xc0, !PT ;  /* 0x07fffffe06037812 */ /* 0x000fe200078ec0ff */
[----:B------:R-:W-:Y:S01]  /*1370*/  IMAD.IADD R17, R5, 0x1, -R4 ;  /* 0x0000000105117824 */ /* 0x000fe200078e0a04 */
[----:B------:R-:W-:Y:S02]  /*1380*/  LEA.HI R11, R11, R24, RZ, 0x5 ;  /* 0x000000180b0b7211 */ /* 0x000fe400078f28ff */
[----:B------:R-:W-:Y:S01]  /*1390*/  LEA.HI R2, R13, R13, RZ, 0x1 ;  /* 0x0000000d0d027211 */ /* 0x000fe200078f08ff */
[----:B------:R-:W-:Y:S01]  /*13a0*/  IMAD.IADD R4, R32, 0x1, -R3 ;  /* 0x0000000120047824 */ /* 0x000fe200078e0a03 */
[----:B------:R-:W-:-:S02]  /*13b0*/  LOP3.LUT R5, R11, 0xffffffe0, RZ, 0xc0, !PT ;  /* 0xffffffe00b057812 */ /* 0x000fc400078ec0ff */
[C---:B------:R-:W-:Y:S01]  /*13c0*/  LOP3.LUT R3, R2.reuse, 0x1ffffffe, RZ, 0xc0, !PT ;  /* 0x1ffffffe02037812 */ /* 0x040fe200078ec0ff */
[----:B------:R-:W-:Y:S01]  /*13d0*/  IMAD.SHL.U32 R2, R2, 0x20, RZ ;  /* 0x0000002002027824 */ /* 0x000fe200078e00ff */
[----:B------:R-:W-:Y:S01]  /*13e0*/  SHF.R.S32.HI R7, RZ, 0x5, R11 ;  /* 0x00000005ff077819 */ /* 0x000fe2000001140b */
[----:B------:R-:W-:Y:S01]  /*13f0*/  IMAD.IADD R29, R24, 0x1, -R5 ;  /* 0x00000001181d7824 */ /* 0x000fe200078e0a05 */
[----:B------:R-:W-:Y:S02]  /*1400*/  SHF.R.S32.HI R6, RZ, 0x1f, R11 ;  /* 0x0000001fff067819 */ /* 0x000fe4000001140b */
[----:B------:R-:W-:Y:S01]  /*1410*/  LOP3.LUT R2, R2, 0xffffffc0, RZ, 0xc0, !PT ;  /* 0xffffffc002027812 */ /* 0x000fe200078ec0ff */
[----:B------:R-:W-:Y:S01]  /*1420*/  IMAD R5, R7, 0x8, R4 ;  /* 0x0000000807057824 */ /* 0x000fe200078e0204 */
[----:B------:R-:W-:Y:S01]  /*1430*/  IADD3 R23, R138, 0x40, RZ ;  /* 0x000000408a177810 */ /* 0x000fe20007ffe0ff */
[----:B------:R-:W-:Y:S01]  /*1440*/  IMAD.IADD R4, R13, 0x1, -R3 ;  /* 0x000000010d047824 */ /* 0x000fe200078e0a03 */
[----:B------:R-:W-:Y:S01]  /*1450*/  LEA.HI R3, R6, R7, RZ, 0x2 ;  /* 0x0000000706037211 */ /* 0x000fe200078f10ff */
[----:B------:R-:W-:Y:S01]  /*1460*/  IMAD.U32 R5, R5, 0x20, R9 ;  /* 0x0000002005057824 */ /* 0x000fe200078e0009 */
[----:B------:R-:W-:Y:S01]  /*1470*/  SHF.R.S32.HI R6, RZ, 0x1f, R29 ;  /* 0x0000001fff067819 */ /* 0x000fe2000001141d */
[----:B------:R-:W-:Y:S01]  /*1480*/  IMAD R22, R4, 0x8, R2 ;  /* 0x0000000804167824 */ /* 0x000fe200078e0202 */
[----:B------:R-:W-:-:S02]  /*1490*/  LOP3.LUT R2, R3, 0xffffffc, RZ, 0xc0, !PT ;  /* 0x0ffffffc03027812 */ /* 0x000fc400078ec0ff */
[----:B------:R-:W-:Y:S01]  /*14a0*/  LEA.HI R18, R6, R29, RZ, 0x2 ;  /* 0x0000001d06127211 */ /* 0x000fe200078f10ff */
[----:B------:R1:W-:Y:S01]  /*14b0*/  STL [R1+0x3c], R5 ;  /* 0x00003c0501007387 */ /* 0x0003e20000100800 */
[----:B------:R-:W-:Y:S01]  /*14c0*/  SHF.R.S32.HI R11, RZ, 0x1f, R12 ;  /* 0x0000001fff0b7819 */ /* 0x000fe2000001140c */
[----:B------:R-:W-:Y:S01]  /*14d0*/  IMAD.IADD R3, R7, 0x1, -R2 ;  /* 0x0000000107037824 */ /* 0x000fe200078e0a02 */
[----:B------:R-:W-:Y:S02]  /*14e0*/  SHF.R.S32.HI R2, RZ, 0x2, R18 ;  /* 0x00000002ff027819 */ /* 0x000fe40000011412 */
[----:B------:R-:W-:Y:S02]  /*14f0*/  LEA.HI R4, R11, R32, RZ, 0x3 ;  /* 0x000000200b047211 */ /* 0x000fe400078f18ff */
[----:B------:R-:W-:Y:S01]  /*1500*/  LEA.HI R14, R23, R23, RZ, 0x1 ;  /* 0x00000017170e7211 */ /* 0x000fe200078f08ff */
[----:B------:R-:W-:Y:S01]  /*1510*/  IMAD R27, R3, 0x10, R2 ;  /* 0x00000010031b7824 */ /* 0x000fe200078e0202 */
[----:B------:R-:W-:-:S02]  /*1520*/  LOP3.LUT R4, R4, 0xfffffff8, RZ, 0xc0, !PT ;  /* 0xfffffff804047812 */ /* 0x000fc400078ec0ff */
[----:B------:R-:W-:Y:S02]  /*1530*/  LOP3.LUT R9, R14, 0x7fffffe, RZ, 0xc0, !PT ;  /* 0x07fffffe0e097812 */ /* 0x000fe400078ec0ff */
[----:B------:R-:W-:Y:S01]  /*1540*/  SHF.R.S32.HI R6, RZ, 0x1, R8 ;  /* 0x00000001ff067819 */ /* 0x000fe20000011408 */
[----:B------:R-:W-:Y:S01]  /*1550*/  STL [R1+0xe8], R27 ;  /* 0x0000e81b01007387 */ /* 0x000fe20000100800 */
[----:B------:R-:W-:Y:S02]  /*1560*/  SHF.R.S32.HI R2, RZ, 0x1, R10 ;  /* 0x00000001ff027819 */ /* 0x000fe4000001140a */
[----:B------:R-:W-:Y:S02]  /*1570*/  SHF.R.S32.HI R31, RZ, 0x1f, R30 ;  /* 0x0000001fff1f7819 */ /* 0x000fe4000001141e */
[C---:B------:R-:W-:Y:S01]  /*1580*/  LOP3.LUT P3, RZ, R2.reuse, 0x2, RZ, 0xc0, !PT ;  /* 0x0000000202ff7812 */ /* 0x040fe2000786c0ff */
[----:B------:R-:W-:Y:S01]  /*1590*/  IMAD.SHL.U32 R2, R2, 0x40, RZ ;  /* 0x0000004002027824 */ /* 0x000fe200078e00ff */
[----:B------:R-:W-:-:S02]  /*15a0*/  IADD3 R252, R30, 0x20, RZ ;  /* 0x000000201efc7810 */ /* 0x000fc40007ffe0ff */
[----:B-1----:R-:W-:Y:S02]  /*15b0*/  SHF.R.S32.HI R5, RZ, 0x1f, R23 ;  /* 0x0000001fff057819 */ /* 0x002fe40000011417 */
[----:B------:R-:W-:Y:S02]  /*15c0*/  LOP3.LUT R2, R2, 0xc0, RZ, 0xc0, !PT ;  /* 0x000000c002027812 */ /* 0x000fe400078ec0ff */
[----:B------:R-:W-:Y:S02]  /*15d0*/  LEA.HI R3, R5, R23, RZ, 0x3 ;  /* 0x0000001705037211 */ /* 0x000fe400078f18ff */
[----:B------:R-:W-:Y:S01]  /*15e0*/  SHF.R.S32.HI R5, RZ, 0x1f, R8 ;  /* 0x0000001fff057819 */ /* 0x000fe20000011408 */
[----:B------:R-:W-:Y:S02]  /*15f0*/  IMAD.IADD R8, R32, 0x1, -R4 ;  /* 0x0000000120087824 */ /* 0x000fe400078e0a04 */
[----:B------:R-:W-:Y:S01]  /*1600*/  IMAD.SHL.U32 R3, R3, 0x20, RZ ;  /* 0x0000002003037824 */ /* 0x000fe200078e00ff */
[----:B------:R-:W-:Y:S01]  /*1610*/  LEA.HI R5, R5, R6, RZ, 0x2 ;  /* 0x0000000605057211 */ /* 0x000fe200078f10ff */
[----:B------:R-:W-:Y:S01]  /*1620*/  IMAD.IADD R4, R23, 0x1, -R9 ;  /* 0x0000000117047824 */ /* 0x000fe200078e0a09 */
[----:B------:R-:W-:-:S02]  /*1630*/  LOP3.LUT R9, R2, 0x8, R21, 0xf8, !PT ;  /* 0x0000000802097812 */ /* 0x000fc400078ef815 */
[----:B------:R-:W-:Y:S02]  /*1640*/  LOP3.LUT R3, R3, 0xffffff00, RZ, 0xc0, !PT ;  /* 0xffffff0003037812 */ /* 0x000fe400078ec0ff */
[----:B------:R-:W-:-:S03]  /*1650*/  LOP3.LUT R5, R5, 0xfffffffc, RZ, 0xc0, !PT ;  /* 0xfffffffc05057812 */ /* 0x000fc600078ec0ff */
[----:B------:R-:W-:Y:S01]  /*1660*/  IMAD R23, R4, 0x20, R3 ;  /* 0x0000002004177824 */ /* 0x000fe200078e0203 */
[----:B------:R-:W-:Y:S01]  /*1670*/  LEA.HI R4, R8, R8, RZ, 0x1 ;  /* 0x0000000808047211 */ /* 0x000fe200078f08ff */
[----:B------:R-:W-:Y:S02]  /*1680*/  IMAD.SHL.U32 R3, R16, 0x20, RZ ;  /* 0x0000002010037824 */ /* 0x000fe400078e00ff */
[----:B------:R-:W-:Y:S01]  /*1690*/  IMAD.IADD R12, R6, 0x1, -R5 ;  /* 0x00000001060c7824 */ /* 0x000fe200078e0a05 */
[----:B------:R-:W-:Y:S01]  /*16a0*/  SHF.R.U32.HI R5, RZ, 0x3, R2 ;  /* 0x00000003ff057819 */ /* 0x000fe20000011602 */
[----:B------:R-:W-:Y:S01]  /*16b0*/  IMAD.SHL.U32 R2, R7, 0x200, RZ ;  /* 0x0000020007027824 */ /* 0x000fe200078e00ff */
[----:B------:R-:W-:Y:S01]  /*16c0*/  LOP3.LUT R3, R3, 0xffffff00, RZ, 0xc0, !PT ;  /* 0xffffff0003037812 */ /* 0x000fe200078ec0ff */
[----:B------:R-:W-:Y:S01]  /*16d0*/  STL [R1+0xb4], R23 ;  /* 0x0000b41701007387 */ /* 0x000fe20000100800 */
[----:B------:R-:W-:Y:S02]  /*16e0*/  LOP3.LUT R6, R4, 0x3fffffe, RZ, 0xc0, !PT ;  /* 0x03fffffe04067812 */ /* 0x000fe400078ec0ff */
[----:B------:R-:W-:Y:S01]  /*16f0*/  LOP3.LUT R9, R9, R5, RZ, 0x3c, !PT ;  /* 0x0000000509097212 */ /* 0x000fe200078e3cff */
[----:B------:R-:W-:Y:S01]  /*1700*/  IMAD.IADD R5, R3, 0x1, R2 ;  /* 0x0000000103057824 */ /* 0x000fe200078e0202 */
[----:B------:R-:W-:Y:S01]  /*1710*/  LOP3.LUT R7, R20, 0xfffffffe, RZ, 0xc0, !PT ;  /* 0xfffffffe14077812 */ /* 0x000fe200078ec0ff */
[----:B------:R-:W-:Y:S01]  /*1720*/  IMAD.IADD R6, R8, 0x1, -R6 ;  /* 0x0000000108067824 */ /* 0x000fe200078e0a06 */
[----:B------:R-:W-:Y:S01]  /*1730*/  SHF.R.S32.HI R4, RZ, 0x1, R4 ;  /* 0x00000001ff047819 */ /* 0x000fe20000011404 */
[----:B------:R-:W-:Y:S01]  /*1740*/  IMAD R2, R13, 0x2, R2 ;  /* 0x000000020d027824 */ /* 0x000fe200078e0202 */
[----:B------:R-:W-:Y:S01]  /*1750*/  LOP3.LUT P4, RZ, R12, 0x2, RZ, 0xc0, !PT ;  /* 0x000000020cff7812 */ /* 0x000fe2000788c0ff */
[----:B------:R-:W-:Y:S01]  /*1760*/  IMAD.IADD R170, R24, 0x1, -R7 ;  /* 0x0000000118aa7824 */ /* 0x000fe200078e0a07 */
[----:B------:R-:W-:Y:S01]  /*1770*/  LOP3.LUT P0, RZ, R4, 0x2, RZ, 0xc0, !PT ;  /* 0x0000000204ff7812 */ /* 0x000fe2000780c0ff */
[----:B------:R-:W-:Y:S01]  /*1780*/  IMAD R10, R6, 0x20, R2 ;  /* 0x00000020060a7824 */ /* 0x000fe200078e0202 */
[----:B------:R-:W-:Y:S01]  /*1790*/  LOP3.LUT R2, R4, 0x1, RZ, 0xc0, !PT ;  /* 0x0000000104027812 */ /* 0x000fe200078ec0ff */
[----:B------:R-:W-:-:S02]  /*17a0*/  IMAD R16, R15, 0x20, R3 ;  /* 0x000000200f107824 */ /* 0x000fc400078e0203 */
[----:B------:R-:W-:Y:S01]  /*17b0*/  IMAD R15, R15, 0x20, R5 ;  /* 0x000000200f0f7824 */ /* 0x000fe200078e0205 */
[----:B------:R-:W-:Y:S01]  /*17c0*/  LEA.HI R5, R11, R32, RZ, 0x2 ;  /* 0x000000200b057211 */ /* 0x000fe200078f10ff */
[----:B------:R-:W-:Y:S01]  /*17d0*/  IMAD R3, R19, 0x8, R17 ;  /* 0x0000000813037824 */ /* 0x000fe200078e0211 */
[----:B------:R-:W-:Y:S01]  /*17e0*/  ISETP.NE.U32.AND P1, PT, R2, 0x1, PT ;  /* 0x000000010200780c */ /* 0x000fe20003f25070 */
[----:B------:R-:W-:Y:S02]  /*17f0*/  IMAD.SHL.U32 R164, R170, 0x4, RZ ;  /* 0x00000004aaa47824 */ /* 0x000fe400078e00ff */
[----:B------:R-:W-:Y:S01]  /*1800*/  IMAD.U32 R2, R3, 0x20, R9 ;  /* 0x0000002003027824 */ /* 0x000fe200078e0009 */
[----:B------:R-:W-:Y:S01]  /*1810*/  LOP3.LUT R3, R5, 0xfffffffc, RZ, 0xc0, !PT ;  /* 0xfffffffc05037812 */ /* 0x000fe200078ec0ff */
[----:B------:R-:W-:Y:S01]  /*1820*/  IMAD.SHL.U32 R7, R0, 0x20, RZ ;  /* 0x0000002000077824 */ /* 0x000fe200078e00ff */
[----:B------:R-:W-:Y:S01]  /*1830*/  IADD3 R166, R164, 0x10, RZ ;  /* 0x00000010a4a67810 */ /* 0x000fe20007ffe0ff */
[----:B------:R-:W-:Y:S01]  /*1840*/  IMAD.SHL.U32 R8, R19, 0x8, RZ ;  /* 0x0000000813087824 */ /* 0x000fe200078e00ff */
[----:B------:R-:W-:Y:S01]  /*1850*/  SHF.R.S32.HI R5, RZ, 0x1, R14 ;  /* 0x00000001ff057819 */ /* 0x000fe2000001140e */
[----:B------:R-:W-:Y:S01]  /*1860*/  IMAD.IADD R3, R32, 0x1, -R3 ;  /* 0x0000000120037824 */ /* 0x000fe200078e0a03 */
[C---:B------:R-:W-:Y:S01]  /*1870*/  IADD3 R139, R164.reuse, 0x20, RZ ;  /* 0x00000020a48b7810 */ /* 0x040fe20007ffe0ff */
[C---:B------:R-:W-:Y:S01]  /*1880*/  IMAD.IADD R137, R164.reuse, 0x1, R166 ;  /* 0x00000001a4897824 */ /* 0x040fe200078e02a6 */
[C---:B------:R-:W-:Y:S01]  /*1890*/  IADD3 R169, R164.reuse, 0x8, RZ ;  /* 0x00000008a4a97810 */ /* 0x040fe20007ffe0ff */
[----:B------:R-:W-:Y:S01]  /*18a0*/  IMAD.SHL.U32 R6, R5, 0x40, RZ ;  /* 0x0000004005067824 */ /* 0x000fe200078e00ff */
[C---:B------:R-:W-:Y:S01]  /*18b0*/  LOP3.LUT P2, RZ, R3.reuse, 0x2, RZ, 0xc0, !PT ;  /* 0x0000000203ff7812 */ /* 0x040fe2000784c0ff */
[----:B------:R-:W-:Y:S01]  /*18c0*/  IMAD.SHL.U32 R5, R3, 0x40, RZ ;  /* 0x0000004003057824 */ /* 0x000fe200078e00ff */
[----:B------:R-:W-:Y:S01]  /*18d0*/  SHF.R.S32.HI R3, RZ, 0x1f, R137 ;  /* 0x0000001fff037819 */ /* 0x000fe20000011489 */
[----:B------:R-:W-:Y:S01]  /*18e0*/  IMAD.IADD R136, R164, 0x1, R139 ;  /* 0x00000001a4887824 */ /* 0x000fe200078e028b */
[----:B------:R-:W-:Y:S01]  /*18f0*/  LOP3.LUT R28, R6, 0xc0, RZ, 0xc0, !PT ;  /* 0x000000c0061c7812 */ /* 0x000fe200078ec0ff */
[----:B------:R-:W-:Y:S01]  /*1900*/  IMAD.SHL.U32 R110, R170, 0x8, RZ ;  /* 0x00000008aa6e7824 */ /* 0x000fe200078e00ff */
[----:B------:R-:W-:-:S02]  /*1910*/  LEA.HI R0, R3, R137, RZ, 0x5 ;  /* 0x0000008903007211 */ /* 0x000fc400078f28ff */
[----:B------:R-:W-:Y:S01]  /*1920*/  LOP3.LUT R26, R5, 0xc0, RZ, 0xc0, !PT ;  /* 0x000000c0051a7812 */ /* 0x000fe200078ec0ff */
[----:B------:R-:W-:Y:S01]  /*1930*/  IMAD.SHL.U32 R5, R4, 0x40, RZ ;  /* 0x0000004004057824 */ /* 0x000fe200078e00ff */
[----:B------:R-:W-:Y:S01]  /*1940*/  LEA.HI R9, R3, R137, RZ, 0x3 ;  /* 0x0000008903097211 */ /* 0x000fe200078f18ff */
[----:B------:R-:W-:Y:S01]  /*1950*/  IMAD.SHL.U32 R0, R0, 0x80, RZ ;  /* 0x0000008000007824 */ /* 0x000fe200078e00ff */
[----:B------:R-:W-:Y:S01]  /*1960*/  SHF.R.U32.HI R24, RZ, 0x3, R26 ;  /* 0x00000003ff187819 */ /* 0x000fe2000001161a */
[----:B------:R-:W-:Y:S01]  /*1970*/  STL [R1+0xac], R28 ;  /* 0x0000ac1c01007387 */ /* 0x000fe20000100800 */
[--C-:B------:R-:W-:Y:S02]  /*1980*/  LOP3.LUT R4, R26, 0x18, R9.reuse, 0xf8, !PT ;  /* 0x000000181a047812 */ /* 0x100fe400078ef809 */
[----:B------:R-:W-:Y:S01]  /*1990*/  SHF.R.U32.HI R25, RZ, 0x3, R28 ;  /* 0x00000003ff197819 */ /* 0x000fe2000001161c */
[----:B------:R-:W-:Y:S01]  /*19a0*/  STL [R1+0x68], R26 ;  /* 0x0000681a01007387 */ /* 0x000fe20000100800 */
[----:B------:R-:W-:-:S02]  /*19b0*/  LOP3.LUT R3, R28, 0x18, R9, 0xf8, !PT ;  /* 0x000000181c037812 */ /* 0x000fc400078ef809 */
[----:B------:R-:W-:Y:S01]  /*19c0*/  LOP3.LUT R5, R5, 0xc0, RZ, 0xc0, !PT ;  /* 0x000000c005057812 */ /* 0x000fe200078ec0ff */
[----:B------:R-:W-:Y:S01]  /*19d0*/  STL [R1+0xb0], R25 ;  /* 0x0000b01901007387 */ /* 0x000fe20000100800 */
[----:B------:R-:W-:Y:S02]  /*19e0*/  LOP3.LUT R6, R4, R24, RZ, 0x3c, !PT ;  /* 0x0000001804067212 */ /* 0x000fe400078e3cff */
[----:B------:R-:W-:Y:S01]  /*19f0*/  LOP3.LUT R0, R0, 0xfffff000, RZ, 0xc0, !PT ;  /* 0xfffff00000007812 */ /* 0x000fe200078ec0ff */
[----:B------:R-:W-:Y:S01]  /*1a00*/  STL [R1+0x6c], R24 ;  /* 0x00006c1801007387 */ /* 0x000fe20000100800 */
[----:B------:R-:W-:Y:S02]  /*1a10*/  LOP3.LUT R4, R3, R25, RZ, 0x3c, !PT ;  /* 0x0000001903047212 */ /* 0x000fe400078e3cff */
[----:B------:R-:W-:Y:S02]  /*1a20*/  LEA.HI R5, R5, R5, RZ, 0x1d ;  /* 0x0000000505057211 */ /* 0x000fe400078fe8ff */
[----:B------:R-:W-:-:S02]  /*1a30*/  SHF.R.S32.HI R3, RZ, 0x1f, R136 ;  /* 0x0000001fff037819 */ /* 0x000fc40000011488 */
[----:B------:R-:W-:Y:S01]  /*1a40*/  IADD3 R17, R6, R0, R7 ;  /* 0x0000000006117210 */ /* 0x000fe20007ffe007 */
[----:B------:R-:W-:Y:S01]  /*1a50*/  IMAD.IADD R10, R5, 0x1, R10 ;  /* 0x00000001050a7824 */ /* 0x000fe200078e020a */
[----:B------:R-:W-:Y:S01]  /*1a60*/  IADD3 R14, R4, R23, R0 ;  /* 0x00000017040e7210 */ /* 0x000fe20007ffe000 */
[----:B------:R-:W-:Y:S01]  /*1a70*/  IMAD.SHL.U32 R4, R12, 0x40, RZ ;  /* 0x000000400c047824 */ /* 0x000fe200078e00ff */
[CC--:B------:R-:W-:Y:S01]  /*1a80*/  LEA.HI R0, R3.reuse, R136.reuse, RZ, 0x5 ;  /* 0x0000008803007211 */ /* 0x0c0fe200078f28ff */
[----:B------:R-:W-:Y:S01]  /*1a90*/  IMAD.SHL.U32 R21, R10, 0x2, RZ ;  /* 0x000000020a157824 */ /* 0x000fe200078e00ff */
[----:B------:R-:W-:Y:S01]  /*1aa0*/  LEA.HI R5, R3, R136, RZ, 0x3 ;  /* 0x0000008803057211 */ /* 0x000fe200078f18ff */
[----:B------:R-:W-:Y:S01]  /*1ab0*/  IMAD.MOV.U32 R12, RZ, RZ, 0x20 ;  /* 0x00000020ff0c7424 */ /* 0x000fe200078e00ff */
[----:B------:R-:W-:Y:S01]  /*1ac0*/  LOP3.LUT R3, R4, 0xc0, RZ, 0xc0, !PT ;  /* 0x000000c004037812 */ /* 0x000fe200078ec0ff */
[----:B------:R-:W-:Y:S01]  /*1ad0*/  IMAD.SHL.U32 R0, R0, 0x80, RZ ;  /* 0x0000008000007824 */ /* 0x000fe200078e00ff */
[----:B------:R-:W-:Y:S01]  /*1ae0*/  LOP3.LUT R6, R26, 0x18, R5, 0xf8, !PT ;  /* 0x000000181a067812 */ /* 0x000fe200078ef805 */
[----:B------:R-:W-:Y:S01]  /*1af0*/  STL [R1+0x98], R21 ;  /* 0x0000981501007387 */ /* 0x000fe20000100800 */
[----:B------:R-:W-:-:S02]  /*1b00*/  LOP3.LUT R8, R3, 0x8, R8, 0xf8, !PT ;  /* 0x0000000803087812 */ /* 0x000fc400078ef808 */
[----:B------:R-:W-:Y:S02]  /*1b10*/  LOP3.LUT R4, R28, 0x18, R5, 0xf8, !PT ;  /* 0x000000181c047812 */ /* 0x000fe400078ef805 */
[----:B------:R-:W-:Y:S02]  /*1b20*/  LOP3.LUT R0, R0, 0xfffff000, RZ, 0xc0, !PT ;  /* 0xfffff00000007812 */ /* 0x000fe400078ec0ff */
[----:B------:R-:W-:Y:S02]  /*1b30*/  SHF.R.U32.HI R3, RZ, 0x3, R3 ;  /* 0x00000003ff037819 */ /* 0x000fe40000011603 */
[----:B------:R-:W-:Y:S02]  /*1b40*/  LOP3.LUT R6, R6, R24, RZ, 0x3c, !PT ;  /* 0x0000001806067212 */ /* 0x000fe400078e3cff */
[----:B------:R-:W-:Y:S02]  /*1b50*/  LOP3.LUT R4, R4, R25, RZ, 0x3c, !PT ;  /* 0x0000001904047212 */ /* 0x000fe400078e3cff */
[----:B------:R-:W-:-:S02]  /*1b60*/  LOP3.LUT R3, R8, R3, RZ, 0x3c, !PT ;  /* 0x0000000308037212 */ /* 0x000fc400078e3cff */
[----:B------:R-:W-:Y:S02]  /*1b70*/  IADD3 R11, R6, R0, R7 ;  /* 0x00000000060b7210 */ /* 0x000fe40007ffe007 */
[----:B------:R-:W-:Y:S02]  /*1b80*/  IADD3 R6, R21, 0x80, RZ ;  /* 0x0000008015067810 */ /* 0x000fe40007ffe0ff */
[----:B------:R-:W-:Y:S01]  /*1b90*/  IADD3 R10, R4, R23, R0 ;  /* 0x00000017040a7210 */ /* 0x000fe20007ffe000 */
[----:B------:R-:W-:Y:S01]  /*1ba0*/  IMAD.IADD R0, R3, 0x1, R15 ;  /* 0x0000000103007824 */ /* 0x000fe200078e020f */
[----:B------:R-:W-:Y:S01]  /*1bb0*/  IADD3 R20, R21, 0x70, RZ ;  /* 0x0000007015147810 */ /* 0x000fe20007ffe0ff */
[----:B------:R-:W-:Y:S01]  /*1bc0*/  IMAD.IADD R4, R3, 0x1, R16 ;  /* 0x0000000103047824 */ /* 0x000fe200078e0210 */
[----:B------:R-:W-:Y:S01]  /*1bd0*/  @P1 IADD3 R20, R6, 0x10, RZ ;  /* 0x0000001006141810 */ /* 0x000fe20007ffe0ff */
[----:B------:R-:W-:Y:S01]  /*1be0*/  IMAD R3, R13, 0x20, R32 ;  /* 0x000000200d037824 */ /* 0x000fe200078e0220 */
[----:B------:R-:W-:-:S02]  /*1bf0*/  IADD3 R15, R110, 0x40, RZ ;  /* 0x000000406e0f7810 */ /* 0x000fc40007ffe0ff */
[----:B------:R-:W-:Y:S01]  /*1c00*/  SHF.R.S32.HI R6, RZ, 0x1f, R169 ;  /* 0x0000001fff067819 */ /* 0x000fe200000114a9 */
[----:B------:R-:W-:Y:S01]  /*1c10*/  STL [R1+0x9c], R20 ;  /* 0x00009c1401007387 */ /* 0x000fe20000100800 */
[----:B------:R-:W-:Y:S02]  /*1c20*/  IADD3 R8, R110, 0x50, RZ ;  /* 0x000000506e087810 */ /* 0x000fe40007ffe0ff */
[C---:B------:R-:W-:Y:S01]  /*1c30*/  IADD3 R168, R164.reuse, 0x18, RZ ;  /* 0x00000018a4a87810 */ /* 0x040fe20007ffe0ff */
[----:B------:R1:W-:Y:S01]  /*1c40*/  STL [R1+0x28], R3 ;  /* 0x0000280301007387 */ /* 0x0003e20000100800 */
[----:B------:R-:W-:Y:S02]  /*1c50*/  IADD3 R167, R164, 0x28, RZ ;  /* 0x00000028a4a77810 */ /* 0x000fe40007ffe0ff */
[----:B------:R-:W-:Y:S02]  /*1c60*/  SHF.R.S32.HI R16, RZ, 0x1f, R168 ;  /* 0x0000001fff107819 */ /* 0x000fe400000114a8 */
[----:B------:R-:W-:-:S02]  /*1c70*/  SHF.R.S32.HI R13, RZ, 0x1f, R167 ;  /* 0x0000001fff0d7819 */ /* 0x000fc400000114a7 */
[----:B------:R-:W-:Y:S02]  /*1c80*/  SHF.R.S32.HI R5, RZ, 0x3, R5 ;  /* 0x00000003ff057819 */ /* 0x000fe40000011405 */
[----:B------:R-:W-:Y:S02]  /*1c90*/  LEA R171, R2, 0x3c80, 0x1 ;  /* 0x00003c8002ab7811 */ /* 0x000fe400078e08ff */
[----:B------:R-:W-:Y:S02]  /*1ca0*/  LEA R2, R17, 0x6080, 0x1 ;  /* 0x0000608011027811 */ /* 0x000fe400078e08ff */
[----:B------:R-:W-:Y:S02]  /*1cb0*/  LEA R10, R10, 0x6080, 0x1 ;  /* 0x000060800a0a7811 */ /* 0x000fe400078e08ff */
[----:B------:R-:W-:Y:S02]  /*1cc0*/  LEA R198, R0, 0x6080, 0x1 ;  /* 0x0000608000c67811 */ /* 0x000fe400078e08ff */
[----:B------:R-:W-:-:S02]  /*1cd0*/  IADD3 R200, R171, 0x20, RZ ;  /* 0x00000020abc87810 */ /* 0x000fc40007ffe0ff */
[----:B------:R-:W-:Y:S02]  /*1ce0*/  LEA R196, R4, 0x1880, 0x1 ;  /* 0x0000188004c47811 */ /* 0x000fe400078e08ff */
[----:B------:R-:W-:Y:S02]  /*1cf0*/  @P3 IADD3 R200, R171, -0x20, RZ ;  /* 0xffffffe0abc83810 */ /* 0x000fe40007ffe0ff */
[----:B------:R-:W-:Y:S02]  /*1d00*/  SHF.R.S32.HI R111, RZ, 0x1f, R110 ;  /* 0x0000001fff6f7819 */ /* 0x000fe4000001146e */
[----:B-1----:R-:W-:Y:S02]  /*1d10*/  IADD3 R3, R110, 0x30, RZ ;  /* 0x000000306e037810 */ /* 0x002fe40007ffe0ff */
[C---:B------:R-:W-:Y:S02]  /*1d20*/  IADD3 R208, R200.reuse, 0x400, RZ ;  /* 0x00000400c8d07810 */ /* 0x040fe40007ffe0ff */
[C---:B------:R-:W-:Y:S01]  /*1d30*/  IADD3 R207, R200.reuse, 0x800, RZ ;  /* 0x00000800c8cf7810 */ /* 0x040fe20007ffe0ff */
[----:B------:R-:W-:Y:S01]  /*1d40*/  STL [R1+0x1c], R3 ;  /* 0x00001c0301007387 */ /* 0x000fe20000100800 */
[----:B------:R-:W-:-:S02]  /*1d50*/  IADD3 R206, R200, 0xc00, RZ ;  /* 0x00000c00c8ce7810 */ /* 0x000fc40007ffe0ff */
[C---:B------:R-:W-:Y:S01]  /*1d60*/  IADD3 R205, R200.reuse, 0x1000, RZ ;  /* 0x00001000c8cd7810 */ /* 0x040fe20007ffe0ff */
[----:B------:R1:W-:Y:S01]  /*1d70*/  STL [R1+0x18], R15 ;  /* 0x0000180f01007387 */ /* 0x0003e20000100800 */
[C---:B------:R-:W-:Y:S02]  /*1d80*/  IADD3 R204, R200.reuse, 0x1400, RZ ;  /* 0x00001400c8cc7810 */ /* 0x040fe40007ffe0ff */
[C---:B------:R-:W-:Y:S01]  /*1d90*/  IADD3 R203, R200.reuse, 0x1800, RZ ;  /* 0x00001800c8cb7810 */ /* 0x040fe20007ffe0ff */
[----:B------:R-:W-:Y:S01]  /*1da0*/  STL.64 [R1], R30 ;  /* 0x0000001e01007387 */ /* 0x000fe20000100a00 */
[C---:B------:R-:W-:Y:S02]  /*1db0*/  IADD3 R202, R200.reuse, 0x1c00, RZ ;  /* 0x00001c00c8ca7810 */ /* 0x040fe40007ffe0ff */
[----:B------:R-:W-:Y:S01]  /*1dc0*/  IADD3 R201, R200, 0x2000, RZ ;  /* 0x00002000c8c97810 */ /* 0x000fe20007ffe0ff */
[----:B------:R2:W-:Y:S04]  /*1dd0*/  STL [R1+0xc8], R6 ;  /* 0x0000c80601007387 */ /* 0x0005e80000100800 */
[----:B------:R-:W-:Y:S01]  /*1de0*/  STL [R1+0x14], R8 ;  /* 0x0000140801007387 */ /* 0x000fe20000100800 */
[----:B-1----:R-:W-:-:S02]  /*1df0*/  SHF.R.S32.HI R15, RZ, 0x1f, R15 ;  /* 0x0000001fff0f7819 */ /* 0x002fc4000001140f */
[----:B--2---:R-:W-:-:S05]  /*1e00*/  SHF.R.S32.HI R6, RZ, 0x1f, R166 ;  /* 0x0000001fff067819 */ /* 0x004fca00000114a6 */
[----:B------:R1:W-:Y:S04]  /*1e10*/  STL [R1+0xc4], R6 ;  /* 0x0000c40601007387 */ /* 0x0003e80000100800 */
[----:B------:R-:W-:Y:S01]  /*1e20*/  STL [R1+0xc0], R16 ;  /* 0x0000c01001007387 */ /* 0x000fe20000100800 */
[----:B-1----:R-:W-:-:S05]  /*1e30*/  SHF.R.S32.HI R6, RZ, 0x1f, R139 ;  /* 0x0000001fff067819 */ /* 0x002fca000001148b */
[----:B------:R1:W-:Y:S04]  /*1e40*/  STL [R1+0xbc], R6 ;  /* 0x0000bc0601007387 */ /* 0x0003e80000100800 */
[----:B------:R2:W-:Y:S01]  /*1e50*/  STL [R1+0xb8], R13 ;  /* 0x0000b80d01007387 */ /* 0x0005e20000100800 */
[----:B-1----:R-:W-:Y:S02]  /*1e60*/  IADD3 R6, R30, 0x40, RZ ;  /* 0x000000401e067810 */ /* 0x002fe40007ffe0ff */
[----:B--2---:R-:W-:Y:S02]  /*1e70*/  SHF.R.S32.HI R13, RZ, 0x1f, R3 ;  /* 0x0000001fff0d7819 */ /* 0x004fe40000011403 */
[----:B------:R-:W-:-:S03]  /*1e80*/  LOP3.LUT R3, R18, 0x7ffffffc, RZ, 0xc0, !PT ;  /* 0x7ffffffc12037812 */ /* 0x000fc600078ec0ff */
[----:B------:R1:W-:Y:S02]  /*1e90*/  STL [R1+0x78], R13 ;  /* 0x0000780d01007387 */ /* 0x0003e40000100800 */
[----:B------:R-:W-:Y:S02]  /*1ea0*/  IMAD.IADD R3, R29, 0x1, -R3 ;  /* 0x000000011d037824 */ /* 0x000fe400078e0a03 */
[----:B------:R-:W-:Y:S02]  /*1eb0*/  STL [R1+0x8], R6 ;  /* 0x0000080601007387 */ /* 0x000fe40000100800 */
[----:B------:R-:W-:Y:S01]  /*1ec0*/  IMAD.SHL.U32 R251, R3, 0x2, RZ ;  /* 0x0000000203fb7824 */ /* 0x000fe200078e00ff */
[----:B------:R-:W-:Y:S01]  /*1ed0*/  SHF.R.S32.HI R3, RZ, 0x3, R9 ;  /* 0x00000003ff037819 */ /* 0x000fe20000011409 */
[----:B------:R2:W-:Y:S01]  /*1ee0*/  STL [R1+0x74], R15 ;  /* 0x0000740f01007387 */ /* 0x0005e20000100800 */
[----:B------:R-:W-:Y:S02]  /*1ef0*/  LOP3.LUT R9, R26, 0x18, R110, 0xf8, !PT ;  /* 0x000000181a097812 */ /* 0x000fe400078ef86e */
[----:B------:R-:W-:-:S02]  /*1f00*/  IADD3 R18, R251, 0x40, RZ ;  /* 0x00000040fb127810 */ /* 0x000fc40007ffe0ff */
[----:B------:R-:W-:Y:S02]  /*1f10*/  LOP3.LUT R9, R9, R24, RZ, 0x3c, !PT ;  /* 0x0000001809097212 */ /* 0x000fe400078e3cff */
[C---:B------:R-:W-:Y:S02]  /*1f20*/  IADD3 R19, R251.reuse, 0x38, RZ ;  /* 0x00000038fb137810 */ /* 0x040fe40007ffe0ff */
[----:B------:R-:W-:Y:S01]  /*1f30*/  IADD3 R16, R251, 0x48, RZ ;  /* 0x00000048fb107810 */ /* 0x000fe20007ffe0ff */
[----:B------:R-:W-:-:S03]  /*1f40*/  IMAD.IADD R9, R7, 0x1, R9 ;  /* 0x0000000107097824 */ /* 0x000fc600078e0209 */
[----:B------:R-:W-:Y:S02]  /*1f50*/  SHF.R.S32.HI R16, RZ, 0x1f, R16 ;  /* 0x0000001fff107819 */ /* 0x000fe40000011410 */
[----:B-1----:R-:W-:Y:S02]  /*1f60*/  SHF.R.S32.HI R13, RZ, 0x1f, R8 ;  /* 0x0000001fff0d7819 */ /* 0x002fe40000011408 */
[----:B------:R-:W-:-:S03]  /*1f70*/  SHF.R.S32.HI R8, RZ, 0x1f, R252 ;  /* 0x0000001fff087819 */ /* 0x000fc600000114fc */
[----:B------:R1:W-:Y:S01]  /*1f80*/  STL [R1+0x70], R13 ;  /* 0x0000700d01007387 */ /* 0x0003e20000100800 */
[----:B--2---:R-:W-:-:S03]  /*1f90*/  IADD3 R15, R251, 0x50, RZ ;  /* 0x00000050fb0f7810 */ /* 0x004fc60007ffe0ff */
[----:B------:R2:W-:Y:S01]  /*1fa0*/  STL [R1+0x94], R8 ;  /* 0x0000940801007387 */ /* 0x0005e20000100800 */
[----:B-1----:R-:W-:Y:S02]  /*1fb0*/  SHF.R.S32.HI R13, RZ, 0x1f, R6 ;  /* 0x0000001fff0d7819 */ /* 0x002fe40000011406 */
[----:B------:R-:W-:Y:S01]  /*1fc0*/  LOP3.LUT R6, R28, 0x18, R110, 0xf8, !PT ;  /* 0x000000181c067812 */ /* 0x000fe200078ef86e */
[----:B--2---:R-:W-:Y:S02]  /*1fd0*/  IMAD.IADD R8, R27, 0x1, R22 ;  /* 0x000000011b087824 */ /* 0x004fe400078e0216 */
[----:B------:R1:W-:Y:S01]  /*1fe0*/  STL [R1+0x90], R13 ;  /* 0x0000900d01007387 */ /* 0x0003e20000100800 */
[C---:B------:R-:W-:Y:S02]  /*1ff0*/  IADD3 R27, R251.reuse, 0x8, RZ ;  /* 0x00000008fb1b7810 */ /* 0x040fe40007ffe0ff */
[C---:B------:R-:W-:Y:S01]  /*2000*/  IADD3 R22, R251.reuse, 0x30, RZ ;  /* 0x00000030fb167810 */ /* 0x040fe20007ffe0ff */
[----:B------:R2:W-:Y:S03]  /*2010*/  STL [R1+0x7c], R8 ;  /* 0x00007c0801007387 */ /* 0x0005e60000100800 */
[----:B------:R-:W-:Y:S01]  /*2020*/  SHF.R.S32.HI R22, RZ, 0x1f, R22 ;  /* 0x0000001fff167819 */ /* 0x000fe20000011416 */
[----:B------:R3:W-:Y:S04]  /*2030*/  STL [R1+0x64], R3 ;  /* 0x0000640301007387 */ /* 0x0007e80000100800 */
[----:B------:R4:W-:Y:S01]  /*2040*/  STL [R1+0x60], R5 ;  /* 0x0000600501007387 */ /* 0x0009e20000100800 */
[----:B-1----:R-:W-:-:S02]  /*2050*/  IADD3 R13, R251, 0x58, RZ ;  /* 0x00000058fb0d7810 */ /* 0x002fc40007ffe0ff */
[----:B--2---:R-:W-:Y:S02]  /*2060*/  LOP3.LUT R8, R26, 0x8, R110, 0xf8, !PT ;  /* 0x000000081a087812 */ /* 0x004fe400078ef86e */
[----:B------:R-:W-:Y:S02]  /*2070*/  IADD3 R26, R251, 0x10, RZ ;  /* 0x00000010fb1a7810 */ /* 0x000fe40007ffe0ff */
[----:B---3--:R-:W-:Y:S02]  /*2080*/  LOP3.LUT R3, R6, R25, RZ, 0x3c, !PT ;  /* 0x0000001906037212 */ /* 0x008fe400078e3cff */
[----:B------:R-:W-:Y:S02]  /*2090*/  LOP3.LUT R8, R8, R24, RZ, 0x3c, !PT ;  /* 0x0000001808087212 */ /* 0x000fe400078e3cff */
[----:B----4-:R-:W-:Y:S01]  /*20a0*/  SEL R5, R12, 0xffffffe0, !P0 ;  /* 0xffffffe00c057807 */ /* 0x010fe20004000000 */
[----:B------:R-:W-:Y:S01]  /*20b0*/  IMAD.IADD R6, R23, 0x1, R3 ;  /* 0x0000000117067824 */ /* 0x000fe200078e0203 */
[----:B------:R-:W-:Y:S01]  /*20c0*/  IADD3 R23, R251, 0x28, RZ ;  /* 0x00000028fb177810 */ /* 0x000fe20007ffe0ff */
[----:B------:R-:W-:Y:S01]  /*20d0*/  IMAD.IADD R8, R7, 0x1, R8 ;  /* 0x0000000107087824 */ /* 0x000fe200078e0208 */
[----:B------:R-:W-:Y:S01]  /*20e0*/  SHF.R.S32.HI R3, RZ, 0x1f, R251 ;  /* 0x0000001fff037819 */ /* 0x000fe200000114fb */
[----:B------:R-:W-:Y:S01]  /*20f0*/  IMAD.IADD R0, R5, 0x1, R20 ;  /* 0x0000000105007824 */ /* 0x000fe200078e0214 */
[----:B------:R-:W-:-:S02]  /*2100*/  LEA R28, R6, 0x6080, 0x1 ;  /* 0x00006080061c7811 */ /* 0x000fc400078e08ff */
[----:B------:R-:W-:Y:S02]  /*2110*/  SHF.R.S32.HI R6, RZ, 0x1f, R26 ;  /* 0x0000001fff067819 */ /* 0x000fe4000001141a */
[----:B------:R-:W-:Y:S01]  /*2120*/  SHF.R.S32.HI R6, RZ, 0x1f, R23 ;  /* 0x0000001fff067819 */ /* 0x000fe20000011417 */
[----:B------:R-:W-:Y:S01]  /*2130*/  STL [R1+0xe0], R28 ;  /* 0x0000e01c01007387 */ /* 0x000fe20000100800 */
[----:B------:R-:W-:Y:S02]  /*2140*/  SHF.R.S32.HI R6, RZ, 0x1f, R18 ;  /* 0x0000001fff067819 */ /* 0x000fe40000011412 */
[----:B------:R-:W-:Y:S01]  /*2150*/  SHF.R.S32.HI R6, RZ, 0x1f, R13 ;  /* 0x0000001fff067819 */ /* 0x000fe2000001140d */
[----:B------:R1:W-:Y:S01]  /*2160*/  STL [R1+0xdc], R2 ;  /* 0x0000dc0201007387 */ /* 0x0003e20000100800 */
[----:B------:R-:W-:Y:S02]  /*2170*/  LEA R6, R8, 0x1880, 0x1 ;  /* 0x0000188008067811 */ /* 0x000fe400078e08ff */
[----:B------:R-:W-:-:S02]  /*2180*/  LEA R8, R14, 0x6080, 0x1 ;  /* 0x000060800e087811 */ /* 0x000fc400078e08ff */
[C---:B------:R-:W-:Y:S02]  /*2190*/  IADD3 R24, R251.reuse, 0x20, RZ ;  /* 0x00000020fb187810 */ /* 0x040fe40007ffe0ff */
[----:B------:R-:W-:Y:S01]  /*21a0*/  SEL R3, R12, 0xffffffe0, !P4 ;  /* 0xffffffe00c037807 */ /* 0x000fe20006000000 */
[----:B------:R2:W-:Y:S01]  /*21b0*/  STL [R1+0xd8], R8 ;  /* 0x0000d80801007387 */ /* 0x0005e20000100800 */
[----:B------:R-:W-:Y:S02]  /*21c0*/  IADD3 R25, R251, 0x18, RZ ;  /* 0x00000018fb197810 */ /* 0x000fe40007ffe0ff */
[----:B------:R-:W-:Y:S01]  /*21d0*/  SHF.R.S32.HI R12, RZ, 0x1f, R27 ;  /* 0x0000001fff0c7819 */ /* 0x000fe2000001141b */
[----:B------:R-:W-:Y:S01]  /*21e0*/  STL [R1+0xc], R6 ;  /* 0x00000c0601007387 */ /* 0x000fe20000100800 */
[----:B------:R-:W-:Y:S01]  /*21f0*/  SHF.R.S32.HI R12, RZ, 0x1f, R24 ;  /* 0x0000001fff0c7819 */ /* 0x000fe20000011418 */
[----:B------:R-:W-:Y:S01]  /*2200*/  IMAD.IADD R199, R198, 0x1, R3 ;  /* 0x00000001c6c77824 */ /* 0x000fe200078e0203 */
[----:B------:R-:W-:Y:S01]  /*2210*/  SHF.R.S32.HI R12, RZ, 0x1f, R19 ;  /* 0x0000001fff0c7819 */ /* 0x000fe20000011413 */
[----:B------:R-:W-:Y:S01]  /*2220*/  IMAD.IADD R197, R3, 0x1, R196 ;  /* 0x0000000103c57824 */ /* 0x000fe200078e02c4 */
[----:B------:R-:W-:-:S02]  /*2230*/  SHF.R.S32.HI R25, RZ, 0x1f, R25 ;  /* 0x0000001fff197819 */ /* 0x000fc40000011419 */
[----:B------:R-:W-:Y:S02]  /*2240*/  SHF.R.S32.HI R12, RZ, 0x1f, R15 ;  /* 0x0000001fff0c7819 */ /* 0x000fe4000001140f */
[----:B-1----:R-:W-:-:S05]  /*2250*/  LEA R2, R11, 0x6080, 0x1 ;  /* 0x000060800b027811 */ /* 0x002fca00078e08ff */
[----:B------:R1:W-:Y:S01]  /*2260*/  STL [R1+0xd4], R2 ;  /* 0x0000d40201007387 */ /* 0x0003e20000100800 */
[----:B--2---:R-:W-:-:S03]  /*2270*/  LEA R8, R9, 0x6080, 0x1 ;  /* 0x0000608009087811 */ /* 0x004fc600078e08ff */
[----:B------:R-:W-:Y:S04]  /*2280*/  STL [R1+0xd0], R10 ;  /* 0x0000d00a01007387 */ /* 0x000fe80000100800 */
[----:B------:R-:W-:Y:S01]  /*2290*/  STL [R1+0xcc], R8 ;  /* 0x0000cc0801007387 */ /* 0x000fe20000100800 */
[C---:B-1----:R-:W-:Y:S02]  /*22a0*/  IADD3 R2, R6.reuse, 0x20, RZ ;  /* 0x0000002006027810 */ /* 0x042fe40007ffe0ff */
[----:B------:R-:W-:-:S05]  /*22b0*/  @P2 IADD3 R2, R6, -0x20, RZ ;  /* 0xffffffe006022810 */ /* 0x000fca0007ffe0ff */
[----:B------:R1:W-:Y:S02]  /*22c0*/  STL [R1+0x10], R2 ;  /* 0x0000100201007387 */ /* 0x0003e40000100800 */
[----:B-1----:R-:W-:-:S05]  /*22d0*/  IMAD.IADD R2, R21, 0x1, R5 ;  /* 0x0000000115027824 */ /* 0x002fca00078e0205 */
[----:B------:R1:W-:Y:S04]  /*22e0*/  STL [R1+0xa4], R2 ;  /* 0x0000a40201007387 */ /* 0x0003e80000100800 */
[----:B------:R1:W-:Y:S02]  /*22f0*/  STL [R1+0xa0], R0 ;  /* 0x0000a00001007387 */ /* 0x0003e40000100800 */
.L_x_1169:
[----:B------:R-:W2:Y:S01]  /*2300*/  LDL R19, [R1+0x8c] ;  /* 0x00008c0001137983 */ /* 0x000ea20000100800 */
[----:B------:R-:W-:Y:S01]  /*2310*/  ISETP.NE.U32.AND P0, PT, RZ, c[0x0][0x370], PT ;  /* 0x0000dc00ff007a0c */ /* 0x000fe20003f05070 */
[----:B------:R-:W-:Y:S01]  /*2320*/  IMAD.MOV.U32 R18, RZ, RZ, 0x4 ;  /* 0x00000004ff127424 */ /* 0x000fe200078e00ff */
[----:B------:R-:W-:Y:S01]  /*2330*/  CS2R R16, SRZ ;  /* 0x0000000000107805 */ /* 0x000fe2000001ff00 */
[----:B------:R-:W-:Y:S01]  /*2340*/  ISETP.NE.U32.AND P1, PT, RZ, c[0x0][0x360], PT ;  /* 0x0000d800ff007a0c */ /* 0x000fe20003f25070 */
[----:B------:R-:W-:Y:S01]  /*2350*/  IMAD.MOV.U32 R127, RZ, RZ, RZ ;  /* 0x000000ffff7f7224 */ /* 0x000fe200078e00ff */
[----:B------:R-:W-:Y:S01]  /*2360*/  ISETP.NE.AND.EX P2, PT, RZ, c[0x0][0x374], PT, P0 ;  /* 0x0000dd00ff007a0c */ /* 0x000fe20003f45300 */
[----:B------:R-:W-:Y:S01]  /*2370*/  IMAD.MOV.U32 R15, RZ, RZ, RZ ;  /* 0x000000ffff0f7224 */ /* 0x000fe200078e00ff */
[----:B------:R-:W-:-:S02]  /*2380*/  ISETP.NE.AND.EX P0, PT, RZ, c[0x0][0x364], PT, P1 ;  /* 0x0000d900ff007a0c */ /* 0x000fc40003f05310 */
[----:B------:R-:W-:Y:S02]  /*2390*/  ISETP.NE.U32.AND P1, PT, RZ, c[0x0][0x348], PT ;  /* 0x0000d200ff007a0c */ /* 0x000fe40003f25070 */
[----:B------:R-:W-:Y:S02]  /*23a0*/  ISETP.NE.U32.AND P3, PT, RZ, c[0x0][0x350], PT ;  /* 0x0000d400ff007a0c */ /* 0x000fe40003f65070 */
[----:B------:R-:W-:Y:S02]  /*23b0*/  ISETP.NE.U32.AND P4, PT, RZ, c[0x0][0x358], PT ;  /* 0x0000d600ff007a0c */ /* 0x000fe40003f85070 */
[----:B------:R-:W-:Y:S02]  /*23c0*/  ISETP.NE.AND.EX P1, PT, RZ, c[0x0][0x34c], PT, P1 ;  /* 0x0000d300ff007a0c */ /* 0x000fe40003f25310 */
[----:B------:R-:W-:Y:S02]  /*23d0*/  ISETP.NE.AND.EX P3, PT, RZ, c[0x0][0x354], PT, P3 ;  /* 0x0000d500ff007a0c */ /* 0x000fe40003f65330 */
[----:B------:R-:W-:Y:S01]  /*23e0*/  ISETP.NE.AND.EX P4, PT, RZ, c[0x0][0x35c], PT, P4 ;  /* 0x0000d700ff007a0c */ /* 0x000fe20003f85340 */
[----:B--2---:R-:W-:-:S04]  /*23f0*/  @P2 IMAD.WIDE R12, R19, R18, c[0x0][0x370] ;  /* 0x0000dc00130c2625 */ /* 0x004fc800078e0212 */
[CC--:B------:R-:W-:Y:S01]  /*2400*/  @P0 IMAD.WIDE R10, R19.reuse, R18.reuse, c[0x0][0x360] ;  /* 0x0000d800130a0625 */ /* 0x0c0fe200078e0212 */
[----:B------:R-:W2:Y:S03]  /*2410*/  @P2 LDG.E R16, [R12.64] ;  /* 0x000000080c102981 */ /* 0x000ea6000c1e1900 */
[CC--:B------:R-:W-:Y:S01]  /*2420*/  IMAD.WIDE R8, R19.reuse, R18.reuse, c[0x0][0x348] ;  /* 0x0000d20013087625 */ /* 0x0c0fe200078e0212 */
[----:B------:R3:W5:Y:S03]  /*2430*/  @P0 LDG.E R249, [R10.64] ;  /* 0x000000080af90981 */ /* 0x000766000c1e1900 */
[CC--:B------:R-:W-:Y:S01]  /*2440*/  IMAD.WIDE R4, R19.reuse, R18.reuse, c[0x0][0x350] ;  /* 0x0000d40013047625 */ /* 0x0c0fe200078e0212 */
[----:B------:R3:W5:Y:S03]  /*2450*/  @P1 LDG.E R127, [R8.64] ;  /* 0x00000008087f1981 */ /* 0x000766000c1e1900 */
[----:B-1----:R-:W-:Y:S01]  /*2460*/  IMAD.WIDE R2, R19, R18, c[0x0][0x358] ;  /* 0x0000d60013027625 */ /* 0x002fe200078e0212 */
[----:B------:R3:W5:Y:S04]  /*2470*/  @P3 LDG.E R17, [R4.64] ;  /* 0x0000000804113981 */ /* 0x000768000c1e1900 */
[----:B------:R3:W5:Y:S01]  /*2480*/  @P4 LDG.E R15, [R2.64] ;  /* 0x00000008020f4981 */ /* 0x000762000c1e1900 */
[----:B------:R-:W-:Y:S03]  /*2490*/  YIELD ;  /* 0x0000000000007946 */ /* 0x000fe60003800000 */
[----:B--2---:R3:W-:Y:S01]  /*24a0*/  STL [R1+0x5c], R16 ;  /* 0x00005c1001007387 */ /* 0x0047e20000100800 */
[----:B------:R-:W-:Y:S05]  /*24b0*/  @P0 BRA `(.L_x_871) ;  /* 0x0000005000000947 */ /* 0x000fea0003800000 */
[----:B-----5:R-:W-:Y:S01]  /*24c0*/  MOV R249, c[0x0][0x168] ;  /* 0x00005a0000f97a02 */ /* 0x020fe20000000f00 */
[----:B------:R-:W-:Y:S05]  /*24d0*/  @!P1 BRA `(.L_x_871) ;  /* 0x0000003000009947 */ /* 0x000fea0003800000 */
[----:B------:R-:W2:Y:S04]  /*24e0*/  LDG.E R6, [R8.64] ;  /* 0x0000000808067981 */ /* 0x000ea8000c1e1900 */
[----:B------:R-:W2:Y:S02]  /*24f0*/  LDG.E R0, [R8.64+0x4] ;  /* 0x0000040808007981 */ /* 0x000ea4000c1e1900 */
[----:B--2---:R-:W-:-:S02]  /*2500*/  IADD3 R249, -R6, R0, RZ ;  /* 0x0000000006f97210 */ /* 0x004fc40007ffe1ff */
.L_x_871:
[----:B------:R-:W-:-:S04]  /*2510*/  ISETP.NE.U32.AND P0, PT, RZ, c[0x0][0x368], PT ;  /* 0x0000da00ff007a0c */ /* 0x000fc80003f05070 */
[----:B------:R-:W-:-:S13]  /*2520*/  ISETP.NE.AND.EX P0, PT, RZ, c[0x0][0x36c], PT, P0 ;  /* 0x0000db00ff007a0c */ /* 0x000fda0003f05300 */
[----:B------:R-:W-:Y:S05]  /*2530*/  @!P0 BRA `(.L_x_872) ;  /* 0x0000003000008947 */ /* 0x000fea0003800000 */
[----:B---3--:R-:W-:-:S05]  /*2540*/  IMAD.WIDE R4, R19, R18, c[0x0][0x368] ;  /* 0x0000da0013047625 */ /* 0x008fca00078e0212 */
[----:B------:R1:W5:Y:S01]  /*2550*/  LDG.E R14, [R4.64] ;  /* 0x00000008040e7981 */ /* 0x000362000c1e1900 */
[----:B------:R-:W-:Y:S05]  /*2560*/  BRA `(.L_x_873) ;  /* 0x0000005000007947 */ /* 0x000fea0003800000 */
.L_x_872:
[----:B------:R-:W-:Y:S01]  /*2570*/  MOV R14, UR6 ;  /* 0x00000006000e7c02 */ /* 0x000fe20008000f00 */
[----:B------:R-:W-:Y:S05]  /*2580*/  @!P3 BRA `(.L_x_873) ;  /* 0x000000300000b947 */ /* 0x000fea0003800000 */
[----:B------:R-:W2:Y:S04]  /*2590*/  LDG.E R6, [R4.64] ;  /* 0x0000000804067981 */ /* 0x000ea8000c1e1900 */
[----:B------:R-:W2:Y:S02]  /*25a0*/  LDG.E R0, [R4.64+0x4] ;  /* 0x0000040804007981 */ /* 0x000ea4000c1e1900 */
[----:B--2---:R-:W-:Y:S02]  /*25b0*/  IADD3 R14, -R6, R0, RZ ;  /* 0x00000000060e7210 */ /* 0x004fe40007ffe1ff */
.L_x_873:
[----:B-1-3--:R-:W2:Y:S04]  /*25c0*/  LDL.LU R5, [R1+0x84] ;  /* 0x0000840001057983 */ /* 0x00aea80000300800 */
[----:B------:R1:W3:Y:S04]  /*25d0*/  @P4 LDG.E R4, [R2.64] ;  /* 0x0000000802044981 */ /* 0x0002e8000c1e1900 */
[----:B------:R1:W3:Y:S01]  /*25e0*/  @P4 LDG.E R0, [R2.64+0x4] ;  /* 0x0000040802004981 */ /* 0x0002e2000c1e1900 */
[----:B------:R-:W-:Y:S01]  /*25f0*/  ISETP.NE.U32.AND P0, PT, RZ, c[0x0][0x378], PT ;  /* 0x0000de00ff007a0c */ /* 0x000fe20003f05070 */
[----:B-----5:R-:W-:-:S03]  /*2600*/  IMAD.MOV.U32 R126, RZ, RZ, R14 ;  /* 0x000000ffff7e7224 */ /* 0x020fc600078e000e */
[----:B------:R-:W-:Y:S01]  /*2610*/  ISETP.NE.AND.EX P0, PT, RZ, c[0x0][0x37c], PT, P0 ;  /* 0x0000df00ff007a0c */ /* 0x000fe20003f05300 */
[----:B------:R-:W-:-:S05]  /*2620*/  IMAD.MOV.U32 R6, RZ, RZ, c[0x0][0x2c4] ;  /* 0x0000b100ff067624 */ /* 0x000fca00078e00ff */
[----:B------:R-:W-:Y:S01]  /*2630*/  ISETP.NE.AND P2, PT, R6, 0x1, PT ;  /* 0x000000010600780c */ /* 0x000fe20003f45270 */
[----:B------:R-:W-:Y:S02]  /*2640*/  IMAD.IADD R13, R14, 0x1, -R16 ;  /* 0x000000010e0d7824 */ /* 0x000fe400078e0a10 */
[----:B------:R-:W-:-:S04]  /*2650*/  IMAD.MOV.U32 R6, RZ, RZ, c[0x0][0x32c] ;  /* 0x0000cb00ff067624 */ /* 0x000fc800078e00ff */
[----:B-1----:R-:W-:-:S05]  /*2660*/  @P0 IMAD.WIDE R2, R19, R18, c[0x0][0x378] ;  /* 0x0000de0013020625 */ /* 0x002fca00078e0212 */
[----:B------:R1:W5:Y:S01]  /*2670*/  @P0 LDG.E R126, [R2.64] ;  /* 0x00000008027e0981 */ /* 0x000362000c1e1900 */
[----:B------:R-:W-:Y:S02]  /*2680*/  ISETP.GE.AND P1, PT, R6, 0x1, PT ;  /* 0x000000010600780c */ /* 0x000fe40003f26270 */
[----:B------:R-:W-:-:S04]  /*2690*/  LOP3.LUT R209, R209, 0xfffffdff, RZ, 0xc0, !PT ;  /* 0xfffffdffd1d17812 */ /* 0x000fc800078ec0ff */
[----:B------:R-:W-:-:S04]  /*26a0*/  @P2 LOP3.LUT R209, R209, 0x200, RZ, 0xfc, !PT ;  /* 0x00000200d1d12812 */ /* 0x000fc800078efcff */
[----:B------:R-:W-:-:S04]  /*26b0*/  LOP3.LUT R209, R209, 0xffffff7f, RZ, 0xc0, !PT ;  /* 0xffffff7fd1d17812 */ /* 0x000fc800078ec0ff */
[----:B------:R-:W-:Y:S01]  /*26c0*/  @P1 LOP3.LUT R209, R209, 0x80, RZ, 0xfc, !PT ;  /* 0x00000080d1d11812 */ /* 0x000fe200078efcff */
[----:B-1----:R-:W-:Y:S02]  /*26d0*/  IMAD.MOV.U32 R2, RZ, RZ, c[0x0][0x228] ;  /* 0x00008a00ff027624 */ /* 0x002fe400078e00ff */
[----:B--2---:R-:W-:-:S05]  /*26e0*/  IMAD.SHL.U32 R8, R5, 0x80, RZ ;  /* 0x0000008005087824 */ /* 0x004fca00078e00ff */
[----:B------:R1:W-:Y:S01]  /*26f0*/  STL [R1+0x58], R8 ;  /* 0x0000580801007387 */ /* 0x0003e20000100800 */
[----:B---3--:R-:W-:Y:S01]  /*2700*/  @P4 IMAD.IADD R2, R0, 0x1, -R4 ;  /* 0x0000000100024824 */ /* 0x008fe200078e0a04 */
[----:B------:R-:W-:-:S03]  /*2710*/  IADD3 R0, R8, 0x7f, RZ ;  /* 0x0000007f08007810 */ /* 0x000fc60007ffe0ff */
[----:B------:R-:W-:Y:S02]  /*2720*/  IMAD.IADD R250, R13, 0x1, R2 ;  /* 0x000000010dfa7824 */ /* 0x000fe400078e0202 */
[----:B------:R-:W-:-:S03]  /*2730*/  @P2 IMAD.HI.U32 R4, R0, c[0x0][0x2c8], RZ ;  /* 0x0000b20000042a27 */ /* 0x000fc600078e00ff */
[C---:B------:R-:W-:Y:S02]  /*2740*/  IADD3 R3, R250.reuse, 0x2f, RZ ;  /* 0x0000002ffa037810 */ /* 0x040fe40007ffe0ff */
[----:B------:R-:W-:Y:S02]  /*2750*/  @P2 SHF.R.U32.HI R0, RZ, c[0x0][0x2cc], R4 ;  /* 0x0000b300ff002a19 */ /* 0x000fe40000011604 */
[----:B------:R-:W-:Y:S01]  /*2760*/  IADD3 R4, R250, 0x1, -R249 ;  /* 0x00000001fa047810 */ /* 0x000fe20007ffe8f9 */
[----:B------:R-:W-:-:S04]  /*2770*/  IMAD.HI R3, R3, 0x2aaaaaab, RZ ;  /* 0x2aaaaaab03037827 */ /* 0x000fc800078e02ff */
[----:B------:R-:W-:Y:S01]  /*2780*/  IMAD.IADD R0, R4, 0x1, R0 ;  /* 0x0000000104007824 */ /* 0x000fe200078e0200 */
[----:B------:R-:W-:-:S04]  /*2790*/  SHF.R.U32.HI R5, RZ, 0x1f, R3 ;  /* 0x0000001fff057819 */ /* 0x000fc80000011603 */
[----:B------:R-:W-:Y:S02]  /*27a0*/  LEA.HI.SX32 R140, R3, R5, 0x1d ;  /* 0x00000005038c7211 */ /* 0x000fe400078feaff */
[----:B------:R-:W-:Y:S01]  /*27b0*/  IADD3 R4, R0, c[0x0][0x328], RZ ;  /* 0x0000ca0000047a10 */ /* 0x000fe20007ffe0ff */
[----:B------:R-:W-:Y:S05]  /*27c0*/  @!P1 BRA `(.L_x_874) ;  /* 0x0000010000009947 */ /* 0x000fea0003800000 */
[C---:B-1----:R-:W-:Y:S01]  /*27d0*/  ISETP.GT.AND P0, PT, R0.reuse, RZ, PT ;  /* 0x000000ff0000720c */ /* 0x042fe20003f04270 */
        /* <DEDUP_REMOVED lines=9> */
.L_x_876:
[----:B------:R-:W-:-:S13]  /*2870*/  ISETP.NE.AND P0, PT, R6, 0x1, PT ;  /* 0x000000010600780c */ /* 0x000fda0003f05270 */
[----:B------:R-:W-:-:S05]  /*2880*/  @P0 IMAD.HI.U32 R0, R3, c[0x0][0x330], RZ ;  /* 0x0000cc0003000a27 */ /* 0x000fca00078e00ff */
[----:B------:R-:W-:Y:S02]  /*2890*/  @P0 SHF.R.U32.HI R3, RZ, c[0x0][0x334], R0 ;  /* 0x0000cd00ff030a19 */ /* 0x000fe40000011600 */
.L_x_877:
[----:B------:R-:W-:Y:S05]  /*28a0*/  BSYNC B0 ;  /* 0x0000000000007941 */ /* 0x000fea0003800000 */
.L_x_875:
[----:B------:R-:W-:-:S05]  /*28b0*/  IMAD R3, R3, R6, c[0x0][0x32c] ;  /* 0x0000cb0003037624 */ /* 0x000fca00078e0206 */
[----:B------:R-:W-:-:S04]  /*28c0*/  IMNMX R4, R4, R3, PT ;  /* 0x0000000304047217 */ /* 0x000fc80003800200 */
.L_x_874:
[----:B-1----:R-:W-:Y:S01]  /*28d0*/  IADD3 R4, R4, 0x2f, RZ ;  /* 0x0000002f04047810 */ /* 0x002fe20007ffe0ff */
[----:B------:R-:W-:-:S04]  /*28e0*/  @P2 IMAD.HI.U32 R3, R8, c[0x0][0x2c8], RZ ;  /* 0x0000b20008032a27 */ /* 0x000fc800078e00ff */
[----:B------:R-:W-:-:S04]  /*28f0*/  IMAD.HI R4, R4, 0x2aaaaaab, RZ ;  /* 0x2aaaaaab04047827 */ /* 0x000fc800078e02ff */
[----:B------:R-:W-:Y:S01]  /*2900*/  IMAD.MOV.U32 R0, RZ, RZ, R8 ;  /* 0x000000ffff007224 */ /* 0x000fe200078e0008 */
[----:B------:R-:W-:Y:S01]  /*2910*/  @P2 SHF.R.U32.HI R0, RZ, c[0x0][0x2cc], R3 ;  /* 0x0000b300ff002a19 */ /* 0x000fe20000011603 */
[----:B------:R-:W-:Y:S01]  /*2920*/  IMAD.IADD R211, R250, 0x1, -R249 ;  /* 0x00000001fad37824 */ /* 0x000fe200078e0af9 */
[----:B------:R-:W-:-:S03]  /*2930*/  SHF.R.U32.HI R3, RZ, 0x1f, R4 ;  /* 0x0000001fff037819 */ /* 0x000fc60000011604 */
[----:B------:R-:W-:Y:S01]  /*2940*/  IMAD.IADD R0, R211, 0x1, R0 ;  /* 0x00000001d3007824 */ /* 0x000fe200078e0200 */
[----:B------:R-:W-:-:S04]  /*2950*/  LEA.HI.SX32 R4, R4, R3, 0x1d ;  /* 0x0000000304047211 */ /* 0x000fc800078feaff */
[----:B------:R-:W-:Y:S02]  /*2960*/  IADD3 R3, R0, -c[0x0][0x324], RZ ;  /* 0x8000c90000037a10 */ /* 0x000fe40007ffe0ff */
        /* <DEDUP_REMOVED lines=11> */
.L_x_880:
[----:B------:R-:W-:-:S13]  /*2a20*/  ISETP.NE.AND P0, PT, R6, 0x1, PT ;  /* 0x000000010600780c */ /* 0x000fda0003f05270 */
[----:B------:R-:W-:-:S05]  /*2a30*/  @P0 IMAD.HI.U32 R4, R0, c[0x0][0x330], RZ ;  /* 0x0000cc0000040a27 */ /* 0x000fca00078e00ff */
[----:B------:R-:W-:Y:S02]  /*2a40*/  @P0 SHF.R.U32.HI R0, RZ, c[0x0][0x334], R4 ;  /* 0x0000cd00ff000a19 */ /* 0x000fe40000011604 */
.L_x_881:
[----:B------:R-:W-:Y:S05]  /*2a50*/  BSYNC B0 ;  /* 0x0000000000007941 */ /* 0x000fea0003800000 */
.L_x_879:
[----:B------:R-:W-:-:S05]  /*2a60*/  IMAD R0, R0, c[0x0][0x32c], RZ ;  /* 0x0000cb0000007a24 */ /* 0x000fca00078e02ff */
[----:B------:R-:W-:-:S04]  /*2a70*/  IMNMX R3, R3, R0, !PT ;  /* 0x0000000003037217 */ /* 0x000fc80007800200 */
.L_x_878:
        /* <DEDUP_REMOVED lines=12> */
[----:B------:R-:W-:Y:S02]  /*2b40*/  SHF.R.U32.HI R9, RZ, 0x10, R3 ;  /* 0x00000010ff097819 */ /* 0x000fe40000011603 */
[----:B------:R-:W-:Y:S02]  /*2b50*/  LOP3.LUT R20, R3, 0xff, RZ, 0xc0, !PT ;  /* 0x000000ff03147812 */ /* 0x000fe400078ec0ff */
[C---:B------:R-:W-:Y:S01]  /*2b60*/  ISETP.NE.AND P1, PT, R9.reuse, RZ, PT ;  /* 0x000000ff0900720c */ /* 0x040fe20003f25270 */
[----:B------:R1:W-:Y:S03]  /*2b70*/  STL [R1+0x84], R9 ;  /* 0x0000840901007387 */ /* 0x0003e60000100800 */
[----:B------:R-:W-:Y:S01]  /*2b80*/  SEL R125, R9, c[0x0][0x338], P1 ;  /* 0x0000ce00097d7a07 */ /* 0x000fe20000800000 */
[----:B------:R1:W-:Y:S01]  /*2b90*/  STL [R1+0xa8], R20 ;  /* 0x0000a81401007387 */ /* 0x0003e20000100800 */
[----:B------:R-:W-:Y:S05]  /*2ba0*/  @!P0 BRA `(.L_x_883) ;  /* 0x000001d000008947 */ /* 0x000fea0003800000 */
[----:B------:R-:W-:Y:S02]  /*2bb0*/  IABS R3, R125 ;  /* 0x0000007d00037213 */ /* 0x000fe40000000000 */
[----:B------:R-:W-:-:S02]  /*2bc0*/  IADD3 R4, R125, -0x1, R8 ;  /* 0xffffffff7d047810 */ /* 0x000fc40007ffe008 */
[----:B------:R-:W2:Y:S03]  /*2bd0*/  I2F.RP R0, R3 ;  /* 0x0000000300007306 */ /* 0x000ea60000209400 */
[----:B-1----:R-:W-:Y:S02]  /*2be0*/  IMAD.IADD R9, R4, 0x1, -R6 ;  /* 0x0000000104097824 */ /* 0x002fe400078e0a06 */
[----:B------:R-:W-:-:S03]  /*2bf0*/  IMAD.MOV.U32 R4, RZ, RZ, RZ ;  /* 0x000000ffff047224 */ /* 0x000fc600078e00ff */
[----:B------:R-:W-:Y:S01]  /*2c00*/  IABS R12, R9 ;  /* 0x00000009000c7213 */ /* 0x000fe20000000000 */
[----:B--2---:R-:W1:Y:S02]  /*2c10*/  MUFU.RCP R0, R0 ;  /* 0x0000000000007308 */ /* 0x004e640000001000 */
[----:B-1----:R-:W-:-:S06]  /*2c20*/  IADD3 R0, R0, 0xffffffe, RZ ;  /* 0x0ffffffe00007810 */ /* 0x002fcc0007ffe0ff */
[----:B------:R-:W1:Y:S02]  /*2c30*/  F2I.FTZ.U32.TRUNC.NTZ R5, R0 ;  /* 0x0000000000057305 */ /* 0x000e64000021f000 */
        /* <DEDUP_REMOVED lines=20> */
.L_x_883:
[----:B------:R-:W-:Y:S05]  /*2d80*/  BSYNC B0 ;  /* 0x0000000000007941 */ /* 0x000fea0003800000 */
.L_x_882:
[----:B------:R-:W-:-:S04]  /*2d90*/  IMAD R3, R20, R0, R6 ;  /* 0x0000000014037224 */ /* 0x000fc800078e0206 */
[C---:B------:R-:W-:Y:S02]  /*2da0*/  IMAD.IADD R0, R3.reuse, 0x1, R0 ;  /* 0x0000000103007824 */ /* 0x040fe400078e0200 */
[----:B------:R-:W-:-:S03]  /*2db0*/  IMAD R3, R3, 0x30, -R13 ;  /* 0x0000003003037824 */ /* 0x000fc600078e0a0d */
[----:B------:R-:W-:Y:S02]  /*2dc0*/  IMNMX R0, R8, R0, PT ;  /* 0x0000000008007217 */ /* 0x000fe40003800200 */
[----:B------:R-:W-:-:S03]  /*2dd0*/  IMNMX R3, RZ, R3, !PT ;  /* 0x00000003ff037217 */ /* 0x000fc60007800200 */
[----:B------:R-:W-:Y:S02]  /*2de0*/  IMAD R0, R0, 0x30, -R13 ;  /* 0x0000003000007824 */ /* 0x000fe400078e0a0d */
[----:B------:R-:W-:-:S03]  /*2df0*/  IMAD.WIDE.U32 R4, R3, -0x55555555, RZ ;  /* 0xaaaaaaab03047825 */ /* 0x000fc600078e00ff */
        /* <DEDUP_REMOVED lines=10> */
[----:B-1----:R-:W2:Y:S04]  /*2ea0*/  LDL.64 R20, [R1] ;  /* 0x0000000001147983 */ /* 0x002ea80000100a00 */
[----:B------:R-:W3:Y:S04]  /*2eb0*/  LDL R13, [R1+0x8] ;  /* 0x00000800010d7983 */ /* 0x000ee80000100800 */
[----:B------:R-:W4:Y:S04]  /*2ec0*/  LDL R11, [R1+0x3c] ;  /* 0x00003c00010b7983 */ /* 0x000f280000100800 */
[----:B------:R-:W1:Y:S01]  /*2ed0*/  S2R R10, SR_TID.X ;  /* 0x00000000000a7919 */ /* 0x000e620000002100 */
[----:B------:R-:W-:-:S02]  /*2ee0*/  SHF.R.S32.HI R3, RZ, 0x1f, R15 ;  /* 0x0000001fff037819 */ /* 0x000fc4000001140f */
[----:B-1----:R-:W-:-:S04]  /*2ef0*/  SHF.R.S32.HI R9, RZ, 0x1f, R10 ;  /* 0x0000001fff097819 */ /* 0x002fc8000001140a */
[----:B------:R-:W-:-:S04]  /*2f00*/  LEA.HI R9, R9, R10, RZ, 0x2 ;  /* 0x0000000a09097211 */ /* 0x000fc800078f10ff */
[----:B------:R-:W-:-:S04]  /*2f10*/  SHF.R.S32.HI R9, RZ, 0x2, R9 ;  /* 0x00000002ff097819 */ /* 0x000fc80000011409 */
[----:B------:R-:W-:-:S04]  /*2f20*/  IADD3 R88, P0, R9, R15, RZ ;  /* 0x0000000f09587210 */ /* 0x000fc80007f1e0ff */
[----:B------:R-:W-:-:S05]  /*2f30*/  LEA.HI.X.SX32 R89, R9, R3, 0x1, P0 ;  /* 0x0000000309597211 */ /* 0x000fca00000f0eff */
[----:B------:R-:W-:Y:S01]  /*2f40*/  IMAD R3, R89, c[0x0][0x238], RZ ;  /* 0x00008e0059037a24 */ /* 0x000fe200078e02ff */
[----:B------:R-:W-:Y:S02]  /*2f50*/  IADD3 R31, R0, -0x1, RZ ;  /* 0xffffffff001f7810 */ /* 0x000fe40007ffe0ff */
[----:B------:R-:W-:Y:S01]  /*2f60*/  SHF.R.S32.HI R10, RZ, 0x1f, R19 ;  /* 0x0000001fff0a7819 */ /* 0x000fe20000011413 */
[----:B------:R-:W-:Y:S01]  /*2f70*/  IMAD R3, R88, c[0x0][0x23c], R3 ;  /* 0x00008f0058037a24 */ /* 0x000fe200078e0203 */
[----:B------:R-:W-:Y:S02]  /*2f80*/  LOP3.LUT R26, R16, 0xffff, RZ, 0xc0, !PT ;  /* 0x0000ffff101a7812 */ /* 0x000fe400078ec0ff */
[----:B------:R-:W-:Y:S02]  /*2f90*/  SEL R12, R10, RZ, !P4 ;  /* 0x000000ff0a0c7207 */ /* 0x000fe40006000000 */
[----:B------:R-:W-:Y:S01]  /*2fa0*/  SEL R16, R19, RZ, !P4 ;  /* 0x000000ff13107207 */ /* 0x000fe20006000000 */
[----:B------:R-:W-:-:S02]  /*2fb0*/  IMAD.MOV.U32 R128, RZ, RZ, 0x30 ;  /* 0x00000030ff807424 */ /* 0x000fc400078e00ff */
[----:B------:R-:W-:Y:S02]  /*2fc0*/  IMAD R0, R12, c[0x0][0x248], RZ ;  /* 0x000092000c007a24 */ /* 0x000fe400078e02ff */
[----:B------:R-:W-:Y:S02]  /*2fd0*/  IMAD R142, R128, c[0x0][0x23c], RZ ;  /* 0x00008f00808e7a24 */ /* 0x000fe400078e02ff */
[----:B------:R-:W-:Y:S02]  /*2fe0*/  IMAD R6, R16, c[0x0][0x24c], R0 ;  /* 0x0000930010067a24 */ /* 0x000fe400078e0200 */
[----:B------:R-:W-:-:S04]  /*2ff0*/  IMAD.WIDE.U32 R132, R128, c[0x0][0x238], RZ ;  /* 0x00008e0080847a25 */ /* 0x000fc800078e00ff */
[----:B------:R-:W-:Y:S01]  /*3000*/  IMAD.IADD R142, R133, 0x1, R142 ;  /* 0x00000001858e7824 */ /* 0x000fe200078e028e */
[----:B------:R-:W-:Y:S01]  /*3010*/  ISETP.GE.AND P3, PT, R252, c[0x0][0x1d4], PT ;  /* 0x00007500fc007a0c */ /* 0x000fe20003f66270 */
[----:B------:R-:W-:Y:S02]  /*3020*/  IMAD.MOV.U32 R143, RZ, RZ, c[0x0][0x238] ;  /* 0x00008e00ff8f7624 */ /* 0x000fe400078e00ff */
[----:B------:R-:W-:-:S05]  /*3030*/  IMAD.MOV.U32 R141, RZ, RZ, 0x5 ;  /* 0x00000005ff8d7424 */ /* 0x000fca00078e00ff */
[C---:B------:R-:W-:Y:S01]  /*3040*/  SHF.L.U64.HI R141, R143.reuse, R141, c[0x0][0x23c] ;  /* 0x00008f008f8d7619 */ /* 0x040fe2000001028d */
[----:B------:R-:W-:Y:S02]  /*3050*/  IMAD.SHL.U32 R143, R143, 0x20, RZ ;  /* 0x000000208f8f7824 */ /* 0x000fe400078e00ff */
[----:B--2---:R-:W-:-:S04]  /*3060*/  IMAD.WIDE.U32 R4, R88, c[0x0][0x238], R20 ;  /* 0x00008e0058047a25 */ /* 0x004fc800078e0014 */
[----:B------:R-:W-:Y:S02]  /*3070*/  IMAD.IADD R5, R5, 0x1, R3 ;  /* 0x0000000105057824 */ /* 0x000fe400078e0203 */
[----:B------:R-:W-:Y:S02]  /*3080*/  IMAD R3, R31, -0x30, R2 ;  /* 0xffffffd01f037824 */ /* 0x000fe400078e0202 */
[----:B------:R-:W-:-:S03]  /*3090*/  IMAD.WIDE.U32 R4, R26, c[0x0][0x240], R4 ;  /* 0x000090001a047a25 */ /* 0x000fc600078e0004 */
[----:B------:R-:W-:Y:S01]  /*30a0*/  IMNMX R3, R3, 0x30, PT ;  /* 0x0000003003037817 */ /* 0x000fe20003800200 */
[----:B------:R-:W-:-:S04]  /*30b0*/  IMAD R5, R26, c[0x0][0x244], R5 ;  /* 0x000091001a057a24 */ /* 0x000fc800078e0205 */
[----:B------:R-:W-:Y:S02]  /*30c0*/  IMAD.IADD R0, R3, 0x1, -R9 ;  /* 0x0000000103007824 */ /* 0x000fe400078e0a09 */
[----:B------:R-:W-:-:S03]  /*30d0*/  IMAD.WIDE.U32 R92, R16, c[0x0][0x248], R4 ;  /* 0x00009200105c7a25 */ /* 0x000fc600078e0004 */
[----:B------:R-:W-:Y:S01]  /*30e0*/  ISETP.GE.AND P1, PT, R0, 0x1, PT ;  /* 0x000000010000780c */ /* 0x000fe20003f26270 */
[----:B------:R-:W-:Y:S01]  /*30f0*/  IMAD R3, R142, R31, RZ ;  /* 0x0000001f8e037224 */ /* 0x000fe200078e02ff */
[----:B------:R-:W-:Y:S01]  /*3100*/  SHF.R.S32.HI R4, RZ, 0x1f, R31 ;  /* 0x0000001fff047819 */ /* 0x000fe2000001141f */
[----:B------:R-:W-:Y:S02]  /*3110*/  IMAD.IADD R91, R93, 0x1, R6 ;  /* 0x000000015d5b7824 */ /* 0x000fe400078e0206 */
[----:B------:R-:W-:Y:S02]  /*3120*/  IMAD.MOV.U32 R90, RZ, RZ, R92 ;  /* 0x000000ffff5a7224 */ /* 0x000fe400078e005c */
[-C--:B------:R-:W-:Y:S02]  /*3130*/  IMAD R3, R4, R132.reuse, R3 ;  /* 0x0000008404037224 */ /* 0x080fe400078e0203 */
[----:B------:R-:W-:Y:S01]  /*3140*/  IMAD.WIDE.U32 R8, R31, R132, R90 ;  /* 0x000000841f087225 */ /* 0x000fe200078e005a */
[----:B------:R-:W-:-:S03]  /*3150*/  ISETP.GE.AND P5, PT, R20, c[0x0][0x1d4], PT ;  /* 0x0000750014007a0c */ /* 0x000fc60003fa6270 */
[----:B------:R-:W-:Y:S01]  /*3160*/  IMAD.IADD R3, R9, 0x1, R3 ;  /* 0x0000000109037824 */ /* 0x000fe200078e0203 */
[C---:B------:R-:W-:Y:S02]  /*3170*/  @P1 LEA R4, P0, R8.reuse, c[0x0][0x220], 0x1 ;  /* 0x0000880008041a11 */ /* 0x040fe400078008ff */
[----:B---3--:R-:W-:Y:S02]  /*3180*/  ISETP.GE.AND P2, PT, R13, c[0x0][0x1d4], PT ;  /* 0x000075000d007a0c */ /* 0x008fe40003f46270 */
[----:B------:R-:W-:Y:S02]  /*3190*/  @P1 LEA.HI.X R5, R8, c[0x0][0x224], R3, 0x1, P0 ;  /* 0x0000890008051a11 */ /* 0x000fe400000f0c03 */
[----:B------:R-:W-:Y:S01]  /*31a0*/  ISETP.GT.AND P0, PT, R0, 0x20, PT ;  /* 0x000000200000780c */ /* 0x000fe20003f04270 */
[----:B----4-:R-:W-:-:S05]  /*31b0*/  @P1 IMAD.SHL.U32 R0, R11, 0x2, RZ ;  /* 0x000000020b001824 */ /* 0x010fca00078e00ff */
[----:B------:R-:W-:Y:S01]  /*31c0*/  @!PT LDS RZ, [RZ] ;  /* 0x00000000fffff984 */ /* 0x000fe20000000800 */
[----:B------:R-:W-:Y:S01]  /*31d0*/  @!PT LDS RZ, [RZ] ;  /* 0x00000000fffff984 */ /* 0x000fe20000000800 */
[----:B------:R-:W-:Y:S01]  /*31e0*/  @!PT LDS RZ, [RZ] ;  /* 0x00000000fffff984 */ /* 0x000fe20000000800 */
[----:B------:R1:W-:Y:S04]  /*31f0*/  @P1 LDGSTS.E.BYPASS.LTC128B.128 [R0+0x3c80], [R4.64], !P5 ;  /* 0x03c8000004001fae */ /* 0x0003e8000e901d48 */
[----:B------:R1:W-:Y:S04]  /*3200*/  @P1 LDGSTS.E.BYPASS.LTC128B.128 [R0+0x4880], [R4.64+0x40], !P3 ;  /* 0x0488004004001fae */ /* 0x0003e8000d901d48 */
[----:B------:R1:W-:Y:S02]  /*3210*/  @P1 LDGSTS.E.BYPASS.LTC128B.128 [R0+0x5480], [R4.64+0x80], !P2 ;  /* 0x0548008004001fae */ /* 0x0003e4000d101d48 */
[----:B-1----:R-:W-:-:S05]  /*3220*/  @P0 IADD3 R0, P1, R143, R8, RZ ;  /* 0x000000088f000210 */ /* 0x002fca0007f3e0ff */
[----:B------:R-:W-:Y:S01]  /*3230*/  @P0 IMAD.X R3, R3, 0x1, R141, P1 ;  /* 0x0000000103030824 */ /* 0x000fe200008e068d */
[----:B------:R-:W-:-:S04]  /*3240*/  @P0 LEA R4, P1, R0, c[0x0][0x220], 0x1 ;  /* 0x0000880000040a11 */ /* 0x000fc800078208ff */
[----:B------:R-:W-:Y:S02]  /*3250*/  @P0 LEA.HI.X R5, R0, c[0x0][0x224], R3, 0x1, P1 ;  /* 0x0000890000050a11 */ /* 0x000fe400008f0c03 */
[----:B------:R-:W-:-:S04]  /*3260*/  ISETP.NE.U32.AND P1, PT, RZ, c[0x0][0x340], PT ;  /* 0x0000d000ff007a0c */ /* 0x000fc80003f25070 */
[----:B------:R-:W-:-:S13]  /*3270*/  ISETP.NE.AND.EX P1, PT, RZ, c[0x0][0x344], PT, P1 ;  /* 0x0000d100ff007a0c */ /* 0x000fda0003f25310 */
[----:B------:R-:W-:-:S05]  /*3280*/  @P1 IMAD.WIDE R8, R19, R18, c[0x0][0x340] ;  /* 0x0000d00013081625 */ /* 0x000fca00078e0212 */
[----:B------:R-:W2:Y:S01]  /*3290*/  @P1 LDG.E R3, [R8.64] ;  /* 0x0000000808031981 */ /* 0x000ea2000c1e1900 */
[----:B------:R-:W-:-:S04]  /*32a0*/  LOP3.LUT R209, R209, 0xfffffffb, RZ, 0xc0, !PT ;  /* 0xfffffffbd1d17812 */ /* 0x000fc800078ec0ff */
[----:B------:R-:W-:Y:S01]  /*32b0*/  @P5 LOP3.LUT R209, R209, 0x4, RZ, 0xfc, !PT ;  /* 0x00000004d1d15812 */ /* 0x000fe200078efcff */
[----:B------:R-:W-:-:S03]  /*32c0*/  @P0 IMAD.SHL.U32 R0, R11, 0x2, RZ ;  /* 0x000000020b000824 */ /* 0x000fc600078e00ff */
[----:B------:R-:W-:Y:S02]  /*32d0*/  LOP3.LUT R209, R209, 0xfffffffd, RZ, 0xc0, !PT ;  /* 0xfffffffdd1d17812 */ /* 0x000fe400078ec0ff */
[----:B------:R1:W-:Y:S02]  /*32e0*/  @P0 LDGSTS.E.BYPASS.LTC128B.128 [R0+0x4480], [R4.64], !P5 ;  /* 0x0448000004000fae */ /* 0x0003e4000e901d48 */
[----:B------:R-:W-:Y:S02]  /*32f0*/  @P3 LOP3.LUT R209, R209, 0x2, RZ, 0xfc, !PT ;  /* 0x00000002d1d13812 */ /* 0x000fe400078efcff */
[----:B------:R1:W-:Y:S02]  /*3300*/  @P0 LDGSTS.E.BYPASS.LTC128B.128 [R0+0x5080], [R4.64+0x40], !P3 ;  /* 0x0508004004000fae */ /* 0x0003e4000d901d48 */
[----:B------:R-:W-:Y:S02]  /*3310*/  LOP3.LUT R209, R209, 0xfffffffe, RZ, 0xc0, !PT ;  /* 0xfffffffed1d17812 */ /* 0x000fe400078ec0ff */
[----:B------:R1:W-:Y:S01]  /*3320*/  @P0 LDGSTS.E.BYPASS.LTC128B.128 [R0+0x5c80], [R4.64+0x80], !P2 ;  /* 0x05c8008004000fae */ /* 0x0003e2000d101d48 */
[----:B------:R-:W-:-:S03]  /*3330*/  SHF.R.S32.HI R165, RZ, 0x1f, R164 ;  /* 0x0000001fffa57819 */ /* 0x000fc600000114a4 */
[----:B------:R-:W0:Y:S01]  /*3340*/  LDGDEPBAR ;  /* 0x00000000000079af */ /* 0x000e220000000000 */
[----:B------:R-:W-:Y:S01]  /*3350*/  WARPSYNC 0xffffffff ;  /* 0xffffffff00007948 */ /* 0x000fe20003800000 */
[----:B------:R-:W-:Y:S02]  /*3360*/  @P2 LOP3.LUT R209, R209, 0x1, RZ, 0xfc, !PT ;  /* 0x00000001d1d12812 */ /* 0x000fe400078efcff */
[----:B------:R-:W-:Y:S02]  /*3370*/  ISETP.GE.AND P2, PT, R110, c[0x0][0x27c], PT ;  /* 0x00009f006e007a0c */ /* 0x000fe40003f46270 */
[----:B------:R-:W-:Y:S02]  /*3380*/  SHF.R.S32.HI R13, RZ, 0x1f, R138 ;  /* 0x0000001fff0d7819 */ /* 0x000fe4000001148a */
[----:B-----5:R-:W-:Y:S01]  /*3390*/  SHF.R.S32.HI R24, RZ, 0x1f, R126 ;  /* 0x0000001fff187819 */ /* 0x020fe2000001147e */
[----:B-1----:R-:W-:-:S04]  /*33a0*/  IMAD.MOV.U32 R0, RZ, RZ, c[0x0][0x27c] ;  /* 0x00009f00ff007624 */ /* 0x002fc800078e00ff */
[----:B------:R-:W-:Y:S01]  /*33b0*/  IMAD.SHL.U32 R65, R0, 0x2, RZ ;  /* 0x0000000200417824 */ /* 0x000fe200078e00ff */
[--C-:B--2---:R-:W-:Y:S01]  /*33c0*/  @P1 SHF.R.S32.HI R9, RZ, 0x1f, R3.reuse ;  /* 0x0000001fff091819 */ /* 0x104fe20000011403 */
[----:B------:R-:W-:Y:S02]  /*33d0*/  @P1 IMAD.MOV.U32 R8, RZ, RZ, R3 ;  /* 0x000000ffff081224 */ /* 0x000fe400078e0003 */
[----:B------:R-:W-:Y:S02]  /*33e0*/  @!P1 IMAD.MOV.U32 R8, RZ, RZ, R19 ;  /* 0x000000ffff089224 */ /* 0x000fe400078e0013 */
[----:B------:R-:W-:Y:S02]  /*33f0*/  @!P1 IMAD.MOV.U32 R9, RZ, RZ, R10 ;  /* 0x000000ffff099224 */ /* 0x000fe400078e000a */
[----:B------:R-:W-:Y:S01]  /*3400*/  IMAD.WIDE.U32 R4, R26, c[0x0][0x260], R20 ;  /* 0x000098001a047a25 */ /* 0x000fe200078e0014 */
[----:B------:R-:W2:Y:S04]  /*3410*/  LDL R27, [R1+0x6c] ;  /* 0x00006c00011b7983 */ /* 0x000ea80000100800 */
[----:B------:R-:W3:Y:S01]  /*3420*/  LDL R21, [R1+0x68] ;  /* 0x0000680001157983 */ /* 0x000ee20000100800 */
[----:B------:R-:W-:-:S02]  /*3430*/  IMAD R0, R13, c[0x0][0x280], RZ ;  /* 0x0000a0000d007a24 */ /* 0x000fc400078e02ff */
[----:B------:R-:W-:Y:S02]  /*3440*/  IMAD R6, R12, c[0x0][0x268], RZ ;  /* 0x00009a000c067a24 */ /* 0x000fe400078e02ff */
[----:B------:R-:W-:Y:S02]  /*3450*/  IMAD R3, R13, c[0x0][0x290], RZ ;  /* 0x0000a4000d037a24 */ /* 0x000fe400078e02ff */
[C---:B------:R-:W-:Y:S02]  /*3460*/  IMAD R0, R138.reuse, c[0x0][0x284], R0 ;  /* 0x0000a1008a007a24 */ /* 0x040fe400078e0200 */
[----:B------:R-:W-:-:S04]  /*3470*/  IMAD.WIDE.U32 R12, R138, c[0x0][0x280], R110 ;  /* 0x0000a0008a0c7a25 */ /* 0x000fc800078e006e */
[----:B------:R-:W-:Y:S01]  /*3480*/  IMAD.WIDE.U32 R10, R138, c[0x0][0x280], R164 ;  /* 0x0000a0008a0a7a25 */ /* 0x000fe200078e00a4 */
[----:B------:R-:W-:-:S03]  /*3490*/  IADD3 R13, R0, R13, RZ ;  /* 0x0000000d000d7210 */ /* 0x000fc60007ffe0ff */
[----:B------:R-:W-:Y:S02]  /*34a0*/  IMAD.IADD R124, R14, 0x1, R17 ;  /* 0x000000010e7c7824 */ /* 0x000fe400078e0211 */
[----:B------:R-:W-:Y:S02]  /*34b0*/  IMAD R5, R26, c[0x0][0x264], R5 ;  /* 0x000099001a057a24 */ /* 0x000fe400078e0205 */
[----:B------:R-:W-:Y:S01]  /*34c0*/  IMAD.IADD R17, R11, 0x1, R0 ;  /* 0x000000010b117824 */ /* 0x000fe200078e0200 */
[----:B------:R-:W-:Y:S02]  /*34d0*/  SEL R0, RZ, c[0x0][0x27c], !P2 ;  /* 0x00009f00ff007a07 */ /* 0x000fe40005000000 */
[----:B------:R-:W-:Y:S01]  /*34e0*/  ISETP.GE.AND P1, PT, R137, c[0x0][0x27c], PT ;  /* 0x00009f0089007a0c */ /* 0x000fe20003f26270 */
[----:B------:R-:W-:Y:S01]  /*34f0*/  IMAD R25, R16, c[0x0][0x26c], R6 ;  /* 0x00009b0010197a24 */ /* 0x000fe200078e0206 */
[----:B------:R-:W-:Y:S01]  /*3500*/  ISETP.GE.AND P3, PT, R136, c[0x0][0x27c], PT ;  /* 0x00009f0088007a0c */ /* 0x000fe20003f66270 */
[----:B------:R-:W-:Y:S01]  /*3510*/  IMAD.WIDE.U32 R82, R16, c[0x0][0x268], R4 ;  /* 0x00009a0010527a25 */ /* 0x000fe200078e0004 */
[----:B------:R-:W-:-:S02]  /*3520*/  MOV R16, R10 ;  /* 0x0000000a00107202 */ /* 0x000fc40000000f00 */
[----:B------:R-:W-:Y:S01]  /*3530*/  SEL R10, RZ, c[0x0][0x27c], !P1 ;  /* 0x00009f00ff0a7a07 */ /* 0x000fe20004800000 */
[C---:B------:R-:W-:Y:S02]  /*3540*/  IMAD R3, R138.reuse, c[0x0][0x294], R3 ;  /* 0x0000a5008a037a24 */ /* 0x040fe400078e0203 */
[----:B------:R-:W-:Y:S01]  /*3550*/  IMAD.WIDE.U32 R4, R138, c[0x0][0x290], R110 ;  /* 0x0000a4008a047a25 */ /* 0x000fe200078e006e */
[----:B------:R-:W-:-:S03]  /*3560*/  SEL R6, RZ, c[0x0][0x27c], !P3 ;  /* 0x00009f00ff067a07 */ /* 0x000fc60005800000 */
[----:B------:R-:W-:-:S04]  /*3570*/  IMAD.WIDE.U32 R14, R138, c[0x0][0x290], R164 ;  /* 0x0000a4008a0e7a25 */ /* 0x000fc800078e00a4 */
[----:B------:R-:W-:Y:S01]  /*3580*/  IMAD.IADD R0, R110, 0x1, R0 ;  /* 0x000000016e007824 */ /* 0x000fe200078e0200 */
[----:B------:R-:W-:Y:S01]  /*3590*/  IADD3 R11, R3, R5, RZ ;  /* 0x00000005030b7210 */ /* 0x000fe20007ffe0ff */
[----:B------:R-:W-:Y:S02]  /*35a0*/  IMAD.IADD R15, R15, 0x1, R3 ;  /* 0x000000010f0f7824 */ /* 0x000fe400078e0203 */
[----:B------:R-:W-:Y:S01]  /*35b0*/  IMAD.IADD R3, R137, 0x1, R10 ;  /* 0x0000000189037824 */ /* 0x000fe200078e020a */
[----:B------:R-:W-:Y:S01]  /*35c0*/  SHF.R.S32.HI R5, RZ, 0x1f, R0 ;  /* 0x0000001fff057819 */ /* 0x000fe20000011400 */
[----:B------:R-:W-:Y:S01]  /*35d0*/  IMAD.IADD R6, R136, 0x1, R6 ;  /* 0x0000000188067824 */ /* 0x000fe200078e0206 */
[----:B------:R-:W-:Y:S02]  /*35e0*/  MOV R10, R4 ;  /* 0x00000004000a7202 */ /* 0x000fe40000000f00 */
[----:B------:R-:W-:Y:S02]  /*35f0*/  LEA.HI R4, R5, R0, RZ, 0x5 ;  /* 0x0000000005047211 */ /* 0x000fe400078f28ff */
[----:B------:R-:W-:-:S02]  /*3600*/  SHF.R.S32.HI R18, RZ, 0x1f, R3 ;  /* 0x0000001fff127819 */ /* 0x000fc40000011403 */
[----:B------:R-:W-:Y:S02]  /*3610*/  LEA.HI R5, R5, R0, RZ, 0x3 ;  /* 0x0000000005057211 */ /* 0x000fe400078f18ff */
[----:B------:R-:W-:Y:S02]  /*3620*/  SHF.R.S32.HI R0, RZ, 0x1f, R6 ;  /* 0x0000001fff007819 */ /* 0x000fe40000011406 */
[----:B------:R-:W-:Y:S02]  /*3630*/  SHF.R.S32.HI R20, RZ, 0x5, R4 ;  /* 0x00000005ff147819 */ /* 0x000fe40000011404 */
[CC--:B------:R-:W-:Y:S02]  /*3640*/  LEA.HI R4, R18.reuse, R3.reuse, RZ, 0x3 ;  /* 0x0000000312047211 */ /* 0x0c0fe400078f18ff */
[----:B------:R-:W-:Y:S02]  /*3650*/  LEA.HI R18, R18, R3, RZ, 0x5 ;  /* 0x0000000312127211 */ /* 0x000fe400078f28ff */
[----:B------:R-:W-:-:S02]  /*3660*/  LEA.HI R3, R0, R6, RZ, 0x3 ;  /* 0x0000000600037211 */ /* 0x000fc400078f18ff */
[----:B------:R-:W-:Y:S01]  /*3670*/  LEA.HI R0, R0, R6, RZ, 0x5 ;  /* 0x0000000600007211 */ /* 0x000fe200078f28ff */
[----:B------:R-:W-:Y:S01]  /*3680*/  IMAD.MOV.U32 R145, RZ, RZ, c[0x0][0x2b8] ;  /* 0x0000ae00ff917624 */ /* 0x000fe200078e00ff */
[----:B------:R-:W-:Y:S02]  /*3690*/  SHF.R.S32.HI R18, RZ, 0x5, R18 ;  /* 0x00000005ff127819 */ /* 0x000fe40000011412 */
[----:B------:R-:W-:Y:S01]  /*36a0*/  SHF.R.S32.HI R0, RZ, 0x5, R0 ;  /* 0x00000005ff007819 */ /* 0x000fe20000011400 */
[----:B------:R-:W-:Y:S01]  /*36b0*/  IMAD R23, R20, 0x600, R7 ;  /* 0x0000060014177824 */ /* 0x000fe200078e0207 */
[----:B------:R-:W-:Y:S02]  /*36c0*/  MOV R144, c[0x0][0x27c] ;  /* 0x00009f0000907a02 */ /* 0x000fe40000000f00 */
[----:B------:R-:W-:Y:S02]  /*36d0*/  ISETP.NE.AND P4, PT, R145, 0x1, PT ;  /* 0x000000019100780c */ /* 0x000fe40003f85270 */
[----:B------:R-:W-:-:S02]  /*36e0*/  ISETP.GE.AND P0, PT, R144, 0x1, PT ;  /* 0x000000019000780c */ /* 0x000fc40003f06270 */
[----:B------:R-:W-:Y:S01]  /*36f0*/  LOP3.LUT R209, R209, 0xffffffef, RZ, 0xc0, !PT ;  /* 0xffffffefd1d17812 */ /* 0x000fe200078ec0ff */
[----:B------:R-:W-:-:S03]  /*3700*/  IMAD.WIDE.U32 R106, R8, c[0x0][0x2b0], RZ ;  /* 0x0000ac00086a7a25 */ /* 0x000fc600078e00ff */
[----:B------:R-:W-:Y:S01]  /*3710*/  LOP3.LUT R209, R209, 0xfffffff7, RZ, 0xc0, !PT ;  /* 0xfffffff7d1d17812 */ /* 0x000fe200078ec0ff */
[C---:B------:R-:W-:Y:S01]  /*3720*/  IMAD R134, R128.reuse, c[0x0][0x284], RZ ;  /* 0x0000a10080867a24 */ /* 0x040fe200078e02ff */
[----:B------:R-:W-:Y:S01]  /*3730*/  LOP3.LUT R87, R5, 0xfffffff8, RZ, 0xc0, !PT ;  /* 0xfffffff805577812 */ /* 0x000fe200078ec0ff */
[----:B------:R-:W-:Y:S01]  /*3740*/  IMAD R135, R128, c[0x0][0x294], RZ ;  /* 0x0000a50080877a24 */ /* 0x000fe200078e02ff */
[----:B------:R-:W-:Y:S01]  /*3750*/  LOP3.LUT R86, R4, 0xfffffff8, RZ, 0xc0, !PT ;  /* 0xfffffff804567812 */ /* 0x000fe200078ec0ff */
[----:B------:R-:W-:Y:S01]  /*3760*/  IMAD.WIDE.U32 R130, R128, c[0x0][0x280], RZ ;  /* 0x0000a00080827a25 */ /* 0x000fe200078e00ff */
[----:B------:R-:W-:Y:S02]  /*3770*/  LOP3.LUT R85, R3, 0xfffffff8, RZ, 0xc0, !PT ;  /* 0xfffffff803557812 */ /* 0x000fe400078ec0ff */
[----:B------:R-:W-:Y:S01]  /*3780*/  @P4 LOP3.LUT R209, R209, 0x8, RZ, 0xfc, !PT ;  /* 0x00000008d1d14812 */ /* 0x000fe200078efcff */
[----:B------:R-:W-:-:S04]  /*3790*/  IMAD.WIDE.U32 R100, R126, c[0x0][0x280], R16 ;  /* 0x0000a0007e647a25 */ /* 0x000fc800078e0010 */
[----:B------:R-:W-:-:S04]  /*37a0*/  IMAD.WIDE.U32 R98, R126, c[0x0][0x290], R14 ;  /* 0x0000a4007e627a25 */ /* 0x000fc800078e000e */
[----:B------:R-:W-:-:S04]  /*37b0*/  IMAD.WIDE.U32 R128, R128, c[0x0][0x290], RZ ;  /* 0x0000a40080807a25 */ /* 0x000fc800078e00ff */
[----:B------:R-:W-:-:S04]  /*37c0*/  IMAD.WIDE.U32 R104, R26, c[0x0][0x1e8], RZ ;  /* 0x00007a001a687a25 */ /* 0x000fc800078e00ff */
[----:B------:R-:W-:-:S04]  /*37d0*/  IMAD.WIDE.U32 R102, R26, c[0x0][0x210], RZ ;  /* 0x000084001a667a25 */ /* 0x000fc800078e00ff */
[----:B------:R-:W-:-:S04]  /*37e0*/  IMAD.WIDE.U32 R96, R126, c[0x0][0x280], R12 ;  /* 0x0000a0007e607a25 */ /* 0x000fc800078e000c */
[----:B------:R-:W-:Y:S01]  /*37f0*/  IMAD.WIDE.U32 R94, R126, c[0x0][0x290], R10 ;  /* 0x0000a4007e5e7a25 */ /* 0x000fe200078e000a */
[----:B------:R-:W-:Y:S02]  /*3800*/  IADD3 R134, R131, R134, RZ ;  /* 0x0000008683867210 */ /* 0x000fe40007ffe0ff */
[----:B------:R-:W-:Y:S01]  /*3810*/  SHF.R.S32.HI R63, RZ, 0x3, R5 ;  /* 0x00000003ff3f7819 */ /* 0x000fe20000011405 */
[----:B------:R-:W-:Y:S01]  /*3820*/  IMAD.IADD R135, R129, 0x1, R135 ;  /* 0x0000000181877824 */ /* 0x000fe200078e0287 */
[----:B------:R-:W-:Y:S01]  /*3830*/  SHF.R.S32.HI R62, RZ, 0x3, R4 ;  /* 0x00000003ff3e7819 */ /* 0x000fe20000011404 */
[C---:B------:R-:W-:Y:S01]  /*3840*/  IMAD R123, R26.reuse, c[0x0][0x1ec], R105 ;  /* 0x00007b001a7b7a24 */ /* 0x040fe200078e0269 */
[----:B------:R-:W-:Y:S01]  /*3850*/  SHF.R.S32.HI R61, RZ, 0x3, R3 ;  /* 0x00000003ff3d7819 */ /* 0x000fe20000011403 */
[----:B------:R-:W-:Y:S01]  /*3860*/  IMAD R122, R26, c[0x0][0x214], R103 ;  /* 0x000085001a7a7a24 */ /* 0x000fe200078e0267 */
[----:B------:R-:W-:Y:S01]  /*3870*/  SHF.R.S32.HI R117, RZ, 0x1f, R87 ;  /* 0x0000001fff757819 */ /* 0x000fe20000011457 */
[----:B------:R-:W-:Y:S01]  /*3880*/  IMAD.IADD R84, R83, 0x1, R25 ;  /* 0x0000000153547824 */ /* 0x000fe200078e0219 */
[----:B------:R-:W-:-:S02]  /*3890*/  SHF.R.S32.HI R116, RZ, 0x1f, R86 ;  /* 0x0000001fff747819 */ /* 0x000fc40000011456 */
[----:B------:R-:W-:Y:S02]  /*38a0*/  SHF.R.S32.HI R115, RZ, 0x1f, R85 ;  /* 0x0000001fff737819 */ /* 0x000fe40000011455 */
[----:B------:R-:W-:Y:S01]  /*38b0*/  @P0 LOP3.LUT R209, R209, 0x10, RZ, 0xfc, !PT ;  /* 0x00000010d1d10812 */ /* 0x000fe200078efcff */
[----:B------:R-:W-:Y:S01]  /*38c0*/  ULDC.U8 UR5, c[0x0][0x298] ;  /* 0x0000a60000057ab9 */ /* 0x000fe20000000000 */
[C---:B---3--:R-:W-:Y:S02]  /*38d0*/  LOP3.LUT R19, R21.reuse, 0x18, R5, 0xf8, !PT ;  /* 0x0000001815137812 */ /* 0x048fe400078ef805 */
[----:B------:R-:W-:Y:S02]  /*38e0*/  LOP3.LUT R6, R21, 0x18, R4, 0xf8, !PT ;  /* 0x0000001815067812 */ /* 0x000fe400078ef804 */
[-C--:B--2---:R-:W-:Y:S02]  /*38f0*/  LOP3.LUT R22, R19, R27.reuse, RZ, 0x3c, !PT ;  /* 0x0000001b13167212 */ /* 0x084fe400078e3cff */
[----:B------:R-:W-:Y:S01]  /*3900*/  LOP3.LUT R19, R21, 0x18, R3, 0xf8, !PT ;  /* 0x0000001815137812 */ /* 0x000fe200078ef803 */
[--C-:B------:R-:W-:Y:S01]  /*3910*/  IMAD R21, R18, 0x600, R7.reuse ;  /* 0x0000060012157824 */ /* 0x100fe200078e0207 */
[-C--:B------:R-:W-:Y:S01]  /*3920*/  LOP3.LUT R20, R6, R27.reuse, RZ, 0x3c, !PT ;  /* 0x0000001b06147212 */ /* 0x080fe200078e3cff */
[----:B------:R-:W-:Y:S01]  /*3930*/  IMAD R18, R0, 0x600, R7 ;  /* 0x0000060000127824 */ /* 0x000fe200078e0207 */
[----:B------:R-:W-:Y:S01]  /*3940*/  LOP3.LUT R6, R19, R27, RZ, 0x3c, !PT ;  /* 0x0000001b13067212 */ /* 0x000fe200078e3cff */
[----:B------:R-:W-:-:S03]  /*3950*/  IMAD R0, R9, c[0x0][0x2b0], RZ ;  /* 0x0000ac0009007a24 */ /* 0x000fc600078e02ff */
[----:B------:R-:W-:Y:S01]  /*3960*/  IADD3 R19, R18, R6, RZ ;  /* 0x0000000612137210 */ /* 0x000fe20007ffe0ff */
[C---:B------:R-:W-:Y:S02]  /*3970*/  IMAD R6, R24.reuse, c[0x0][0x280], RZ ;  /* 0x0000a00018067a24 */ /* 0x040fe400078e02ff */
[----:B------:R-:W-:Y:S02]  /*3980*/  IMAD R9, R24, c[0x0][0x290], RZ ;  /* 0x0000a40018097a24 */ /* 0x000fe400078e02ff */
[----:B------:R-:W-:Y:S02]  /*3990*/  IMAD R18, R8, c[0x0][0x2b4], R0 ;  /* 0x0000ad0008127a24 */ /* 0x000fe400078e0200 */
[C---:B------:R-:W-:Y:S01]  /*39a0*/  IMAD R8, R126.reuse, c[0x0][0x284], R6 ;  /* 0x0000a1007e087a24 */ /* 0x040fe200078e0206 */
[----:B------:R-:W-:Y:S01]  /*39b0*/  IADD3 R22, R23, R22, RZ ;  /* 0x0000001617167210 */ /* 0x000fe20007ffe0ff */
[----:B------:R-:W-:Y:S02]  /*39c0*/  IMAD R6, R126, c[0x0][0x294], R9 ;  /* 0x0000a5007e067a24 */ /* 0x000fe400078e0209 */
[----:B------:R-:W-:Y:S01]  /*39d0*/  IMAD.IADD R20, R21, 0x1, R20 ;  /* 0x0000000115147824 */ /* 0x000fe200078e0214 */
[----:B------:R-:W-:Y:S01]  /*39e0*/  IADD3 R121, R107, R18, RZ ;  /* 0x000000126b797210 */ /* 0x000fe20007ffe0ff */
[----:B------:R-:W-:Y:S01]  /*39f0*/  IMAD R0, R170, 0x40, R138 ;  /* 0x00000040aa007824 */ /* 0x000fe200078e028a */
[----:B------:R-:W-:Y:S01]  /*3a00*/  IADD3 R120, R101, R8, RZ ;  /* 0x0000000865787210 */ /* 0x000fe20007ffe0ff */
[----:B------:R-:W-:Y:S01]  /*3a10*/  IMAD.IADD R118, R8, 0x1, R97 ;  /* 0x0000000108767824 */ /* 0x000fe200078e0261 */
[----:B------:R-:W-:Y:S01]  /*3a20*/  IADD3 R119, R99, R6, RZ ;  /* 0x0000000663777210 */ /* 0x000fe20007ffe0ff */
[----:B------:R-:W-:Y:S01]  /*3a30*/  IMAD.IADD R114, R6, 0x1, R95 ;  /* 0x0000000106727824 */ /* 0x000fe200078e025f */
[----:B------:R-:W-:Y:S01]  /*3a40*/  SHF.L.U32 R113, R22, 0x1, RZ ;  /* 0x0000000116717819 */ /* 0x000fe200000006ff */
[----:B------:R-:W-:Y:S01]  /*3a50*/  IMAD.SHL.U32 R112, R20, 0x2, RZ ;  /* 0x0000000214707824 */ /* 0x000fe200078e00ff */
[----:B------:R-:W-:Y:S01]  /*3a60*/  SHF.L.U32 R109, R19, 0x1, RZ ;  /* 0x00000001136d7819 */ /* 0x000fe200000006ff */
[----:B------:R-:W-:Y:S06]  /*3a70*/  BAR.SYNC.DEFER_BLOCKING 0x0 ;  /* 0x0000000000007b1d */ /* 0x000fec0000010000 */
.L_x_911:
        /* <DEDUP_REMOVED lines=27> */
[----:B------:R-:W-:Y:S04]  /*3c30*/  IMAD.WIDE.U32 R4, R78, c[0x0][0x1f0], R4 ;  /* 0x00007c004e047a25 */ /* 0x000fe800078e0004 */
        /* <DEDUP_REMOVED lines=79> */
.L_x_889:
[----:B------:R-:W-:Y:S05]  /*4130*/  BSYNC B0 ;  /* 0x0000000000007941 */ /* 0x000fea0003800000 */
.L_x_888:
        /* <DEDUP_REMOVED lines=9> */
[----:B--2---:R-:W-:Y:S01]  /*41d0*/  PRMT R28, R8, 0x5410, R9 ;  /* 0x00005410081c7816 */ /* 0x004fe20000000009 */
        /* <DEDUP_REMOVED lines=26> */
[C---:B----4-:R-:W-:Y:S01]  /*4380*/  LEA R54, P0, R110.reuse, R52, 0x1 ;  /* 0x000000346e367211 */ /* 0x050fe200078008ff */
[----:B------:R-:W2:Y:S01]  /*4390*/  LDL R10, [R1+0xc] ;  /* 0x00000c00010a7983 */ /* 0x000ea20000100800 */
        /* <DEDUP_REMOVED lines=19> */
[----:B--2---:R-:W1:Y:S02]  /*44d0*/  LDS.128 R8, [R10+0x2400] ;  /* 0x002400000a087984 */ /* 0x004e640000000c00 */
        /* <DEDUP_REMOVED lines=37> */
.L_x_892:
[----:B------:R-:W-:Y:S05]  /*4730*/  BSYNC B0 ;  /* 0x0000000000007941 */ /* 0x000fea0003800000 */
.L_x_891:
[----:B------:R-:W-:Y:S01]  /*4740*/  ISETP.GE.AND P0, PT, R137, c[0x0][0x1d4], PT ;  /* 0x0000750089007a0c */ /* 0x000fe20003f06270 */
[----:B------:R-:W-:Y:S01]  /*4750*/  @!UPT UIADD3 URZ, URZ, URZ, URZ ;  /* 0x0000003f3f3ff290 */ /* 0x000fe2000fffe03f */
[----:B------:R-:W-:Y:S11]  /*4760*/  BSSY B0, `(.L_x_893) ;  /* 0x000003b000007945 */ /* 0x000ff60003800000 */
[----:B------:R-:W-:-:S05]  /*4770*/  @P0 BRA `(.L_x_894) ;  /* 0x0000039000000947 */ /* 0x000fca0003800000 */
[----:B------:R-:W2:Y:S04]  /*4780*/  LDL R4, [R1+0x10] ;  /* 0x0000100001047983 */ /* 0x000ea80000100800 */
[----:B------:R-:W5:Y:S02]  /*4790*/  LDL R3, [R1+0x64] ;  /* 0x0000640001037983 */ /* 0x000f640000100800 */
[----:B-----5:R-:W-:Y:S02]  /*47a0*/  IMAD.SHL.U32 R3, R3, 0x8, RZ ;  /* 0x0000000803037824 */ /* 0x020fe400078e00ff */
[----:B-12---:R1:W2:Y:S03]  /*47b0*/  LDS.128 R8, [R4+0x2400] ;  /* 0x0024000004087984 */ /* 0x0062a60000000c00 */
[C---:B----4-:R-:W-:Y:S04]  /*47c0*/  LEA R34, P0, R3.reuse, R52, 0x1 ;  /* 0x0000003403227211 */ /* 0x050fe800078008ff */
[----:B---3--:R-:W-:Y:S02]  /*47d0*/  LEA.HI.X.SX32 R35, R3, R53, 0x1, P0 ;  /* 0x0000003503237211 */ /* 0x008fe400000f0eff */
[----:B------:R-:W-:Y:S11]  /*47e0*/  ISETP.GE.AND P0, PT, R169, c[0x0][0x27c], PT ;  /* 0x00009f00a9007a0c */ /* 0x000ff60003f06270 */
[----:B------:R-:W-:Y:S02]  /*47f0*/  @!UPT UIADD3 URZ, URZ, URZ, URZ ;  /* 0x0000003f3f3ff290 */ /* 0x000fe4000fffe03f */
[----:B------:R-:W-:Y:S02]  /*4800*/  @!P0 SHF.R.U64 R6, R36, 0x10, R37 ;  /* 0x0000001024068819 */ /* 0x000fe40000001225 */
[--C-:B------:R-:W-:Y:S02]  /*4810*/  @!P0 SHF.R.U64 R3, R12, 0x10, R13.reuse ;  /* 0x000000100c038819 */ /* 0x100fe4000000120d */
[----:B-1----:R-:W-:Y:S02]  /*4820*/  @!P0 SHF.R.U32.HI R4, RZ, 0x10, R13 ;  /* 0x00000010ff048819 */ /* 0x002fe4000001160d */
[----:B------:R-:W-:Y:S02]  /*4830*/  @!P0 PRMT R6, R46, 0x5410, R6 ;  /* 0x000054102e068816 */ /* 0x000fe40000000006 */
[----:B------:R-:W-:Y:S02]  /*4840*/  @!P0 PRMT R3, R24, 0x5432, R3 ;  /* 0x0000543218038816 */ /* 0x000fe40000000003 */
[----:B------:R-:W-:Y:S01]  /*4850*/  @!P0 SHF.R.U32.HI R5, RZ, 0x10, R37 ;  /* 0x00000010ff058819 */ /* 0x000fe20000011625 */
[----:B------:R-:W-:Y:S01]  /*4860*/  @!P0 IMAD.U32 R18, R6, 0x10000, RZ ;  /* 0x0001000006128824 */ /* 0x000fe200078e00ff */
[----:B------:R-:W-:Y:S01]  /*4870*/  @!P0 PRMT R12, R24, 0x5410, R4 ;  /* 0x00005410180c8816 */ /* 0x000fe20000000004 */
[----:B------:R-:W-:Y:S01]  /*4880*/  @!P0 IMAD.U32 R13, R3, 0x10000, RZ ;  /* 0x00010000030d8824 */ /* 0x000fe200078e00ff */
[----:B------:R-:W-:Y:S02]  /*4890*/  @!P0 PRMT R30, R46, 0x5432, R5 ;  /* 0x000054322e1e8816 */ /* 0x000fe40000000005 */
[----:B------:R-:W-:Y:S01]  /*48a0*/  @!P0 LOP3.LUT R24, R6, 0xffff0000, RZ, 0xc0, !PT ;  /* 0xffff000006188812 */ /* 0x000fe200078ec0ff */
[C---:B--2---:R-:W-:Y:S01]  /*48b0*/  @!P0 IMAD.U32 R29, R9.reuse, 0x10000, RZ ;  /* 0x00010000091d8824 */ /* 0x044fe200078e00ff */
[----:B------:R-:W-:Y:S02]  /*48c0*/  @!P0 LOP3.LUT R4, R8, 0xffff0000, RZ, 0xc0, !PT ;  /* 0xffff000008048812 */ /* 0x000fe400078ec0ff */
[----:B------:R-:W-:Y:S02]  /*48d0*/  @!P0 LOP3.LUT R5, R9, 0xffff0000, RZ, 0xc0, !PT ;  /* 0xffff000009058812 */ /* 0x000fe400078ec0ff */
[----:B------:R-:W-:Y:S01]  /*48e0*/  @!P0 LOP3.LUT R6, R3, 0xffff0000, RZ, 0xc0, !PT ;  /* 0xffff000003068812 */ /* 0x000fe200078ec0ff */
[----:B------:R-:W-:Y:S01]  /*48f0*/  @!P0 FMUL.FTZ R32, R4, R18 ;  /* 0x0000001204208220 */ /* 0x000fe20000410000 */
[----:B------:R-:W-:Y:S01]  /*4900*/  @!P0 SHF.L.U32 R19, R8, 0x10, RZ ;  /* 0x0000001008138819 */ /* 0x000fe200000006ff */
[-C--:B------:R-:W-:Y:S02]  /*4910*/  @!P0 FMUL.FTZ R3, R4, R13.reuse ;  /* 0x0000000d04038220 */ /* 0x080fe40000410000 */
        /* <DEDUP_REMOVED lines=31> */
.L_x_894:
[----:B------:R-:W-:Y:S05]  /*4b10*/  BSYNC B0 ;  /* 0x0000000000007941 */ /* 0x000fea0003800000 */
.L_x_893:
[----:B------:R-:W-:Y:S01]  /*4b20*/  ISETP.GE.AND P0, PT, R136, c[0x0][0x1d4], PT ;  /* 0x0000750088007a0c */ /* 0x000fe20003f06270 */
[----:B------:R-:W-:Y:S01]  /*4b30*/  @!UPT UIADD3 URZ, URZ, URZ, URZ ;  /* 0x0000003f3f3ff290 */ /* 0x000fe2000fffe03f */
[----:B------:R-:W-:Y:S11]  /*4b40*/  BSSY B0, `(.L_x_895) ;  /* 0x000003e000007945 */ /* 0x000ff60003800000 */
[----:B------:R-:W-:-:S05]  /*4b50*/  @P0 BRA `(.L_x_896) ;  /* 0x000003c000000947 */ /* 0x000fca0003800000 */
[----:B------:R-:W2:Y:S01]  /*4b60*/  LDL R4, [R1+0xc] ;  /* 0x00000c0001047983 */ /* 0x000ea20000100800 */
[----:B---3--:R-:W-:Y:S03]  /*4b70*/  IMAD.MOV.U32 R5, RZ, RZ, R53 ;  /* 0x000000ffff057224 */ /* 0x008fe600078e0035 */
[----:B------:R-:W3:Y:S02]  /*4b80*/  LDL R3, [R1+0x60] ;  /* 0x0000600001037983 */ /* 0x000ee40000100800 */
[----:B---3--:R-:W-:Y:S02]  /*4b90*/  IMAD.SHL.U32 R3, R3, 0x8, RZ ;  /* 0x0000000803037824 */ /* 0x008fe400078e00ff */
[----:B--2---:R-:W-:Y:S01]  /*4ba0*/  IMAD.MOV.U32 R6, RZ, RZ, R4 ;  /* 0x000000ffff067224 */ /* 0x004fe200078e0004 */
[----:B----4-:R-:W-:Y:S04]  /*4bb0*/  MOV R4, R52 ;  /* 0x0000003400047202 */ /* 0x010fe80000000f00 */
[C---:B------:R-:W-:Y:S01]  /*4bc0*/  LEA R32, P0, R3.reuse, R4, 0x1 ;  /* 0x0000000403207211 */ /* 0x040fe200078008ff */
[----:B-1----:R1:W2:Y:S03]  /*4bd0*/  LDS.128 R8, [R6+0x3000] ;  /* 0x0030000006087984 */ /* 0x0022a60000000c00 */
[----:B------:R-:W-:Y:S02]  /*4be0*/  LEA.HI.X.SX32 R33, R3, R5, 0x1, P0 ;  /* 0x0000000503217211 */ /* 0x000fe400000f0eff */
[----:B------:R-:W-:Y:S11]  /*4bf0*/  ISETP.GE.AND P0, PT, R166, c[0x0][0x27c], PT ;  /* 0x00009f00a6007a0c */ /* 0x000ff60003f06270 */
[----:B------:R-:W-:Y:S02]  /*4c00*/  @!UPT UIADD3 URZ, URZ, URZ, URZ ;  /* 0x0000003f3f3ff290 */ /* 0x000fe4000fffe03f */
[--C-:B------:R-:W-:Y:S02]  /*4c10*/  @!P0 SHF.R.U64 R3, R14, 0x10, R15.reuse ;  /* 0x000000100e038819 */ /* 0x100fe4000000120f */
[----:B------:R-:W-:Y:S02]  /*4c20*/  @!P0 SHF.R.U32.HI R4, RZ, 0x10, R15 ;  /* 0x00000010ff048819 */ /* 0x000fe4000001160f */
[----:B------:R-:W-:Y:S02]  /*4c30*/  @!P0 PRMT R3, R25, 0x5432, R3 ;  /* 0x0000543219038816 */ /* 0x000fe40000000003 */
[--C-:B-1----:R-:W-:Y:S02]  /*4c40*/  @!P0 SHF.R.U64 R6, R38, 0x10, R39.reuse ;  /* 0x0000001026068819 */ /* 0x102fe40000001227 */
[----:B------:R-:W-:Y:S02]  /*4c50*/  @!P0 SHF.R.U32.HI R5, RZ, 0x10, R39 ;  /* 0x00000010ff058819 */ /* 0x000fe40000011627 */
[----:B------:R-:W-:Y:S02]  /*4c60*/  @!P0 PRMT R6, R47, 0x5410, R6 ;  /* 0x000054102f068816 */ /* 0x000fe40000000006 */
[----:B------:R-:W-:Y:S02]  /*4c70*/  @!P0 PRMT R12, R25, 0x5410, R4 ;  /* 0x00005410190c8816 */ /* 0x000fe40000000004 */
[----:B------:R-:W-:Y:S01]  /*4c80*/  @!P0 SHF.L.U32 R13, R3, 0x10, RZ ;  /* 0x00000010030d8819 */ /* 0x000fe200000006ff */
[C---:B------:R-:W-:Y:S01]  /*4c90*/  @!P0 IMAD.U32 R14, R6.reuse, 0x10000, RZ ;  /* 0x00010000060e8824 */ /* 0x040fe200078e00ff */
[----:B------:R-:W-:Y:S02]  /*4ca0*/  @!P0 PRMT R24, R47, 0x5432, R5 ;  /* 0x000054322f188816 */ /* 0x000fe40000000005 */
[----:B------:R-:W-:Y:S02]  /*4cb0*/  @!P0 LOP3.LUT R18, R6, 0xffff0000, RZ, 0xc0, !PT ;  /* 0xffff000006128812 */ /* 0x000fe400078ec0ff */
[----:B------:R-:W-:Y:S01]  /*4cc0*/  @!P0 LOP3.LUT R6, R3, 0xffff0000, RZ, 0xc0, !PT ;  /* 0xffff000003068812 */ /* 0x000fe200078ec0ff */
[C---:B--2---:R-:W-:Y:S01]  /*4cd0*/  @!P0 IMAD.U32 R15, R8.reuse, 0x10000, RZ ;  /* 0x00010000080f8824 */ /* 0x044fe200078e00ff */
[----:B------:R-:W-:Y:S01]  /*4ce0*/  @!P0 LOP3.LUT R4, R8, 0xffff0000, RZ, 0xc0, !PT ;  /* 0xffff000008048812 */ /* 0x000fe200078ec0ff */
[C---:B------:R-:W-:Y:S01]  /*4cf0*/  @!P0 IMAD.U32 R19, R9.reuse, 0x10000, RZ ;  /* 0x0001000009138824 */ /* 0x040fe200078e00ff */
[----:B------:R-:W-:Y:S03]  /*4d00*/  @!P0 LOP3.LUT R5, R9, 0xffff0000, RZ, 0xc0, !PT ;  /* 0xffff000009058812 */ /* 0x000fe600078ec0ff */
[C---:B------:R-:W-:Y:S02]  /*4d10*/  @!P0 FMUL.FTZ R3, R4.reuse, R13 ;  /* 0x0000000d04038220 */ /* 0x040fe40000410000 */
[----:B------:R-:W-:Y:S02]  /*4d20*/  @!P0 FMUL.FTZ R25, R4, R14 ;  /* 0x0000000e04198220 */ /* 0x000fe40000410000 */
[C---:B------:R-:W-:Y:S02]  /*4d30*/  @!P0 FMUL.FTZ R29, R5.reuse, R18 ;  /* 0x00000012051d8220 */ /* 0x040fe40000410000 */
[----:B------:R-:W-:Y:S01]  /*4d40*/  @!P0 FFMA.FTZ R3, R14, R15, R3 ;  /* 0x0000000f0e038223 */ /* 0x000fe20000010003 */
[----:B------:R-:W-:Y:S01]  /*4d50*/  @!P0 SHF.L.U32 R14, R24, 0x10, RZ ;  /* 0x00000010180e8819 */ /* 0x000fe200000006ff */
[-C--:B------:R-:W-:Y:S01]  /*4d60*/  @!P0 FMUL.FTZ R4, R5, R6.reuse ;  /* 0x0000000605048220 */ /* 0x080fe20000410000 */
[----:B------:R-:W-:Y:S01]  /*4d70*/  @!P0 LOP3.LUT R5, R10, 0xffff0000, RZ, 0xc0, !PT ;  /* 0xffff00000a058812 */ /* 0x000fe200078ec0ff */
[----:B------:R-:W-:Y:S01]  /*4d80*/  @!P0 FFMA.FTZ R35, R15, R13, -R25 ;  /* 0x0000000d0f238223 */ /* 0x000fe20000010819 */
[----:B------:R-:W-:Y:S01]  /*4d90*/  @!P0 SHF.L.U32 R25, R11, 0x10, RZ ;  /* 0x000000100b198819 */ /* 0x000fe200000006ff */
[C---:B------:R-:W-:Y:S01]  /*4da0*/  @!P0 IMAD.U32 R13, R12.reuse, 0x10000, RZ ;  /* 0x000100000c0d8824 */ /* 0x040fe200078e00ff */
[----:B------:R-:W-:Y:S01]  /*4db0*/  @!P0 LOP3.LUT R12, R12, 0xffff0000, RZ, 0xc0, !PT ;  /* 0xffff00000c0c8812 */ /* 0x000fe200078ec0ff */
[----:B------:R-:W-:Y:S01]  /*4dc0*/  @!P0 FFMA.FTZ R34, R19, R6, -R29 ;  /* 0x0000000613228223 */ /* 0x000fe2000001081d */
[----:B------:R-:W-:Y:S01]  /*4dd0*/  @!P0 LOP3.LUT R6, R11, 0xffff0000, RZ, 0xc0, !PT ;  /* 0xffff00000b068812 */ /* 0x000fe200078ec0ff */
[----:B------:R-:W-:Y:S01]  /*4de0*/  @!P0 IMAD.U32 R15, R10, 0x10000, RZ ;  /* 0x000100000a0f8824 */ /* 0x000fe200078e00ff */
[----:B------:R-:W-:Y:S01]  /*4df0*/  @!P0 LOP3.LUT R24, R24, 0xffff0000, RZ, 0xc0, !PT ;  /* 0xffff000018188812 */ /* 0x000fe200078ec0ff */
        /* <DEDUP_REMOVED lines=18> */
.L_x_896:
[----:B------:R-:W-:Y:S05]  /*4f20*/  BSYNC B0 ;  /* 0x0000000000007941 */ /* 0x000fea0003800000 */
.L_x_895:
[----:B------:R-:W2:Y:S01]  /*4f30*/  LDL R4, [R1+0x1c] ;  /* 0x00001c0001047983 */ /* 0x000ea20000100800 */
[----:B------:R-:W-:Y:S01]  /*4f40*/  BSSY B0, `(.L_x_897) ;  /* 0x000003c000007945 */ /* 0x000fe20003800000 */
[----:B--2---:R-:W-:Y:S11]  /*4f50*/  ISETP.GE.AND P0, PT, R4, c[0x0][0x1d4], PT ;  /* 0x0000750004007a0c */ /* 0x004ff60003f06270 */
[----:B------:R-:W-:Y:S02]  /*4f60*/  @!UPT UIADD3 URZ, URZ, URZ, URZ ;  /* 0x0000003f3f3ff290 */ /* 0x000fe4000fffe03f */
[----:B------:R-:W-:-:S05]  /*4f70*/  @P0 BRA `(.L_x_898) ;  /* 0x0000038000000947 */ /* 0x000fca0003800000 */
[C---:B----4-:R-:W-:Y:S01]  /*4f80*/  LEA R24, P0, R4.reuse, R52, 0x1 ;  /* 0x0000003404187211 */ /* 0x050fe200078008ff */
[----:B------:R-:W2:Y:S04]  /*4f90*/  LDL R3, [R1+0x10] ;  /* 0x0000100001037983 */ /* 0x000ea80000100800 */
[----:B------:R-:W4:Y:S02]  /*4fa0*/  LDL R5, [R1+0x78] ;  /* 0x0000780001057983 */ /* 0x000f240000100800 */
[----:B---34-:R-:W-:Y:S02]  /*4fb0*/  LEA.HI.X R25, R4, R53, R5, 0x1, P0 ;  /* 0x0000003504197211 */ /* 0x018fe400000f0c05 */
[----:B-12---:R1:W2:Y:S01]  /*4fc0*/  LDS.128 R8, [R3+0x3000] ;  /* 0x0030000003087984 */ /* 0x0062a20000000c00 */
[----:B------:R-:W-:Y:S11]  /*4fd0*/  ISETP.GE.AND P0, PT, R168, c[0x0][0x27c], PT ;  /* 0x00009f00a8007a0c */ /* 0x000ff60003f06270 */
[----:B------:R-:W-:Y:S02]  /*4fe0*/  @!UPT UIADD3 URZ, URZ, URZ, URZ ;  /* 0x0000003f3f3ff290 */ /* 0x000fe4000fffe03f */
[----:B------:R-:W-:Y:S02]  /*4ff0*/  @!P0 SHF.R.U64 R6, R40, 0x10, R41 ;  /* 0x0000001028068819 */ /* 0x000fe40000001229 */
[----:B------:R-:W-:Y:S02]  /*5000*/  @!P0 SHF.R.U32.HI R4, RZ, 0x10, R17 ;  /* 0x00000010ff048819 */ /* 0x000fe40000011611 */
[----:B------:R-:W-:Y:S02]  /*5010*/  @!P0 PRMT R6, R48, 0x5410, R6 ;  /* 0x0000541030068816 */ /* 0x000fe40000000006 */
[----:B------:R-:W-:Y:S02]  /*5020*/  @!P0 SHF.R.U32.HI R5, RZ, 0x10, R41 ;  /* 0x00000010ff058819 */ /* 0x000fe40000011629 */
[----:B------:R-:W-:Y:S01]  /*5030*/  @!P0 PRMT R12, R26, 0x5410, R4 ;  /* 0x000054101a0c8816 */ /* 0x000fe20000000004 */
[----:B------:R-:W-:Y:S01]  /*5040*/  @!P0 IMAD.U32 R14, R6, 0x10000, RZ ;  /* 0x00010000060e8824 */ /* 0x000fe200078e00ff */
[----:B-1----:R-:W-:Y:S02]  /*5050*/  @!P0 SHF.R.U64 R3, R16, 0x10, R17 ;  /* 0x0000001010038819 */ /* 0x002fe40000001211 */
[----:B------:R-:W-:Y:S02]  /*5060*/  @!P0 PRMT R18, R48, 0x5432, R5 ;  /* 0x0000543230128816 */ /* 0x000fe40000000005 */
[----:B------:R-:W-:Y:S02]  /*5070*/  @!P0 PRMT R3, R26, 0x5432, R3 ;  /* 0x000054321a038816 */ /* 0x000fe40000000003 */
[----:B------:R-:W-:Y:S02]  /*5080*/  @!P0 LOP3.LUT R16, R6, 0xffff0000, RZ, 0xc0, !PT ;  /* 0xffff000006108812 */ /* 0x000fe400078ec0ff */
[C---:B------:R-:W-:Y:S01]  /*5090*/  @!P0 LOP3.LUT R6, R3.reuse, 0xffff0000, RZ, 0xc0, !PT ;  /* 0xffff000003068812 */ /* 0x040fe200078ec0ff */
[----:B------:R-:W-:Y:S02]  /*50a0*/  @!P0 IMAD.U32 R13, R3, 0x10000, RZ ;  /* 0x00010000030d8824 */ /* 0x000fe400078e00ff */
[C---:B--2---:R-:W-:Y:S01]  /*50b0*/  @!P0 IMAD.U32 R15, R8.reuse, 0x10000, RZ ;  /* 0x00010000080f8824 */ /* 0x044fe200078e00ff */
[----:B------:R-:W-:Y:S02]  /*50c0*/  @!P0 LOP3.LUT R4, R8, 0xffff0000, RZ, 0xc0, !PT ;  /* 0xffff000008048812 */ /* 0x000fe400078ec0ff */
[C---:B------:R-:W-:Y:S02]  /*50d0*/  @!P0 LOP3.LUT R5, R9.reuse, 0xffff0000, RZ, 0xc0, !PT ;  /* 0xffff000009058812 */ /* 0x040fe400078ec0ff */
[----:B------:R-:W-:Y:S01]  /*50e0*/  @!P0 SHF.L.U32 R17, R9, 0x10, RZ ;  /* 0x0000001009118819 */ /* 0x000fe200000006ff */
[C---:B------:R-:W-:Y:S02]  /*50f0*/  @!P0 FMUL.FTZ R19, R4.reuse, R14 ;  /* 0x0000000e04138220 */ /* 0x040fe40000410000 */
[-C--:B------:R-:W-:Y:S02]  /*5100*/  @!P0 FMUL.FTZ R3, R4, R13.reuse ;  /* 0x0000000d04038220 */ /* 0x080fe40000410000 */
        /* <DEDUP_REMOVED lines=31> */
.L_x_898:
[----:B------:R-:W-:Y:S05]  /*5300*/  BSYNC B0 ;  /* 0x0000000000007941 */ /* 0x000fea0003800000 */
.L_x_897:
[----:B------:R-:W2:Y:S01]  /*5310*/  LDL R4, [R1+0x18] ;  /* 0x0000180001047983 */ /* 0x000ea20000100800 */
[----:B------:R-:W-:Y:S01]  /*5320*/  BSSY B0, `(.L_x_899) ;  /* 0x000003c000007945 */ /* 0x000fe20003800000 */
[----:B--2---:R-:W-:Y:S11]  /*5330*/  ISETP.GE.AND P0, PT, R4, c[0x0][0x1d4], PT ;  /* 0x0000750004007a0c */ /* 0x004ff60003f06270 */
[----:B------:R-:W-:Y:S02]  /*5340*/  @!UPT UIADD3 URZ, URZ, URZ, URZ ;  /* 0x0000003f3f3ff290 */ /* 0x000fe4000fffe03f */
[----:B------:R-:W-:-:S05]  /*5350*/  @P0 BRA `(.L_x_900) ;  /* 0x0000038000000947 */ /* 0x000fca0003800000 */
[C---:B-1--4-:R-:W-:Y:S01]  /*5360*/  LEA R24, P0, R4.reuse, R52, 0x1 ;  /* 0x0000003404187211 */ /* 0x052fe200078008ff */
[----:B------:R-:W2:Y:S04]  /*5370*/  LDL R3, [R1+0xc] ;  /* 0x00000c0001037983 */ /* 0x000ea80000100800 */
[----:B------:R-:W4:Y:S02]  /*5380*/  LDL R5, [R1+0x74] ;  /* 0x0000740001057983 */ /* 0x000f240000100800 */
[----:B---34-:R-:W-:Y:S02]  /*5390*/  LEA.HI.X R25, R4, R53, R5, 0x1, P0 ;  /* 0x0000003504197211 */ /* 0x018fe400000f0c05 */
[----:B--2---:R1:W2:Y:S01]  /*53a0*/  LDS.128 R8, [R3+0x3c00] ;  /* 0x003c000003087984 */ /* 0x0042a20000000c00 */
        /* <DEDUP_REMOVED lines=51> */
.L_x_900:
[----:B------:R-:W-:Y:S05]  /*56e0*/  BSYNC B0 ;  /* 0x0000000000007941 */ /* 0x000fea0003800000 */
.L_x_899:
[----:B------:R-:W2:Y:S02]  /*56f0*/  LDL R4, [R1+0x14] ;  /* 0x0000140001047983 */ /* 0x000ea40000100800 */
        /* <DEDUP_REMOVED lines=60> */
.L_x_887:
        /* <DEDUP_REMOVED lines=47> */
.L_x_902:
[----:B------:R-:W-:Y:S05]  /*5db0*/  BSYNC B0 ;  /* 0x0000000000007941 */ /* 0x000fea0003800000 */
.L_x_901:
        /* <DEDUP_REMOVED lines=12> */
[----:B------:R-:W-:Y:S01]  /*5e80*/  PRMT R30, R5, 0x5410, R6 ;  /* 0x00005410051e7816 */ /* 0x000fe20000000006 */
[----:B------:R-:W-:Y:S01]  /*5e90*/  IMAD.MOV.U32 R5, RZ, RZ, R19 ;  /* 0x000000ffff057224 */ /* 0x000fe200078e0013 */
[----:B------:R-:W-:Y:S02]  /*5ea0*/  MOV R6, R18 ;  /* 0x0000001200067202 */ /* 0x000fe40000000f00 */
        /* <DEDUP_REMOVED lines=19> */
[----:B------:R-:W-:Y:S01]  /*5fe0*/  LDS.128 R48, [R113+0x3c80] ;  /* 0x003c800071307984 */ /* 0x000fe20000000c00 */
[----:B------:R-:W-:Y:S01]  /*5ff0*/  ISETP.GE.AND P0, PT, R110, c[0x0][0x27c], PT ;  /* 0x00009f006e007a0c */ /* 0x000fe20003f06270 */
[----:B------:R-:W-:Y:S01]  /*6000*/  IMAD.MOV.U32 R25, RZ, RZ, R8 ;  /* 0x000000ffff197224 */ /* 0x000fe200078e0008 */
[----:B------:R-:W-:Y:S01]  /*6010*/  SHF.R.S32.HI R4, RZ, 0x1f, R3 ;  /* 0x0000001fff047819 */ /* 0x000fe20000011403 */
[----:B------:R-:W-:Y:S01]  /*6020*/  IMAD.MOV.U32 R40, RZ, RZ, R33 ;  /* 0x000000ffff287224 */ /* 0x000fe200078e0021 */
[----:B------:R-:W-:Y:S01]  /*6030*/  MOV R38, R32 ;  /* 0x0000002000267202 */ /* 0x000fe20000000f00 */
[----:B------:R-:W-:Y:S01]  /*6040*/  IMAD.MOV.U32 R36, RZ, RZ, R35 ;  /* 0x000000ffff247224 */ /* 0x000fe200078e0023 */
[----:B------:R-:W-:Y:S01]  /*6050*/  LEA.HI R3, R4, R3, RZ, 0x4 ;  /* 0x0000000304037211 */ /* 0x000fe200078f20ff */
[----:B------:R-:W-:Y:S02]  /*6060*/  IMAD.MOV.U32 R5, RZ, RZ, R10 ;  /* 0x000000ffff057224 */ /* 0x000fe400078e000a */
[----:B------:R-:W-:Y:S01]  /*6070*/  IMAD.MOV.U32 R24, RZ, RZ, R9 ;  /* 0x000000ffff187224 */ /* 0x000fe200078e0009 */
        /* <DEDUP_REMOVED lines=12> */
[----:B------:R-:W-:Y:S02]  /*6140*/  @!P0 SHF.R.U64 R8, R10, 0x10, R11 ;  /* 0x000000100a088819 */ /* 0x000fe4000000120b */
[----:B------:R-:W-:Y:S01]  /*6150*/  @!P0 SHF.R.U32.HI R6, RZ, 0x10, R9 ;  /* 0x00000010ff068819 */ /* 0x000fe20000011609 */
[----:B------:R-:W-:Y:S01]  /*6160*/  IMAD.IADD R3, R3, 0x1, R4 ;  /* 0x0000000103037824 */ /* 0x000fe200078e0204 */
[----:B------:R-:W-:Y:S01]  /*6170*/  @!P0 PRMT R9, R25, 0x5410, R26 ;  /* 0x0000541019098816 */ /* 0x000fe2000000001a */
[----:B------:R-:W-:Y:S01]  /*6180*/  IMAD.MOV.U32 R4, RZ, RZ, R11 ;  /* 0x000000ffff047224 */ /* 0x000fe200078e000b */
[----:B------:R-:W-:Y:S01]  /*6190*/  @!P0 PRMT R10, R24, 0x5410, R6 ;  /* 0x00005410180a8816 */ /* 0x000fe20000000006 */
[----:B------:R-:W-:Y:S01]  /*61a0*/  IMAD.SHL.U32 R3, R3, 0x2, RZ ;  /* 0x0000000203037824 */ /* 0x000fe200078e00ff */
[----:B------:R-:W-:Y:S02]  /*61b0*/  @!P0 PRMT R43, R36, 0x5410, R32 ;  /* 0x00005410242b8816 */ /* 0x000fe40000000020 */
[----:B------:R-:W-:Y:S02]  /*61c0*/  @!P0 LOP3.LUT R6, R9, 0xffff0000, RZ, 0xc0, !PT ;  /* 0xffff000009068812 */ /* 0x000fe400078ec0ff */
[----:B------:R1:W2:Y:S01]  /*61d0*/  LDS.128 R12, [R3+0x3c80] ;  /* 0x003c8000030c7984 */ /* 0x0002a20000000c00 */
[----:B------:R-:W-:Y:S02]  /*61e0*/  @!P0 PRMT R37, R40, 0x5410, R37 ;  /* 0x0000541028258816 */ /* 0x000fe40000000025 */
[----:B------:R-:W-:Y:S02]  /*61f0*/  MOV R33, R34 ;  /* 0x0000002200217202 */ /* 0x000fe40000000f00 */
[----:B------:R-:W-:Y:S02]  /*6200*/  @!P0 SHF.R.U64 R34, R34, 0x10, R35 ;  /* 0x0000001022228819 */ /* 0x000fe40000001223 */
[----:B------:R-:W-:Y:S02]  /*6210*/  @!P0 PRMT R35, R38, 0x5410, R39 ;  /* 0x0000541026238816 */ /* 0x000fe40000000027 */
[----:B------:R-:W-:Y:S02]  /*6220*/  @!P0 PRMT R39, R33, 0x5410, R34 ;  /* 0x0000541021278816 */ /* 0x000fe40000000022 */
[----:B------:R-:W-:Y:S02]  /*6230*/  @!P0 LOP3.LUT R26, R35, 0xffff0000, RZ, 0xc0, !PT ;  /* 0xffff0000231a8812 */ /* 0x000fe400078ec0ff */
[----:B-1----:R-:W-:Y:S02]  /*6240*/  @!P0 SHF.R.U32.HI R3, RZ, 0x10, R11 ;  /* 0x00000010ff038819 */ /* 0x002fe4000001160b */
[----:B------:R-:W-:Y:S01]  /*6250*/  @!P0 PRMT R11, R5, 0x5410, R8 ;  /* 0x00005410050b8816 */ /* 0x000fe20000000008 */
[----:B------:R-:W-:Y:S01]  /*6260*/  @!P0 IMAD.U32 R8, R35, 0x10000, RZ ;  /* 0x0001000023088824 */ /* 0x000fe200078e00ff */
[----:B------:R-:W-:Y:S01]  /*6270*/  @!P0 PRMT R25, R4, 0x5410, R3 ;  /* 0x0000541004198816 */ /* 0x000fe20000000003 */
[----:B------:R-:W-:Y:S01]  /*6280*/  @!P0 IMAD.U32 R5, R9, 0x10000, RZ ;  /* 0x0001000009058824 */ /* 0x000fe200078e00ff */
[----:B------:R-:W-:Y:S01]  /*6290*/  @!P0 LOP3.LUT R35, R37, 0xffff0000, RZ, 0xc0, !PT ;  /* 0xffff000025238812 */ /* 0x000fe200078ec0ff */
[C---:B--2---:R-:W-:Y:S01]  /*62a0*/  @!P0 IMAD.U32 R3, R12.reuse, 0x10000, RZ ;  /* 0x000100000c038824 */ /* 0x044fe200078e00ff */
[----:B------:R-:W-:Y:S02]  /*62b0*/  @!P0 LOP3.LUT R4, R12, 0xffff0000, RZ, 0xc0, !PT ;  /* 0xffff00000c048812 */ /* 0x000fe400078ec0ff */
[C---:B------:R-:W-:Y:S01]  /*62c0*/  @!P0 LOP3.LUT R32, R48.reuse, 0xffff0000, RZ, 0xc0, !PT ;  /* 0xffff000030208812 */ /* 0x040fe200078ec0ff */
[----:B------:R-:W-:Y:S01]  /*62d0*/  @!P0 FMUL.FTZ R9, R3, R8 ;  /* 0x0000000803098220 */ /* 0x000fe20000410000 */
[----:B------:R-:W-:Y:S01]  /*62e0*/  @!P0 SHF.L.U32 R24, R48, 0x10, RZ ;  /* 0x0000001030188819 */ /* 0x000fe200000006ff */
[C---:B------:R-:W-:Y:S01]  /*62f0*/  @!P0 FMUL.FTZ R33, R4.reuse, R26 ;  /* 0x0000001a04218220 */ /* 0x040fe20000410000 */
[C---:B------:R-:W-:Y:S01]  /*6300*/  @!P0 LOP3.LUT R36, R49.reuse, 0xffff0000, RZ, 0xc0, !PT ;  /* 0xffff000031248812 */ /* 0x040fe200078ec0ff */
[-C--:B------:R-:W-:Y:S01]  /*6310*/  @!P0 FMUL.FTZ R4, R4, R6.reuse ;  /* 0x0000000604048220 */ /* 0x080fe20000410000 */
[----:B------:R-:W-:Y:S01]  /*6320*/  @!P0 SHF.L.U32 R34, R49, 0x10, RZ ;  /* 0x0000001031228819 */ /* 0x000fe200000006ff */
[----:B------:R-:W-:Y:S01]  /*6330*/  @!P0 FFMA.FTZ R75, R32, R6, -R33 ;  /* 0x00000006204b8223 */ /* 0x000fe20000010821 */
[----:B------:R-:W-:Y:S01]  /*6340*/  @!P0 LOP3.LUT R6, R13, 0xffff0000, RZ, 0xc0, !PT ;  /* 0xffff00000d068812 */ /* 0x000fe200078ec0ff */
[-C--:B------:R-:W-:Y:S01]  /*6350*/  @!P0 FMUL.FTZ R3, R3, R5.reuse ;  /* 0x0000000503038220 */ /* 0x080fe20000410000 */
[----:B------:R-:W-:Y:S01]  /*6360*/  @!P0 SHF.L.U32 R38, R50, 0x10, RZ ;  /* 0x0000001032268819 */ /* 0x000fe200000006ff */
[----:B------:R-:W-:Y:S01]  /*6370*/  @!P0 FFMA.FTZ R76, R24, R5, -R9 ;  /* 0x00000005184c8223 */ /* 0x000fe20000010809 */
[----:B------:R-:W-:Y:S01]  /*6380*/  @!P0 LOP3.LUT R9, R10, 0xffff0000, RZ, 0xc0, !PT ;  /* 0xffff00000a098812 */ /* 0x000fe200078ec0ff */
[----:B------:R-:W-:Y:S01]  /*6390*/  @!P0 IMAD.U32 R33, R37, 0x10000, RZ ;  /* 0x0001000025218824 */ /* 0x000fe200078e00ff */
[----:B------:R-:W-:Y:S01]  /*63a0*/  @!P0 LOP3.LUT R40, R50, 0xffff0000, RZ, 0xc0, !PT ;  /* 0xffff000032288812 */ /* 0x000fe200078ec0ff */
[----:B------:R-:W-:Y:S01]  /*63b0*/  @!P0 IMAD.U32 R5, R13, 0x10000, RZ ;  /* 0x000100000d058824 */ /* 0x000fe200078e00ff */
[C---:B------:R-:W-:Y:S01]  /*63c0*/  @!P0 SHF.L.U32 R42, R51.reuse, 0x10, RZ ;  /* 0x00000010332a8819 */ /* 0x040fe200000006ff */
[----:B------:R-:W-:Y:S01]  /*63d0*/  @!P0 FFMA.FTZ R3, R8, R24, R3 ;  /* 0x0000001808038223 */ /* 0x000fe20000010003 */
[----:B------:R-:W-:Y:S01]  /*63e0*/  @!P0 LOP3.LUT R44, R51, 0xffff0000, RZ, 0xc0, !PT ;  /* 0xffff0000332c8812 */ /* 0x000fe200078ec0ff */
[----:B------:R-:W-:Y:S02]  /*63f0*/  @!P0 FMUL.FTZ R24, R6, R35 ;  /* 0x0000002306188220 */ /* 0x000fe40000410000 */
[----:B------:R-:W-:Y:S02]  /*6400*/  @!P0 IMAD.U32 R8, R10, 0x10000, RZ ;  /* 0x000100000a088824 */ /* 0x000fe400078e00ff */
[----:B------:R-:W-:Y:S02]  /*6410*/  @!P0 FMUL.FTZ R10, R5, R33 ;  /* 0x00000021050a8220 */ /* 0x000fe40000410000 */
[-C--:B------:R-:W-:Y:S02]  /*6420*/  @!P0 FMUL.FTZ R6, R6, R9.reuse ;  /* 0x0000000906068220 */ /* 0x080fe40000410000 */
[----:B------:R-:W-:Y:S01]  /*6430*/  @!P0 FFMA.FTZ R73, R36, R9, -R24 ;  /* 0x0000000924498223 */ /* 0x000fe20000010818 */
[----:B------:R-:W-:Y:S01]  /*6440*/  @!P0 LOP3.LUT R9, R14, 0xffff0000, RZ, 0xc0, !PT ;  /* 0xffff00000e098812 */ /* 0x000fe200078ec0ff */
[C---:B------:R-:W-:Y:S01]  /*6450*/  @!P0 IMAD.U32 R37, R39.reuse, 0x10000, RZ ;  /* 0x0001000027258824 */ /* 0x040fe200078e00ff */
[----:B------:R-:W-:Y:S01]  /*6460*/  @!P0 LOP3.LUT R39, R39, 0xffff0000, RZ, 0xc0, !PT ;  /* 0xffff000027278812 */ /* 0x000fe200078ec0ff */
[-C--:B------:R-:W-:Y:S02]  /*6470*/  @!P0 FMUL.FTZ R5, R5, R8.reuse ;  /* 0x0000000805058220 */ /* 0x080fe40000410000 */
[----:B------:R-:W-:Y:S02]  /*6480*/  @!P0 FFMA.FTZ R74, R34, R8, -R10 ;  /* 0x00000008224a8223 */ /* 0x000fe4000001080a */
[----:B------:R-:W-:Y:S02]  /*6490*/  @!P0 IMAD.U32 R8, R14, 0x10000, RZ ;  /* 0x000100000e088824 */ /* 0x000fe400078e00ff */
[C---:B------:R-:W-:Y:S01]  /*64a0*/  @!P0 IMAD.U32 R10, R11.reuse, 0x10000, RZ ;  /* 0x000100000b0a8824 */ /* 0x040fe200078e00ff */
[----:B------:R-:W-:Y:S01]  /*64b0*/  @!P0 LOP3.LUT R11, R11, 0xffff0000, RZ, 0xc0, !PT ;  /* 0xffff00000b0b8812 */ /* 0x000fe200078ec0ff */
[----:B------:R-:W-:Y:S02]  /*64c0*/  @!P0 FMUL.FTZ R24, R8, R37 ;  /* 0x0000002508188220 */ /* 0x000fe40000410000 */
[----:B------:R-:W-:Y:S02]  /*64d0*/  @!P0 FMUL.FTZ R41, R9, R39 ;  /* 0x0000002709298220 */ /* 0x000fe40000410000 */
[----:B------:R-:W-:Y:S01]  /*64e0*/  @!P0 FFMA.FTZ R4, R26, R32, R4 ;  /* 0x000000201a048223 */ /* 0x000fe20000010004 */
[----:B------:R-:W-:Y:S01]  /*64f0*/  @!P0 F2FP.BF16.PACK_AB R32, R75, R76 ;  /* 0x0000004c4b20823e */ /* 0x000fe200000010ff */
[-C--:B------:R-:W-:Y:S02]  /*6500*/  @!P0 FMUL.FTZ R8, R8, R10.reuse ;  /* 0x0000000a08088220 */ /* 0x080fe40000410000 */
[----:B------:R-:W-:Y:S01]  /*6510*/  @!P0 FFMA.FTZ R72, R38, R10, -R24 ;  /* 0x0000000a26488223 */ /* 0x000fe20000010818 */
[----:B------:R-:W-:Y:S01]  /*6520*/  @!P0 MOV R48, R32 ;  /* 0x0000002000308202 */ /* 0x000fe20000000f00 */
[-C--:B------:R-:W-:Y:S02]  /*6530*/  @!P0 FFMA.FTZ R71, R40, R11.reuse, -R41 ;  /* 0x0000000b28478223 */ /* 0x080fe40000010829 */
[C---:B------:R-:W-:Y:S01]  /*6540*/  @!P0 IMAD.U32 R41, R43.reuse, 0x10000, RZ ;  /* 0x000100002b298824 */ /* 0x040fe200078e00ff */
[----:B------:R-:W-:Y:S01]  /*6550*/  @!P0 LOP3.LUT R43, R43, 0xffff0000, RZ, 0xc0, !PT ;  /* 0xffff00002b2b8812 */ /* 0x000fe200078ec0ff */
[----:B------:R-:W-:Y:S01]  /*6560*/  @!P0 IMAD.U32 R10, R15, 0x10000, RZ ;  /* 0x000100000f0a8824 */ /* 0x000fe200078e00ff */
[----:B------:R-:W-:Y:S01]  /*6570*/  @!P0 F2FP.BF16.PACK_AB R26, R71, R72 ;  /* 0x00000048471a823e */ /* 0x000fe200000010ff */
[C---:B------:R-:W-:Y:S01]  /*6580*/  @!P0 IMAD.U32 R24, R25.reuse, 0x10000, RZ ;  /* 0x0001000019188824 */ /* 0x040fe200078e00ff */
[----:B------:R-:W-:Y:S01]  /*6590*/  @!P0 LOP3.LUT R25, R25, 0xffff0000, RZ, 0xc0, !PT ;  /* 0xffff000019198812 */ /* 0x000fe200078ec0ff */
[----:B------:R-:W-:Y:S02]  /*65a0*/  @!P0 FFMA.FTZ R5, R33, R34, R5 ;  /* 0x0000002221058223 */ /* 0x000fe40000010005 */
[----:B------:R-:W-:Y:S01]  /*65b0*/  @!P0 FMUL.FTZ R9, R9, R11 ;  /* 0x0000000b09098220 */ /* 0x000fe20000410000 */
[----:B------:R-:W-:Y:S01]  /*65c0*/  @!P0 LOP3.LUT R11, R15, 0xffff0000, RZ, 0xc0, !PT ;  /* 0xffff00000f0b8812 */ /* 0x000fe200078ec0ff */
[----:B------:R-:W-:Y:S02]  /*65d0*/  @!P0 FFMA.FTZ R6, R35, R36, R6 ;  /* 0x0000002423068223 */ /* 0x000fe40000010006 */
[C---:B------:R-:W-:Y:S02]  /*65e0*/  @!P0 FMUL.FTZ R68, R10.reuse, R41 ;  /* 0x000000290a448220 */ /* 0x040fe40000410000 */
[----:B------:R-:W-:Y:S01]  /*65f0*/  @!P0 FMUL.FTZ R10, R10, R24 ;  /* 0x000000180a0a8220 */ /* 0x000fe20000410000 */
[----:B------:R-:W-:Y:S01]  /*6600*/  @!P0 F2FP.BF16.PACK_AB R5, R6, R5 ;  /* 0x000000050605823e */ /* 0x000fe200000010ff */
[----:B------:R-:W-:Y:S02]  /*6610*/  @!P0 FFMA.FTZ R8, R37, R38, R8 ;  /* 0x0000002625088223 */ /* 0x000fe40000010008 */
[C---:B------:R-:W-:Y:S02]  /*6620*/  @!P0 FMUL.FTZ R70, R11.reuse, R43 ;  /* 0x0000002b0b468220 */ /* 0x040fe40000410000 */
[-C--:B------:R-:W-:Y:S02]  /*6630*/  @!P0 FMUL.FTZ R11, R11, R25.reuse ;  /* 0x000000190b0b8220 */ /* 0x080fe40000410000 */
[----:B------:R-:W-:Y:S02]  /*6640*/  @!P0 FFMA.FTZ R9, R39, R40, R9 ;  /* 0x0000002827098223 */ /* 0x000fe40000010009 */
[----:B------:R-:W-:Y:S02]  /*6650*/  @!P0 FFMA.FTZ R10, R41, R42, R10 ;  /* 0x0000002a290a8223 */ /* 0x000fe4000001000a */
[----:B------:R-:W-:Y:S01]  /*6660*/  @!P0 FFMA.FTZ R24, R42, R24, -R68 ;  /* 0x000000182a188223 */ /* 0x000fe20000010844 */
[----:B------:R-:W-:Y:S01]  /*6670*/  @!P0 F2FP.BF16.PACK_AB R68, R73, R74 ;  /* 0x0000004a4944823e */ /* 0x000fe200000010ff */
[----:B------:R-:W-:Y:S02]  /*6680*/  @!P0 FFMA.FTZ R70, R44, R25, -R70 ;  /* 0x000000192c468223 */ /* 0x000fe40000010846 */
[----:B------:R-:W-:Y:S02]  /*6690*/  @!P0 FFMA.FTZ R11, R43, R44, R11 ;  /* 0x0000002c2b0b8223 */ /* 0x000fe4000001000b */
[----:B------:R-:W-:Y:S01]  /*66a0*/  @!P0 IMAD.MOV.U32 R49, RZ, RZ, R68 ;  /* 0x000000ffff318224 */ /* 0x000fe200078e0044 */
[----:B------:R-:W-:Y:S01]  /*66b0*/  @!P0 F2FP.BF16.PACK_AB R25, R70, R24 ;  /* 0x000000184619823e */ /* 0x000fe200000010ff */
[----:B------:R-:W-:Y:S01]  /*66c0*/  @!P0 IMAD.MOV.U32 R50, RZ, RZ, R26 ;  /* 0x000000ffff328224 */ /* 0x000fe200078e001a */
[----:B------:R-:W-:Y:S01]  /*66d0*/  @!P0 F2FP.BF16.PACK_AB R24, R4, R3 ;  /* 0x000000030418823e */ /* 0x000fe200000010ff */
[----:B------:R-:W-:Y:S01]  /*66e0*/  @!P0 IMAD.MOV.U32 R13, RZ, RZ, R5 ;  /* 0x000000ffff0d8224 */ /* 0x000fe200078e0005 */
[----:B------:R-:W-:Y:S02]  /*66f0*/  @!P0 F2FP.BF16.PACK_AB R3, R11, R10 ;  /* 0x0000000a0b03823e */ /* 0x000fe400000010ff */
[----:B------:R-:W-:Y:S01]  /*6700*/  @!P0 F2FP.BF16.PACK_AB R4, R9, R8 ;  /* 0x000000080904823e */ /* 0x000fe200000010ff */
[----:B------:R-:W-:Y:S01]  /*6710*/  @!P0 IMAD.MOV.U32 R12, RZ, RZ, R24 ;  /* 0x000000ffff0c8224 */ /* 0x000fe200078e0018 */
[----:B------:R-:W-:Y:S01]  /*6720*/  @!P0 MOV R51, R25 ;  /* 0x0000001900338202 */ /* 0x000fe20000000f00 */
[----:B------:R-:W-:Y:S01]  /*6730*/  @!P0 IMAD.MOV.U32 R15, RZ, RZ, R3 ;  /* 0x000000ffff0f8224 */ /* 0x000fe200078e0003 */
[----:B------:R-:W-:Y:S02]  /*6740*/  @!P0 MOV R14, R4 ;  /* 0x00000004000e8202 */ /* 0x000fe40000000f00 */
[C---:B----4-:R-:W-:Y:S04]  /*6750*/  LEA R4, P0, R87.reuse, R66, 0x1 ;  /* 0x0000004257047211 */ /* 0x050fe800078008ff */
[----:B---3--:R-:W-:Y:S02]  /*6760*/  LEA.HI.X R5, R87, R67, R117, 0x1, P0 ;  /* 0x0000004357057211 */ /* 0x008fe400000f0c75 */
[C---:B------:R-:W-:Y:S03]  /*6770*/  ISETP.GE.AND P0, PT, R69.reuse, c[0x0][0x1d4], PT ;  /* 0x0000750045007a0c */ /* 0x040fe60003f06270 */
[----:B------:R1:W-:Y:S10]  /*6780*/  ST.E.128 [R4.64], R48 ;  /* 0x0000003004007985 */ /* 0x0003f4000c101d08 */
[----:B------:R-:W-:Y:S05]  /*6790*/  @!P0 IMAD.WIDE R8, R69, 0x2, R66 ;  /* 0x0000000245088825 */ /* 0x000fea00078e0242 */
[----:B------:R1:W-:Y:S02]  /*67a0*/  @!P0 ST.E.128 [R8.64], R12 ;  /* 0x0000000c08008985 */ /* 0x0003e4000c101d08 */
.L_x_904:
[----:B------:R-:W-:Y:S05]  /*67b0*/  BSYNC B0 ;  /* 0x0000000000007941 */ /* 0x000fea0003800000 */
.L_x_903:
[----:B------:R-:W-:Y:S01]  /*67c0*/  ISETP.GE.AND P0, PT, R137, c[0x0][0x1d4], PT ;  /* 0x0000750089007a0c */ /* 0x000fe20003f06270 */
[----:B------:R-:W-:Y:S01]  /*67d0*/  @!UPT UIADD3 URZ, URZ, URZ, URZ ;  /* 0x0000003f3f3ff290 */ /* 0x000fe2000fffe03f */
[----:B------:R-:W-:Y:S11]  /*67e0*/  BSSY B0, `(.L_x_905) ;  /* 0x0000078000007945 */ /* 0x000ff60003800000 */
[----:B------:R-:W-:-:S05]  /*67f0*/  @P0 BRA `(.L_x_906) ;  /* 0x0000076000000947 */ /* 0x000fca0003800000 */
[----:B------:R-:W-:Y:S01]  /*6800*/  SEL R3, R65, R64, !P1 ;  /* 0x0000004041037207 */ /* 0x000fe20004800000 */
[----:B------:R-:W2:Y:S01]  /*6810*/  LDS.128 R40, [R112+0x3c80] ;  /* 0x003c800070287984 */ /* 0x000ea20000000c00 */
[----:B------:R-:W-:Y:S02]  /*6820*/  ISETP.GE.AND P0, PT, R137, c[0x0][0x27c], PT ;  /* 0x00009f0089007a0c */ /* 0x000fe40003f06270 */
[----:B-1----:R-:W-:Y:S04]  /*6830*/  SHF.R.S32.HI R4, RZ, 0x1f, R3 ;  /* 0x0000001fff047819 */ /* 0x002fe80000011403 */
        /* <DEDUP_REMOVED lines=20> */
[----:B--2---:R-:W-:Y:S01]  /*6980*/  @!P0 IMAD.U32 R11, R40, 0x10000, RZ ;  /* 0x00010000280b8824 */ /* 0x004fe200078e00ff */
[----:B------:R-:W-:Y:S01]  /*6990*/  @!P0 SHF.L.U32 R25, R41, 0x10, RZ ;  /* 0x0000001029198819 */ /* 0x000fe200000006ff */
[C---:B------:R-:W-:Y:S01]  /*69a0*/  @!P0 IMAD.U32 R36, R43.reuse, 0x10000, RZ ;  /* 0x000100002b248824 */ /* 0x040fe200078e00ff */
        /* <DEDUP_REMOVED lines=91> */
.L_x_906:
[----:B------:R-:W-:Y:S05]  /*6f60*/  BSYNC B0 ;  /* 0x0000000000007941 */ /* 0x000fea0003800000 */
.L_x_905:
[----:B------:R-:W-:Y:S11]  /*6f70*/  ISETP.GE.AND P0, PT, R136, c[0x0][0x1d4], PT ;  /* 0x0000750088007a0c */ /* 0x000ff60003f06270 */
[----:B------:R-:W-:Y:S02]  /*6f80*/  @!UPT UIADD3 URZ, URZ, URZ, URZ ;  /* 0x0000003f3f3ff290 */ /* 0x000fe4000fffe03f */
[----:B------:R-:W-:-:S05]  /*6f90*/  @P0 BRA `(.L_x_890) ;  /* 0x00000ad000000947 */ /* 0x000fca0003800000 */
[----:B------:R-:W-:Y:S01]  /*6fa0*/  SEL R3, R65, R64, !P3 ;  /* 0x0000004041037207 */ /* 0x000fe20005800000 */
[----:B------:R-:W2:Y:S01]  /*6fb0*/  LDS.128 R36, [R109+0x3c80] ;  /* 0x003c80006d247984 */ /* 0x000ea20000000c00 */
[C---:B----4-:R-:W-:Y:S02]  /*6fc0*/  LEA R44, P0, R85.reuse, R66, 0x1 ;  /* 0x00000042552c7211 */ /* 0x050fe400078008ff */
[----:B-1----:R-:W-:Y:S02]  /*6fd0*/  SHF.R.S32.HI R4, RZ, 0x1f, R3 ;  /* 0x0000001fff047819 */ /* 0x002fe40000011403 */
[----:B---3--:R-:W-:Y:S02]  /*6fe0*/  LEA.HI.X R45, R85, R67, R115, 0x1, P0 ;  /* 0x00000043552d7211 */ /* 0x008fe400000f0c73 */
[----:B------:R-:W-:Y:S02]  /*6ff0*/  LEA.HI R3, R4, R3, RZ, 0x4 ;  /* 0x0000000304037211 */ /* 0x000fe400078f20ff */
[----:B------:R-:W-:Y:S02]  /*7000*/  ISETP.GE.AND P0, PT, R136, c[0x0][0x27c], PT ;  /* 0x00009f0088007a0c */ /* 0x000fe40003f06270 */
[----:B------:R-:W-:Y:S04]  /*7010*/  LEA.HI.SX32 R3, R3, R61, 0x1c ;  /* 0x0000003d03037211 */ /* 0x000fe800078fe2ff */
[----:B------:R-:W-:Y:S01]  /*7020*/  SHF.R.S32.HI R4, RZ, 0x1f, R3 ;  /* 0x0000001fff047819 */ /* 0x000fe20000011403 */
[----:B------:R-:W-:Y:S03]  /*7030*/  IMAD.SHL.U32 R34, R3, 0x8, RZ ;  /* 0x0000000803227824 */ /* 0x000fe600078e00ff */
[----:B------:R-:W-:Y:S03]  /*7040*/  LEA.HI R4, R4, R3, RZ, 0x2 ;  /* 0x0000000304047211 */ /* 0x000fe600078f10ff */
[----:B------:R-:W-:Y:S02]  /*7050*/  @!P0 SHF.R.U32.HI R11, RZ, 0x10, R59 ;  /* 0x00000010ff0b8819 */ /* 0x000fe4000001163b */
[----:B------:R-:W-:Y:S02]  /*7060*/  SHF.R.S32.HI R3, RZ, 0x2, R4 ;  /* 0x00000002ff037819 */ /* 0x000fe40000011404 */
[----:B------:R-:W-:Y:S02]  /*7070*/  LOP3.LUT R4, R147, 0x18, R34, 0xf8, !PT ;  /* 0x0000001893047812 */ /* 0x000fe400078ef822 */
[----:B------:R-:W-:Y:S01]  /*7080*/  @!P0 PRMT R24, R60, 0x5410, R11 ;  /* 0x000054103c188816 */ /* 0x000fe2000000000b */
[----:B------:R-:W-:Y:S01]  /*7090*/  IMAD R3, R3, 0x600, R7 ;  /* 0x0000060003037824 */ /* 0x000fe200078e0207 */
[----:B-----5:R-:W-:Y:S02]  /*70a0*/  LOP3.LUT R4, R4, R146, RZ, 0x3c, !PT ;  /* 0x0000009204047212 */ /* 0x020fe400078e3cff */
[--C-:B------:R-:W-:Y:S01]  /*70b0*/  @!P0 SHF.R.U64 R8, R56, 0x10, R57.reuse ;  /* 0x0000001038088819 */ /* 0x100fe20000001239 */
[----:B------:R-:W-:Y:S01]  /*70c0*/  @!P0 IMAD.U32 R28, R24, 0x10000, RZ ;  /* 0x00010000181c8824 */ /* 0x000fe200078e00ff */
[----:B------:R-:W-:Y:S01]  /*70d0*/  @!P0 SHF.R.U32.HI R10, RZ, 0x10, R57 ;  /* 0x00000010ff0a8819 */ /* 0x000fe20000011639 */
[----:B------:R-:W-:Y:S01]  /*70e0*/  IMAD.IADD R3, R3, 0x1, R4 ;  /* 0x0000000103037824 */ /* 0x000fe200078e0204 */
[----:B------:R-:W-:Y:S02]  /*70f0*/  @!P0 PRMT R19, R47, 0x5410, R8 ;  /* 0x000054102f138816 */ /* 0x000fe40000000008 */
[----:B------:R-:W-:Y:S01]  /*7100*/  @!P0 SHF.R.U32.HI R4, RZ, 0x10, R21 ;  /* 0x00000010ff048819 */ /* 0x000fe20000011615 */
[----:B------:R-:W-:Y:S01]  /*7110*/  IMAD.SHL.U32 R3, R3, 0x2, RZ ;  /* 0x0000000203037824 */ /* 0x000fe200078e00ff */
[----:B--2---:R-:W-:Y:S01]  /*7120*/  @!P0 LOP3.LUT R32, R39, 0xffff0000, RZ, 0xc0, !PT ;  /* 0xffff000027208812 */ /* 0x004fe200078ec0ff */
[----:B------:R-:W-:Y:S01]  /*7130*/  @!P0 IMAD.U32 R11, R36, 0x10000, RZ ;  /* 0x00010000240b8824 */ /* 0x000fe200078e00ff */
[C---:B------:R-:W-:Y:S02]  /*7140*/  @!P0 SHF.L.U32 R25, R38.reuse, 0x10, RZ ;  /* 0x0000001026198819 */ /* 0x040fe400000006ff */
[----:B------:R1:W2:Y:S01]  /*7150*/  LDS.128 R12, [R3+0x3c80] ;  /* 0x003c8000030c7984 */ /* 0x0002a20000000c00 */
[----:B------:R-:W-:Y:S02]  /*7160*/  @!P0 LOP3.LUT R27, R38, 0xffff0000, RZ, 0xc0, !PT ;  /* 0xffff0000261b8812 */ /* 0x000fe400078ec0ff */
[----:B------:R-:W-:Y:S02]  /*7170*/  @!P0 PRMT R8, R29, 0x5410, R4 ;  /* 0x000054101d088816 */ /* 0x000fe40000000004 */
[----:B------:R-:W-:Y:S01]  /*7180*/  @!P0 PRMT R18, R47, 0x5432, R10 ;  /* 0x000054322f128816 */ /* 0x000fe2000000000a */
[----:B------:R-:W-:Y:S01]  /*7190*/  @!P0 IMAD.U32 R10, R19, 0x10000, RZ ;  /* 0x00010000130a8824 */ /* 0x000fe200078e00ff */
[--C-:B------:R-:W-:Y:S02]  /*71a0*/  @!P0 SHF.R.U64 R5, R22, 0x10, R23.reuse ;  /* 0x0000001016058819 */ /* 0x100fe40000001217 */
[----:B------:R-:W-:Y:S02]  /*71b0*/  @!P0 SHF.R.U32.HI R6, RZ, 0x10, R23 ;  /* 0x00000010ff068819 */ /* 0x000fe40000011617 */
[----:B------:R-:W-:Y:S02]  /*71c0*/  @!P0 SHF.R.U64 R17, R58, 0x10, R59 ;  /* 0x000000103a118819 */ /* 0x000fe4000000123b */
[----:B------:R-:W-:Y:S01]  /*71d0*/  @!P0 PRMT R16, R30, 0x5410, R6 ;  /* 0x000054101e108816 */ /* 0x000fe20000000006 */
[C---:B------:R-:W-:Y:S01]  /*71e0*/  @!P0 IMAD.U32 R6, R8.reuse, 0x10000, RZ ;  /* 0x0001000008068824 */ /* 0x040fe200078e00ff */
[----:B------:R-:W-:Y:S02]  /*71f0*/  @!P0 LOP3.LUT R8, R8, 0xffff0000, RZ, 0xc0, !PT ;  /* 0xffff000008088812 */ /* 0x000fe400078ec0ff */
[----:B------:R-:W-:Y:S02]  /*7200*/  @!P0 PRMT R26, R60, 0x5432, R17 ;  /* 0x000054323c1a8816 */ /* 0x000fe40000000011 */
[----:B------:R-:W-:Y:S02]  /*7210*/  @!P0 PRMT R17, R30, 0x5432, R5 ;  /* 0x000054321e118816 */ /* 0x000fe40000000005 */
[----:B------:R-:W-:Y:S02]  /*7220*/  @!P0 LOP3.LUT R30, R24, 0xffff0000, RZ, 0xc0, !PT ;  /* 0xffff0000181e8812 */ /* 0x000fe400078ec0ff */
[----:B-1----:R-:W-:Y:S01]  /*7230*/  @!P0 SHF.R.U64 R3, R20, 0x10, R21 ;  /* 0x0000001014038819 */ /* 0x002fe20000001215 */
[----:B------:R-:W-:Y:S01]  /*7240*/  @!P0 IMAD.U32 R20, R18, 0x10000, RZ ;  /* 0x0001000012148824 */ /* 0x000fe200078e00ff */
[----:B------:R-:W-:Y:S02]  /*7250*/  @!P0 SHF.L.U32 R21, R37, 0x10, RZ ;  /* 0x0000001025158819 */ /* 0x000fe400000006ff */
[----:B------:R-:W-:Y:S01]  /*7260*/  @!P0 PRMT R9, R29, 0x5432, R3 ;  /* 0x000054321d098816 */ /* 0x000fe20000000003 */
[----:B------:R-:W-:Y:S04]  /*7270*/  @!P0 IMAD.U32 R29, R39, 0x10000, RZ ;  /* 0x00010000271d8824 */ /* 0x000fe800078e00ff */
        /* <DEDUP_REMOVED lines=76> */
.L_x_886:
[----:B------:R1:W2:Y:S01]  /*7740*/  SHFL.IDX PT, R5, R28, RZ, 0x1e1f ;  /* 0x001e1fff1c057589 */ /* 0x0002a200000e0000 */
[----:B------:R-:W-:Y:S03]  /*7750*/  IMAD R3, R31, -0x30, R2 ;  /* 0xffffffd01f037824 */ /* 0x000fe600078e0202 */
[----:B------:R1:W3:Y:S02]  /*7760*/  SHFL.IDX PT, R4, R29, RZ, 0x1e1f ;  /* 0x001e1fff1d047589 */ /* 0x0002e400000e0000 */
[----:B------:R-:W-:Y:S04]  /*7770*/  IMNMX R77, R3, 0x30, PT ;  /* 0x00000030034d7817 */ /* 0x000fe80003800200 */
[----:B------:R-:W-:Y:S11]  /*7780*/  ISETP.GT.AND P0, PT, R77, R138, PT ;  /* 0x0000008a4d00720c */ /* 0x000ff60003f04270 */
[----:B------:R-:W-:Y:S02]  /*7790*/  @!UPT UIADD3 URZ, URZ, URZ, URZ ;  /* 0x0000003f3f3ff290 */ /* 0x000fe4000fffe03f */
[----:B------:R-:W-:-:S05]  /*77a0*/  @!P0 BRA `(.L_x_890) ;  /* 0x000002c000008947 */ /* 0x000fca0003800000 */
[----:B------:R-:W4:Y:S01]  /*77b0*/  LDL R10, [R1+0x1c] ;  /* 0x00001c00010a7983 */ /* 0x000f220000100800 */
[C---:B------:R-:W-:Y:S03]  /*77c0*/  ISETP.GE.AND P0, PT, R110.reuse, c[0x0][0x1d4], PT ;  /* 0x000075006e007a0c */ /* 0x040fe60003f06270 */
[----:B------:R-:W5:Y:S04]  /*77d0*/  LDL R11, [R1+0x78] ;  /* 0x00007800010b7983 */ /* 0x000f680000100800 */
[----:B---3--:R-:W3:Y:S04]  /*77e0*/  LDL R16, [R1+0x18] ;  /* 0x0000180001107983 */ /* 0x008ee80000100800 */
[----:B--2---:R-:W2:Y:S02]  /*77f0*/  LDL R17, [R1+0x74] ;  /* 0x0000740001117983 */ /* 0x004ea40000100800 */
[CC--:B------:R-:W-:Y:S02]  /*7800*/  @!P0 LEA R8, P4, R110.reuse, R4.reuse, 0x1 ;  /* 0x000000046e088211 */ /* 0x0c0fe400078808ff */
[----:B------:R-:W2:Y:S02]  /*7810*/  LDL R14, [R1+0xc] ;  /* 0x00000c00010e7983 */ /* 0x000ea40000100800 */
[-C--:B------:R-:W-:Y:S02]  /*7820*/  @!P0 LEA.HI.X R9, R110, R5.reuse, R111, 0x1, P4 ;  /* 0x000000056e098211 */ /* 0x080fe400020f0c6f */
[----:B------:R-:W2:Y:S04]  /*7830*/  LDL R6, [R1+0x10] ;  /* 0x0000100001067983 */ /* 0x000ea80000100800 */
[----:B------:R-:W2:Y:S04]  /*7840*/  LDL R20, [R1+0x64] ;  /* 0x0000640001147983 */ /* 0x000ea80000100800 */
[----:B------:R-:W2:Y:S04]  /*7850*/  LDL R25, [R1+0x60] ;  /* 0x0000600001197983 */ /* 0x000ea80000100800 */
[----:B------:R-:W2:Y:S04]  /*7860*/  LDL R15, [R1+0x14] ;  /* 0x00001400010f7983 */ /* 0x000ea80000100800 */
[----:B------:R-:W2:Y:S01]  /*7870*/  LDL R24, [R1+0x70] ;  /* 0x0000700001187983 */ /* 0x000ea20000100800 */
[C---:B----4-:R-:W-:Y:S11]  /*7880*/  ISETP.GE.AND P5, PT, R10.reuse, c[0x0][0x1d4], PT ;  /* 0x000075000a007a0c */ /* 0x050ff60003fa6270 */
[----:B------:R-:W-:Y:S02]  /*7890*/  @!UPT UIADD3 URZ, URZ, URZ, URZ ;  /* 0x0000003f3f3ff290 */ /* 0x000fe4000fffe03f */
[CC--:B------:R-:W-:Y:S04]  /*78a0*/  @!P5 LEA R12, P4, R10.reuse, R4.reuse, 0x1 ;  /* 0x000000040a0cd211 */ /* 0x0c0fe800078808ff */
[-C--:B-----5:R-:W-:Y:S02]  /*78b0*/  @!P5 LEA.HI.X R13, R10, R5.reuse, R11, 0x1, P4 ;  /* 0x000000050a0dd211 */ /* 0x0a0fe400020f0c0b */
[C---:B---3--:R-:W-:Y:S11]  /*78c0*/  ISETP.GE.AND P4, PT, R16.reuse, c[0x0][0x1d4], PT ;  /* 0x0000750010007a0c */ /* 0x048ff60003f86270 */
[----:B------:R-:W-:Y:S02]  /*78d0*/  @!UPT UIADD3 URZ, URZ, URZ, URZ ;  /* 0x0000003f3f3ff290 */ /* 0x000fe4000fffe03f */
[CC--:B------:R-:W-:Y:S04]  /*78e0*/  @!P4 LEA R10, P6, R16.reuse, R4.reuse, 0x1 ;  /* 0x00000004100ac211 */ /* 0x0c0fe800078c08ff */
[-C--:B--2---:R-:W-:Y:S02]  /*78f0*/  @!P4 LEA.HI.X R11, R16, R5.reuse, R17, 0x1, P6 ;  /* 0x00000005100bc211 */ /* 0x084fe400030f0c11 */
[----:B------:R-:W2:Y:S04]  /*7900*/  @!P0 LDS.128 R16, [R14+0x2400] ;  /* 0x002400000e108984 */ /* 0x000ea80000000c00 */
[----:B--2---:R2:W-:Y:S01]  /*7910*/  @!P0 ST.E.128 [R8.64], R16 ;  /* 0x0000001008008985 */ /* 0x0045e2000c101d08 */
[----:B------:R-:W-:Y:S11]  /*7920*/  ISETP.GE.AND P0, PT, R137, c[0x0][0x1d4], PT ;  /* 0x0000750089007a0c */ /* 0x000ff60003f06270 */
[----:B------:R-:W-:Y:S02]  /*7930*/  @!UPT UIADD3 URZ, URZ, URZ, URZ ;  /* 0x0000003f3f3ff290 */ /* 0x000fe4000fffe03f */
[----:B------:R-:W3:Y:S01]  /*7940*/  @!P0 LDS.128 R16, [R6+0x2400] ;  /* 0x0024000006108984 */ /* 0x000ee20000000c00 */
[----:B------:R-:W-:Y:S04]  /*7950*/  @!P0 IMAD.SHL.U32 R3, R20, 0x8, RZ ;  /* 0x0000000814038824 */ /* 0x000fe800078e00ff */
[--C-:B--2---:R-:W-:Y:S05]  /*7960*/  @!P0 IMAD.WIDE R8, R3, 0x2, R4.reuse ;  /* 0x0000000203088825 */ /* 0x104fea00078e0204 */
[----:B---3--:R2:W-:Y:S01]  /*7970*/  @!P0 ST.E.128 [R8.64], R16 ;  /* 0x0000001008008985 */ /* 0x0085e2000c101d08 */
[----:B------:R-:W-:Y:S11]  /*7980*/  ISETP.GE.AND P0, PT, R136, c[0x0][0x1d4], PT ;  /* 0x0000750088007a0c */ /* 0x000ff60003f06270 */
[----:B------:R-:W-:Y:S02]  /*7990*/  @!UPT UIADD3 URZ, URZ, URZ, URZ ;  /* 0x0000003f3f3ff290 */ /* 0x000fe4000fffe03f */
[----:B------:R-:W3:Y:S01]  /*79a0*/  @!P0 LDS.128 R20, [R14+0x3000] ;  /* 0x003000000e148984 */ /* 0x000ee20000000c00 */
[----:B------:R-:W-:Y:S04]  /*79b0*/  @!P0 IMAD.SHL.U32 R3, R25, 0x8, RZ ;  /* 0x0000000819038824 */ /* 0x000fe800078e00ff */
[----:B--2---:R-:W-:Y:S05]  /*79c0*/  @!P0 IMAD.WIDE R8, R3, 0x2, R4 ;  /* 0x0000000203088825 */ /* 0x004fea00078e0204 */
[----:B---3--:R-:W-:Y:S01]  /*79d0*/  @!P0 ST.E.128 [R8.64], R20 ;  /* 0x0000001408008985 */ /* 0x008fe2000c101d08 */
[C---:B------:R-:W-:Y:S03]  /*79e0*/  ISETP.GE.AND P0, PT, R15.reuse, c[0x0][0x1d4], PT ;  /* 0x000075000f007a0c */ /* 0x040fe60003f06270 */
[----:B------:R-:W2:Y:S10]  /*79f0*/  @!P5 LDS.128 R16, [R6+0x3000] ;  /* 0x003000000610d984 */ /* 0x000eb40000000c00 */
[C---:B------:R-:W-:Y:S04]  /*7a00*/  @!P0 LEA R4, P6, R15.reuse, R4, 0x1 ;  /* 0x000000040f048211 */ /* 0x040fe800078c08ff */
[----:B------:R-:W-:Y:S01]  /*7a10*/  @!P0 LEA.HI.X R5, R15, R5, R24, 0x1, P6 ;  /* 0x000000050f058211 */ /* 0x000fe200030f0c18 */
[----:B--2---:R-:W-:Y:S04]  /*7a20*/  @!P5 ST.E.128 [R12.64], R16 ;  /* 0x000000100c00d985 */ /* 0x004fe8000c101d08 */
[----:B------:R-:W2:Y:S04]  /*7a30*/  @!P4 LDS.128 R12, [R14+0x3c00] ;  /* 0x003c00000e0cc984 */ /* 0x000ea80000000c00 */
[----:B--2---:R-:W-:Y:S04]  /*7a40*/  @!P4 ST.E.128 [R10.64], R12 ;  /* 0x0000000c0a00c985 */ /* 0x004fe8000c101d08 */
[----:B------:R-:W2:Y:S04]  /*7a50*/  @!P0 LDS.128 R8, [R6+0x3c00] ;  /* 0x003c000006088984 */ /* 0x000ea80000000c00 */
[----:B--2---:R2:W-:Y:S02]  /*7a60*/  @!P0 ST.E.128 [R4.64], R8 ;  /* 0x0000000804008985 */ /* 0x0045e4000c101d08 */
.L_x_890:
[----:B------:R-:W-:Y:S05]  /*7a70*/  BSYNC B1 ;  /* 0x0000000000017941 */ /* 0x000fea0003800000 */
.L_x_885:
[----:B-12--5:R-:W-:Y:S01]  /*7a80*/  IMAD.WIDE R8, R31, 0x30, R88 ;  /* 0x000000301f087825 */ /* 0x026fe200078e0258 */
[----:B------:R-:W2:Y:S01]  /*7a90*/  LDL R24, [R1+0x3c] ;  /* 0x00003c0001187983 */ /* 0x000ea20000100800 */
[----:B------:R-:W-:Y:S01]  /*7aa0*/  P2R R13, PR, RZ, 0x2 ;  /* 0x00000002ff0d7803 */ /* 0x000fe20000000000 */
[----:B------:R-:W-:Y:S01]  /*7ab0*/  BSSY B0, `(.L_x_907) ;  /* 0x000006b000007945 */ /* 0x000fe20003800000 */
[----:B------:R-:W-:Y:S01]  /*7ac0*/  IMAD R10, R81, c[0x0][0x218], RZ ;  /* 0x00008600510a7a24 */ /* 0x000fe200078e02ff */
[C---:B------:R-:W-:Y:S01]  /*7ad0*/  LOP3.LUT P1, RZ, R209.reuse, 0x4, RZ, 0xc0, !PT ;  /* 0x00000004d1ff7812 */ /* 0x040fe2000782c0ff */
[----:B------:R-:W1:Y:S01]  /*7ae0*/  S2R R3, SR_TID.X ;  /* 0x0000000000037919 */ /* 0x000e620000002100 */
[----:B------:R-:W-:Y:S01]  /*7af0*/  LOP3.LUT P6, RZ, R209, 0x1, RZ, 0xc0, !PT ;  /* 0x00000001d1ff7812 */ /* 0x000fe200078cc0ff */
[----:B------:R-:W-:Y:S01]  /*7b00*/  IMAD R10, R78, c[0x0][0x21c], R10 ;  /* 0x000087004e0a7a24 */ /* 0x000fe200078e020a */
[----:B-1----:R-:W-:Y:S04]  /*7b10*/  SHF.R.S32.HI R25, RZ, 0x1f, R3 ;  /* 0x0000001fff197819 */ /* 0x002fe80000011403 */
[----:B------:R-:W-:Y:S04]  /*7b20*/  LEA.HI R25, R25, R3, RZ, 0x2 ;  /* 0x0000000319197211 */ /* 0x000fe800078f10ff */
[----:B------:R-:W-:Y:S05]  /*7b30*/  SHF.R.S32.HI R25, RZ, 0x2, R25 ;  /* 0x00000002ff197819 */ /* 0x000fea0000011419 */
[----:B------:R-:W-:Y:S05]  /*7b40*/  IMAD.IADD R3, R77, 0x1, -R25 ;  /* 0x000000014d037824 */ /* 0x000fea00078e0a19 */
[C---:B------:R-:W-:Y:S11]  /*7b50*/  ISETP.GE.AND P0, PT, R3.reuse, 0x21, PT ;  /* 0x000000210300780c */ /* 0x040ff60003f06270 */
[----:B------:R-:W-:Y:S02]  /*7b60*/  @!UPT UIADD3 URZ, URZ, URZ, URZ ;  /* 0x0000003f3f3ff290 */ /* 0x000fe4000fffe03f */
[C---:B------:R-:W-:Y:S05]  /*7b70*/  @P0 IADD3 R6, P4, R8.reuse, 0x20, RZ ;  /* 0x0000002008060810 */ /* 0x040fea0007f9e0ff */
[----:B------:R-:W-:Y:S01]  /*7b80*/  @P0 IMAD.X R11, RZ, RZ, R9, P4 ;  /* 0x000000ffff0b0224 */ /* 0x000fe200020e0609 */
[----:B------:R-:W-:Y:S11]  /*7b90*/  ISETP.GE.AND P4, PT, R3, 0x1, PT ;  /* 0x000000010300780c */ /* 0x000ff60003f86270 */
[----:B------:R-:W-:Y:S02]  /*7ba0*/  @!UPT UIADD3 URZ, URZ, URZ, URZ ;  /* 0x0000003f3f3ff290 */ /* 0x000fe4000fffe03f */
[----:B------:R-:W-:Y:S01]  /*7bb0*/  @P4 MOV R5, R84 ;  /* 0x0000005400054202 */ /* 0x000fe20000000f00 */
[----:B------:R-:W-:Y:S02]  /*7bc0*/  @P4 IMAD R3, R9, c[0x0][0x258], RZ ;  /* 0x0000960009034a24 */ /* 0x000fe400078e02ff */
[----:B---3--:R-:W-:Y:S02]  /*7bd0*/  @P4 IMAD.MOV.U32 R4, RZ, RZ, R82 ;  /* 0x000000ffff044224 */ /* 0x008fe400078e0052 */
[C---:B------:R-:W-:Y:S02]  /*7be0*/  @P4 IMAD R3, R8.reuse, c[0x0][0x25c], R3 ;  /* 0x0000970008034a24 */ /* 0x040fe400078e0203 */
[----:B------:R-:W-:Y:S04]  /*7bf0*/  @P4 IMAD.WIDE.U32 R4, R8, c[0x0][0x258], R4 ;  /* 0x0000960008044a25 */ /* 0x000fe800078e0004 */
[----:B------:R-:W-:Y:S01]  /*7c00*/  @P4 IMAD.IADD R3, R5, 0x1, R3 ;  /* 0x0000000105034824 */ /* 0x000fe200078e0203 */
[C---:B------:R-:W-:Y:S04]  /*7c10*/  @P4 LEA R8, P5, R4.reuse, c[0x0][0x250], 0x1 ;  /* 0x0000940004084a11 */ /* 0x040fe800078a08ff */
[----:B------:R-:W-:Y:S01]  /*7c20*/  @P4 LEA.HI.X R9, R4, c[0x0][0x254], R3, 0x1, P5 ;  /* 0x0000950004094a11 */ /* 0x000fe200028f0c03 */
[----:B------:R-:W-:Y:S02]  /*7c30*/  IMAD R3, R80, c[0x0][0x208], RZ ;  /* 0x0000820050037a24 */ /* 0x000fe400078e02ff */
[C---:B------:R-:W-:Y:S04]  /*7c40*/  IMAD.WIDE.U32 R4, R79.reuse, c[0x0][0x208], RZ ;  /* 0x000082004f047a25 */ /* 0x040fe800078e00ff */
[----:B------:R-:W-:Y:S04]  /*7c50*/  IMAD R3, R79, c[0x0][0x20c], R3 ;  /* 0x000083004f037a24 */ /* 0x000fe800078e0203 */
[----:B------:R-:W-:Y:S04]  /*7c60*/  IMAD.IADD R5, R5, 0x1, R3 ;  /* 0x0000000105057824 */ /* 0x000fe800078e0203 */
[----:B------:R-:W-:Y:S05]  /*7c70*/  IMAD.WIDE.U32 R4, R78, c[0x0][0x218], R4 ;  /* 0x000086004e047a25 */ /* 0x000fea00078e0004 */
[----:B------:R-:W-:Y:S01]  /*7c80*/  IADD3 R3, P5, R102, R4, RZ ;  /* 0x0000000466037210 */ /* 0x000fe20007fbe0ff */
[----:B------:R-:W-:Y:S02]  /*7c90*/  @P0 IMAD R4, R11, c[0x0][0x258], RZ ;  /* 0x000096000b040a24 */ /* 0x000fe400078e02ff */
[----:B------:R-:W-:Y:S01]  /*7ca0*/  @P0 IMAD.MOV.U32 R11, RZ, RZ, R84 ;  /* 0x000000ffff0b0224 */ /* 0x000fe200078e0054 */
[----:B------:R-:W-:Y:S02]  /*7cb0*/  IADD3.X R12, R122, R5, R10, P5, !PT ;  /* 0x000000057a0c7210 */ /* 0x000fe40002ffe40a */
[----:B------:R-:W-:Y:S05]  /*7cc0*/  @P0 MOV R10, R82 ;  /* 0x00000052000a0202 */ /* 0x000fea0000000f00 */
[C---:B------:R-:W-:Y:S04]  /*7cd0*/  @P0 IMAD.WIDE.U32 R10, R6.reuse, c[0x0][0x258], R10 ;  /* 0x00009600060a0a25 */ /* 0x040fe800078e000a */
[----:B------:R-:W-:Y:S01]  /*7ce0*/  @P0 IMAD R6, R6, c[0x0][0x25c], R4 ;  /* 0x0000970006060a24 */ /* 0x000fe200078e0204 */
[C---:B------:R-:W-:Y:S03]  /*7cf0*/  @P0 LEA R4, P5, R10.reuse, c[0x0][0x250], 0x1 ;  /* 0x000094000a040a11 */ /* 0x040fe600078a08ff */
[----:B------:R-:W-:Y:S05]  /*7d00*/  @P0 IMAD.IADD R6, R11, 0x1, R6 ;  /* 0x000000010b060824 */ /* 0x000fea00078e0206 */
[----:B------:R-:W-:Y:S02]  /*7d10*/  @P0 LEA.HI.X R5, R10, c[0x0][0x254], R6, 0x1, P5 ;  /* 0x000095000a050a11 */ /* 0x000fe400028f0c06 */
[C---:B------:R-:W-:Y:S04]  /*7d20*/  LEA R6, P5, R3.reuse, c[0x0][0x1f8], 0x1 ;  /* 0x00007e0003067a11 */ /* 0x040fe800078a08ff */
[----:B------:R-:W-:Y:S02]  /*7d30*/  LEA.HI.X R10, R3, c[0x0][0x1fc], R12, 0x1, P5 ;  /* 0x00007f00030a7a11 */ /* 0x000fe400028f0c0c */
[----:B------:R-:W-:Y:S02]  /*7d40*/  LOP3.LUT P5, RZ, R209, 0x2, RZ, 0xc0, !PT ;  /* 0x00000002d1ff7812 */ /* 0x000fe400078ac0ff */
[C---:B--2---:R-:W-:Y:S05]  /*7d50*/  @P4 SHF.L.U32 R3, R24.reuse, 0x1, RZ ;  /* 0x0000000118034819 */ /* 0x044fea00000006ff */
[----:B------:R-:W-:Y:S01]  /*7d60*/  @!PT LDS RZ, [RZ] ;  /* 0x00000000fffff984 */ /* 0x000fe20000000800 */
[----:B------:R-:W-:Y:S01]  /*7d70*/  @!PT LDS RZ, [RZ] ;  /* 0x00000000fffff984 */ /* 0x000fe20000000800 */
[----:B------:R-:W-:Y:S01]  /*7d80*/  @!PT LDS RZ, [RZ] ;  /* 0x00000000fffff984 */ /* 0x000fe20000000800 */
[----:B------:R1:W-:Y:S01]  /*7d90*/  @P4 LDGSTS.E.BYPASS.LTC128B.128 [R3+0x1880], [R8.64], !P1 ;  /* 0x0188000008034fae */ /* 0x0003e2000c901d48 */
[----:B------:R-:W-:Y:S05]  /*7da0*/  ISETP.NE.AND P1, PT, R13, RZ, PT ;  /* 0x000000ff0d00720c */ /* 0x000fea0003f25270 */
[----:B------:R1:W-:Y:S04]  /*7db0*/  @P4 LDGSTS.E.BYPASS.LTC128B.128 [R3+0x2480], [R8.64+0x40], !P5 ;  /* 0x0248004008034fae */ /* 0x0003e8000e901d48 */
[----:B------:R1:W-:Y:S01]  /*7dc0*/  @P4 LDGSTS.E.BYPASS.LTC128B.128 [R3+0x3080], [R8.64+0x80], !P6 ;  /* 0x0308008008034fae */ /* 0x0003e2000f101d48 */
[----:B------:R-:W-:Y:S01]  /*7dd0*/  LOP3.LUT P4, RZ, R209, 0x4, RZ, 0xc0, !PT ;  /* 0x00000004d1ff7812 */ /* 0x000fe2000788c0ff */
[----:B-1----:R-:W-:Y:S11]  /*7de0*/  @P0 IMAD.SHL.U32 R3, R24, 0x2, RZ ;  /* 0x0000000218030824 */ /* 0x002ff600078e00ff */
[----:B------:R-:W-:Y:S01]  /*7df0*/  @!UPT UIADD3 URZ, URZ, URZ, URZ ;  /* 0x0000003f3f3ff290 */ /* 0x000fe2000fffe03f */
        /* <DEDUP_REMOVED lines=11> */
[C---:B------:R-:W-:Y:S03]  /*7eb0*/  ISETP.GE.AND P0, PT, R110.reuse, c[0x0][0x1d4], PT ;  /* 0x000075006e007a0c */ /* 0x040fe60003f06270 */
[----:B----4-:R-:W4:Y:S04]  /*7ec0*/  LDL R19, [R1+0x78] ;  /* 0x0000780001137983 */ /* 0x010f280000100800 */
        /* <DEDUP_REMOVED lines=10> */
[C---:B-----5:R-:W-:Y:S11]  /*7f70*/  ISETP.GE.AND P5, PT, R18.reuse, c[0x0][0x1d4], PT ;  /* 0x0000750012007a0c */ /* 0x060ff60003fa6270 */
[----:B------:R-:W-:Y:S02]  /*7f80*/  @!UPT UIADD3 URZ, URZ, URZ, URZ ;  /* 0x0000003f3f3ff290 */ /* 0x000fe4000fffe03f */
[CC--:B------:R-:W-:Y:S04]  /*7f90*/  @!P5 LEA R12, P4, R18.reuse, R4.reuse, 0x1 ;  /* 0x00000004120cd211 */ /* 0x0c0fe800078808ff */
[-C--:B----4-:R-:W-:Y:S02]  /*7fa0*/  @!P5 LEA.HI.X R13, R18, R5.reuse, R19, 0x1, P4 ;  /* 0x00000005120dd211 */ /* 0x090fe400020f0c13 */
[C---:B---3--:R-:W-:Y:S11]  /*7fb0*/  ISETP.GE.AND P4, PT, R16.reuse, c[0x0][0x1d4], PT ;  /* 0x0000750010007a0c */ /* 0x048ff60003f86270 */
[----:B------:R-:W-:Y:S02]  /*7fc0*/  @!UPT UIADD3 URZ, URZ, URZ, URZ ;  /* 0x0000003f3f3ff290 */ /* 0x000fe4000fffe03f */
[CC--:B-1----:R-:W-:Y:S04]  /*7fd0*/  @!P4 LEA R10, P6, R16.reuse, R4.reuse, 0x1 ;  /* 0x00000004100ac211 */ /* 0x0c2fe800078c08ff */
[-C--:B--2---:R-:W-:Y:S02]  /*7fe0*/  @!P4 LEA.HI.X R11, R16, R5.reuse, R17, 0x1, P6 ;  /* 0x00000005100bc211 */ /* 0x084fe400030f0c11 */
[----:B------:R-:W1:Y:S04]  /*7ff0*/  @!P0 LDS.128 R16, [R14] ;  /* 0x000000000e108984 */ /* 0x000e680000000c00 */
[----:B-1----:R1:W-:Y:S01]  /*8000*/  @!P0 ST.E.128 [R8.64], R16 ;  /* 0x0000001008008985 */ /* 0x0023e2000c101d08 */
[----:B------:R-:W-:Y:S11]  /*8010*/  ISETP.GE.AND P0, PT, R137, c[0x0][0x1d4], PT ;  /* 0x0000750089007a0c */ /* 0x000ff60003f06270 */
[----:B------:R-:W-:Y:S02]  /*8020*/  @!UPT UIADD3 URZ, URZ, URZ, URZ ;  /* 0x0000003f3f3ff290 */ /* 0x000fe4000fffe03f */
[----:B------:R-:W2:Y:S01]  /*8030*/  @!P0 LDS.128 R16, [R26] ;  /* 0x000000001a108984 */ /* 0x000ea20000000c00 */
[----:B------:R-:W-:Y:S04]  /*8040*/  @!P0 IMAD.SHL.U32 R3, R20, 0x8, RZ ;  /* 0x0000000814038824 */ /* 0x000fe800078e00ff */
[--C-:B-1----:R-:W-:Y:S05]  /*8050*/  @!P0 IMAD.WIDE R8, R3, 0x2, R4.reuse ;  /* 0x0000000203088825 */ /* 0x102fea00078e0204 */
[----:B--2---:R1:W-:Y:S01]  /*8060*/  @!P0 ST.E.128 [R8.64], R16 ;  /* 0x0000001008008985 */ /* 0x0043e2000c101d08 */
[----:B------:R-:W-:Y:S11]  /*8070*/  ISETP.GE.AND P0, PT, R136, c[0x0][0x1d4], PT ;  /* 0x0000750088007a0c */ /* 0x000ff60003f06270 */
[----:B------:R-:W-:Y:S02]  /*8080*/  @!UPT UIADD3 URZ, URZ, URZ, URZ ;  /* 0x0000003f3f3ff290 */ /* 0x000fe4000fffe03f */
[----:B------:R-:W2:Y:S01]  /*8090*/  @!P0 LDS.128 R20, [R14+0xc00] ;  /* 0x000c00000e148984 */ /* 0x000ea20000000c00 */
[----:B------:R-:W-:Y:S04]  /*80a0*/  @!P0 IMAD.SHL.U32 R3, R28, 0x8, RZ ;  /* 0x000000081c038824 */ /* 0x000fe800078e00ff */
[----:B-1----:R-:W-:Y:S05]  /*80b0*/  @!P0 IMAD.WIDE R8, R3, 0x2, R4 ;  /* 0x0000000203088825 */ /* 0x002fea00078e0204 */
[----:B--2---:R-:W-:Y:S01]  /*80c0*/  @!P0 ST.E.128 [R8.64], R20 ;  /* 0x0000001408008985 */ /* 0x004fe2000c101d08 */
[C---:B------:R-:W-:Y:S03]  /*80d0*/  ISETP.GE.AND P0, PT, R15.reuse, c[0x0][0x1d4], PT ;  /* 0x000075000f007a0c */ /* 0x040fe60003f06270 */
[----:B------:R-:W1:Y:S10]  /*80e0*/  @!P5 LDS.128 R16, [R26+0xc00] ;  /* 0x000c00001a10d984 */ /* 0x000e740000000c00 */
[C---:B------:R-:W-:Y:S04]  /*80f0*/  @!P0 LEA R4, P6, R15.reuse, R4, 0x1 ;  /* 0x000000040f048211 */ /* 0x040fe800078c08ff */
[----:B------:R-:W-:Y:S01]  /*8100*/  @!P0 LEA.HI.X R5, R15, R5, R27, 0x1, P6 ;  /* 0x000000050f058211 */ /* 0x000fe200030f0c1b */
[----:B-1----:R-:W-:Y:S04]  /*8110*/  @!P5 ST.E.128 [R12.64], R16 ;  /* 0x000000100c00d985 */ /* 0x002fe8000c101d08 */
[----:B------:R-:W1:Y:S04]  /*8120*/  @!P4 LDS.128 R12, [R14+0x1800] ;  /* 0x001800000e0cc984 */ /* 0x000e680000000c00 */
[----:B-1----:R-:W-:Y:S04]  /*8130*/  @!P4 ST.E.128 [R10.64], R12 ;  /* 0x0000000c0a00c985 */ /* 0x002fe8000c101d08 */
[----:B------:R-:W1:Y:S04]  /*8140*/  @!P0 LDS.128 R8, [R26+0x1800] ;  /* 0x001800001a088984 */ /* 0x000e680000000c00 */
[----:B-1----:R1:W-:Y:S02]  /*8150*/  @!P0 ST.E.128 [R4.64], R8 ;  /* 0x0000000804008985 */ /* 0x0023e4000c101d08 */
.L_x_908:
[----:B------:R-:W-:Y:S05]  /*8160*/  BSYNC B0 ;  /* 0x0000000000007941 */ /* 0x000fea0003800000 */
.L_x_907:
        /* <DEDUP_REMOVED lines=43> */
.L_x_910:
[----:B------:R-:W-:Y:S05]  /*8420*/  BSYNC B0 ;  /* 0x0000000000007941 */ /* 0x000fea0003800000 */
.L_x_909:
[----:B------:R-:W0:Y:S01]  /*8430*/  LDGDEPBAR ;  /* 0x00000000000079af */ /* 0x000e220000000000 */
[----:B------:R-:W-:Y:S01]  /*8440*/  IADD3 R31, R31, -0x1, RZ ;  /* 0xffffffff1f1f7810 */ /* 0x000fe20007ffe0ff */
[----:B------:R-:W-:-:S05]  /*8450*/  @P5 BRA `(.L_x_911) ;  /* 0xffffb62000005947 */ /* 0x000fca000383ffff */
[----:B------:R-:W-:Y:S01]  /*8460*/  WARPSYNC 0xffffffff ;  /* 0xffffffff00007948 */ /* 0x000fe20003800000 */
[----:B------:R-:W-:Y:S06]  /*8470*/  BAR.SYNC.DEFER_BLOCKING 0x0 ;  /* 0x0000000000007b1d */ /* 0x000fec0000010000 */
.L_x_884:
[----:B----4-:R-:W4:Y:S01]  /*8480*/  LDL R14, [R1+0x58] ;  /* 0x00005800010e7983 */ /* 0x010f220000100800 */
[----:B------:R-:W-:-:S05]  /*8490*/  IMAD.MOV.U32 R0, RZ, RZ, c[0x0][0x2c4] ;  /* 0x0000b100ff007624 */ /* 0x000fca00078e00ff */
[----:B------:R-:W-:Y:S01]  /*84a0*/  ISETP.NE.AND P3, PT, R0, 0x1, PT ;  /* 0x000000010000780c */ /* 0x000fe20003f65270 */
[----:B-12---:R-:W-:-:S05]  /*84b0*/  IMAD.MOV.U32 R4, RZ, RZ, c[0x0][0x32c] ;  /* 0x0000cb00ff047624 */ /* 0x006fca00078e00ff */
[----:B------:R-:W-:Y:S02]  /*84c0*/  ISETP.GE.AND P1, PT, R4, 0x1, PT ;  /* 0x000000010400780c */ /* 0x000fe40003f26270 */
[----:B------:R-:W-:Y:S02]  /*84d0*/  IADD3 R2, R250, 0x1, -R249 ;  /* 0x00000001fa027810 */ /* 0x000fe40007ffe8f9 */
[----:B----4-:R-:W-:-:S05]  /*84e0*/  IADD3 R0, R14, 0x7f, RZ ;  /* 0x0000007f0e007810 */ /* 0x010fca0007ffe0ff */
[----:B------:R-:W-:-:S05]  /*84f0*/  @P3 IMAD.HI.U32 R3, R0, c[0x0][0x2c8], RZ ;  /* 0x0000b20000033a27 */ /* 0x000fca00078e00ff */
[----:B------:R-:W-:-:S05]  /*8500*/  @P3 SHF.R.U32.HI R0, RZ, c[0x0][0x2cc], R3 ;  /* 0x0000b300ff003a19 */ /* 0x000fca0000011603 */
[----:B------:R-:W-:-:S05]  /*8510*/  IMAD.IADD R0, R2, 0x1, R0 ;  /* 0x0000000102007824 */ /* 0x000fca00078e0200 */
[----:B------:R-:W-:Y:S01]  /*8520*/  IADD3 R3, R0, c[0x0][0x328], RZ ;  /* 0x0000ca0000037a10 */ /* 0x000fe20007ffe0ff */
[----:B------:R-:W-:Y:S05]  /*8530*/  @!P1 BRA `(.L_x_912) ;  /* 0x0000011000009947 */ /* 0x000fea0003800000 */
[C---:B------:R-:W-:Y:S01]  /*8540*/  ISETP.GT.AND P0, PT, R0.reuse, RZ, PT ;  /* 0x000000ff0000720c */ /* 0x040fe20003f04270 */
[----:B------:R-:W-:Y:S01]  /*8550*/  BSSY B0, `(.L_x_913) ;  /* 0x000000d000007945 */ /* 0x000fe20003800000 */
[----:B------:R-:W-:Y:S01]  /*8560*/  IADD3 R2, R0, -0x1, RZ ;  /* 0xffffffff00027810 */ /* 0x000fe20007ffe0ff */
[----:B------:R-:W-:-:S10]  /*8570*/  IMAD.MOV.U32 R4, RZ, RZ, c[0x0][0x32c] ;  /* 0x0000cb00ff047624 */ /* 0x000fd400078e00ff */
[----:B------:R-:W-:Y:S05]  /*8580*/  @P0 BRA `(.L_x_914) ;  /* 0x0000006000000947 */ /* 0x000fea0003800000 */
[----:B------:R-:W-:Y:S01]  /*8590*/  ISETP.NE.AND P0, PT, R4, 0x1, PT ;  /* 0x000000010400780c */ /* 0x000fe20003f05270 */
[----:B------:R-:W-:-:S12]  /*85a0*/  IMAD.MOV R0, RZ, RZ, -R0 ;  /* 0x000000ffff007224 */ /* 0x000fd800078e0a00 */
[----:B------:R-:W-:-:S05]  /*85b0*/  @P0 IMAD.HI.U32 R2, R0, c[0x0][0x330], RZ ;  /* 0x0000cc0000020a27 */ /* 0x000fca00078e00ff */
[----:B------:R-:W-:-:S04]  /*85c0*/  @P0 SHF.R.U32.HI R0, RZ, c[0x0][0x334], R2 ;  /* 0x0000cd00ff000a19 */ /* 0x000fc80000011602 */
[----:B------:R-:W-:Y:S01]  /*85d0*/  LOP3.LUT R2, RZ, R0, RZ, 0x33, !PT ;  /* 0x00000000ff027212 */ /* 0x000fe200078e33ff */
[----:B------:R-:W-:Y:S05]  /*85e0*/  BRA `(.L_x_915) ;  /* 0x0000003000007947 */ /* 0x000fea0003800000 */
.L_x_914:
[----:B------:R-:W-:-:S13]  /*85f0*/  ISETP.NE.AND P0, PT, R4, 0x1, PT ;  /* 0x000000010400780c */ /* 0x000fda0003f05270 */
[----:B------:R-:W-:-:S05]  /*8600*/  @P0 IMAD.HI.U32 R0, R2, c[0x0][0x330], RZ ;  /* 0x0000cc0002000a27 */ /* 0x000fca00078e00ff */
[----:B------:R-:W-:Y:S02]  /*8610*/  @P0 SHF.R.U32.HI R2, RZ, c[0x0][0x334], R0 ;  /* 0x0000cd00ff020a19 */ /* 0x000fe40000011600 */
.L_x_915:
[----:B------:R-:W-:Y:S05]  /*8620*/  BSYNC B0 ;  /* 0x0000000000007941 */ /* 0x000fea0003800000 */
.L_x_913:
[----:B------:R-:W-:-:S05]  /*8630*/  IMAD R2, R2, R4, c[0x0][0x32c] ;  /* 0x0000cb0002027624 */ /* 0x000fca00078e0204 */
[----:B------:R-:W-:-:S04]  /*8640*/  IMNMX R3, R3, R2, PT ;  /* 0x0000000203037217 */ /* 0x000fc80003800200 */
.L_x_912:
[----:B------:R-:W-:Y:S01]  /*8650*/  IADD3 R3, R3, 0x2f, RZ ;  /* 0x0000002f03037810 */ /* 0x000fe20007ffe0ff */
[----:B------:R-:W-:-:S04]  /*8660*/  @P3 IMAD.HI.U32 R2, R14, c[0x0][0x2c8], RZ ;  /* 0x0000b2000e023a27 */ /* 0x000fc800078e00ff */
[----:B------:R-:W-:-:S04]  /*8670*/  IMAD.HI R3, R3, 0x2aaaaaab, RZ ;  /* 0x2aaaaaab03037827 */ /* 0x000fc800078e02ff */
[----:B------:R-:W-:Y:S01]  /*8680*/  IMAD.MOV.U32 R0, RZ, RZ, R14 ;  /* 0x000000ffff007224 */ /* 0x000fe200078e000e */
[----:B------:R-:W-:Y:S02]  /*8690*/  @P3 SHF.R.U32.HI R0, RZ, c[0x0][0x2cc], R2 ;  /* 0x0000b300ff003a19 */ /* 0x000fe40000011602 */
        /* <DEDUP_REMOVED lines=16> */
.L_x_918:
[----:B------:R-:W-:-:S04]  /*87a0*/  MOV R3, c[0x0][0x32c] ;  /* 0x0000cb0000037a02 */ /* 0x000fc80000000f00 */
[----:B------:R-:W-:-:S13]  /*87b0*/  ISETP.NE.AND P0, PT, R3, 0x1, PT ;  /* 0x000000010300780c */ /* 0x000fda0003f05270 */
[----:B------:R-:W-:-:S05]  /*87c0*/  @P0 IMAD.HI.U32 R3, R0, c[0x0][0x330], RZ ;  /* 0x0000cc0000030a27 */ /* 0x000fca00078e00ff */
[----:B------:R-:W-:Y:S02]  /*87d0*/  @P0 SHF.R.U32.HI R0, RZ, c[0x0][0x334], R3 ;  /* 0x0000cd00ff000a19 */ /* 0x000fe40000011603 */
.L_x_919:
[----:B------:R-:W-:Y:S05]  /*87e0*/  BSYNC B0 ;  /* 0x0000000000007941 */ /* 0x000fea0003800000 */
.L_x_917:
[----:B------:R-:W-:-:S05]  /*87f0*/  IMAD R0, R0, c[0x0][0x32c], RZ ;  /* 0x0000cb0000007a24 */ /* 0x000fca00078e02ff */
[----:B------:R-:W-:-:S05]  /*8800*/  IMNMX R2, R2, R0, !PT ;  /* 0x0000000002027217 */ /* 0x000fca0007800200 */
.L_x_916:
[----:B------:R-:W-:Y:S01]  /*8810*/  IMAD.HI R2, R2, 0x2aaaaaab, RZ ;  /* 0x2aaaaaab02027827 */ /* 0x000fe200078e02ff */
[----:B------:R-:W-:Y:S04]  /*8820*/  BSSY B0, `(.L_x_920) ;  /* 0x0000024000007945 */ /* 0x000fe80003800000 */
[----:B------:R-:W-:-:S04]  /*8830*/  SHF.R.U32.HI R0, RZ, 0x1f, R2 ;  /* 0x0000001fff007819 */ /* 0x000fc80000011602 */
[----:B------:R-:W-:Y:S01]  /*8840*/  LEA.HI.SX32 R2, R2, R0, 0x1d ;  /* 0x0000000002027211 */ /* 0x000fe200078feaff */
[----:B------:R-:W-:-:S03]  /*8850*/  IMAD.MOV.U32 R0, RZ, RZ, RZ ;  /* 0x000000ffff007224 */ /* 0x000fc600078e00ff */
[----:B------:R-:W-:-:S04]  /*8860*/  IMNMX R6, RZ, R2, !PT ;  /* 0x00000002ff067217 */ /* 0x000fc80007800200 */
[----:B------:R-:W-:-:S13]  /*8870*/  ISETP.GT.AND P0, PT, R8, R6, PT ;  /* 0x000000060800720c */ /* 0x000fda0003f04270 */
[----:B------:R-:W-:Y:S05]  /*8880*/  @!P0 BRA `(.L_x_921) ;  /* 0x000001d000008947 */ /* 0x000fea0003800000 */
[----:B------:R-:W-:Y:S02]  /*8890*/  IABS R2, R125 ;  /* 0x0000007d00027213 */ /* 0x000fe40000000000 */
[----:B------:R-:W-:Y:S02]  /*88a0*/  IADD3 R3, R125, -0x1, R8 ;  /* 0xffffffff7d037810 */ /* 0x000fe40007ffe008 */
[----:B------:R-:W1:Y:S03]  /*88b0*/  I2F.RP R0, R2 ;  /* 0x0000000200007306 */ /* 0x000e660000209400 */
[----:B------:R-:W-:-:S05]  /*88c0*/  IMAD.IADD R9, R3, 0x1, -R6 ;  /* 0x0000000103097824 */ /* 0x000fca00078e0a06 */
[----:B------:R-:W-:Y:S01]  /*88d0*/  IABS R11, R9 ;  /* 0x00000009000b7213 */ /* 0x000fe20000000000 */
[----:B-1----:R-:W1:Y:S02]  /*88e0*/  MUFU.RCP R0, R0 ;  /* 0x0000000000007308 */ /* 0x002e640000001000 */
[----:B-1----:R-:W-:-:S06]  /*88f0*/  IADD3 R0, R0, 0xffffffe, RZ ;  /* 0x0ffffffe00007810 */ /* 0x002fcc0007ffe0ff */
[----:B---3--:R-:W1:Y:S02]  /*8900*/  F2I.FTZ.U32.TRUNC.NTZ R5, R0 ;  /* 0x0000000000057305 */ /* 0x008e64000021f000 */
        /* <DEDUP_REMOVED lines=21> */
.L_x_921:
[----:B------:R-:W-:Y:S05]  /*8a60*/  BSYNC B0 ;  /* 0x0000000000007941 */ /* 0x000fea0003800000 */
.L_x_920:
[----:B------:R-:W2:Y:S01]  /*8a70*/  LDL R2, [R1+0xa8] ;  /* 0x0000a80001027983 */ /* 0x000ea20000100800 */
        /* <DEDUP_REMOVED lines=50> */
[----:B--2---:R-:W-:-:S04]  /*8da0*/  IMAD R3, R2, R0, R6 ;  /* 0x0000000002037224 */ /* 0x004fc800078e0206 */
[--C-:B------:R-:W-:Y:S01]  /*8db0*/  IMAD.IADD R2, R3, 0x1, R0.reuse ;  /* 0x0000000103027824 */ /* 0x100fe200078e0200 */
[----:B------:R1:W-:Y:S01]  /*8dc0*/  STL [R1+0x20], R3 ;  /* 0x0000200301007387 */ /* 0x0003e20000100800 */
[----:B------:R-:W-:-:S03]  /*8dd0*/  PRMT R0, RZ, 0x7610, R0 ;  /* 0x00007610ff007816 */ /* 0x000fc60000000000 */
[----:B------:R-:W-:-:S04]  /*8de0*/  IMNMX R221, R8, R2, PT ;  /* 0x0000000208dd7217 */ /* 0x000fc80003800200 */
[----:B------:R-:W-:-:S13]  /*8df0*/  ISETP.GT.AND P0, PT, R221, R3, PT ;  /* 0x00000003dd00720c */ /* 0x000fda0003f04270 */
[----:B------:R-:W-:Y:S05]  /*8e00*/  @!P0 BRA `(.L_x_922) ;  /* 0x00018d6000008947 */ /* 0x000fea0003800000 */
[----:B------:R-:W2:Y:S04]  /*8e10*/  LDL R9, [R1+0x8c] ;  /* 0x00008c0001097983 */ /* 0x000ea80000100800 */
[----:B------:R-:W4:Y:S04]  /*8e20*/  LDL R4, [R1+0x28] ;  /* 0x0000280001047983 */ /* 0x000f280000100800 */
[----:B---3--:R-:W3:Y:S01]  /*8e30*/  LDL R5, [R1+0x88] ;  /* 0x0000880001057983 */ /* 0x008ee20000100800 */
[----:B------:R-:W-:-:S03]  /*8e40*/  ISETP.NE.U32.AND P0, PT, RZ, c[0x0][0x340], PT ;  /* 0x0000d000ff007a0c */ /* 0x000fc60003f05070 */
[----:B------:R-:W3:Y:S01]  /*8e50*/  LDL.64 R16, [R1] ;  /* 0x0000000001107983 */ /* 0x000ee20000100a00 */
[----:B------:R-:W-:-:S03]  /*8e60*/  ISETP.NE.AND.EX P1, PT, RZ, c[0x0][0x344], PT, P0 ;  /* 0x0000d100ff007a0c */ /* 0x000fc60003f25300 */
[----:B------:R-:W3:Y:S10]  /*8e70*/  LDL R11, [R1+0x8] ;  /* 0x00000800010b7983 */ /* 0x000ef40000100800 */
[----:B------:R-:W-:Y:S01]  /*8e80*/  @P1 IMAD.MOV.U32 R2, RZ, RZ, 0x4 ;  /* 0x00000004ff021424 */ /* 0x000fe200078e00ff */
[----:B------:R-:W-:-:S05]  /*8e90*/  SHF.R.S32.HI R0, RZ, 0x1f, R127 ;  /* 0x0000001fff007819 */ /* 0x000fca000001147f */
[----:B------:R-:W-:Y:S01]  /*8ea0*/  IMAD R0, R0, c[0x0][0x178], RZ ;  /* 0x00005e0000007a24 */ /* 0x000fe200078e02ff */
[----:B------:R-:W-:-:S03]  /*8eb0*/  ISETP.NE.U32.AND P0, PT, RZ, c[0x0][0x348], PT ;  /* 0x0000d200ff007a0c */ /* 0x000fc60003f05070 */
[----:B------:R-:W-:Y:S01]  /*8ec0*/  IMAD R0, R127, c[0x0][0x17c], R0 ;  /* 0x00005f007f007a24 */ /* 0x000fe200078e0200 */
[----:B------:R-:W-:Y:S01]  /*8ed0*/  ISETP.NE.AND.EX P0, PT, RZ, c[0x0][0x34c], PT, P0 ;  /* 0x0000d300ff007a0c */ /* 0x000fe20003f05300 */
[----:B-12---:R-:W-:-:S05]  /*8ee0*/  @P1 IMAD.WIDE R2, R9, R2, c[0x0][0x340] ;  /* 0x0000d00009021625 */ /* 0x006fca00078e0202 */
[----:B------:R1:W5:Y:S01]  /*8ef0*/  @P1 LDG.E R13, [R2.64] ;  /* 0x00000008020d1981 */ /* 0x000362000c1e1900 */
[----:B----4-:R-:W-:Y:S02]  /*8f00*/  IADD3 R4, R4, R14, RZ ;  /* 0x0000000e04047210 */ /* 0x010fe40007ffe0ff */
[----:B---3--:R-:W-:Y:S01]  /*8f10*/  LOP3.LUT R88, R5, 0xffff, RZ, 0xc0, !PT ;  /* 0x0000ffff05587812 */ /* 0x008fe200078ec0ff */
[----:B------:R-:W2:Y:S02]  /*8f20*/  S2R R15, SR_TID.X ;  /* 0x00000000000f7919 */ /* 0x000ea40000002100 */
[----:B------:R-:W-:Y:S01]  /*8f30*/  @P3 IMAD.HI.U32 R8, R4, c[0x0][0x2c8], RZ ;  /* 0x0000b20004083a27 */ /* 0x000fe200078e00ff */
[----:B------:R-:W-:-:S03]  /*8f40*/  SEL R5, R9, RZ, !P0 ;  /* 0x000000ff09057207 */ /* 0x000fc60004000000 */
[----:B-1----:R-:W-:-:S04]  /*8f50*/  IMAD.WIDE.U32 R2, R127, c[0x0][0x178], RZ ;  /* 0x00005e007f027a25 */ /* 0x002fc800078e00ff */
[----:B------:R-:W-:Y:S01]  /*8f60*/  IMAD.IADD R3, R3, 0x1, R0 ;  /* 0x0000000103037824 */ /* 0x000fe200078e0200 */
[----:B------:R-:W-:-:S03]  /*8f70*/  SHF.R.S32.HI R0, RZ, 0x1f, R9 ;  /* 0x0000001fff007819 */ /* 0x000fc60000011409 */
[----:B------:R-:W-:Y:S01]  /*8f80*/  IMAD.WIDE.U32 R2, R88, c[0x0][0x1b8], R2 ;  /* 0x00006e0058027a25 */ /* 0x000fe200078e0002 */
[----:B------:R-:W-:-:S03]  /*8f90*/  SEL R6, R0, RZ, !P0 ;  /* 0x000000ff00067207 */ /* 0x000fc60004000000 */
[----:B------:R-:W-:Y:S01]  /*8fa0*/  IMAD.MOV.U32 R0, RZ, RZ, R4 ;  /* 0x000000ffff007224 */ /* 0x000fe200078e0004 */
[----:B------:R-:W-:Y:S01]  /*8fb0*/  @P3 SHF.R.U32.HI R0, RZ, c[0x0][0x2cc], R8 ;  /* 0x0000b300ff003a19 */ /* 0x000fe20000011608 */
[----:B------:R-:W-:Y:S02]  /*8fc0*/  IMAD R3, R88, c[0x0][0x1bc], R3 ;  /* 0x00006f0058037a24 */ /* 0x000fe400078e0203 */
[----:B------:R-:W-:Y:S01]  /*8fd0*/  IMAD R6, R6, c[0x0][0x1c0], RZ ;  /* 0x0000700006067a24 */ /* 0x000fe200078e02ff */
[----:B------:R-:W-:Y:S01]  /*8fe0*/  SHF.R.S32.HI R8, RZ, 0x1f, R0 ;  /* 0x0000001fff087819 */ /* 0x000fe20000011400 */
[----:B------:R-:W-:-:S04]  /*8ff0*/  IMAD.WIDE.U32 R2, R5, c[0x0][0x1c0], R2 ;  /* 0x0000700005027a25 */ /* 0x000fc800078e0002 */
[----:B------:R-:W-:Y:S02]  /*9000*/  IMAD R6, R5, c[0x0][0x1c4], R6 ;  /* 0x0000710005067a24 */ /* 0x000fe400078e0206 */
[----:B------:R-:W-:-:S04]  /*9010*/  IMAD.MOV R5, RZ, RZ, -R0 ;  /* 0x000000ffff057224 */ /* 0x000fc800078e0a00 */
[----:B------:R-:W-:Y:S01]  /*9020*/  IMAD R4, R5, c[0x0][0x2c4], R4 ;  /* 0x0000b10005047a24 */ /* 0x000fe200078e0204 */
[----:B------:R-:W-:Y:S01]  /*9030*/  IADD3 R3, R3, R6, RZ ;  /* 0x0000000603037210 */ /* 0x000fe20007ffe0ff */
[----:B------:R-:W-:-:S04]  /*9040*/  IMAD R5, R8, c[0x0][0x1b0], RZ ;  /* 0x00006c0008057a24 */ /* 0x000fc800078e02ff */
[C---:B------:R-:W-:Y:S01]  /*9050*/  IMAD R6, R0.reuse, c[0x0][0x1b4], R5 ;  /* 0x00006d0000067a24 */ /* 0x040fe200078e0205 */
[----:B------:R-:W-:Y:S01]  /*9060*/  SHF.R.S32.HI R5, RZ, 0x1f, R4 ;  /* 0x0000001fff057819 */ /* 0x000fe20000011404 */
[----:B------:R-:W-:Y:S01]  /*9070*/  IMAD.WIDE.U32 R2, R0, c[0x0][0x1b0], R2 ;  /* 0x00006c0000027a25 */ /* 0x000fe200078e0002 */
[----:B--2---:R-:W-:-:S03]  /*9080*/  SHF.R.S32.HI R10, RZ, 0x1f, R15 ;  /* 0x0000001fff0a7819 */ /* 0x004fc6000001140f */
[----:B------:R-:W-:Y:S02]  /*9090*/  IMAD R0, R5, c[0x0][0x1a8], RZ ;  /* 0x00006a0005007a24 */ /* 0x000fe400078e02ff */
[----:B------:R-:W-:Y:S01]  /*90a0*/  IMAD.IADD R3, R3, 0x1, R6 ;  /* 0x0000000103037824 */ /* 0x000fe200078e0206 */
[----:B------:R-:W-:Y:S01]  /*90b0*/  LEA.HI R10, R10, R15, RZ, 0x2 ;  /* 0x0000000f0a0a7211 */ /* 0x000fe200078f10ff */
[C---:B------:R-:W-:Y:S02]  /*90c0*/  IMAD R0, R4.reuse, c[0x0][0x1ac], R0 ;  /* 0x00006b0004007a24 */ /* 0x040fe400078e0200 */
[----:B------:R-:W-:Y:S01]  /*90d0*/  IMAD.WIDE.U32 R2, R4, c[0x0][0x1a8], R2 ;  /* 0x00006a0004027a25 */ /* 0x000fe200078e0002 */
[----:B------:R-:W-:-:S04]  /*90e0*/  SHF.R.S32.HI R10, RZ, 0x2, R10 ;  /* 0x00000002ff0a7819 */ /* 0x000fc8000001140a */
[----:B------:R-:W-:Y:S02]  /*90f0*/  IADD3 R0, R3, R0, RZ ;  /* 0x0000000003007210 */ /* 0x000fe40007ffe0ff */
[----:B------:R-:W-:Y:S01]  /*9100*/  LEA R12, P0, R2, c[0x0][0x160], 0x1 ;  /* 0x00005800020c7a11 */ /* 0x000fe200078008ff */
[----:B------:R-:W-:Y:S01]  /*9110*/  IMAD.IADD R5, R10, 0x1, R14 ;  /* 0x000000010a057824 */ /* 0x000fe200078e020e */
[----:B------:R-:W-:Y:S02]  /*9120*/  ISETP.GE.AND P4, PT, R16, c[0x0][0x198], PT ;  /* 0x0000660010007a0c */ /* 0x000fe40003f86270 */
[----:B------:R-:W-:Y:S02]  /*9130*/  ISETP.GE.AND P3, PT, R252, c[0x0][0x198], PT ;  /* 0x00006600fc007a0c */ /* 0x000fe40003f66270 */
[----:B------:R-:W-:Y:S02]  /*9140*/  ISETP.GE.AND P2, PT, R11, c[0x0][0x198], PT ;  /* 0x000066000b007a0c */ /* 0x000fe40003f46270 */
[----:B------:R-:W-:-:S02]  /*9150*/  LEA.HI.X R6, R2, c[0x0][0x164], R0, 0x1, P0 ;  /* 0x0000590002067a11 */ /* 0x000fc400000f0c00 */
[----:B------:R-:W-:Y:S02]  /*9160*/  IADD3 R134, R221, -0x1, RZ ;  /* 0xffffffffdd867810 */ /* 0x000fe40007ffe0ff */
[----:B------:R-:W-:Y:S01]  /*9170*/  @!P1 MOV R13, R9 ;  /* 0x00000009000d9202 */ /* 0x000fe20000000f00 */
[----:B------:R-:W-:Y:S05]  /*9180*/  BRA.DIV ~URZ, `(.L_x_923) ;  /* 0x0001dcf27f007947 */ /* 0x000fea000b800000 */
[----:B------:R1:W2:Y:S02]  /*9190*/  SHFL.IDX PT, R4, R6, RZ, 0x1c1f ;  /* 0x001c1fff06047589 */ /* 0x0002a400000e0000 */
.L_x_1174:
[----:B------:R-:W-:Y:S05]  /*91a0*/  BRA.DIV ~URZ, `(.L_x_924) ;  /* 0x0001dd427f007947 */ /* 0x000fea000b800000 */
[----:B------:R3:W4:Y:S02]  /*91b0*/  SHFL.IDX PT, R0, R12, RZ, 0x1c1f ;  /* 0x001c1fff0c007589 */ /* 0x00072400000e0000 */
.L_x_1175:
[----:B------:R-:W-:Y:S01]  /*91c0*/  IMAD R34, R249, c[0x0][0x2c4], RZ ;  /* 0x0000b100f9227a24 */ /* 0x000fe200078e02ff */
[----:B------:R-:W-:Y:S04]  /*91d0*/  BSSY B0, `(.L_x_925) ;  /* 0x0000015000007945 */ /* 0x000fe80003800000 */
[----:B------:R-:W-:-:S13]  /*91e0*/  ISETP.GE.AND P0, PT, R5, R34, PT ;  /* 0x000000220500720c */ /* 0x000fda0003f06270 */
[----:B------:R-:W-:Y:S05]  /*91f0*/  @P0 BRA `(.L_x_926) ;  /* 0x0000012000000947 */ /* 0x000fea0003800000 */
[----:B---3--:R-:W3:Y:S04]  /*9200*/  LDL.64 R2, [R1] ;  /* 0x0000000001027983 */ /* 0x008ee80000100a00 */
[----:B----4-:R-:W4:Y:S04]  /*9210*/  LDL R15, [R1+0x8] ;  /* 0x00000800010f7983 */ /* 0x010f280000100800 */
[----:B--2---:R-:W2:Y:S04]  /*9220*/  LDL R14, [R1+0x3c] ;  /* 0x00003c00010e7983 */ /* 0x004ea80000100800 */
[----:B------:R-:W2:Y:S04]  /*9230*/  LDL R17, [R1+0x94] ;  /* 0x0000940001117983 */ /* 0x000ea80000100800 */
[----:B------:R-:W2:Y:S01]  /*9240*/  LDL R16, [R1+0x90] ;  /* 0x0000900001107983 */ /* 0x000ea20000100800 */
[----:B------:R-:W-:-:S02]  /*9250*/  LEA R8, P1, R252, R0, 0x1 ;  /* 0x00000000fc087211 */ /* 0x000fc400078208ff */
[----:B---3--:R-:W-:-:S04]  /*9260*/  LEA R10, P0, R2, R0, 0x1 ;  /* 0x00000000020a7211 */ /* 0x008fc800078008ff */
[----:B------:R-:W-:Y:S02]  /*9270*/  LEA.HI.X R11, R2, R4, R3, 0x1, P0 ;  /* 0x00000004020b7211 */ /* 0x000fe400000f0c03 */
[----:B----4-:R-:W-:Y:S01]  /*9280*/  LEA R2, P0, R15, R0, 0x1 ;  /* 0x000000000f027211 */ /* 0x010fe200078008ff */
[----:B--2---:R-:W-:Y:S01]  /*9290*/  IMAD.SHL.U32 R0, R14, 0x2, RZ ;  /* 0x000000020e007824 */ /* 0x004fe200078e00ff */
[----:B------:R-:W-:-:S04]  /*92a0*/  LEA.HI.X R9, R252, R4, R17, 0x1, P1 ;  /* 0x00000004fc097211 */ /* 0x000fc800008f0c11 */
[----:B------:R-:W-:Y:S01]  /*92b0*/  @!PT LDS RZ, [RZ] ;  /* 0x00000000fffff984 */ /* 0x000fe20000000800 */
[----:B------:R-:W-:Y:S01]  /*92c0*/  @!PT LDS RZ, [RZ] ;  /* 0x00000000fffff984 */ /* 0x000fe20000000800 */
[----:B------:R-:W-:Y:S01]  /*92d0*/  @!PT LDS RZ, [RZ] ;  /* 0x00000000fffff984 */ /* 0x000fe20000000800 */
[----:B------:R2:W-:Y:S01]  /*92e0*/  LDGSTS.E.BYPASS.LTC128B.128 [R0+0x6080], [R10.64], !P4 ;  /* 0x060800000a007fae */ /* 0x0005e2000e101d48 */
[----:B------:R-:W-:-:S03]  /*92f0*/  LEA.HI.X R3, R15, R4, R16, 0x1, P0 ;  /* 0x000000040f037211 */ /* 0x000fc600000f0c10 */
[----:B------:R2:W-:Y:S04]  /*9300*/  LDGSTS.E.BYPASS.LTC128B.128 [R0+0x8080], [R8.64], !P3 ;  /* 0x0808000008007fae */ /* 0x0005e8000d901d48 */
[----:B------:R2:W-:Y:S02]  /*9310*/  LDGSTS.E.BYPASS.LTC128B.128 [R0+0xa080], [R2.64], !P2 ;  /* 0x0a08000002007fae */ /* 0x0005e4000d101d48 */
.L_x_926:
[----:B------:R-:W-:Y:S05]  /*9320*/  BSYNC B0 ;  /* 0x0000000000007941 */ /* 0x000fea0003800000 */
.L_x_925:
[----:B------:R-:W-:Y:S05]  /*9330*/  BRA.DIV ~URZ, `(.L_x_927) ;  /* 0x0001dc227f007947 */ /* 0x000fea000b800000 */
[----:B--2---:R2:W1:Y:S04]  /*9340*/  SHFL.IDX PT, R4, R6, 0x1, 0x1c1f ;  /* 0x003c1f0006047f89 */ /* 0x00446800000e0000 */
[----:B----4-:R2:W4:Y:S02]  /*9350*/  SHFL.IDX PT, R0, R12, 0x1, 0x1c1f ;  /* 0x003c1f000c007f89 */ /* 0x01052400000e0000 */
.L_x_1176:
[----:B------:R-:W-:Y:S01]  /*9360*/  IADD3 R2, R5, 0x20, RZ ;  /* 0x0000002005027810 */ /* 0x000fe20007ffe0ff */
[----:B------:R-:W-:Y:S03]  /*9370*/  BSSY B0, `(.L_x_928) ;  /* 0x0000015000007945 */ /* 0x000fe60003800000 */
[----:B------:R-:W-:-:S13]  /*9380*/  ISETP.GE.AND P0, PT, R2, R34, PT ;  /* 0x000000220200720c */ /* 0x000fda0003f06270 */
[----:B------:R-:W-:Y:S05]  /*9390*/  @P0 BRA `(.L_x_929) ;  /* 0x0000012000000947 */ /* 0x000fea0003800000 */
[----:B--2---:R-:W2:Y:S04]  /*93a0*/  LDL.64 R18, [R1] ;  /* 0x0000000001127983 */ /* 0x004ea80000100a00 */
[----:B---3--:R-:W3:Y:S04]  /*93b0*/  LDL R15, [R1+0x8] ;  /* 0x00000800010f7983 */ /* 0x008ee80000100800 */
[----:B----4-:R-:W4:Y:S04]  /*93c0*/  LDL R14, [R1+0x3c] ;  /* 0x00003c00010e7983 */ /* 0x010f280000100800 */
[----:B------:R-:W4:Y:S04]  /*93d0*/  LDL R17, [R1+0x94] ;  /* 0x0000940001117983 */ /* 0x000f280000100800 */
[----:B------:R-:W4:Y:S01]  /*93e0*/  LDL R16, [R1+0x90] ;  /* 0x0000900001107983 */ /* 0x000f220000100800 */
[----:B------:R-:W-:-:S02]  /*93f0*/  LEA R8, P1, R252, R0, 0x1 ;  /* 0x00000000fc087211 */ /* 0x000fc400078208ff */
[----:B--2---:R-:W-:-:S04]  /*9400*/  LEA R10, P0, R18, R0, 0x1 ;  /* 0x00000000120a7211 */ /* 0x004fc800078008ff */
[----:B-1----:R-:W-:Y:S02]  /*9410*/  LEA.HI.X R11, R18, R4, R19, 0x1, P0 ;  /* 0x00000004120b7211 */ /* 0x002fe400000f0c13 */
[----:B---3--:R-:W-:Y:S01]  /*9420*/  LEA R2, P0, R15, R0, 0x1 ;  /* 0x000000000f027211 */ /* 0x008fe200078008ff */
[----:B----4-:R-:W-:Y:S01]  /*9430*/  IMAD.SHL.U32 R0, R14, 0x2, RZ ;  /* 0x000000020e007824 */ /* 0x010fe200078e00ff */
        /* <DEDUP_REMOVED lines=8> */
.L_x_929:
[----:B------:R-:W-:Y:S05]  /*94c0*/  BSYNC B0 ;  /* 0x0000000000007941 */ /* 0x000fea0003800000 */
.L_x_928:
[----:B------:R-:W-:Y:S05]  /*94d0*/  BRA.DIV ~URZ, `(.L_x_930) ;  /* 0x0001db527f007947 */ /* 0x000fea000b800000 */
[----:B-1----:R1:W2:Y:S02]  /*94e0*/  SHFL.IDX PT, R4, R6, 0x2, 0x1c1f ;  /* 0x005c1f0006047f89 */ /* 0x0022a400000e0000 */
.L_x_1177:
[----:B------:R-:W-:Y:S05]  /*94f0*/  BRA.DIV ~URZ, `(.L_x_931) ;  /* 0x0001dba27f007947 */ /* 0x000fea000b800000 */
[----:B----4-:R4:W1:Y:S02]  /*9500*/  SHFL.IDX PT, R0, R12, 0x2, 0x1c1f ;  /* 0x005c1f000c007f89 */ /* 0x01086400000e0000 */
.L_x_1178:
[----:B------:R-:W-:Y:S01]  /*9510*/  IADD3 R2, R5, 0x40, RZ ;  /* 0x0000004005027810 */ /* 0x000fe20007ffe0ff */
[----:B------:R-:W-:Y:S03]  /*9520*/  BSSY B0, `(.L_x_932) ;  /* 0x0000015000007945 */ /* 0x000fe60003800000 */
[----:B------:R-:W-:-:S13]  /*9530*/  ISETP.GE.AND P0, PT, R2, R34, PT ;  /* 0x000000220200720c */ /* 0x000fda0003f06270 */
[----:B------:R-:W-:Y:S05]  /*9540*/  @P0 BRA `(.L_x_933) ;  /* 0x0000012000000947 */ /* 0x000fea0003800000 */
[----:B---3--:R-:W3:Y:S04]  /*9550*/  LDL.64 R18, [R1] ;  /* 0x0000000001127983 */ /* 0x008ee80000100a00 */
[----:B----4-:R-:W4:Y:S04]  /*9560*/  LDL R15, [R1+0x8] ;  /* 0x00000800010f7983 */ /* 0x010f280000100800 */
[----:B--2---:R-:W2:Y:S04]  /*9570*/  LDL R14, [R1+0x3c] ;  /* 0x00003c00010e7983 */ /* 0x004ea80000100800 */
[----:B------:R-:W2:Y:S04]  /*9580*/  LDL R17, [R1+0x94] ;  /* 0x0000940001117983 */ /* 0x000ea80000100800 */
[----:B------:R-:W2:Y:S01]  /*9590*/  LDL R16, [R1+0x90] ;  /* 0x0000900001107983 */ /* 0x000ea20000100800 */
[----:B-1----:R-:W-:-:S02]  /*95a0*/  LEA R8, P1, R252, R0, 0x1 ;  /* 0x00000000fc087211 */ /* 0x002fc400078208ff */
        /* <DEDUP_REMOVED lines=12> */
.L_x_933:
[----:B------:R-:W-:Y:S05]  /*9670*/  BSYNC B0 ;  /* 0x0000000000007941 */ /* 0x000fea0003800000 */
.L_x_932:
[----:B------:R-:W-:Y:S05]  /*9680*/  BRA.DIV ~URZ, `(.L_x_934) ;  /* 0x0001da827f007947 */ /* 0x000fea000b800000 */
[----:B--2---:R2:W3:Y:S04]  /*9690*/  SHFL.IDX PT, R4, R6, 0x3, 0x1c1f ;  /* 0x007c1f0006047f89 */ /* 0x0044e800000e0000 */
[----:B-1----:R2:W1:Y:S02]  /*96a0*/  SHFL.IDX PT, R0, R12, 0x3, 0x1c1f ;  /* 0x007c1f000c007f89 */ /* 0x00246400000e0000 */
.L_x_1179:
[----:B--2---:R-:W2:Y:S04]  /*96b0*/  LDL.64 R104, [R1] ;  /* 0x0000000001687983 */ /* 0x004ea80000100a00 */
[----:B----4-:R-:W4:Y:S04]  /*96c0*/  LDL R101, [R1+0x94] ;  /* 0x0000940001657983 */ /* 0x010f280000100800 */
[----:B---3--:R-:W3:Y:S04]  /*96d0*/  LDL R99, [R1+0x8] ;  /* 0x0000080001637983 */ /* 0x008ee80000100800 */
[----:B------:R-:W3:Y:S04]  /*96e0*/  LDL R103, [R1+0x3c] ;  /* 0x00003c0001677983 */ /* 0x000ee80000100800 */
[----:B------:R-:W3:Y:S01]  /*96f0*/  LDL R100, [R1+0x90] ;  /* 0x0000900001647983 */ /* 0x000ee20000100800 */
[----:B------:R-:W-:-:S04]  /*9700*/  IADD3 R2, R5, 0x60, RZ ;  /* 0x0000006005027810 */ /* 0x000fc80007ffe0ff */
[----:B------:R-:W-:Y:S01]  /*9710*/  ISETP.GE.AND P0, PT, R2, R34, PT ;  /* 0x000000220200720c */ /* 0x000fe20003f06270 */
[----:B-----5:R-:W-:-:S05]  /*9720*/  IMAD.WIDE.U32 R16, R13, c[0x0][0x2b0], RZ ;  /* 0x0000ac000d107a25 */ /* 0x020fca00078e00ff */
[----:B------:R1:W-:Y:S07]  /*9730*/  STL.64 [R1+0x48], R16 ;  /* 0x0000481001007387 */ /* 0x0003ee0000100a00 */
[----:B-12---:R-:W-:-:S04]  /*9740*/  @!P0 LEA R10, P1, R104, R0, 0x1 ;  /* 0x00000000680a8211 */ /* 0x006fc800078208ff */
[----:B------:R-:W-:Y:S02]  /*9750*/  @!P0 LEA.HI.X R11, R104, R4, R105, 0x1, P1 ;  /* 0x00000004680b8211 */ /* 0x000fe400008f0c69 */
[----:B------:R-:W-:-:S04]  /*9760*/  @!P0 LEA R8, P1, R252, R0, 0x1 ;  /* 0x00000000fc088211 */ /* 0x000fc800078208ff */
[----:B----4-:R-:W-:Y:S02]  /*9770*/  @!P0 LEA.HI.X R9, R252, R4, R101, 0x1, P1 ;  /* 0x00000004fc098211 */ /* 0x010fe400008f0c65 */
[----:B---3--:R-:W-:Y:S01]  /*9780*/  @!P0 LEA R2, P1, R99, R0, 0x1 ;  /* 0x0000000063028211 */ /* 0x008fe200078208ff */
[----:B------:R-:W-:-:S03]  /*9790*/  @!P0 IMAD.SHL.U32 R0, R103, 0x2, RZ ;  /* 0x0000000267008824 */ /* 0x000fc600078e00ff */
[----:B------:R-:W-:Y:S02]  /*97a0*/  @!P0 LEA.HI.X R3, R99, R4, R100, 0x1, P1 ;  /* 0x0000000463038211 */ /* 0x000fe400008f0c64 */
[----:B------:R-:W-:Y:S01]  /*97b0*/  @!PT LDS RZ, [RZ] ;  /* 0x00000000fffff984 */ /* 0x000fe20000000800 */
[----:B------:R-:W-:Y:S01]  /*97c0*/  @!PT LDS RZ, [RZ] ;  /* 0x00000000fffff984 */ /* 0x000fe20000000800 */
[----:B------:R-:W-:Y:S01]  /*97d0*/  @!PT LDS RZ, [RZ] ;  /* 0x00000000fffff984 */ /* 0x000fe20000000800 */
[----:B------:R1:W-:Y:S04]  /*97e0*/  @!P0 LDGSTS.E.BYPASS.LTC128B.128 [R0+0x7880], [R10.64], !P4 ;  /* 0x078800000a008fae */ /* 0x0003e8000e101d48 */
[----:B------:R1:W-:Y:S04]  /*97f0*/  @!P0 LDGSTS.E.BYPASS.LTC128B.128 [R0+0x9880], [R8.64], !P3 ;  /* 0x0988000008008fae */ /* 0x0003e8000d901d48 */
[----:B------:R1:W-:Y:S04]  /*9800*/  @!P0 LDGSTS.E.BYPASS.LTC128B.128 [R0+0xb880], [R2.64], !P2 ;  /* 0x0b88000002008fae */ /* 0x0003e8000d101d48 */
[----:B------:R-:W0:Y:S01]  /*9810*/  LDGDEPBAR ;  /* 0x00000000000079af */ /* 0x000e220000000000 */
[----:B-1----:R-:W-:-:S05]  /*9820*/  SHF.R.S32.HI R0, RZ, 0x1f, R13 ;  /* 0x0000001fff007819 */ /* 0x002fca000001140d */
[----:B------:R-:W-:-:S04]  /*9830*/  IMAD R0, R0, c[0x0][0x2b0], RZ ;  /* 0x0000ac0000007a24 */ /* 0x000fc800078e02ff */
[----:B------:R-:W-:-:S04]  /*9840*/  IMAD R0, R13, c[0x0][0x2b4], R0 ;  /* 0x0000ad000d007a24 */ /* 0x000fc800078e0200 */
[----:B------:R-:W-:-:S05]  /*9850*/  IMAD.IADD R6, R17, 0x1, R0 ;  /* 0x0000000111067824 */ /* 0x000fca00078e0200 */
[----:B------:R1:W-:Y:S01]  /*9860*/  STL [R1+0x54], R6 ;  /* 0x0000540601007387 */ /* 0x0003e20000100800 */
[----:B------:R-:W-:Y:S02]  /*9870*/  WARPSYNC 0xffffffff ;  /* 0xffffffff00007948 */ /* 0x000fe40003800000 */
[----:B------:R-:W2:Y:S04]  /*9880*/  LDL R14, [R1+0x28] ;  /* 0x00002800010e7983 */ /* 0x000ea80000100800 */
[----:B------:R-:W3:Y:S01]  /*9890*/  LDL R12, [R1+0x5c] ;  /* 0x00005c00010c7983 */ /* 0x000ee20000100800 */
[----:B------:R-:W-:Y:S02]  /*98a0*/  IMAD.MOV.U32 R108, RZ, RZ, 0x30 ;  /* 0x00000030ff6c7424 */ /* 0x000fe400078e00ff */
[----:B------:R-:W-:Y:S02]  /*98b0*/  IMAD.MOV.U32 R0, RZ, RZ, c[0x0][0x2b8] ;  /* 0x0000ae00ff007624 */ /* 0x000fe400078e00ff */
[----:B------:R-:W-:Y:S01]  /*98c0*/  IMAD R133, R221, R108, -0x30 ;  /* 0xffffffd0dd857424 */ /* 0x000fe200078e026c */
[----:B------:R-:W-:Y:S02]  /*98d0*/  BAR.SYNC.DEFER_BLOCKING 0x0 ;  /* 0x0000000000007b1d */ /* 0x000fe40000010000 */
[----:B------:R-:W-:-:S02]  /*98e0*/  ISETP.NE.AND P1, PT, R0, 0x1, PT ;  /* 0x000000010000780c */ /* 0x000fc40003f25270 */
[----:B------:R-:W-:Y:S01]  /*98f0*/  LOP3.LUT R209, R209, 0xfffffeff, RZ, 0xc0, !PT ;  /* 0xfffffeffd1d17812 */ /* 0x000fe200078ec0ff */
[----:B------:R-:W-:-:S10]  /*9900*/  IMAD.MOV.U32 R220, RZ, RZ, RZ ;  /* 0x000000ffffdc7224 */ /* 0x000fd400078e00ff */
[----:B------:R-:W-:Y:S01]  /*9910*/  @P1 LOP3.LUT R209, R209, 0x100, RZ, 0xfc, !PT ;  /* 0x00000100d1d11812 */ /* 0x000fe200078efcff */
[----:B--2---:R-:W-:-:S05]  /*9920*/  IMAD.IADD R2, R14, 0x1, R133 ;  /* 0x000000010e027824 */ /* 0x004fca00078e0285 */
[C---:B------:R-:W-:Y:S01]  /*9930*/  ISETP.GE.AND P0, PT, R2.reuse, R250, PT ;  /* 0x000000fa0200720c */ /* 0x040fe20003f06270 */
[----:B---3--:R-:W-:-:S03]  /*9940*/  IMAD.IADD R2, R2, 0x1, R12 ;  /* 0x0000000102027824 */ /* 0x008fc600078e020c */
[----:B------:R-:W-:Y:S01]  /*9950*/  ISETP.GT.OR P0, PT, R14, 0x2f, P0 ;  /* 0x0000002f0e00780c */ /* 0x000fe20000704670 */
[----:B------:R-:W-:-:S04]  /*9960*/  @P1 IMAD.HI.U32 R3, R2, c[0x0][0x2bc], RZ ;  /* 0x0000af0002031a27 */ /* 0x000fc800078e00ff */
[----:B------:R-:W-:Y:S01]  /*9970*/  IMAD.MOV.U32 R0, RZ, RZ, R2 ;  /* 0x000000ffff007224 */ /* 0x000fe200078e0002 */
[----:B------:R-:W-:-:S07]  /*9980*/  @P1 SHF.R.U32.HI R0, RZ, c[0x0][0x2c0], R3 ;  /* 0x0000b000ff001a19 */ /* 0x000fce0000011603 */
[----:B------:R-:W-:-:S04]  /*9990*/  @!P0 IADD3 R3, P1, R0, R16, RZ ;  /* 0x0000001000038210 */ /* 0x000fc80007f3e0ff */
[----:B------:R-:W-:Y:S02]  /*99a0*/  @!P0 LEA.HI.X.SX32 R5, R0, R6, 0x1, P1 ;  /* 0x0000000600058211 */ /* 0x000fe400008f0eff */
[----:B------:R-:W-:-:S04]  /*99b0*/  @!P0 LEA R4, P1, R3, c[0x0][0x2a0], 0x2 ;  /* 0x0000a80003048a11 */ /* 0x000fc800078210ff */
[----:B------:R-:W-:-:S05]  /*99c0*/  @!P0 LEA.HI.X R5, R3, c[0x0][0x2a4], R5, 0x2, P1 ;  /* 0x0000a90003058a11 */ /* 0x000fca00008f1405 */
[----:B------:R-:W2:Y:S01]  /*99d0*/  @!P0 LDG.E R220, [R4.64] ;  /* 0x0000000804dc8981 */ /* 0x000ea2000c1e1900 */
[----:B------:R-:W-:-:S04]  /*99e0*/  IMAD.MOV R0, RZ, RZ, -R0 ;  /* 0x000000ffff007224 */ /* 0x000fc800078e0a00 */
[----:B------:R-:W-:Y:S01]  /*99f0*/  IMAD R222, R0, c[0x0][0x2b8], R2 ;  /* 0x0000ae0000de7a24 */ /* 0x000fe200078e0202 */
[----:B-1----:R-:W1:Y:S04]  /*9a00*/  S2R R6, SR_TID.X ;  /* 0x0000000000067919 */ /* 0x002e680000002100 */
[----:B------:R-:W-:Y:S01]  /*9a10*/  SHF.R.S32.HI R97, RZ, 0x1f, R222 ;  /* 0x0000001fff617819 */ /* 0x000fe200000114de */
[----:B------:R-:W-:-:S04]  /*9a20*/  IMAD.WIDE.U32 R2, R222, c[0x0][0x1e0], RZ ;  /* 0x00007800de027a25 */ /* 0x000fc800078e00ff */
[----:B------:R-:W-:-:S04]  /*9a30*/  IMAD R0, R97, c[0x0][0x1e0], RZ ;  /* 0x0000780061007a24 */ /* 0x000fc800078e02ff */
[----:B------:R-:W-:-:S04]  /*9a40*/  IMAD R0, R222, c[0x0][0x1e4], R0 ;  /* 0x00007900de007a24 */ /* 0x000fc800078e0200 */
[----:B------:R-:W-:Y:S02]  /*9a50*/  IMAD.IADD R3, R3, 0x1, R0 ;  /* 0x0000000103037824 */ /* 0x000fe400078e0200 */
[----:B------:R-:W-:-:S04]  /*9a60*/  IMAD.WIDE.U32 R10, R88, c[0x0][0x1e8], RZ ;  /* 0x00007a00580a7a25 */ /* 0x000fc800078e00ff */
[----:B------:R-:W-:Y:S01]  /*9a70*/  IMAD R108, R221, -0x30, R108 ;  /* 0xffffffd0dd6c7824 */ /* 0x000fe200078e026c */
[----:B-1----:R-:W-:Y:S01]  /*9a80*/  SHF.R.S32.HI R102, RZ, 0x1f, R6 ;  /* 0x0000001fff667819 */ /* 0x002fe20000011406 */
[----:B------:R-:W-:Y:S02]  /*9a90*/  IMAD R8, R88, c[0x0][0x1ec], R11 ;  /* 0x00007b0058087a24 */ /* 0x000fe400078e020b */
[----:B------:R-:W-:Y:S01]  /*9aa0*/  IMAD.IADD R132, R250, 0x1, R108 ;  /* 0x00000001fa847824 */ /* 0x000fe200078e026c */
[----:B------:R-:W-:-:S04]  /*9ab0*/  LEA.HI R102, R102, R6, RZ, 0x2 ;  /* 0x0000000666667211 */ /* 0x000fc800078f10ff */
[----:B------:R-:W-:Y:S02]  /*9ac0*/  SHF.R.S32.HI R102, RZ, 0x2, R102 ;  /* 0x00000002ff667819 */ /* 0x000fe40000011466 */
[----:B------:R-:W-:-:S05]  /*9ad0*/  IMNMX R6, R132, 0x30, PT ;  /* 0x0000003084067817 */ /* 0x000fca0003800200 */
[----:B------:R-:W-:-:S05]  /*9ae0*/  IMAD.IADD R6, R6, 0x1, -R102 ;  /* 0x0000000106067824 */ /* 0x000fca00078e0a66 */
[----:B------:R-:W-:Y:S01]  /*9af0*/  ISETP.GE.AND P1, PT, R6, 0x1, PT ;  /* 0x000000010600780c */ /* 0x000fe20003f26270 */
[----:B------:R-:W-:Y:S04]  /*9b00*/  STL.64 [R1+0x40], R10 ;  /* 0x0000400a01007387 */ /* 0x000fe80000100a00 */
[----:B------:R-:W-:Y:S08]  /*9b10*/  STL [R1+0x50], R8 ;  /* 0x0000500801007387 */ /* 0x000ff00000100800 */
[----:B------:R-:W-:-:S02]  /*9b20*/  @P1 ISETP.GE.AND P2, PT, R104, c[0x0][0x1d4], PT ;  /* 0x0000750068001a0c */ /* 0x000fc40003f46270 */
[----:B------:R-:W-:Y:S02]  /*9b30*/  @P1 ISETP.GE.AND P3, PT, R252, c[0x0][0x1d4], PT ;  /* 0x00007500fc001a0c */ /* 0x000fe40003f66270 */
[----:B------:R-:W-:Y:S02]  /*9b40*/  LOP3.LUT R209, R209, 0xffffffbf, RZ, 0xc0, !PT ;  /* 0xffffffbfd1d17812 */ /* 0x000fe400078ec0ff */
[----:B--2---:R-:W-:Y:S01]  /*9b50*/  SHF.R.S32.HI R98, RZ, 0x1f, R220 ;  /* 0x0000001fff627819 */ /* 0x004fe200000114dc */
[----:B------:R-:W-:-:S04]  /*9b60*/  IMAD.WIDE.U32 R2, R220, c[0x0][0x1f0], R2 ;  /* 0x00007c00dc027a25 */ /* 0x000fc800078e0002 */
[----:B------:R-:W-:-:S04]  /*9b70*/  IMAD R0, R98, c[0x0][0x1f0], RZ ;  /* 0x00007c0062007a24 */ /* 0x000fc800078e02ff */
[----:B------:R-:W-:Y:S01]  /*9b80*/  IMAD R4, R220, c[0x0][0x1f4], R0 ;  /* 0x00007d00dc047a24 */ /* 0x000fe200078e0200 */
[----:B------:R-:W-:-:S04]  /*9b90*/  IADD3 R0, P0, R2, R10, RZ ;  /* 0x0000000a02007210 */ /* 0x000fc80007f1e0ff */
[----:B------:R-:W-:Y:S02]  /*9ba0*/  IADD3.X R2, R8, R3, R4, P0, !PT ;  /* 0x0000000308027210 */ /* 0x000fe400007fe404 */
[----:B------:R-:W-:-:S04]  /*9bb0*/  LEA R3, P0, R0, c[0x0][0x1c8], 0x1 ;  /* 0x0000720000037a11 */ /* 0x000fc800078008ff */
[----:B------:R-:W-:Y:S02]  /*9bc0*/  LEA.HI.X R5, R0, c[0x0][0x1cc], R2, 0x1, P0 ;  /* 0x0000730000057a11 */ /* 0x000fe400000f0c02 */
[----:B------:R-:W1:Y:S04]  /*9bd0*/  SHFL.IDX PT, R0, R3, RZ, 0x1c1f ;  /* 0x001c1fff03007589 */ /* 0x000e6800000e0000 */
[----:B------:R-:W2:Y:S04]  /*9be0*/  SHFL.IDX PT, R2, R5, RZ, 0x1c1f ;  /* 0x001c1fff05027589 */ /* 0x000ea800000e0000 */
[----:B------:R3:W4:Y:S04]  /*9bf0*/  SHFL.IDX PT, R4, R3, 0x1, 0x1c1f ;  /* 0x003c1f0003047f89 */ /* 0x00072800000e0000 */
[----:B------:R-:W5:Y:S01]  /*9c00*/  SHFL.IDX PT, R5, R5, 0x1, 0x1c1f ;  /* 0x003c1f0005057f89 */ /* 0x000f6200000e0000 */
[----:B-1----:R-:W-:-:S04]  /*9c10*/  @P1 LEA R8, P0, R104, R0, 0x1 ;  /* 0x0000000068081211 */ /* 0x002fc800078008ff */
[----:B--2---:R-:W-:Y:S01]  /*9c20*/  @P1 LEA.HI.X R9, R104, R2, R105, 0x1, P0 ;  /* 0x0000000268091211 */ /* 0x004fe200000f0c69 */
[----:B---3--:R-:W-:-:S05]  /*9c30*/  @P1 IMAD.SHL.U32 R3, R103, 0x2, RZ ;  /* 0x0000000267031824 */ /* 0x008fca00078e00ff */
[----:B------:R1:W-:Y:S01]  /*9c40*/  @P1 LDGSTS.E.BYPASS.LTC128B.128 [R3+0x3c80], [R8.64], !P2 ;  /* 0x03c8000008031fae */ /* 0x0003e2000d101d48 */
[----:B------:R-:W-:Y:S02]  /*9c50*/  ISETP.GE.AND P0, PT, R6, 0x21, PT ;  /* 0x000000210600780c */ /* 0x000fe40003f06270 */
[----:B-1----:R-:W-:-:S04]  /*9c60*/  @P1 LEA R8, P2, R252, R0, 0x1 ;  /* 0x00000000fc081211 */ /* 0x002fc800078408ff */
[----:B------:R-:W-:Y:S02]  /*9c70*/  @P1 LEA.HI.X R9, R252, R2, R101, 0x1, P2 ;  /* 0x00000002fc091211 */ /* 0x000fe400010f0c65 */
[----:B------:R-:W-:-:S03]  /*9c80*/  @P1 LEA R12, P2, R99, R0, 0x1 ;  /* 0x00000000630c1211 */ /* 0x000fc600078408ff */
[----:B------:R1:W-:Y:S01]  /*9c90*/  @P1 LDGSTS.E.BYPASS.LTC128B.128 [R3+0x4880], [R8.64], !P3 ;  /* 0x0488000008031fae */ /* 0x0003e2000d901d48 */
[C---:B------:R-:W-:Y:S02]  /*9ca0*/  @P1 LEA.HI.X R13, R99.reuse, R2, R100, 0x1, P2 ;  /* 0x00000002630d1211 */ /* 0x040fe400010f0c64 */
[----:B------:R-:W-:Y:S02]  /*9cb0*/  @P1 ISETP.GE.AND P2, PT, R99, c[0x0][0x1d4], PT ;  /* 0x0000750063001a0c */ /* 0x000fe40003f46270 */
[C---:B----4-:R-:W-:Y:S02]  /*9cc0*/  @P0 LEA R10, P3, R104.reuse, R4, 0x1 ;  /* 0x00000004680a0211 */ /* 0x050fe400078608ff */
[C---:B------:R-:W-:Y:S02]  /*9cd0*/  @P0 ISETP.GE.AND P4, PT, R104.reuse, c[0x0][0x1d4], PT ;  /* 0x0000750068000a0c */ /* 0x040fe40003f86270 */
[----:B-----5:R-:W-:Y:S02]  /*9ce0*/  @P0 LEA.HI.X R11, R104, R5, R105, 0x1, P3 ;  /* 0x00000005680b0211 */ /* 0x020fe400018f0c69 */
[----:B------:R-:W-:-:S05]  /*9cf0*/  @P0 ISETP.GE.AND P3, PT, R252, c[0x0][0x1d4], PT ;  /* 0x00007500fc000a0c */ /* 0x000fca0003f66270 */
[----:B------:R2:W-:Y:S01]  /*9d00*/  @P1 LDGSTS.E.BYPASS.LTC128B.128 [R3+0x5480], [R12.64], !P2 ;  /* 0x054800000c031fae */ /* 0x0005e2000d101d48 */
[----:B------:R-:W-:Y:S01]  /*9d10*/  @P0 ISETP.GE.AND P2, PT, R99, c[0x0][0x1d4], PT ;  /* 0x0000750063000a0c */ /* 0x000fe20003f46270 */
[----:B------:R-:W-:-:S05]  /*9d20*/  @P0 IMAD.SHL.U32 R0, R103, 0x2, RZ ;  /* 0x0000000267000824 */ /* 0x000fca00078e00ff */
[----:B------:R3:W-:Y:S01]  /*9d30*/  @P0 LDGSTS.E.BYPASS.LTC128B.128 [R0+0x4480], [R10.64], !P4 ;  /* 0x044800000a000fae */ /* 0x0007e2000e101d48 */
[----:B-1----:R-:W-:-:S04]  /*9d40*/  @P0 LEA R8, P1, R252, R4, 0x1 ;  /* 0x00000004fc080211 */ /* 0x002fc800078208ff */
[----:B------:R-:W-:Y:S02]  /*9d50*/  @P0 LEA.HI.X R9, R252, R5, R101, 0x1, P1 ;  /* 0x00000005fc090211 */ /* 0x000fe400008f0c65 */
[----:B------:R-:W-:-:S03]  /*9d60*/  @P0 LEA R2, P1, R99, R4, 0x1 ;  /* 0x0000000463020211 */ /* 0x000fc600078208ff */
[----:B------:R3:W-:Y:S01]  /*9d70*/  @P0 LDGSTS.E.BYPASS.LTC128B.128 [R0+0x5080], [R8.64], !P3 ;  /* 0x0508000008000fae */ /* 0x0007e2000d901d48 */
[----:B--2---:R-:W-:Y:S02]  /*9d80*/  @P0 LEA.HI.X R3, R99, R5, R100, 0x1, P1 ;  /* 0x0000000563030211 */ /* 0x004fe400008f0c64 */
[----:B------:R-:W-:-:S03]  /*9d90*/  ISETP.GT.AND P1, PT, R14, 0x2f, PT ;  /* 0x0000002f0e00780c */ /* 0x000fc60003f24270 */
[----:B------:R3:W-:Y:S01]  /*9da0*/  @P0 LDGSTS.E.BYPASS.LTC128B.128 [R0+0x5c80], [R2.64], !P2 ;  /* 0x05c8000002000fae */ /* 0x0007e2000d101d48 */
[----:B------:R-:W-:-:S03]  /*9db0*/  ISETP.LT.AND P0, PT, RZ, c[0x0][0x27c], PT ;  /* 0x00009f00ff007a0c */ /* 0x000fc60003f01270 */
[----:B------:R-:W0:Y:S06]  /*9dc0*/  LDGDEPBAR ;  /* 0x00000000000079af */ /* 0x000e2c0000000000 */
[----:B------:R-:W-:-:S04]  /*9dd0*/  @P1 LOP3.LUT R209, R209, 0x40, RZ, 0xfc, !PT ;  /* 0x00000040d1d11812 */ /* 0x000fc800078efcff */
[----:B------:R-:W-:Y:S05]  /*9de0*/  @P0 BRA `(.L_x_935) ;  /* 0x0000002000000947 */ /* 0x000fea0003800000 */
[----:B------:R-:W-:-:S04]  /*9df0*/  DEPBAR.LE SB0, 0x1 ;  /* 0x000080400000791a */ /* 0x000fc80000000000 */
[----:B------:R-:W-:Y:S05]  /*9e00*/  BRA `(.L_x_936) ;  /* 0x00006ee000007947 */ /* 0x000fea0003800000 */
.L_x_935:
[----:B------:R-:W2:Y:S01]  /*9e10*/  LDL R106, [R1+0x58] ;  /* 0x00005800016a7983 */ /* 0x000ea20000100800 */
[----:B------:R-:W-:Y:S01]  /*9e20*/  ULDC.U8 UR4, c[0x0][0x298] ;  /* 0x0000a60000047ab9 */ /* 0x000fe20000000000 */
[----:B---3--:R-:W-:Y:S01]  /*9e30*/  SHF.R.S32.HI R0, RZ, 0x1f, R126 ;  /* 0x0000001fff007819 */ /* 0x008fe2000001147e */
[----:B------:R-:W-:Y:S01]  /*9e40*/  IMAD.WIDE.U32 R4, R126, c[0x0][0x280], RZ ;  /* 0x0000a0007e047a25 */ /* 0x000fe200078e00ff */
[----:B------:R-:W-:Y:S01]  /*9e50*/  ISETP.NE.AND P0, PT, RZ, UR4, PT ;  /* 0x00000004ff007c0c */ /* 0x000fe2000bf05270 */
[----:B------:R-:W-:Y:S02]  /*9e60*/  BSSY B2, `(.L_x_936) ;  /* 0x00006e8000027945 */ /* 0x000fe40003800000 */
[C---:B------:R-:W-:Y:S02]  /*9e70*/  IMAD R2, R0.reuse, c[0x0][0x280], RZ ;  /* 0x0000a00000027a24 */ /* 0x040fe400078e02ff */
[----:B------:R-:W-:Y:S02]  /*9e80*/  IMAD R0, R0, c[0x0][0x290], RZ ;  /* 0x0000a40000007a24 */ /* 0x000fe400078e02ff */
[----:B------:R-:W-:-:S02]  /*9e90*/  IMAD R8, R126, c[0x0][0x284], R2 ;  /* 0x0000a1007e087a24 */ /* 0x000fc400078e0202 */
[C---:B------:R-:W-:Y:S02]  /*9ea0*/  IMAD R6, R126.reuse, c[0x0][0x294], R0 ;  /* 0x0000a5007e067a24 */ /* 0x040fe400078e0200 */
[----:B------:R-:W-:Y:S01]  /*9eb0*/  IMAD.WIDE.U32 R2, R126, c[0x0][0x290], RZ ;  /* 0x0000a4007e027a25 */ /* 0x000fe200078e00ff */
[----:B------:R-:W-:-:S04]  /*9ec0*/  IADD3 R8, R8, R5, RZ ;  /* 0x0000000508087210 */ /* 0x000fc80007ffe0ff */
[----:B------:R-:W-:Y:S02]  /*9ed0*/  IADD3 R6, R6, R3, RZ ;  /* 0x0000000306067210 */ /* 0x000fe40007ffe0ff */
[----:B--2---:R-:W-:-:S04]  /*9ee0*/  IADD3 R28, R138, R106, RZ ;  /* 0x0000006a8a1c7210 */ /* 0x004fc80007ffe0ff */
[----:B------:R-:W-:Y:S01]  /*9ef0*/  LEA R0, R170, R28, 0x6 ;  /* 0x0000001caa007211 */ /* 0x000fe200078e30ff */
[----:B------:R-:W-:Y:S05]  /*9f00*/  @!P0 BRA `(.L_x_937) ;  /* 0x0000376000008947 */ /* 0x000fea0003800000 */
[----:B------:R1:W5:Y:S01]  /*9f10*/  LDL R81, [R1+0xc8] ;  /* 0x0000c80001517983 */ /* 0x0003620000100800 */
[----:B------:R-:W-:-:S03]  /*9f20*/  IMAD.MOV.U32 R9, RZ, RZ, c[0x0][0x2c4] ;  /* 0x0000b100ff097624 */ /* 0x000fc600078e00ff */
[----:B------:R1:W5:Y:S02]  /*9f30*/  LDL R80, [R1+0xc4] ;  /* 0x0000c40001507983 */ /* 0x0003640000100800 */
[----:B------:R-:W-:Y:S02]  /*9f40*/  ISETP.NE.AND P1, PT, R9, 0x1, PT ;  /* 0x000000010900780c */ /* 0x000fe40003f25270 */
[----:B------:R1:W5:Y:S04]  /*9f50*/  LDL R79, [R1+0xc0] ;  /* 0x0000c000014f7983 */ /* 0x0003680000100800 */
[----:B------:R1:W5:Y:S04]  /*9f60*/  LDL R78, [R1+0xbc] ;  /* 0x0000bc00014e7983 */ /* 0x0003680000100800 */
[----:B------:R1:W5:Y:S03]  /*9f70*/  LDL R75, [R1+0xb8] ;  /* 0x0000b800014b7983 */ /* 0x0003660000100800 */
[----:B------:R-:W-:-:S05]  /*9f80*/  @P1 IMAD.HI.U32 R3, R0, c[0x0][0x2c8], RZ ;  /* 0x0000b20000031a27 */ /* 0x000fca00078e00ff */
[----:B------:R-:W-:Y:S01]  /*9f90*/  @P1 SHF.R.U32.HI R0, RZ, c[0x0][0x2cc], R3 ;  /* 0x0000b300ff001a19 */ /* 0x000fe20000011603 */
[----:B------:R-:W-:-:S03]  /*9fa0*/  IMAD.MOV.U32 R5, RZ, RZ, R8 ;  /* 0x000000ffff057224 */ /* 0x000fc600078e0008 */
[----:B------:R-:W-:Y:S01]  /*9fb0*/  SHF.R.S32.HI R3, RZ, 0x1f, R0 ;  /* 0x0000001fff037819 */ /* 0x000fe20000011400 */
[----:B------:R-:W-:Y:S01]  /*9fc0*/  IMAD.MOV.U32 R9, RZ, RZ, R6 ;  /* 0x000000ffff097224 */ /* 0x000fe200078e0006 */
[----:B------:R-:W-:-:S03]  /*9fd0*/  MOV R8, R2 ;  /* 0x0000000200087202 */ /* 0x000fc60000000f00 */
[C---:B------:R-:W-:Y:S02]  /*9fe0*/  IMAD R6, R3.reuse, c[0x0][0x280], RZ ;  /* 0x0000a00003067a24 */ /* 0x040fe400078e02ff */
[----:B------:R-:W-:Y:S02]  /*9ff0*/  IMAD R10, R3, c[0x0][0x290], RZ ;  /* 0x0000a400030a7a24 */ /* 0x000fe400078e02ff */
[----:B------:R-:W-:-:S04]  /*a000*/  IMAD.WIDE.U32 R4, R0, c[0x0][0x280], R4 ;  /* 0x0000a00000047a25 */ /* 0x000fc800078e0004 */
[----:B------:R-:W-:-:S04]  /*a010*/  IMAD.WIDE.U32 R2, R0, c[0x0][0x290], R8 ;  /* 0x0000a40000027a25 */ /* 0x000fc800078e0008 */
[C---:B------:R-:W-:Y:S02]  /*a020*/  IMAD R6, R0.reuse, c[0x0][0x284], R6 ;  /* 0x0000a10000067a24 */ /* 0x040fe400078e0206 */
[----:B------:R-:W-:Y:S01]  /*a030*/  IMAD R0, R0, c[0x0][0x294], R10 ;  /* 0x0000a50000007a24 */ /* 0x000fe200078e020a */
[----:B------:R-:W-:-:S04]  /*a040*/  LEA R41, P0, R2, c[0x0][0x288], 0x1 ;  /* 0x0000a20002297a11 */ /* 0x000fc800078008ff */
[----:B------:R-:W-:-:S04]  /*a050*/  IADD3 R0, R3, R0, RZ ;  /* 0x0000000003007210 */ /* 0x000fc80007ffe0ff */
[----:B------:R-:W-:Y:S02]  /*a060*/  LEA.HI.X R29, R2, c[0x0][0x28c], R0, 0x1, P0 ;  /* 0x0000a300021d7a11 */ /* 0x000fe400000f0c00 */
[----:B------:R-:W-:Y:S02]  /*a070*/  ISETP.GE.AND P0, PT, R28, R34, PT ;  /* 0x000000221c00720c */ /* 0x000fe40003f06270 */
[----:B------:R-:W-:Y:S02]  /*a080*/  LEA R40, P1, R4, c[0x0][0x270], 0x1 ;  /* 0x00009c0004287a11 */ /* 0x000fe400078208ff */
[----:B------:R-:W-:-:S04]  /*a090*/  IADD3 R6, R5, R6, RZ ;  /* 0x0000000605067210 */ /* 0x000fc80007ffe0ff */
[----:B------:R-:W-:Y:S01]  /*a0a0*/  LEA.HI.X R35, R4, c[0x0][0x274], R6, 0x1, P1 ;  /* 0x00009d0004237a11 */ /* 0x000fe200008f0c06 */
[----:B------:R1:W2:Y:S01]  /*a0b0*/  SHFL.IDX PT, R2, R41, RZ, 0x1e1f ;  /* 0x001e1fff29027589 */ /* 0x0002a200000e0000 */
[----:B------:R-:W-:Y:S03]  /*a0c0*/  BSSY B0, `(.L_x_938) ;  /* 0x0000050000007945 */ /* 0x000fe60003800000 */
[----:B------:R1:W3:Y:S01]  /*a0d0*/  SHFL.IDX PT, R4, R40, RZ, 0x1e1f ;  /* 0x001e1fff28047589 */ /* 0x0002e200000e0000 */
[----:B------:R-:W-:-:S03]  /*a0e0*/  CS2R R64, SRZ ;  /* 0x0000000000407805 */ /* 0x000fc6000001ff00 */
[----:B------:R1:W4:Y:S01]  /*a0f0*/  SHFL.IDX PT, R5, R35, RZ, 0x1e1f ;  /* 0x001e1fff23057589 */ /* 0x00032200000e0000 */
[----:B------:R-:W-:-:S03]  /*a100*/  CS2R R42, SRZ ;  /* 0x00000000002a7805 */ /* 0x000fc6000001ff00 */
[----:B------:R1:W1:Y:S01]  /*a110*/  SHFL.IDX PT, R3, R29, RZ, 0x1e1f ;  /* 0x001e1fff1d037589 */ /* 0x00026200000e0000 */
        /* <DEDUP_REMOVED lines=11> */
[----:B------:R-:W-:Y:S05]  /*a1d0*/  @P0 BRA `(.L_x_939) ;  /* 0x000003e000000947 */ /* 0x000fea0003800000 */
[----:B--2---:R-:W-:Y:S01]  /*a1e0*/  ISETP.GE.AND P0, PT, R169, c[0x0][0x27c], PT ;  /* 0x00009f00a9007a0c */ /* 0x004fe20003f06270 */
[----:B------:R-:W-:Y:S01]  /*a1f0*/  CS2R R20, SRZ ;  /* 0x0000000000147805 */ /* 0x000fe2000001ff00 */
[----:B------:R-:W-:Y:S01]  /*a200*/  ISETP.GE.AND P1, PT, R166, c[0x0][0x27c], PT ;  /* 0x00009f00a6007a0c */ /* 0x000fe20003f26270 */
[----:B------:R-:W-:-:S10]  /*a210*/  CS2R R22, SRZ ;  /* 0x0000000000167805 */ /* 0x000fd4000001ff00 */
[C---:B------:R-:W-:Y:S01]  /*a220*/  @!P0 IMAD.SHL.U32 R0, R169.reuse, 0x2, RZ ;  /* 0x00000002a9008824 */ /* 0x040fe200078e00ff */
[----:B-----5:R-:W-:-:S04]  /*a230*/  @!P0 SHF.L.U64.HI R6, R169, 0x1, R81 ;  /* 0x00000001a9068819 */ /* 0x020fc80000010251 */
[----:B---3--:R-:W-:-:S05]  /*a240*/  @!P0 IADD3 R10, P2, R4, R0, RZ ;  /* 0x00000000040a8210 */ /* 0x008fca0007f5e0ff */
[----:B----4-:R-:W-:Y:S01]  /*a250*/  @!P0 IMAD.X R11, R5, 0x1, R6, P2 ;  /* 0x00000001050b8824 */ /* 0x010fe200010e0606 */
[----:B------:R-:W-:-:S04]  /*a260*/  @!P0 IADD3 R8, P2, R2, R0, RZ ;  /* 0x0000000002088210 */ /* 0x000fc80007f5e0ff */
[----:B------:R2:W5:Y:S01]  /*a270*/  @!P0 LD.E.64 R20, [R10.64] ;  /* 0x000000080a148980 */ /* 0x000562000c101b00 */
[----:B-1----:R-:W-:Y:S02]  /*a280*/  @!P0 IMAD.X R9, R3, 0x1, R6, P2 ;  /* 0x0000000103098824 */ /* 0x002fe400010e0606 */
[C---:B------:R-:W-:Y:S01]  /*a290*/  @!P1 IMAD.SHL.U32 R6, R166.reuse, 0x2, RZ ;  /* 0x00000002a6069824 */ /* 0x040fe200078e00ff */
[----:B------:R-:W-:Y:S02]  /*a2a0*/  @!P1 SHF.L.U64.HI R0, R166, 0x1, R80 ;  /* 0x00000001a6009819 */ /* 0x000fe40000010250 */
[----:B------:R1:W5:Y:S01]  /*a2b0*/  @!P0 LD.E.64 R22, [R8.64] ;  /* 0x0000000808168980 */ /* 0x000362000c101b00 */
[----:B------:R-:W-:Y:S01]  /*a2c0*/  ISETP.GE.AND P0, PT, R168, c[0x0][0x27c], PT ;  /* 0x00009f00a8007a0c */ /* 0x000fe20003f06270 */
[----:B------:R-:W-:Y:S01]  /*a2d0*/  CS2R R24, SRZ ;  /* 0x0000000000187805 */ /* 0x000fe2000001ff00 */
[----:B------:R-:W-:Y:S01]  /*a2e0*/  CS2R R26, SRZ ;  /* 0x00000000001a7805 */ /* 0x000fe2000001ff00 */
[----:B--2---:R-:W-:-:S05]  /*a2f0*/  @!P1 IADD3 R10, P2, R4, R6, RZ ;  /* 0x00000006040a9210 */ /* 0x004fca0007f5e0ff */
[----:B------:R-:W-:Y:S01]  /*a300*/  @!P1 IMAD.X R11, R5, 0x1, R0, P2 ;  /* 0x00000001050b9824 */ /* 0x000fe200010e0600 */
[----:B-1----:R-:W-:-:S04]  /*a310*/  @!P1 IADD3 R8, P2, R2, R6, RZ ;  /* 0x0000000602089210 */ /* 0x002fc80007f5e0ff */
[C---:B------:R-:W-:Y:S01]  /*a320*/  @!P0 IMAD.SHL.U32 R6, R168.reuse, 0x2, RZ ;  /* 0x00000002a8068824 */ /* 0x040fe200078e00ff */
[----:B------:R-:W-:Y:S01]  /*a330*/  ISETP.GE.AND P3, PT, R139, c[0x0][0x27c], PT ;  /* 0x00009f008b007a0c */ /* 0x000fe20003f66270 */
[----:B------:R1:W5:Y:S01]  /*a340*/  @!P1 LD.E.64 R24, [R10.64] ;  /* 0x000000080a189980 */ /* 0x000362000c101b00 */
[----:B------:R-:W-:Y:S01]  /*a350*/  @!P1 IMAD.X R9, R3, 0x1, R0, P2 ;  /* 0x0000000103099824 */ /* 0x000fe200010e0600 */
[----:B------:R-:W-:-:S04]  /*a360*/  @!P0 SHF.L.U64.HI R0, R168, 0x1, R79 ;  /* 0x00000001a8008819 */ /* 0x000fc8000001024f */
[----:B------:R2:W5:Y:S01]  /*a370*/  @!P1 LD.E.64 R26, [R8.64] ;  /* 0x00000008081a9980 */ /* 0x000562000c101b00 */
[----:B------:R-:W-:Y:S01]  /*a380*/  CS2R R30, SRZ ;  /* 0x00000000001e7805 */ /* 0x000fe2000001ff00 */
[----:B------:R-:W-:Y:S01]  /*a390*/  CS2R R32, SRZ ;  /* 0x0000000000207805 */ /* 0x000fe2000001ff00 */
[----:B-1----:R-:W-:-:S05]  /*a3a0*/  @!P0 IADD3 R10, P1, R4, R6, RZ ;  /* 0x00000006040a8210 */ /* 0x002fca0007f3e0ff */
[----:B------:R-:W-:Y:S01]  /*a3b0*/  @!P0 IMAD.X R11, R5, 0x1, R0, P1 ;  /* 0x00000001050b8824 */ /* 0x000fe200008e0600 */
[----:B--2---:R-:W-:Y:S01]  /*a3c0*/  @!P0 IADD3 R8, P1, R2, R6, RZ ;  /* 0x0000000602088210 */ /* 0x004fe20007f3e0ff */
[----:B------:R-:W-:-:S03]  /*a3d0*/  @!P3 IMAD.SHL.U32 R6, R139, 0x2, RZ ;  /* 0x000000028b06b824 */ /* 0x000fc600078e00ff */
[----:B------:R1:W5:Y:S01]  /*a3e0*/  @!P0 LD.E.64 R30, [R10.64] ;  /* 0x000000080a1e8980 */ /* 0x000362000c101b00 */
[----:B------:R-:W-:Y:S01]  /*a3f0*/  @!P0 IMAD.X R9, R3, 0x1, R0, P1 ;  /* 0x0000000103098824 */ /* 0x000fe200008e0600 */
[----:B------:R-:W-:-:S04]  /*a400*/  @!P3 SHF.L.U64.HI R0, R139, 0x1, R78 ;  /* 0x000000018b00b819 */ /* 0x000fc8000001024e */
[----:B------:R2:W5:Y:S01]  /*a410*/  @!P0 LD.E.64 R32, [R8.64] ;  /* 0x0000000808208980 */ /* 0x000562000c101b00 */
[----:B------:R-:W-:Y:S02]  /*a420*/  @!P3 IADD3 R12, P0, R2, R6, RZ ;  /* 0x00000006020cb210 */ /* 0x000fe40007f1e0ff */
[----:B------:R-:W-:-:S03]  /*a430*/  ISETP.GE.AND P1, PT, R164, c[0x0][0x27c], PT ;  /* 0x00009f00a4007a0c */ /* 0x000fc60003f26270 */
[----:B------:R-:W-:Y:S01]  /*a440*/  @!P3 IMAD.X R13, R3, 0x1, R0, P0 ;  /* 0x00000001030db824 */ /* 0x000fe200000e0600 */
[----:B------:R-:W-:Y:S02]  /*a450*/  ISETP.GE.AND P0, PT, R167, c[0x0][0x27c], PT ;  /* 0x00009f00a7007a0c */ /* 0x000fe40003f06270 */
[----:B------:R-:W-:-:S05]  /*a460*/  @!P3 IADD3 R14, P2, R4, R6, RZ ;  /* 0x00000006040eb210 */ /* 0x000fca0007f5e0ff */
[----:B------:R-:W-:Y:S02]  /*a470*/  @!P3 IMAD.X R15, R5, 0x1, R0, P2 ;  /* 0x00000001050fb824 */ /* 0x000fe400010e0600 */
[----:B------:R-:W-:Y:S01]  /*a480*/  @!P1 IMAD.WIDE R18, R164, 0x2, R4 ;  /* 0x00000002a4129825 */ /* 0x000fe200078e0204 */
[----:B-1----:R-:W-:-:S03]  /*a490*/  CS2R R10, SRZ ;  /* 0x00000000000a7805 */ /* 0x002fc6000001ff00 */
[----:B------:R-:W-:Y:S01]  /*a4a0*/  @!P1 IMAD.WIDE R16, R164, 0x2, R2 ;  /* 0x00000002a4109825 */ /* 0x000fe200078e0202 */
[----:B--2---:R-:W-:-:S03]  /*a4b0*/  CS2R R8, SRZ ;  /* 0x0000000000087805 */ /* 0x004fc6000001ff00 */
[C---:B------:R-:W-:Y:S01]  /*a4c0*/  @!P0 IMAD.SHL.U32 R0, R167.reuse, 0x2, RZ ;  /* 0x00000002a7008824 */ /* 0x040fe200078e00ff */
[----:B------:R1:W5:Y:S01]  /*a4d0*/  @!P1 LD.E.64 R10, [R18.64] ;  /* 0x00000008120a9980 */ /* 0x000362000c101b00 */
[----:B------:R-:W-:-:S03]  /*a4e0*/  @!P0 SHF.L.U64.HI R6, R167, 0x1, R75 ;  /* 0x00000001a7068819 */ /* 0x000fc6000001024b */
[----:B------:R1:W5:Y:S01]  /*a4f0*/  @!P1 LD.E.64 R8, [R16.64] ;  /* 0x0000000810089980 */ /* 0x000362000c101b00 */
[----:B------:R-:W-:-:S05]  /*a500*/  @!P0 IADD3 R4, P1, R4, R0, RZ ;  /* 0x0000000004048210 */ /* 0x000fca0007f3e0ff */
[--C-:B------:R-:W-:Y:S01]  /*a510*/  @!P0 IMAD.X R5, R5, 0x1, R6.reuse, P1 ;  /* 0x0000000105058824 */ /* 0x100fe200008e0606 */
[----:B------:R-:W-:Y:S01]  /*a520*/  @!P0 IADD3 R2, P1, R2, R0, RZ ;  /* 0x0000000002028210 */ /* 0x000fe20007f3e0ff */
[----:B------:R-:W-:Y:S01]  /*a530*/  CS2R R36, SRZ ;  /* 0x0000000000247805 */ /* 0x000fe2000001ff00 */
[----:B------:R-:W-:Y:S01]  /*a540*/  CS2R R38, SRZ ;  /* 0x0000000000267805 */ /* 0x000fe2000001ff00 */
[----:B------:R-:W-:Y:S01]  /*a550*/  CS2R R42, SRZ ;  /* 0x00000000002a7805 */ /* 0x000fe2000001ff00 */
[----:B------:R-:W-:Y:S01]  /*a560*/  CS2R R44, SRZ ;  /* 0x00000000002c7805 */ /* 0x000fe2000001ff00 */
[----:B------:R-:W-:Y:S02]  /*a570*/  @!P0 IMAD.X R3, R3, 0x1, R6, P1 ;  /* 0x0000000103038824 */ /* 0x000fe400008e0606 */
[----:B------:R1:W5:Y:S04]  /*a580*/  @!P3 LD.E.64 R36, [R14.64] ;  /* 0x000000080e24b980 */ /* 0x000368000c101b00 */
[----:B------:R1:W5:Y:S04]  /*a590*/  @!P3 LD.E.64 R38, [R12.64] ;  /* 0x000000080c26b980 */ /* 0x000368000c101b00 */
[----:B------:R1:W5:Y:S04]  /*a5a0*/  @!P0 LD.E.64 R42, [R4.64] ;  /* 0x00000008042a8980 */ /* 0x000368000c101b00 */
[----:B------:R1:W5:Y:S02]  /*a5b0*/  @!P0 LD.E.64 R44, [R2.64] ;  /* 0x00000008022c8980 */ /* 0x000364000c101b00 */
.L_x_939:
[----:B--2---:R-:W-:Y:S05]  /*a5c0*/  BSYNC B0 ;  /* 0x0000000000007941 */ /* 0x004fea0003800000 */
.L_x_938:
[----:B------:R-:W-:Y:S01]  /*a5d0*/  IADD3 R0, R28, 0x40, RZ ;  /* 0x000000401c007810 */ /* 0x000fe20007ffe0ff */
[----:B-1---5:R-:W-:Y:S01]  /*a5e0*/  IMAD.MOV.U32 R2, RZ, RZ, R36 ;  /* 0x000000ffff027224 */ /* 0x022fe200078e0024 */
[----:B------:R-:W-:Y:S01]  /*a5f0*/  MOV R6, R8 ;  /* 0x0000000800067202 */ /* 0x000fe20000000f00 */
[----:B---3--:R-:W-:Y:S01]  /*a600*/  IMAD.MOV.U32 R4, RZ, RZ, R42 ;  /* 0x000000ffff047224 */ /* 0x008fe200078e002a */
[----:B------:R-:W-:Y:S01]  /*a610*/  ISETP.GE.AND P0, PT, R0, R34, PT ;  /* 0x000000220000720c */ /* 0x000fe20003f06270 */
[----:B------:R-:W-:Y:S01]  /*a620*/  IMAD.MOV.U32 R0, RZ, RZ, R37 ;  /* 0x000000ffff007224 */ /* 0x000fe200078e0025 */
[----:B----4-:R1:W2:Y:S01]  /*a630*/  SHFL.IDX PT, R5, R35, 0x1, 0x1e1f ;  /* 0x003e1f0023057f89 */ /* 0x0102a200000e0000 */
[----:B------:R-:W-:Y:S01]  /*a640*/  IMAD.MOV.U32 R3, RZ, RZ, R43 ;  /* 0x000000ffff037224 */ /* 0x000fe200078e002b */
[----:B------:R-:W-:Y:S01]  /*a650*/  BSSY B0, `(.L_x_940) ;  /* 0x000006d000007945 */ /* 0x000fe20003800000 */
[----:B------:R-:W-:Y:S01]  /*a660*/  IMAD.MOV.U32 R13, RZ, RZ, R22 ;  /* 0x000000ffff0d7224 */ /* 0x000fe200078e0016 */
[----:B------:R-:W-:Y:S01]  /*a670*/  PRMT R74, R0, 0x5410, R2 ;  /* 0x00005410004a7816 */ /* 0x000fe20000000002 */
[----:B------:R-:W-:Y:S01]  /*a680*/  IMAD.MOV.U32 R2, RZ, RZ, R24 ;  /* 0x000000ffff027224 */ /* 0x000fe200078e0018 */
[----:B------:R-:W-:Y:S01]  /*a690*/  PRMT R77, R3, 0x5410, R4 ;  /* 0x00005410034d7816 */ /* 0x000fe20000000004 */
[----:B------:R-:W-:Y:S01]  /*a6a0*/  IMAD.MOV.U32 R0, RZ, RZ, R25 ;  /* 0x000000ffff007224 */ /* 0x000fe200078e0019 */
[----:B------:R-:W-:Y:S01]  /*a6b0*/  MOV R4, R30 ;  /* 0x0000001e00047202 */ /* 0x000fe20000000f00 */
[----:B------:R-:W-:Y:S01]  /*a6c0*/  IMAD.MOV.U32 R3, RZ, RZ, R31 ;  /* 0x000000ffff037224 */ /* 0x000fe200078e001f */
[----:B------:R-:W-:Y:S01]  /*a6d0*/  CS2R R58, SRZ ;  /* 0x00000000003a7805 */ /* 0x000fe2000001ff00 */
[----:B------:R-:W-:Y:S01]  /*a6e0*/  IMAD.MOV.U32 R12, RZ, RZ, R23 ;  /* 0x000000ffff0c7224 */ /* 0x000fe200078e0017 */
[----:B------:R-:W-:Y:S01]  /*a6f0*/  PRMT R70, R0, 0x5410, R2 ;  /* 0x0000541000467816 */ /* 0x000fe20000000002 */
[----:B------:R-:W-:Y:S01]  /*a700*/  IMAD.MOV.U32 R2, RZ, RZ, R10 ;  /* 0x000000ffff027224 */ /* 0x000fe200078e000a */
[----:B------:R-:W-:Y:S01]  /*a710*/  PRMT R72, R3, 0x5410, R4 ;  /* 0x0000541003487816 */ /* 0x000fe20000000004 */
[----:B------:R-:W-:Y:S01]  /*a720*/  IMAD.MOV.U32 R0, RZ, RZ, R11 ;  /* 0x000000ffff007224 */ /* 0x000fe200078e000b */
[----:B------:R-:W-:Y:S01]  /*a730*/  MOV R4, R20 ;  /* 0x0000001400047202 */ /* 0x000fe20000000f00 */
[----:B------:R-:W-:Y:S01]  /*a740*/  IMAD.MOV.U32 R3, RZ, RZ, R21 ;  /* 0x000000ffff037224 */ /* 0x000fe200078e0015 */
[----:B------:R-:W-:Y:S01]  /*a750*/  PRMT R67, R12, 0x5410, R13 ;  /* 0x000054100c437816 */ /* 0x000fe2000000000d */
[----:B------:R-:W-:Y:S01]  /*a760*/  CS2R R54, SRZ ;  /* 0x0000000000367805 */ /* 0x000fe2000001ff00 */
[----:B------:R-:W-:Y:S01]  /*a770*/  PRMT R66, R0, 0x5410, R2 ;  /* 0x0000541000427816 */ /* 0x000fe20000000002 */
[----:B------:R-:W-:Y:S01]  /*a780*/  IMAD.MOV.U32 R2, RZ, RZ, R38 ;  /* 0x000000ffff027224 */ /* 0x000fe200078e0026 */
[----:B------:R-:W-:Y:S01]  /*a790*/  PRMT R68, R3, 0x5410, R4 ;  /* 0x0000541003447816 */ /* 0x000fe20000000004 */
[----:B------:R-:W-:Y:S01]  /*a7a0*/  IMAD.MOV.U32 R0, RZ, RZ, R39 ;  /* 0x000000ffff007224 */ /* 0x000fe200078e0027 */
[----:B------:R-:W-:Y:S01]  /*a7b0*/  MOV R4, R44 ;  /* 0x0000002c00047202 */ /* 0x000fe20000000f00 */
[----:B------:R-:W-:Y:S01]  /*a7c0*/  IMAD.MOV.U32 R3, RZ, RZ, R45 ;  /* 0x000000ffff037224 */ /* 0x000fe200078e002d */
[----:B------:R-:W-:Y:S01]  /*a7d0*/  CS2R R50, SRZ ;  /* 0x0000000000327805 */ /* 0x000fe2000001ff00 */
[----:B------:R-:W-:Y:S01]  /*a7e0*/  CS2R R46, SRZ ;  /* 0x00000000002e7805 */ /* 0x000fe2000001ff00 */
[----:B------:R-:W-:Y:S01]  /*a7f0*/  PRMT R73, R0, 0x5410, R2 ;  /* 0x0000541000497816 */ /* 0x000fe20000000002 */
[----:B------:R-:W-:Y:S01]  /*a800*/  IMAD.MOV.U32 R2, RZ, RZ, R26 ;  /* 0x000000ffff027224 */ /* 0x000fe200078e001a */
[----:B------:R-:W-:Y:S01]  /*a810*/  PRMT R76, R3, 0x5410, R4 ;  /* 0x00005410034c7816 */ /* 0x000fe20000000004 */
[----:B------:R-:W-:Y:S01]  /*a820*/  IMAD.MOV.U32 R3, RZ, RZ, R33 ;  /* 0x000000ffff037224 */ /* 0x000fe200078e0021 */
[----:B------:R-:W-:Y:S01]  /*a830*/  MOV R0, R27 ;  /* 0x0000001b00007202 */ /* 0x000fe20000000f00 */
[----:B------:R-:W-:Y:S01]  /*a840*/  CS2R R62, SRZ ;  /* 0x00000000003e7805 */ /* 0x000fe2000001ff00 */
[----:B------:R-:W-:Y:S01]  /*a850*/  MOV R4, R32 ;  /* 0x0000002000047202 */ /* 0x000fe20000000f00 */
[----:B------:R-:W-:Y:S01]  /*a860*/  CS2R R60, SRZ ;  /* 0x00000000003c7805 */ /* 0x000fe2000001ff00 */
[----:B------:R-:W-:Y:S01]  /*a870*/  PRMT R69, R0, 0x5410, R2 ;  /* 0x0000541000457816 */ /* 0x000fe20000000002 */
[----:B------:R-:W-:Y:S01]  /*a880*/  IMAD.MOV.U32 R0, RZ, RZ, R9 ;  /* 0x000000ffff007224 */ /* 0x000fe200078e0009 */
[----:B------:R-:W-:Y:S01]  /*a890*/  PRMT R71, R3, 0x5410, R4 ;  /* 0x0000541003477816 */ /* 0x000fe20000000004 */
[----:B------:R-:W3:Y:S01]  /*a8a0*/  SHFL.IDX PT, R2, R41, 0x1, 0x1e1f ;  /* 0x003e1f0029027f89 */ /* 0x000ee200000e0000 */
[----:B------:R-:W-:Y:S01]  /*a8b0*/  CS2R R56, SRZ ;  /* 0x0000000000387805 */ /* 0x000fe2000001ff00 */
[----:B------:R-:W-:Y:S01]  /*a8c0*/  CS2R R52, SRZ ;  /* 0x0000000000347805 */ /* 0x000fe2000001ff00 */
[----:B-1----:R-:W-:Y:S01]  /*a8d0*/  PRMT R35, R0, 0x5410, R6 ;  /* 0x0000541000237816 */ /* 0x002fe20000000006 */
[----:B------:R1:W4:Y:S01]  /*a8e0*/  SHFL.IDX PT, R4, R40, 0x1, 0x1e1f ;  /* 0x003e1f0028047f89 */ /* 0x00032200000e0000 */
[----:B------:R-:W-:-:S03]  /*a8f0*/  CS2R R48, SRZ ;  /* 0x0000000000307805 */ /* 0x000fc6000001ff00 */
[----:B------:R2:W3:Y:S01]  /*a900*/  SHFL.IDX PT, R3, R29, 0x1, 0x1e1f ;  /* 0x003e1f001d037f89 */ /* 0x0004e200000e0000 */
[----:B-1----:R-:W-:Y:S01]  /*a910*/  CS2R R40, SRZ ;  /* 0x0000000000287805 */ /* 0x002fe2000001ff00 */
[----:B--2---:R-:W-:Y:S01]  /*a920*/  CS2R R28, SRZ ;  /* 0x00000000001c7805 */ /* 0x004fe2000001ff00 */
[----:B------:R-:W-:Y:S05]  /*a930*/  @P0 BRA `(.L_x_941) ;  /* 0x000003e000000947 */ /* 0x000fea0003800000 */
[----:B---34-:R-:W-:Y:S01]  /*a940*/  ISETP.GE.AND P0, PT, R169, c[0x0][0x27c], PT ;  /* 0x00009f00a9007a0c */ /* 0x018fe20003f06270 */
[----:B------:R-:W-:Y:S01]  /*a950*/  CS2R R46, SRZ ;  /* 0x00000000002e7805 */ /* 0x000fe2000001ff00 */
[----:B------:R-:W-:Y:S01]  /*a960*/  ISETP.GE.AND P1, PT, R166, c[0x0][0x27c], PT ;  /* 0x00009f00a6007a0c */ /* 0x000fe20003f26270 */
[----:B------:R-:W-:-:S10]  /*a970*/  CS2R R48, SRZ ;  /* 0x0000000000307805 */ /* 0x000fd4000001ff00 */
[C---:B------:R-:W-:Y:S01]  /*a980*/  @!P0 IMAD.SHL.U32 R0, R169.reuse, 0x2, RZ ;  /* 0x00000002a9008824 */ /* 0x040fe200078e00ff */
[----:B------:R-:W-:-:S04]  /*a990*/  @!P0 SHF.L.U64.HI R6, R169, 0x1, R81 ;  /* 0x00000001a9068819 */ /* 0x000fc80000010251 */
[----:B------:R-:W-:-:S05]  /*a9a0*/  @!P0 IADD3 R14, P2, R4, R0, RZ ;  /* 0x00000000040e8210 */ /* 0x000fca0007f5e0ff */
[----:B------:R-:W-:Y:S01]  /*a9b0*/  @!P0 IMAD.X R15, R5, 0x1, R6, P2 ;  /* 0x00000001050f8824 */ /* 0x000fe200010e0606 */
[----:B------:R-:W-:Y:S01]  /*a9c0*/  @!P0 IADD3 R12, P2, R2, R0, RZ ;  /* 0x00000000020c8210 */ /* 0x000fe20007f5e0ff */
[----:B------:R-:W-:-:S03]  /*a9d0*/  @!P1 IMAD.SHL.U32 R0, R166, 0x2, RZ ;  /* 0x00000002a6009824 */ /* 0x000fc600078e00ff */
[----:B------:R1:W5:Y:S01]  /*a9e0*/  @!P0 LD.E.64 R46, [R14.64] ;  /* 0x000000080e2e8980 */ /* 0x000362000c101b00 */
[----:B------:R-:W-:Y:S01]  /*a9f0*/  @!P0 IMAD.X R13, R3, 0x1, R6, P2 ;  /* 0x00000001030d8824 */ /* 0x000fe200010e0606 */
[----:B------:R-:W-:-:S04]  /*aa00*/  @!P1 SHF.L.U64.HI R6, R166, 0x1, R80 ;  /* 0x00000001a6069819 */ /* 0x000fc80000010250 */
[----:B------:R2:W5:Y:S01]  /*aa10*/  @!P0 LD.E.64 R48, [R12.64] ;  /* 0x000000080c308980 */ /* 0x000562000c101b00 */
[----:B------:R-:W-:Y:S01]  /*aa20*/  ISETP.GE.AND P0, PT, R168, c[0x0][0x27c], PT ;  /* 0x00009f00a8007a0c */ /* 0x000fe20003f06270 */
[----:B------:R-:W-:Y:S01]  /*aa30*/  CS2R R50, SRZ ;  /* 0x0000000000327805 */ /* 0x000fe2000001ff00 */
[----:B------:R-:W-:Y:S01]  /*aa40*/  CS2R R52, SRZ ;  /* 0x0000000000347805 */ /* 0x000fe2000001ff00 */
[----:B-1----:R-:W-:-:S05]  /*aa50*/  @!P1 IADD3 R14, P2, R4, R0, RZ ;  /* 0x00000000040e9210 */ /* 0x002fca0007f5e0ff */
[----:B------:R-:W-:Y:S01]  /*aa60*/  @!P1 IMAD.X R15, R5, 0x1, R6, P2 ;  /* 0x00000001050f9824 */ /* 0x000fe200010e0606 */
[----:B--2---:R-:W-:-:S04]  /*aa70*/  @!P1 IADD3 R12, P2, R2, R0, RZ ;  /* 0x00000000020c9210 */ /* 0x004fc80007f5e0ff */
[C---:B------:R-:W-:Y:S01]  /*aa80*/  @!P0 IMAD.SHL.U32 R0, R168.reuse, 0x2, RZ ;  /* 0x00000002a8008824 */ /* 0x040fe200078e00ff */
[----:B------:R-:W-:Y:S01]  /*aa90*/  ISETP.GE.AND P3, PT, R139, c[0x0][0x27c], PT ;  /* 0x00009f008b007a0c */ /* 0x000fe20003f66270 */
[----:B------:R1:W5:Y:S01]  /*aaa0*/  @!P1 LD.E.64 R50, [R14.64] ;  /* 0x000000080e329980 */ /* 0x000362000c101b00 */
[----:B------:R-:W-:Y:S01]  /*aab0*/  @!P1 IMAD.X R13, R3, 0x1, R6, P2 ;  /* 0x00000001030d9824 */ /* 0x000fe200010e0606 */
[----:B------:R-:W-:-:S04]  /*aac0*/  @!P0 SHF.L.U64.HI R6, R168, 0x1, R79 ;  /* 0x00000001a8068819 */ /* 0x000fc8000001024f */
[----:B------:R2:W5:Y:S01]  /*aad0*/  @!P1 LD.E.64 R52, [R12.64] ;  /* 0x000000080c349980 */ /* 0x000562000c101b00 */
[----:B------:R-:W-:Y:S01]  /*aae0*/  CS2R R54, SRZ ;  /* 0x0000000000367805 */ /* 0x000fe2000001ff00 */
[----:B------:R-:W-:-:S04]  /*aaf0*/  CS2R R56, SRZ ;  /* 0x0000000000387805 */ /* 0x000fc8000001ff00 */
[----:B------:R-:W-:Y:S01]  /*ab00*/  @!P3 IMAD.SHL.U32 R16, R139, 0x2, RZ ;  /* 0x000000028b10b824 */ /* 0x000fe200078e00ff */
[----:B-1----:R-:W-:-:S05]  /*ab10*/  @!P0 IADD3 R14, P1, R4, R0, RZ ;  /* 0x00000000040e8210 */ /* 0x002fca0007f3e0ff */
[----:B------:R-:W-:Y:S01]  /*ab20*/  @!P0 IMAD.X R15, R5, 0x1, R6, P1 ;  /* 0x00000001050f8824 */ /* 0x000fe200008e0606 */
[----:B--2---:R-:W-:-:S04]  /*ab30*/  @!P0 IADD3 R12, P1, R2, R0, RZ ;  /* 0x00000000020c8210 */ /* 0x004fc80007f3e0ff */
[----:B------:R1:W5:Y:S01]  /*ab40*/  @!P0 LD.E.64 R54, [R14.64] ;  /* 0x000000080e368980 */ /* 0x000362000c101b00 */
[----:B------:R-:W-:Y:S01]  /*ab50*/  @!P0 IMAD.X R13, R3, 0x1, R6, P1 ;  /* 0x00000001030d8824 */ /* 0x000fe200008e0606 */
[----:B------:R-:W-:-:S04]  /*ab60*/  @!P3 SHF.L.U64.HI R0, R139, 0x1, R78 ;  /* 0x000000018b00b819 */ /* 0x000fc8000001024e */
[----:B------:R2:W5:Y:S01]  /*ab70*/  @!P0 LD.E.64 R56, [R12.64] ;  /* 0x000000080c388980 */ /* 0x000562000c101b00 */
[----:B------:R-:W-:Y:S01]  /*ab80*/  ISETP.GE.AND P1, PT, R164, c[0x0][0x27c], PT ;  /* 0x00009f00a4007a0c */ /* 0x000fe20003f26270 */
[----:B------:R-:W-:Y:S01]  /*ab90*/  CS2R R28, SRZ ;  /* 0x00000000001c7805 */ /* 0x000fe2000001ff00 */
[----:B------:R-:W-:Y:S01]  /*aba0*/  CS2R R40, SRZ ;  /* 0x0000000000287805 */ /* 0x000fe2000001ff00 */
[----:B--2---:R-:W-:-:S05]  /*abb0*/  @!P3 IADD3 R12, P0, R2, R16, RZ ;  /* 0x00000010020cb210 */ /* 0x004fca0007f1e0ff */
[----:B------:R-:W-:Y:S01]  /*abc0*/  @!P3 IMAD.X R13, R3, 0x1, R0, P0 ;  /* 0x00000001030db824 */ /* 0x000fe200000e0600 */
[----:B------:R-:W-:Y:S02]  /*abd0*/  ISETP.GE.AND P0, PT, R167, c[0x0][0x27c], PT ;  /* 0x00009f00a7007a0c */ /* 0x000fe40003f06270 */
[----:B-1----:R-:W-:Y:S02]  /*abe0*/  @!P3 IADD3 R14, P2, R4, R16, RZ ;  /* 0x00000010040eb210 */ /* 0x002fe40007f5e0ff */
[----:B------:R-:W-:-:S04]  /*abf0*/  @!P1 IMAD.WIDE R18, R164, 0x2, R4 ;  /* 0x00000002a4129825 */ /* 0x000fc800078e0204 */
[----:B------:R-:W-:Y:S01]  /*ac00*/  @!P3 IMAD.X R15, R5, 0x1, R0, P2 ;  /* 0x00000001050fb824 */ /* 0x000fe200010e0600 */
[----:B------:R1:W5:Y:S01]  /*ac10*/  @!P1 LD.E.64 R28, [R18.64] ;  /* 0x00000008121c9980 */ /* 0x000362000c101b00 */
[----:B------:R-:W-:-:S04]  /*ac20*/  @!P1 IMAD.WIDE R16, R164, 0x2, R2 ;  /* 0x00000002a4109825 */ /* 0x000fc800078e0202 */
[C---:B------:R-:W-:Y:S01]  /*ac30*/  @!P0 IMAD.SHL.U32 R0, R167.reuse, 0x2, RZ ;  /* 0x00000002a7008824 */ /* 0x040fe200078e00ff */
[----:B------:R1:W5:Y:S01]  /*ac40*/  @!P1 LD.E.64 R40, [R16.64] ;  /* 0x0000000810289980 */ /* 0x000362000c101b00 */
[----:B------:R-:W-:-:S03]  /*ac50*/  @!P0 SHF.L.U64.HI R6, R167, 0x1, R75 ;  /* 0x00000001a7068819 */ /* 0x000fc6000001024b */
        /* <DEDUP_REMOVED lines=12> */
.L_x_941:
[----:B---34-:R-:W-:Y:S05]  /*ad20*/  BSYNC B0 ;  /* 0x0000000000007941 */ /* 0x018fea0003800000 */
.L_x_940:
[----:B-----5:R-:W-:Y:S01]  /*ad30*/  IMAD.MOV.U32 R0, RZ, RZ, R64 ;  /* 0x000000ffff007224 */ /* 0x020fe200078e0040 */
[----:B------:R-:W-:-:S04]  /*ad40*/  DEPBAR.LE SB0, 0x1 ;  /* 0x000080400000791a */ /* 0x000fc80000000000 */
[----:B-1----:R-:W-:Y:S01]  /*ad50*/  IMAD.MOV.U32 R4, RZ, RZ, R65 ;  /* 0x000000ffff047224 */ /* 0x002fe200078e0041 */
[----:B------:R-:W-:Y:S01]  /*ad60*/  BSSY B1, `(.L_x_942) ;  /* 0x000015c000017945 */ /* 0x000fe20003800000 */
[----:B------:R-:W-:Y:S02]  /*ad70*/  IMAD.MOV.U32 R3, RZ, RZ, R58 ;  /* 0x000000ffff037224 */ /* 0x000fe400078e003a */
[----:B------:R-:W-:Y:S01]  /*ad80*/  IMAD.MOV.U32 R2, RZ, RZ, R59 ;  /* 0x000000ffff027224 */ /* 0x000fe200078e003b */
[----:B------:R-:W-:Y:S01]  /*ad90*/  PRMT R87, R4, 0x5410, R0 ;  /* 0x0000541004577816 */ /* 0x000fe20000000000 */
[----:B------:R-:W-:Y:S01]  /*ada0*/  IMAD.MOV.U32 R0, RZ, RZ, R54 ;  /* 0x000000ffff007224 */ /* 0x000fe200078e0036 */
[----:B------:R-:W-:Y:S02]  /*adb0*/  MOV R4, R55 ;  /* 0x0000003700047202 */ /* 0x000fe40000000f00 */
[----:B------:R-:W-:Y:S01]  /*adc0*/  PRMT R85, R2, 0x5410, R3 ;  /* 0x0000541002557816 */ /* 0x000fe20000000003 */
[----:B------:R-:W-:Y:S01]  /*add0*/  IMAD.MOV.U32 R3, RZ, RZ, R50 ;  /* 0x000000ffff037224 */ /* 0x000fe200078e0032 */
[----:B------:R-:W-:Y:S01]  /*ade0*/  PRMT R83, R83, 0x5410, R0 ;  /* 0x0000541053537816 */ /* 0x000fe20000000000 */
[----:B------:R-:W-:-:S02]  /*adf0*/  IMAD.MOV.U32 R0, RZ, RZ, R46 ;  /* 0x000000ffff007224 */ /* 0x000fc400078e002e */
[----:B------:R-:W-:Y:S01]  /*ae00*/  IMAD.MOV.U32 R2, RZ, RZ, R51 ;  /* 0x000000ffff027224 */ /* 0x000fe200078e0033 */
[----:B------:R-:W-:Y:S01]  /*ae10*/  PRMT R83, R4, 0x7610, R83 ;  /* 0x0000761004537816 */ /* 0x000fe20000000053 */
        /* <DEDUP_REMOVED lines=9> */
[----:B------:R-:W-:-:S02]  /*aeb0*/  MOV R3, R28 ;  /* 0x0000001c00037202 */ /* 0x000fc40000000f00 */
[----:B------:R-:W-:Y:S01]  /*aec0*/  PRMT R86, R4, 0x7610, R86 ;  /* 0x0000761004567816 */ /* 0x000fe20000000056 */
[----:B------:R-:W-:Y:S01]  /*aed0*/  IMAD.IADD R4, R34, 0x1, -R106 ;  /* 0x0000000122047824 */ /* 0x000fe200078e0a6a */
[----:B------:R-:W-:Y:S01]  /*aee0*/  PRMT R75, R2, 0x5410, R3 ;  /* 0x00005410024b7816 */ /* 0x000fe20000000003 */
[----:B------:R-:W-:Y:S01]  /*aef0*/  IMAD.MOV.U32 R2, RZ, RZ, R61 ;  /* 0x000000ffff027224 */ /* 0x000fe200078e003d */
[----:B------:R-:W-:Y:S02]  /*af00*/  MOV R3, R60 ;  /* 0x0000003c00037202 */ /* 0x000fe40000000f00 */
[----:B------:R-:W-:Y:S01]  /*af10*/  IMNMX R19, R4, 0x80, PT ;  /* 0x0000008004137817 */ /* 0x000fe20003800200 */
[----:B------:R-:W-:Y:S01]  /*af20*/  IMAD.MOV.U32 R4, RZ, RZ, R48 ;  /* 0x000000ffff047224 */ /* 0x000fe200078e0030 */
[----:B------:R-:W-:Y:S01]  /*af30*/  PRMT R82, R82, 0x5410, R0 ;  /* 0x0000541052527816 */ /* 0x000fe20000000000 */
[----:B------:R-:W-:Y:S01]  /*af40*/  IMAD.MOV.U32 R0, RZ, RZ, R53 ;  /* 0x000000ffff007224 */ /* 0x000fe200078e0035 */
[----:B------:R-:W-:Y:S01]  /*af50*/  BAR.SYNC.DEFER_BLOCKING 0x0 ;  /* 0x0000000000007b1d */ /* 0x000fe20000010000 */
[----:B------:R-:W-:-:S02]  /*af60*/  ISETP.GE.AND P0, PT, R138, R19, PT ;  /* 0x000000138a00720c */ /* 0x000fc40003f06270 */
[----:B------:R-:W-:Y:S01]  /*af70*/  PRMT R84, R2, 0x5410, R3 ;  /* 0x0000541002547816 */ /* 0x000fe20000000003 */
[----:B------:R-:W-:Y:S01]  /*af80*/  IMAD.MOV.U32 R3, RZ, RZ, R57 ;  /* 0x000000ffff037224 */ /* 0x000fe200078e0039 */
[----:B------:R-:W-:-:S04]  /*af90*/  MOV R2, R52 ;  /* 0x0000003400027202 */ /* 0x000fc80000000f00 */
[----:B------:R-:W-:Y:S01]  /*afa0*/  PRMT R80, R0, 0x5410, R2 ;  /* 0x0000541000507816 */ /* 0x000fe20000000002 */
[----:B------:R-:W-:Y:S01]  /*afb0*/  IMAD.MOV.U32 R2, RZ, RZ, R40 ;  /* 0x000000ffff027224 */ /* 0x000fe200078e0028 */
[----:B------:R-:W-:Y:S01]  /*afc0*/  PRMT R82, R3, 0x7610, R82 ;  /* 0x0000761003527816 */ /* 0x000fe20000000052 */
[----:B------:R-:W-:Y:S01]  /*afd0*/  IMAD.MOV.U32 R0, RZ, RZ, R41 ;  /* 0x000000ffff007224 */ /* 0x000fe200078e0029 */
[----:B------:R-:W-:-:S04]  /*afe0*/  MOV R3, R49 ;  /* 0x0000003100037202 */ /* 0x000fc80000000f00 */
[----:B------:R-:W-:Y:S02]  /*aff0*/  PRMT R78, R3, 0x5410, R4 ;  /* 0x00005410034e7816 */ /* 0x000fe40000000004 */
[----:B------:R-:W-:Y:S01]  /*b000*/  PRMT R34, R0, 0x5410, R2 ;  /* 0x0000541000227816 */ /* 0x000fe20000000002 */
[----:B------:R-:W-:Y:S05]  /*b010*/  @P0 BRA `(.L_x_943) ;  /* 0x0000130000000947 */ /* 0x000fea0003800000 */
[----:B------:R-:W-:Y:S01]  /*b020*/  ISETP.GE.AND P0, PT, R164, c[0x0][0x27c], PT ;  /* 0x00009f00a4007a0c */ /* 0x000fe20003f06270 */
[----:B------:R-:W-:-:S12]  /*b030*/  BSSY B0, `(.L_x_944) ;  /* 0x0000031000007945 */ /* 0x000fd80003800000 */
[----:B------:R-:W-:Y:S05]  /*b040*/  @P0 BRA `(.L_x_945) ;  /* 0x000002f000000947 */ /* 0x000fea0003800000 */
[----:B------:R-:W2:Y:S01]  /*b050*/  LDL R89, [R1+0xc] ;  /* 0x00000c0001597983 */ /* 0x000ea20000100800 */
[----:B------:R-:W-:Y:S02]  /*b060*/  SHF.R.U32.HI R0, RZ, 0x10, R11 ;  /* 0x00000010ff007819 */ /* 0x000fe4000001160b */
[----:B------:R-:W-:Y:S02]  /*b070*/  SHF.R.U32.HI R2, RZ, 0x10, R9 ;  /* 0x00000010ff027819 */ /* 0x000fe40000011609 */
[----:B------:R-:W-:Y:S02]  /*b080*/  PRMT R6, R66, 0x5410, R0 ;  /* 0x0000541042067816 */ /* 0x000fe40000000000 */
[----:B------:R-:W-:Y:S02]  /*b090*/  PRMT R0, R35, 0x5410, R2 ;  /* 0x0000541023007816 */ /* 0x000fe40000000002 */
[----:B------:R-:W-:Y:S02]  /*b0a0*/  SHF.R.U64 R3, R10, 0x10, R11 ;  /* 0x000000100a037819 */ /* 0x000fe4000000120b */
[----:B------:R-:W-:-:S02]  /*b0b0*/  SHF.R.U64 R4, R8, 0x10, R9 ;  /* 0x0000001008047819 */ /* 0x000fc40000001209 */
[----:B------:R-:W-:Y:S02]  /*b0c0*/  LOP3.LUT R18, R0, 0xffff0000, RZ, 0xc0, !PT ;  /* 0xffff000000127812 */ /* 0x000fe400078ec0ff */
[----:B------:R-:W-:Y:S02]  /*b0d0*/  PRMT R9, R35, 0x5432, R4 ;  /* 0x0000543223097816 */ /* 0x000fe40000000004 */
[----:B------:R-:W-:Y:S02]  /*b0e0*/  PRMT R10, R66, 0x5432, R3 ;  /* 0x00005432420a7816 */ /* 0x000fe40000000003 */
[----:B------:R-:W-:Y:S01]  /*b0f0*/  LOP3.LUT R17, R6, 0xffff0000, RZ, 0xc0, !PT ;  /* 0xffff000006117812 */ /* 0x000fe200078ec0ff */
[----:B--2---:R-:W1:Y:S02]  /*b100*/  LDS.128 R12, [R89+0x4800] ;  /* 0x00480000590c7984 */ /* 0x004e640000000c00 */
[C---:B-1----:R-:W-:Y:S01]  /*b110*/  LOP3.LUT R8, R14.reuse, 0xffff0000, RZ, 0xc0, !PT ;  /* 0xffff00000e087812 */ /* 0x042fe200078ec0ff */
[C---:B------:R-:W-:Y:S01]  /*b120*/  IMAD.U32 R11, R15.reuse, 0x10000, RZ ;  /* 0x000100000f0b7824 */ /* 0x040fe200078e00ff */
[----:B------:R-:W-:Y:S01]  /*b130*/  LOP3.LUT R2, R15, 0xffff0000, RZ, 0xc0, !PT ;  /* 0xffff00000f027812 */ /* 0x000fe200078ec0ff */
[----:B------:R-:W-:Y:S01]  /*b140*/  IMAD.U32 R16, R14, 0x10000, RZ ;  /* 0x000100000e107824 */ /* 0x000fe200078e00ff */
[----:B------:R-:W-:Y:S01]  /*b150*/  SHF.L.U32 R5, R12, 0x10, RZ ;  /* 0x000000100c057819 */ /* 0x000fe200000006ff */
[----:B------:R-:W-:Y:S01]  /*b160*/  IMAD.U32 R15, R0, 0x10000, RZ ;  /* 0x00010000000f7824 */ /* 0x000fe200078e00ff */
[----:B------:R-:W-:Y:S01]  /*b170*/  LOP3.LUT R4, R12, 0xffff0000, RZ, 0xc0, !PT ;  /* 0xffff00000c047812 */ /* 0x000fe200078ec0ff */
[----:B------:R-:W-:Y:S01]  /*b180*/  IMAD.U32 R14, R6, 0x10000, RZ ;  /* 0x00010000060e7824 */ /* 0x000fe200078e00ff */
[C---:B------:R-:W-:Y:S01]  /*b190*/  SHF.L.U32 R3, R13.reuse, 0x10, RZ ;  /* 0x000000100d037819 */ /* 0x040fe200000006ff */
[C---:B------:R-:W-:Y:S01]  /*b1a0*/  FMUL.FTZ R12, R8.reuse, R15 ;  /* 0x0000000f080c7220 */ /* 0x040fe20000410000 */
[----:B------:R-:W-:Y:S01]  /*b1b0*/  LOP3.LUT R0, R13, 0xffff0000, RZ, 0xc0, !PT ;  /* 0xffff00000d007812 */ /* 0x000fe200078ec0ff */
[----:B------:R-:W-:-:S02]  /*b1c0*/  FMUL.FTZ R8, R8, R14 ;  /* 0x0000000e08087220 */ /* 0x000fc40000410000 */
[----:B------:R-:W-:Y:S01]  /*b1d0*/  FFMA.FTZ R13, R16, R14, -R12 ;  /* 0x0000000e100d7223 */ /* 0x000fe2000001080c */
[----:B------:R-:W-:Y:S01]  /*b1e0*/  SHF.L.U32 R14, R10, 0x10, RZ ;  /* 0x000000100a0e7819 */ /* 0x000fe200000006ff */
[----:B------:R-:W-:Y:S01]  /*b1f0*/  FFMA.FTZ R12, R16, R15, R8 ;  /* 0x0000000f100c7223 */ /* 0x000fe20000010008 */
[----:B------:R-:W-:Y:S01]  /*b200*/  LOP3.LUT R10, R10, 0xffff0000, RZ, 0xc0, !PT ;  /* 0xffff00000a0a7812 */ /* 0x000fe200078ec0ff */
[C---:B------:R-:W-:Y:S02]  /*b210*/  FMUL.FTZ R6, R2.reuse, R18 ;  /* 0x0000001202067220 */ /* 0x040fe40000410000 */
[C---:B------:R-:W-:Y:S01]  /*b220*/  IMAD.U32 R15, R9.reuse, 0x10000, RZ ;  /* 0x00010000090f7824 */ /* 0x040fe200078e00ff */
[----:B------:R-:W-:Y:S01]  /*b230*/  LOP3.LUT R9, R9, 0xffff0000, RZ, 0xc0, !PT ;  /* 0xffff000009097812 */ /* 0x000fe200078ec0ff */
[-C--:B------:R-:W-:Y:S02]  /*b240*/  FMUL.FTZ R2, R2, R17.reuse ;  /* 0x0000001102027220 */ /* 0x080fe40000410000 */
[----:B------:R-:W-:-:S02]  /*b250*/  FFMA.FTZ R8, R11, R17, -R6 ;  /* 0x000000110b087223 */ /* 0x000fc40000010806 */
[----:B------:R-:W-:Y:S02]  /*b260*/  FFMA.FTZ R11, R11, R18, R2 ;  /* 0x000000120b0b7223 */ /* 0x000fe40000010002 */
[----:B------:R-:W-:Y:S02]  /*b270*/  FMUL.FTZ R6, R4, R15 ;  /* 0x0000000f04067220 */ /* 0x000fe40000410000 */
[----:B------:R-:W-:Y:S01]  /*b280*/  FMUL.FTZ R2, R0, R9 ;  /* 0x0000000900027220 */ /* 0x000fe20000410000 */
[----:B------:R-:W-:Y:S01]  /*b290*/  F2FP.BF16.PACK_AB R11, R11, R8 ;  /* 0x000000080b0b723e */ /* 0x000fe200000010ff */
[----:B------:R-:W-:Y:S02]  /*b2a0*/  FMUL.FTZ R4, R4, R14 ;  /* 0x0000000e04047220 */ /* 0x000fe40000410000 */
[----:B------:R-:W-:Y:S02]  /*b2b0*/  FMUL.FTZ R0, R0, R10 ;  /* 0x0000000a00007220 */ /* 0x000fe40000410000 */
[----:B------:R-:W-:-:S02]  /*b2c0*/  FFMA.FTZ R6, R5, R14, -R6 ;  /* 0x0000000e05067223 */ /* 0x000fc40000010806 */
[----:B------:R-:W-:Y:S02]  /*b2d0*/  FFMA.FTZ R4, R5, R15, R4 ;  /* 0x0000000f05047223 */ /* 0x000fe40000010004 */
[C---:B------:R-:W-:Y:S01]  /*b2e0*/  FFMA.FTZ R2, R3.reuse, R10, -R2 ;  /* 0x0000000a03027223 */ /* 0x040fe20000010802 */
[----:B------:R-:W-:Y:S01]  /*b2f0*/  F2FP.BF16.PACK_AB R10, R12, R13 ;  /* 0x0000000d0c0a723e */ /* 0x000fe200000010ff */
[----:B------:R-:W-:Y:S01]  /*b300*/  FFMA.FTZ R0, R3, R9, R0 ;  /* 0x0000000903007223 */ /* 0x000fe20000010000 */
[----:B------:R-:W-:-:S04]  /*b310*/  F2FP.BF16.PACK_AB R8, R4, R6 ;  /* 0x000000060408723e */ /* 0x000fc800000010ff */
[----:B------:R-:W-:-:S05]  /*b320*/  F2FP.BF16.PACK_AB R9, R0, R2 ;  /* 0x000000020009723e */ /* 0x000fca00000010ff */
[----:B------:R1:W-:Y:S02]  /*b330*/  STS.128 [R89+0x4800], R8 ;  /* 0x0048000859007388 */ /* 0x0003e40000000c00 */
.L_x_945:
[----:B------:R-:W-:Y:S05]  /*b340*/  BSYNC B0 ;  /* 0x0000000000007941 */ /* 0x000fea0003800000 */
.L_x_944:
[----:B------:R-:W-:Y:S01]  /*b350*/  ISETP.GE.AND P0, PT, R169, c[0x0][0x27c], PT ;  /* 0x00009f00a9007a0c */ /* 0x000fe20003f06270 */
[----:B------:R-:W-:-:S12]  /*b360*/  BSSY B0, `(.L_x_946) ;  /* 0x0000031000007945 */ /* 0x000fd80003800000 */
[----:B------:R-:W-:Y:S05]  /*b370*/  @P0 BRA `(.L_x_947) ;  /* 0x000002f000000947 */ /* 0x000fea0003800000 */
[----:B------:R-:W2:Y:S01]  /*b380*/  LDL R35, [R1+0x10] ;  /* 0x0000100001237983 */ /* 0x000ea20000100800 */
[----:B------:R-:W-:Y:S02]  /*b390*/  SHF.R.U64 R0, R20, 0x10, R21 ;  /* 0x0000001014007819 */ /* 0x000fe40000001215 */
[----:B------:R-:W-:Y:S02]  /*b3a0*/  SHF.R.U32.HI R4, RZ, 0x10, R23 ;  /* 0x00000010ff047819 */ /* 0x000fe40000011617 */
[----:B------:R-:W-:Y:S02]  /*b3b0*/  SHF.R.U32.HI R2, RZ, 0x10, R21 ;  /* 0x00000010ff027819 */ /* 0x000fe40000011615 */
[C---:B------:R-:W-:Y:S02]  /*b3c0*/  PRMT R13, R68.reuse, 0x5432, R0 ;  /* 0x00005432440d7816 */ /* 0x040fe40000000000 */
[----:B------:R-:W-:Y:S02]  /*b3d0*/  PRMT R0, R67, 0x5410, R4 ;  /* 0x0000541043007816 */ /* 0x000fe40000000004 */
[----:B------:R-:W-:-:S02]  /*b3e0*/  PRMT R6, R68, 0x5410, R2 ;  /* 0x0000541044067816 */ /* 0x000fc40000000002 */
[----:B------:R-:W-:Y:S01]  /*b3f0*/  SHF.R.U64 R3, R22, 0x10, R23 ;  /* 0x0000001016037819 */ /* 0x000fe20000001217 */
[C---:B------:R-:W-:Y:S01]  /*b400*/  IMAD.U32 R16, R0.reuse, 0x10000, RZ ;  /* 0x0001000000107824 */ /* 0x040fe200078e00ff */
[----:B------:R-:W-:Y:S02]  /*b410*/  LOP3.LUT R18, R0, 0xffff0000, RZ, 0xc0, !PT ;  /* 0xffff000000127812 */ /* 0x000fe400078ec0ff */
[----:B------:R-:W-:Y:S02]  /*b420*/  PRMT R12, R67, 0x5432, R3 ;  /* 0x00005432430c7816 */ /* 0x000fe40000000003 */
[----:B------:R-:W-:Y:S01]  /*b430*/  LOP3.LUT R17, R6, 0xffff0000, RZ, 0xc0, !PT ;  /* 0xffff000006117812 */ /* 0x000fe200078ec0ff */
[----:B-12---:R-:W1:Y:S02]  /*b440*/  LDS.128 R8, [R35+0x4800] ;  /* 0x0048000023087984 */ /* 0x006e640000000c00 */
[C---:B-1----:R-:W-:Y:S01]  /*b450*/  IMAD.U32 R15, R10.reuse, 0x10000, RZ ;  /* 0x000100000a0f7824 */ /* 0x042fe200078e00ff */
[----:B------:R-:W-:Y:S01]  /*b460*/  LOP3.LUT R10, R10, 0xffff0000, RZ, 0xc0, !PT ;  /* 0xffff00000a0a7812 */ /* 0x000fe200078ec0ff */
[C---:B------:R-:W-:Y:S01]  /*b470*/  IMAD.U32 R14, R11.reuse, 0x10000, RZ ;  /* 0x000100000b0e7824 */ /* 0x040fe200078e00ff */
[----:B------:R-:W-:Y:S01]  /*b480*/  LOP3.LUT R2, R11, 0xffff0000, RZ, 0xc0, !PT ;  /* 0xffff00000b027812 */ /* 0x000fe200078ec0ff */
[----:B------:R-:W-:Y:S01]  /*b490*/  IMAD.U32 R11, R6, 0x10000, RZ ;  /* 0x00010000060b7824 */ /* 0x000fe200078e00ff */
[----:B------:R-:W-:-:S02]  /*b4a0*/  SHF.L.U32 R5, R8, 0x10, RZ ;  /* 0x0000001008057819 */ /* 0x000fc400000006ff */
[----:B------:R-:W-:Y:S01]  /*b4b0*/  LOP3.LUT R4, R8, 0xffff0000, RZ, 0xc0, !PT ;  /* 0xffff000008047812 */ /* 0x000fe200078ec0ff */
[C---:B------:R-:W-:Y:S01]  /*b4c0*/  FMUL.FTZ R8, R10.reuse, R16 ;  /* 0x000000100a087220 */ /* 0x040fe20000410000 */
[C---:B------:R-:W-:Y:S01]  /*b4d0*/  SHF.L.U32 R3, R9.reuse, 0x10, RZ ;  /* 0x0000001009037819 */ /* 0x040fe200000006ff */
[-C--:B------:R-:W-:Y:S01]  /*b4e0*/  FMUL.FTZ R10, R10, R11.reuse ;  /* 0x0000000b0a0a7220 */ /* 0x080fe20000410000 */
[----:B------:R-:W-:Y:S01]  /*b4f0*/  LOP3.LUT R0, R9, 0xffff0000, RZ, 0xc0, !PT ;  /* 0xffff000009007812 */ /* 0x000fe200078ec0ff */
[----:B------:R-:W-:Y:S02]  /*b500*/  FMUL.FTZ R6, R2, R18 ;  /* 0x0000001202067220 */ /* 0x000fe40000410000 */
[C---:B------:R-:W-:Y:S02]  /*b510*/  FFMA.FTZ R10, R15.reuse, R16, R10 ;  /* 0x000000100f0a7223 */ /* 0x040fe4000001000a */
[----:B------:R-:W-:Y:S01]  /*b520*/  FFMA.FTZ R9, R15, R11, -R8 ;  /* 0x0000000b0f097223 */ /* 0x000fe20000010808 */
[C---:B------:R-:W-:Y:S01]  /*b530*/  SHF.L.U32 R15, R13.reuse, 0x10, RZ ;  /* 0x000000100d0f7819 */ /* 0x040fe200000006ff */
[C---:B------:R-:W-:Y:S01]  /*b540*/  IMAD.U32 R16, R12.reuse, 0x10000, RZ ;  /* 0x000100000c107824 */ /* 0x040fe200078e00ff */
[----:B------:R-:W-:Y:S01]  /*b550*/  LOP3.LUT R12, R12, 0xffff0000, RZ, 0xc0, !PT ;  /* 0xffff00000c0c7812 */ /* 0x000fe200078ec0ff */
[-C--:B------:R-:W-:Y:S01]  /*b560*/  FMUL.FTZ R2, R2, R17.reuse ;  /* 0x0000001102027220 */ /* 0x080fe20000410000 */
[----:B------:R-:W-:Y:S01]  /*b570*/  LOP3.LUT R13, R13, 0xffff0000, RZ, 0xc0, !PT ;  /* 0xffff00000d0d7812 */ /* 0x000fe200078ec0ff */
[----:B------:R-:W-:Y:S01]  /*b580*/  FFMA.FTZ R8, R14, R17, -R6 ;  /* 0x000000110e087223 */ /* 0x000fe20000010806 */
[----:B------:R-:W-:Y:S01]  /*b590*/  F2FP.BF16.PACK_AB R10, R10, R9 ;  /* 0x000000090a0a723e */ /* 0x000fe200000010ff */
[----:B------:R-:W-:-:S02]  /*b5a0*/  FFMA.FTZ R11, R14, R18, R2 ;  /* 0x000000120e0b7223 */ /* 0x000fc40000010002 */
[----:B------:R-:W-:Y:S02]  /*b5b0*/  FMUL.FTZ R6, R4, R16 ;  /* 0x0000001004067220 */ /* 0x000fe40000410000 */
[----:B------:R-:W-:Y:S01]  /*b5c0*/  FMUL.FTZ R2, R0, R12 ;  /* 0x0000000c00027220 */ /* 0x000fe20000410000 */
[----:B------:R-:W-:Y:S01]  /*b5d0*/  F2FP.BF16.PACK_AB R11, R11, R8 ;  /* 0x000000080b0b723e */ /* 0x000fe200000010ff */
[----:B------:R-:W-:Y:S02]  /*b5e0*/  FMUL.FTZ R4, R4, R15 ;  /* 0x0000000f04047220 */ /* 0x000fe40000410000 */
[----:B------:R-:W-:Y:S02]  /*b5f0*/  FMUL.FTZ R0, R0, R13 ;  /* 0x0000000d00007220 */ /* 0x000fe40000410000 */
[C---:B------:R-:W-:Y:S02]  /*b600*/  FFMA.FTZ R6, R5.reuse, R15, -R6 ;  /* 0x0000000f05067223 */ /* 0x040fe40000010806 */
[----:B------:R-:W-:-:S02]  /*b610*/  FFMA.FTZ R4, R5, R16, R4 ;  /* 0x0000001005047223 */ /* 0x000fc40000010004 */
[C---:B------:R-:W-:Y:S02]  /*b620*/  FFMA.FTZ R2, R3.reuse, R13, -R2 ;  /* 0x0000000d03027223 */ /* 0x040fe40000010802 */
[----:B------:R-:W-:Y:S01]  /*b630*/  FFMA.FTZ R0, R3, R12, R0 ;  /* 0x0000000c03007223 */ /* 0x000fe20000010000 */
[----:B------:R-:W-:-:S04]  /*b640*/  F2FP.BF16.PACK_AB R8, R4, R6 ;  /* 0x000000060408723e */ /* 0x000fc800000010ff */
[----:B------:R-:W-:-:S05]  /*b650*/  F2FP.BF16.PACK_AB R9, R0, R2 ;  /* 0x000000020009723e */ /* 0x000fca00000010ff */
[----:B------:R1:W-:Y:S02]  /*b660*/  STS.128 [R35+0x4800], R8 ;  /* 0x0048000823007388 */ /* 0x0003e40000000c00 */
.L_x_947:
[----:B------:R-:W-:Y:S05]  /*b670*/  BSYNC B0 ;  /* 0x0000000000007941 */ /* 0x000fea0003800000 */
.L_x_946:
        /* <DEDUP_REMOVED lines=50> */
.L_x_949:
[----:B------:R-:W-:Y:S05]  /*b9a0*/  BSYNC B0 ;  /* 0x0000000000007941 */ /* 0x000fea0003800000 */
.L_x_948:
[----:B------:R-:W-:Y:S01]  /*b9b0*/  ISETP.GE.AND P0, PT, R168, c[0x0][0x27c], PT ;  /* 0x00009f00a8007a0c */ /* 0x000fe20003f06270 */
[----:B------:R-:W-:-:S12]  /*b9c0*/  BSSY B0, `(.L_x_950) ;  /* 0x0000031000007945 */ /* 0x000fd80003800000 */
[----:B------:R-:W-:Y:S05]  /*b9d0*/  @P0 BRA `(.L_x_951) ;  /* 0x000002f000000947 */ /* 0x000fea0003800000 */
[----:B-1----:R-:W2:Y:S01]  /*b9e0*/  LDL R20, [R1+0x10] ;  /* 0x0000100001147983 */ /* 0x002ea20000100800 */
        /* <DEDUP_REMOVED lines=11> */
[----:B--2---:R-:W1:Y:S02]  /*baa0*/  LDS.128 R8, [R20+0x6800] ;  /* 0x0068000014087984 */ /* 0x004e640000000c00 */
        /* <DEDUP_REMOVED lines=34> */
.L_x_951:
[----:B------:R-:W-:Y:S05]  /*bcd0*/  BSYNC B0 ;  /* 0x0000000000007941 */ /* 0x000fea0003800000 */
.L_x_950:
        /* <DEDUP_REMOVED lines=50> */
.L_x_953:
[----:B------:R-:W-:Y:S05]  /*c000*/  BSYNC B0 ;  /* 0x0000000000007941 */ /* 0x000fea0003800000 */
.L_x_952:
[----:B------:R-:W-:-:S13]  /*c010*/  ISETP.GE.AND P0, PT, R167, c[0x0][0x27c], PT ;  /* 0x00009f00a7007a0c */ /* 0x000fda0003f06270 */
        /* <DEDUP_REMOVED lines=48> */
.L_x_943:
[----:B------:R-:W-:Y:S05]  /*c320*/  BSYNC B1 ;  /* 0x0000000000017941 */ /* 0x000fea0003800000 */
.L_x_942:
[----:B------:R-:W-:-:S04]  /*c330*/  IADD3 R0, R138, 0x40, RZ ;  /* 0x000000408a007810 */ /* 0x000fc80007ffe0ff */
[----:B------:R-:W-:-:S13]  /*c340*/  ISETP.GE.AND P0, PT, R0, R19, PT ;  /* 0x000000130000720c */ /* 0x000fda0003f06270 */
[----:B------:R-:W-:Y:S05]  /*c350*/  @P0 BRA `(.L_x_954) ;  /* 0x0000498000000947 */ /* 0x000fea0003800000 */
        /* <DEDUP_REMOVED lines=50> */
.L_x_956:
[----:B------:R-:W-:Y:S05]  /*c680*/  BSYNC B0 ;  /* 0x0000000000007941 */ /* 0x000fea0003800000 */
.L_x_955:
        /* <DEDUP_REMOVED lines=50> */
.L_x_958:
[----:B------:R-:W-:Y:S05]  /*c9b0*/  BSYNC B0 ;  /* 0x0000000000007941 */ /* 0x000fea0003800000 */
.L_x_957:
        /* <DEDUP_REMOVED lines=50> */
.L_x_960:
[----:B------:R-:W-:Y:S05]  /*cce0*/  BSYNC B0 ;  /* 0x0000000000007941 */ /* 0x000fea0003800000 */
.L_x_959:
        /* <DEDUP_REMOVED lines=50> */
.L_x_962:
[----:B------:R-:W-:Y:S05]  /*d010*/  BSYNC B0 ;  /* 0x0000000000007941 */ /* 0x000fea0003800000 */
.L_x_961:
        /* <DEDUP_REMOVED lines=50> */
.L_x_964:
[----:B------:R-:W-:Y:S05]  /*d340*/  BSYNC B0 ;  /* 0x0000000000007941 */ /* 0x000fea0003800000 */
.L_x_963:
        /* <DEDUP_REMOVED lines=48> */
[----:B------:R1:W-:Y:S01]  /*d650*/  STS.128 [R19+0x9800], R8 ;  /* 0x0098000813007388 */ /* 0x0003e20000000c00 */
[----:B------:R-:W-:Y:S05]  /*d660*/  BRA `(.L_x_954) ;  /* 0x0000367000007947 */ /* 0x000fea0003800000 */
.L_x_937:
[----:B------:R1:W5:Y:S01]  /*d670*/  LDL R37, [R1+0x64] ;  /* 0x0000640001257983 */ /* 0x0003620000100800 */
[----:B------:R-:W-:-:S03]  /*d680*/  IMAD.MOV.U32 R3, RZ, RZ, c[0x0][0x2c4] ;  /* 0x0000b100ff037624 */ /* 0x000fc600078e00ff */
[----:B------:R1:W5:Y:S02]  /*d690*/  LDL R36, [R1+0x60] ;  /* 0x0000600001247983 */ /* 0x0003640000100800 */
[----:B------:R-:W-:Y:S01]  /*d6a0*/  ISETP.NE.AND P0, PT, R3, 0x1, PT ;  /* 0x000000010300780c */ /* 0x000fe20003f05270 */
[----:B------:R-:W-:-:S12]  /*d6b0*/  IMAD.MOV.U32 R5, RZ, RZ, R8 ;  /* 0x000000ffff057224 */ /* 0x000fd800078e0008 */
[----:B------:R-:W-:-:S05]  /*d6c0*/  @P0 IMAD.HI.U32 R3, R0, c[0x0][0x2c8], RZ ;  /* 0x0000b20000030a27 */ /* 0x000fca00078e00ff */
[----:B------:R-:W-:-:S04]  /*d6d0*/  @P0 SHF.R.U32.HI R0, RZ, c[0x0][0x2cc], R3 ;  /* 0x0000b300ff000a19 */ /* 0x000fc80000011603 */
        /* <DEDUP_REMOVED lines=38> */
[----:B------:R-:W-:Y:S01]  /*d940*/  CS2R R20, SRZ ;  /* 0x0000000000147805 */ /* 0x000fe2000001ff00 */
[----:B------:R-:W-:Y:S01]  /*d950*/  CS2R R14, SRZ ;  /* 0x00000000000e7805 */ /* 0x000fe2000001ff00 */
[----:B------:R-:W-:Y:S01]  /*d960*/  CS2R R12, SRZ ;  /* 0x00000000000c7805 */ /* 0x000fe2000001ff00 */
[----:B------:R-:W-:Y:S01]  /*d970*/  CS2R R46, SRZ ;  /* 0x00000000002e7805 */ /* 0x000fe2000001ff00 */
[----:B------:R-:W-:-:S06]  /*d980*/  CS2R R44, SRZ ;  /* 0x00000000002c7805 */ /* 0x000fcc000001ff00 */
[C---:B------:R-:W-:Y:S01]  /*d990*/  @!P0 IMAD.SHL.U32 R6, R110.reuse, 0x2, RZ ;  /* 0x000000026e068824 */ /* 0x040fe200078e00ff */
[----:B------:R-:W-:-:S04]  /*d9a0*/  @!P0 SHF.L.U64.HI R0, R110, 0x1, R111 ;  /* 0x000000016e008819 */ /* 0x000fc8000001026f */
[-C--:B---3--:R-:W-:Y:S02]  /*d9b0*/  @!P0 IADD3 R26, P1, R4, R6.reuse, RZ ;  /* 0x00000006041a8210 */ /* 0x088fe40007f3e0ff */
[----:B------:R-:W-:Y:S02]  /*d9c0*/  @!P0 IADD3 R24, P3, R2, R6, RZ ;  /* 0x0000000602188210 */ /* 0x000fe40007f7e0ff */
[----:B----4-:R-:W-:Y:S02]  /*d9d0*/  @!P0 IADD3.X R27, R5, R0, RZ, P1, !PT ;  /* 0x00000000051b8210 */ /* 0x010fe40000ffe4ff */
[----:B------:R-:W-:Y:S01]  /*d9e0*/  ISETP.GE.AND P1, PT, R136, c[0x0][0x27c], PT ;  /* 0x00009f0088007a0c */ /* 0x000fe20003f26270 */
[----:B-1----:R-:W-:Y:S01]  /*d9f0*/  @!P0 IMAD.X R25, R3, 0x1, R0, P3 ;  /* 0x0000000103198824 */ /* 0x002fe200018e0600 */
[----:B-----5:R-:W-:-:S05]  /*da00*/  @!P2 SHF.L.U32 R6, R37, 0x3, RZ ;  /* 0x000000032506a819 */ /* 0x020fca00000006ff */
[----:B------:R-:W-:-:S04]  /*da10*/  @!P2 IMAD.WIDE R10, R6, 0x2, R4 ;  /* 0x00000002060aa825 */ /* 0x000fc800078e0204 */
[----:B------:R-:W-:Y:S01]  /*da20*/  @!P2 IMAD.WIDE R8, R6, 0x2, R2 ;  /* 0x000000020608a825 */ /* 0x000fe200078e0202 */
[----:B------:R1:W5:Y:S03]  /*da30*/  @!P2 LD.E.128 R20, [R10.64] ;  /* 0x000000080a14a980 */ /* 0x000366000c101d00 */
[----:B------:R-:W-:Y:S01]  /*da40*/  @!P1 IMAD.SHL.U32 R0, R36, 0x8, RZ ;  /* 0x0000000824009824 */ /* 0x000fe200078e00ff */
[----:B------:R2:W5:Y:S01]  /*da50*/  @!P2 LD.E.128 R12, [R8.64] ;  /* 0x00000008080ca980 */ /* 0x000562000c101d00 */
[----:B------:R-:W-:Y:S01]  /*da60*/  CS2R R42, SRZ ;  /* 0x00000000002a7805 */ /* 0x000fe2000001ff00 */
[----:B------:R-:W-:Y:S01]  /*da70*/  CS2R R40, SRZ ;  /* 0x0000000000287805 */ /* 0x000fe2000001ff00 */
[----:B------:R-:W-:Y:S01]  /*da80*/  CS2R R18, SRZ ;  /* 0x0000000000127805 */ /* 0x000fe2000001ff00 */
[----:B------:R-:W-:Y:S01]  /*da90*/  CS2R R16, SRZ ;  /* 0x0000000000107805 */ /* 0x000fe2000001ff00 */
[----:B------:R-:W-:-:S04]  /*daa0*/  @!P1 IMAD.WIDE R4, R0, 0x2, R4 ;  /* 0x0000000200049825 */ /* 0x000fc800078e0204 */
[----:B------:R-:W-:Y:S01]  /*dab0*/  @!P1 IMAD.WIDE R2, R0, 0x2, R2 ;  /* 0x0000000200029825 */ /* 0x000fe200078e0202 */
[----:B------:R3:W5:Y:S04]  /*dac0*/  @!P1 LD.E.128 R44, [R4.64] ;  /* 0x00000008042c9980 */ /* 0x000768000c101d00 */
[----:B------:R3:W5:Y:S04]  /*dad0*/  @!P1 LD.E.128 R40, [R2.64] ;  /* 0x0000000802289980 */ /* 0x000768000c101d00 */
[----:B------:R3:W5:Y:S01]  /*dae0*/  @!P0 LD.E.128 R16, [R26.64] ;  /* 0x000000081a108980 */ /* 0x000762000c101d00 */
[----:B-1----:R-:W-:Y:S01]  /*daf0*/  CS2R R10, SRZ ;  /* 0x00000000000a7805 */ /* 0x002fe2000001ff00 */
[----:B--2---:R-:W-:-:S06]  /*db00*/  CS2R R8, SRZ ;  /* 0x0000000000087805 */ /* 0x004fcc000001ff00 */
[----:B------:R3:W5:Y:S02]  /*db10*/  @!P0 LD.E.128 R8, [R24.64] ;  /* 0x0000000818088980 */ /* 0x000764000c101d00 */
.L_x_966:
[----:B--2---:R-:W-:Y:S05]  /*db20*/  BSYNC B0 ;  /* 0x0000000000007941 */ /* 0x004fea0003800000 */
.L_x_965:
[----:B------:R-:W-:Y:S01]  /*db30*/  IADD3 R0, R28, 0x40, RZ ;  /* 0x000000401c007810 */ /* 0x000fe20007ffe0ff */
[----:B---3-5:R-:W-:Y:S01]  /*db40*/  IMAD.MOV.U32 R4, RZ, RZ, R46 ;  /* 0x000000ffff047224 */ /* 0x028fe200078e002e */
[----:B------:R-:W-:Y:S01]  /*db50*/  MOV R24, R11 ;  /* 0x0000000b00187202 */ /* 0x000fe20000000f00 */
[----:B-1----:R-:W-:Y:S01]  /*db60*/  IMAD.MOV.U32 R3, RZ, RZ, R47 ;  /* 0x000000ffff037224 */ /* 0x002fe200078e002f */
[----:B------:R-:W-:Y:S01]  /*db70*/  ISETP.GE.AND P0, PT, R0, R34, PT ;  /* 0x000000220000720c */ /* 0x000fe20003f06270 */
[----:B------:R-:W-:Y:S01]  /*db80*/  IMAD.MOV.U32 R2, RZ, RZ, R44 ;  /* 0x000000ffff027224 */ /* 0x000fe200078e002c */
[----:B----4-:R-:W1:Y:S01]  /*db90*/  SHFL.IDX PT, R5, R30, 0x1, 0x1e1f ;  /* 0x003e1f001e057f89 */ /* 0x010e6200000e0000 */
[----:B------:R-:W-:Y:S01]  /*dba0*/  IMAD.MOV.U32 R0, RZ, RZ, R45 ;  /* 0x000000ffff007224 */ /* 0x000fe200078e002d */
[----:B------:R-:W-:Y:S01]  /*dbb0*/  PRMT R83, R3, 0x5410, R4 ;  /* 0x0000541003537816 */ /* 0x000fe20000000004 */
[----:B------:R-:W-:Y:S01]  /*dbc0*/  IMAD.MOV.U32 R3, RZ, RZ, R23 ;  /* 0x000000ffff037224 */ /* 0x000fe200078e0017 */
[----:B------:R-:W-:Y:S01]  /*dbd0*/  MOV R4, R22 ;  /* 0x0000001600047202 */ /* 0x000fe20000000f00 */
[----:B------:R-:W-:Y:S01]  /*dbe0*/  IMAD.MOV.U32 R25, RZ, RZ, R10 ;  /* 0x000000ffff197224 */ /* 0x000fe200078e000a */
[----:B------:R-:W-:Y:S01]  /*dbf0*/  PRMT R82, R0, 0x5410, R2 ;  /* 0x0000541000527816 */ /* 0x000fe20000000002 */
[----:B------:R-:W-:Y:S01]  /*dc00*/  IMAD.MOV.U32 R2, RZ, RZ, R20 ;  /* 0x000000ffff027224 */ /* 0x000fe200078e0014 */
[----:B------:R-:W-:Y:S01]  /*dc10*/  PRMT R79, R3, 0x5410, R4 ;  /* 0x00005410034f7816 */ /* 0x000fe20000000004 */
[----:B------:R-:W-:Y:S01]  /*dc20*/  IMAD.MOV.U32 R0, RZ, RZ, R21 ;  /* 0x000000ffff007224 */ /* 0x000fe200078e0015 */
[----:B------:R-:W-:Y:S01]  /*dc30*/  MOV R3, R19 ;  /* 0x0000001300037202 */ /* 0x000fe20000000f00 */
        /* <DEDUP_REMOVED lines=8> */
[----:B------:R-:W-:Y:S01]  /*dcc0*/  CS2R R72, SRZ ;  /* 0x0000000000487805 */ /* 0x000fe2000001ff00 */
[----:B------:R-:W-:Y:S01]  /*dcd0*/  PRMT R35, R2, 0x5410, R4 ;  /* 0x0000541002237816 */ /* 0x000fe20000000004 */
[----:B------:R-:W-:Y:S01]  /*dce0*/  IMAD.MOV.U32 R2, RZ, RZ, R40 ;  /* 0x000000ffff027224 */ /* 0x000fe200078e0028 */
[----:B------:R-:W-:Y:S01]  /*dcf0*/  PRMT R33, R33, 0x5410, R0 ;  /* 0x0000541021217816 */ /* 0x000fe20000000000 */
[----:B------:R-:W-:Y:S01]  /*dd00*/  IMAD.MOV.U32 R0, RZ, RZ, R41 ;  /* 0x000000ffff007224 */ /* 0x000fe200078e0029 */
[----:B------:R-:W-:Y:S01]  /*dd10*/  PRMT R38, R24, 0x5410, R25 ;  /* 0x0000541018267816 */ /* 0x000fe20000000019 */
        /* <DEDUP_REMOVED lines=14> */
[----:B------:R2:W3:Y:S01]  /*de00*/  SHFL.IDX PT, R2, R32, 0x1, 0x1e1f ;  /* 0x003e1f0020027f89 */ /* 0x0004e200000e0000 */
[----:B------:R-:W-:Y:S01]  /*de10*/  CS2R R52, SRZ ;  /* 0x0000000000347805 */ /* 0x000fe2000001ff00 */
[----:B------:R-:W-:Y:S01]  /*de20*/  CS2R R70, SRZ ;  /* 0x0000000000467805 */ /* 0x000fe2000001ff00 */
[----:B------:R-:W-:Y:S01]  /*de30*/  CS2R R68, SRZ ;  /* 0x0000000000447805 */ /* 0x000fe2000001ff00 */
[----:B------:R4:W1:Y:S01]  /*de40*/  SHFL.IDX PT, R4, R31, 0x1, 0x1e1f ;  /* 0x003e1f001f047f89 */ /* 0x00086200000e0000 */
[----:B------:R-:W-:Y:S01]  /*de50*/  CS2R R66, SRZ ;  /* 0x0000000000427805 */ /* 0x000fe2000001ff00 */
[----:B------:R-:W-:Y:S01]  /*de60*/  CS2R R64, SRZ ;  /* 0x0000000000407805 */ /* 0x000fe2000001ff00 */
[----:B------:R-:W-:Y:S01]  /*de70*/  CS2R R58, SRZ ;  /* 0x00000000003a7805 */ /* 0x000fe2000001ff00 */
[----:B------:R4:W1:Y:S01]  /*de80*/  SHFL.IDX PT, R3, R29, 0x1, 0x1e1f ;  /* 0x003e1f001d037f89 */ /* 0x00086200000e0000 */
[----:B------:R-:W-:Y:S01]  /*de90*/  CS2R R56, SRZ ;  /* 0x0000000000387805 */ /* 0x000fe2000001ff00 */
[----:B--2---:R-:W-:Y:S01]  /*dea0*/  PRMT R32, R0, 0x7610, R32 ;  /* 0x0000761000207816 */ /* 0x004fe20000000020 */
[----:B------:R-:W-:Y:S05]  /*deb0*/  @P0 BRA `(.L_x_968) ;  /* 0x0000021000000947 */ /* 0x000fea0003800000 */
[----:B---3--:R-:W-:Y:S01]  /*dec0*/  ISETP.GE.AND P0, PT, R110, c[0x0][0x27c], PT ;  /* 0x00009f006e007a0c */ /* 0x008fe20003f06270 */
        /* <DEDUP_REMOVED lines=9> */
[-C--:B-1----:R-:W-:Y:S02]  /*df60*/  @!P0 IADD3 R26, P1, R4, R0.reuse, RZ ;  /* 0x00000000041a8210 */ /* 0x082fe40007f3e0ff */
[----:B------:R-:W-:Y:S02]  /*df70*/  @!P0 IADD3 R24, P3, R2, R0, RZ ;  /* 0x0000000002188210 */ /* 0x000fe40007f7e0ff */
[----:B------:R-:W-:Y:S02]  /*df80*/  @!P0 IADD3.X R27, R5, R6, RZ, P1, !PT ;  /* 0x00000006051b8210 */ /* 0x000fe40000ffe4ff */
[----:B------:R-:W-:Y:S01]  /*df90*/  ISETP.GE.AND P1, PT, R136, c[0x0][0x27c], PT ;  /* 0x00009f0088007a0c */ /* 0x000fe20003f26270 */
[----:B------:R-:W-:Y:S01]  /*dfa0*/  @!P0 IMAD.X R25, R3, 0x1, R6, P3 ;  /* 0x0000000103198824 */ /* 0x000fe200018e0606 */
[----:B------:R-:W-:Y:S01]  /*dfb0*/  @!P2 SHF.L.U32 R6, R37, 0x3, RZ ;  /* 0x000000032506a819 */ /* 0x000fe200000006ff */
[----:B------:R-:W-:Y:S01]  /*dfc0*/  CS2R R70, SRZ ;  /* 0x0000000000467805 */ /* 0x000fe2000001ff00 */
[----:B------:R-:W-:Y:S01]  /*dfd0*/  CS2R R68, SRZ ;  /* 0x0000000000447805 */ /* 0x000fe2000001ff00 */
[----:B------:R-:W-:Y:S01]  /*dfe0*/  CS2R R54, SRZ ;  /* 0x0000000000367805 */ /* 0x000fe2000001ff00 */
[----:B------:R-:W-:Y:S01]  /*dff0*/  CS2R R52, SRZ ;  /* 0x0000000000347805 */ /* 0x000fe2000001ff00 */
[----:B----4-:R-:W-:Y:S01]  /*e000*/  @!P2 IMAD.WIDE R30, R6, 0x2, R4 ;  /* 0x00000002061ea825 */ /* 0x010fe200078e0204 */
[----:B------:R-:W-:Y:S01]  /*e010*/  CS2R R58, SRZ ;  /* 0x00000000003a7805 */ /* 0x000fe2000001ff00 */
[----:B------:R-:W-:-:S02]  /*e020*/  CS2R R56, SRZ ;  /* 0x0000000000387805 */ /* 0x000fc4000001ff00 */
[----:B------:R-:W-:Y:S01]  /*e030*/  @!P2 IMAD.WIDE R28, R6, 0x2, R2 ;  /* 0x00000002061ca825 */ /* 0x000fe200078e0202 */
[----:B------:R1:W5:Y:S03]  /*e040*/  @!P2 LD.E.128 R60, [R30.64] ;  /* 0x000000081e3ca980 */ /* 0x000366000c101d00 */
[----:B------:R-:W-:Y:S01]  /*e050*/  @!P1 IMAD.SHL.U32 R0, R36, 0x8, RZ ;  /* 0x0000000824009824 */ /* 0x000fe200078e00ff */
[----:B------:R1:W5:Y:S03]  /*e060*/  @!P2 LD.E.128 R64, [R28.64] ;  /* 0x000000081c40a980 */ /* 0x000366000c101d00 */
[C---:B------:R-:W-:Y:S01]  /*e070*/  @!P1 IMAD.WIDE R4, R0.reuse, 0x2, R4 ;  /* 0x0000000200049825 */ /* 0x040fe200078e0204 */
[----:B------:R1:W5:Y:S03]  /*e080*/  @!P0 LD.E.128 R52, [R26.64] ;  /* 0x000000081a348980 */ /* 0x000366000c101d00 */
[----:B------:R-:W-:Y:S01]  /*e090*/  @!P1 IMAD.WIDE R2, R0, 0x2, R2 ;  /* 0x0000000200029825 */ /* 0x000fe200078e0202 */
[----:B------:R1:W5:Y:S04]  /*e0a0*/  @!P1 LD.E.128 R72, [R4.64] ;  /* 0x0000000804489980 */ /* 0x000368000c101d00 */
[----:B------:R1:W5:Y:S04]  /*e0b0*/  @!P1 LD.E.128 R68, [R2.64] ;  /* 0x0000000802449980 */ /* 0x000368000c101d00 */
[----:B------:R1:W5:Y:S02]  /*e0c0*/  @!P0 LD.E.128 R56, [R24.64] ;  /* 0x0000000818388980 */ /* 0x000364000c101d00 */
.L_x_968:
[----:B---3--:R-:W-:Y:S05]  /*e0d0*/  BSYNC B0 ;  /* 0x0000000000007941 */ /* 0x008fea0003800000 */
.L_x_967:
        /* <DEDUP_REMOVED lines=47> */
[----:B------:R1:W5:Y:S04]  /*e3d0*/  LDL R107, [R1+0x68] ;  /* 0x00006800016b7983 */ /* 0x0003680000100800 */
[----:B------:R1:W5:Y:S01]  /*e3e0*/  LDL R106, [R1+0x6c] ;  /* 0x00006c00016a7983 */ /* 0x0003620000100800 */
[----:B------:R-:W-:Y:S01]  /*e3f0*/  ISETP.GE.AND P0, PT, R110, c[0x0][0x27c], PT ;  /* 0x00009f006e007a0c */ /* 0x000fe20003f06270 */
[----:B------:R-:W-:-:S12]  /*e400*/  BSSY B0, `(.L_x_971) ;  /* 0x000006a000007945 */ /* 0x000fd80003800000 */
[----:B------:R-:W-:Y:S05]  /*e410*/  @P0 BRA `(.L_x_972) ;  /* 0x0000068000000947 */ /* 0x000fea0003800000 */
[----:B------:R-:W2:Y:S01]  /*e420*/  LDL R109, [R1+0xcc] ;  /* 0x0000cc00016d7983 */ /* 0x000ea20000100800 */
[----:B------:R-:W-:Y:S01]  /*e430*/  IMAD.MOV.U32 R0, RZ, RZ, c[0x0][0x27c] ;  /* 0x00009f00ff007624 */ /* 0x000fe200078e00ff */
[----:B------:R-:W-:Y:S02]  /*e440*/  SHF.R.U64 R8, R8, 0x10, R9 ;  /* 0x0000001008087819 */ /* 0x000fe40000001209 */
[----:B------:R-:W-:Y:S02]  /*e450*/  SHF.R.U32.HI R4, RZ, 0x10, R11 ;  /* 0x00000010ff047819 */ /* 0x000fe4000001160b */
[----:B------:R-:W-:Y:S02]  /*e460*/  LEA.HI R0, R0, R170, RZ, 0x1d ;  /* 0x000000aa00007211 */ /* 0x000fe400078fe8ff */
[----:B------:R-:W-:Y:S02]  /*e470*/  SHF.R.U64 R5, R16, 0x10, R17 ;  /* 0x0000001010057819 */ /* 0x000fe40000001211 */
[----:B------:R-:W-:Y:S01]  /*e480*/  SHF.R.S32.HI R3, RZ, 0x1f, R0 ;  /* 0x0000001fff037819 */ /* 0x000fe20000011400 */
[----:B------:R-:W-:Y:S01]  /*e490*/  IMAD.SHL.U32 R2, R0, 0x8, RZ ;  /* 0x0000000800027824 */ /* 0x000fe200078e00ff */
[----:B------:R-:W-:-:S02]  /*e4a0*/  SHF.R.U64 R6, R18, 0x10, R19 ;  /* 0x0000001012067819 */ /* 0x000fc40000001213 */
[----:B------:R-:W-:Y:S02]  /*e4b0*/  LEA.HI R0, R3, R0, RZ, 0x2 ;  /* 0x0000000003007211 */ /* 0x000fe400078f10ff */
[----:B-----5:R-:W-:Y:S02]  /*e4c0*/  LOP3.LUT R2, R107, 0x18, R2, 0xf8, !PT ;  /* 0x000000186b027812 */ /* 0x020fe400078ef802 */
[----:B------:R-:W-:Y:S01]  /*e4d0*/  SHF.R.U32.HI R3, RZ, 0x10, R9 ;  /* 0x00000010ff037819 */ /* 0x000fe20000011609 */
[----:B------:R-:W-:Y:S01]  /*e4e0*/  IMAD.SHL.U32 R0, R0, 0x400, RZ ;  /* 0x0000040000007824 */ /* 0x000fe200078e00ff */
[----:B------:R-:W-:Y:S02]  /*e4f0*/  LOP3.LUT R2, R2, R106, RZ, 0x3c, !PT ;  /* 0x0000006a02027212 */ /* 0x000fe400078e3cff */
[----:B------:R-:W-:Y:S02]  /*e500*/  SHF.R.U64 R9, R10, 0x10, R11 ;  /* 0x000000100a097819 */ /* 0x000fe4000000120b */
[----:B------:R-:W-:-:S02]  /*e510*/  LOP3.LUT R0, R0, 0x7ffff000, RZ, 0xc0, !PT ;  /* 0x7ffff00000007812 */ /* 0x000fc400078ec0ff */
[----:B------:R-:W-:Y:S02]  /*e520*/  PRMT R18, R38, 0x5410, R4 ;  /* 0x0000541026127816 */ /* 0x000fe40000000004 */
[----:B------:R-:W-:Y:S02]  /*e530*/  IADD3 R0, R2, R0, R7 ;  /* 0x0000000002007210 */ /* 0x000fe40007ffe007 */
[----:B------:R-:W-:Y:S01]  /*e540*/  SHF.R.U32.HI R2, RZ, 0x10, R19 ;  /* 0x00000010ff027819 */ /* 0x000fe20000011613 */
[----:B------:R-:W-:Y:S01]  /*e550*/  IMAD.U32 R50, R18, 0x10000, RZ ;  /* 0x0001000012327824 */ /* 0x000fe200078e00ff */
[----:B------:R-:W-:Y:S01]  /*e560*/  PRMT R19, R38, 0x5432, R9 ;  /* 0x0000543226137816 */ /* 0x000fe20000000009 */
[----:B------:R-:W-:Y:S01]  /*e570*/  IMAD.SHL.U32 R48, R0, 0x2, RZ ;  /* 0x0000000200307824 */ /* 0x000fe200078e00ff */
[----:B------:R-:W-:Y:S02]  /*e580*/  SHF.R.U32.HI R0, RZ, 0x10, R17 ;  /* 0x00000010ff007819 */ /* 0x000fe40000011611 */
[----:B------:R-:W-:-:S02]  /*e590*/  PRMT R37, R35, 0x5410, R5 ;  /* 0x0000541023257816 */ /* 0x000fc40000000005 */
[----:B------:R-:W3:Y:S01]  /*e5a0*/  LDS.128 R24, [R48+0x6080] ;  /* 0x0060800030187984 */ /* 0x000ee20000000c00 */
[C---:B------:R-:W-:Y:S02]  /*e5b0*/  PRMT R36, R33.reuse, 0x5432, R0 ;  /* 0x0000543221247816 */ /* 0x040fe40000000000 */
[----:B------:R-:W-:Y:S02]  /*e5c0*/  PRMT R33, R33, 0x5410, R8 ;  /* 0x0000541021217816 */ /* 0x000fe40000000008 */
[----:B------:R-:W-:Y:S02]  /*e5d0*/  PRMT R32, R32, 0x5410, R3 ;  /* 0x0000541020207816 */ /* 0x000fe40000000003 */
[----:B------:R-:W-:Y:S02]  /*e5e0*/  PRMT R35, R35, 0x5432, R6 ;  /* 0x0000543223237816 */ /* 0x000fe40000000006 */
[----:B------:R-:W-:Y:S02]  /*e5f0*/  PRMT R34, R39, 0x5410, R2 ;  /* 0x0000541027227816 */ /* 0x000fe40000000002 */
[----:B------:R-:W-:Y:S01]  /*e600*/  LOP3.LUT R18, R18, 0xffff0000, RZ, 0xc0, !PT ;  /* 0xffff000012127812 */ /* 0x000fe200078ec0ff */
[C---:B---3--:R-:W-:Y:S01]  /*e610*/  IMAD.U32 R9, R24.reuse, 0x10000, RZ ;  /* 0x0001000018097824 */ /* 0x048fe200078e00ff */
[----:B------:R-:W-:Y:S01]  /*e620*/  SHF.L.U32 R6, R25, 0x10, RZ ;  /* 0x0000001019067819 */ /* 0x000fe200000006ff */
[----:B------:R-:W-:Y:S01]  /*e630*/  IMAD.U32 R2, R27, 0x10000, RZ ;  /* 0x000100001b027824 */ /* 0x000fe200078e00ff */
[----:B------:R-:W-:-:S02]  /*e640*/  LOP3.LUT R8, R24, 0xffff0000, RZ, 0xc0, !PT ;  /* 0xffff000018087812 */ /* 0x000fc400078ec0ff */
[----:B------:R-:W-:Y:S01]  /*e650*/  LOP3.LUT R5, R25, 0xffff0000, RZ, 0xc0, !PT ;  /* 0xffff000019057812 */ /* 0x000fe200078ec0ff */
[----:B------:R-:W-:Y:S01]  /*e660*/  IMAD.U32 R25, R37, 0x10000, RZ ;  /* 0x0001000025197824 */ /* 0x000fe200078e00ff */
[----:B------:R-:W-:Y:S01]  /*e670*/  LOP3.LUT R0, R27, 0xffff0000, RZ, 0xc0, !PT ;  /* 0xffff00001b007812 */ /* 0x000fe200078ec0ff */
[----:B------:R-:W-:Y:S01]  /*e680*/  IMAD.U32 R27, R32, 0x10000, RZ ;  /* 0x00010000201b7824 */ /* 0x000fe200078e00ff */
[C---:B------:R-:W-:Y:S02]  /*e690*/  SHF.L.U32 R4, R26.reuse, 0x10, RZ ;  /* 0x000000101a047819 */ /* 0x040fe400000006ff */
[----:B------:R-:W-:Y:S02]  /*e6a0*/  LOP3.LUT R3, R26, 0xffff0000, RZ, 0xc0, !PT ;  /* 0xffff00001a037812 */ /* 0x000fe400078ec0ff */
[----:B------:R-:W-:Y:S01]  /*e6b0*/  SHF.L.U32 R26, R34, 0x10, RZ ;  /* 0x00000010221a7819 */ /* 0x000fe200000006ff */
[----:B--2-4-:R-:W2:Y:S02]  /*e6c0*/  LDS.128 R28, [R109] ;  /* 0x000000006d1c7984 */ /* 0x014ea40000000c00 */
[C---:B--2---:R-:W-:Y:S01]  /*e6d0*/  SHF.L.U32 R38, R29.reuse, 0x10, RZ ;  /* 0x000000101d267819 */ /* 0x044fe200000006ff */
[----:B------:R-:W-:Y:S01]  /*e6e0*/  IMAD.U32 R16, R30, 0x10000, RZ ;  /* 0x000100001e107824 */ /* 0x000fe200078e00ff */
[----:B------:R-:W-:Y:S01]  /*e6f0*/  LOP3.LUT R17, R29, 0xffff0000, RZ, 0xc0, !PT ;  /* 0xffff00001d117812 */ /* 0x000fe200078ec0ff */
[----:B------:R-:W-:Y:S01]  /*e700*/  IMAD.U32 R39, R28, 0x10000, RZ ;  /* 0x000100001c277824 */ /* 0x000fe200078e00ff */
[----:B------:R-:W-:Y:S01]  /*e710*/  LOP3.LUT R29, R30, 0xffff0000, RZ, 0xc0, !PT ;  /* 0xffff00001e1d7812 */ /* 0x000fe200078ec0ff */
[----:B------:R-:W-:Y:S01]  /*e720*/  IMAD.U32 R30, R33, 0x10000, RZ ;  /* 0x00010000211e7824 */ /* 0x000fe200078e00ff */
[C---:B------:R-:W-:Y:S01]  /*e730*/  LOP3.LUT R10, R31.reuse, 0xffff0000, RZ, 0xc0, !PT ;  /* 0xffff00001f0a7812 */ /* 0x040fe200078ec0ff */
[----:B------:R-:W-:Y:S01]  /*e740*/  IMAD.U32 R11, R31, 0x10000, RZ ;  /* 0x000100001f0b7824 */ /* 0x000fe200078e00ff */
[----:B------:R-:W-:Y:S01]  /*e750*/  LOP3.LUT R28, R28, 0xffff0000, RZ, 0xc0, !PT ;  /* 0xffff00001c1c7812 */ /* 0x000fe200078ec0ff */
[----:B------:R-:W-:-:S02]  /*e760*/  FMUL.FTZ R24, R9, R30 ;  /* 0x0000001e09187220 */ /* 0x000fc40000410000 */
[-C--:B------:R-:W-:Y:S02]  /*e770*/  FMUL.FTZ R9, R9, R25.reuse ;  /* 0x0000001909097220 */ /* 0x080fe40000410000 */
[C---:B------:R-:W-:Y:S02]  /*e780*/  FFMA.FTZ R49, R39.reuse, R25, -R24 ;  /* 0x0000001927317223 */ /* 0x040fe40000010818 */
[----:B------:R-:W-:Y:S02]  /*e790*/  IMAD.U32 R25, R36, 0x10000, RZ ;  /* 0x0001000024197824 */ /* 0x000fe400078e00ff */
[C---:B------:R-:W-:Y:S02]  /*e7a0*/  FMUL.FTZ R24, R6.reuse, R27 ;  /* 0x0000001b06187220 */ /* 0x040fe40000410000 */
[----:B------:R-:W-:Y:S02]  /*e7b0*/  FFMA.FTZ R39, R39, R30, R9 ;  /* 0x0000001e27277223 */ /* 0x000fe40000010009 */
[----:B------:R-:W-:-:S02]  /*e7c0*/  FMUL.FTZ R9, R6, R25 ;  /* 0x0000001906097220 */ /* 0x000fc40000410000 */
[----:B------:R-:W-:Y:S01]  /*e7d0*/  FFMA.FTZ R31, R38, R25, -R24 ;  /* 0x00000019261f7223 */ /* 0x000fe20000010818 */
[----:B------:R-:W-:Y:S01]  /*e7e0*/  LOP3.LUT R24, R33, 0xffff0000, RZ, 0xc0, !PT ;  /* 0xffff000021187812 */ /* 0x000fe200078ec0ff */
[----:B------:R-:W-:Y:S01]  /*e7f0*/  FMUL.FTZ R6, R2, R50 ;  /* 0x0000003202067220 */ /* 0x000fe20000410000 */
[----:B------:R-:W-:Y:S01]  /*e800*/  LOP3.LUT R33, R32, 0xffff0000, RZ, 0xc0, !PT ;  /* 0xffff000020217812 */ /* 0x000fe200078ec0ff */
[-C--:B------:R-:W-:Y:S02]  /*e810*/  FMUL.FTZ R2, R2, R26.reuse ;  /* 0x0000001a02027220 */ /* 0x080fe40000410000 */
[----:B------:R-:W-:Y:S01]  /*e820*/  FFMA.FTZ R27, R38, R27, R9 ;  /* 0x0000001b261b7223 */ /* 0x000fe20000010009 */
[----:B------:R-:W-:Y:S01]  /*e830*/  LOP3.LUT R9, R37, 0xffff0000, RZ, 0xc0, !PT ;  /* 0xffff000025097812 */ /* 0x000fe200078ec0ff */
[C---:B------:R-:W-:Y:S02]  /*e840*/  FFMA.FTZ R30, R11.reuse, R26, -R6 ;  /* 0x0000001a0b1e7223 */ /* 0x040fe40000010806 */
[----:B------:R-:W-:Y:S01]  /*e850*/  FFMA.FTZ R26, R11, R50, R2 ;  /* 0x000000320b1a7223 */ /* 0x000fe20000010002 */
[----:B------:R-:W-:Y:S01]  /*e860*/  LOP3.LUT R11, R36, 0xffff0000, RZ, 0xc0, !PT ;  /* 0xffff0000240b7812 */ /* 0x000fe200078ec0ff */
[----:B------:R-:W-:-:S02]  /*e870*/  FMUL.FTZ R2, R8, R24 ;  /* 0x0000001808027220 */ /* 0x000fc40000410000 */
[-C--:B------:R-:W-:Y:S02]  /*e880*/  FMUL.FTZ R6, R8, R9.reuse ;  /* 0x0000000908067220 */ /* 0x080fe40000410000 */
[----:B------:R-:W-:Y:S02]  /*e890*/  FFMA.FTZ R25, R28, R9, -R2 ;  /* 0x000000091c197223 */ /* 0x000fe40000010802 */
[C---:B------:R-:W-:Y:S01]  /*e8a0*/  IMAD.U32 R36, R19.reuse, 0x10000, RZ ;  /* 0x0001000013247824 */ /* 0x040fe200078e00ff */
[----:B------:R-:W-:Y:S01]  /*e8b0*/  LOP3.LUT R19, R19, 0xffff0000, RZ, 0xc0, !PT ;  /* 0xffff000013137812 */ /* 0x000fe200078ec0ff */
[----:B------:R-:W-:Y:S02]  /*e8c0*/  FMUL.FTZ R2, R5, R11 ;  /* 0x0000000b05027220 */ /* 0x000fe40000410000 */
[----:B------:R-:W-:Y:S02]  /*e8d0*/  IMAD.U32 R32, R35, 0x10000, RZ ;  /* 0x0001000023207824 */ /* 0x000fe400078e00ff */
[----:B------:R-:W-:-:S02]  /*e8e0*/  FMUL.FTZ R8, R5, R33 ;  /* 0x0000002105087220 */ /* 0x000fc40000410000 */
[C---:B------:R-:W-:Y:S02]  /*e8f0*/  FMUL.FTZ R5, R4.reuse, R36 ;  /* 0x0000002404057220 */ /* 0x040fe40000410000 */
[C---:B------:R-:W-:Y:S02]  /*e900*/  FFMA.FTZ R9, R17.reuse, R33, R2 ;  /* 0x0000002111097223 */ /* 0x040fe40000010002 */
[----:B------:R-:W-:Y:S01]  /*e910*/  FFMA.FTZ R11, R17, R11, -R8 ;  /* 0x0000000b110b7223 */ /* 0x000fe20000010808 */
[----:B------:R-:W-:Y:S01]  /*e920*/  LOP3.LUT R17, R35, 0xffff0000, RZ, 0xc0, !PT ;  /* 0xffff000023117812 */ /* 0x000fe200078ec0ff */
[----:B------:R-:W-:Y:S01]  /*e930*/  FMUL.FTZ R2, R4, R32 ;  /* 0x0000002004027220 */ /* 0x000fe20000410000 */
[----:B------:R-:W-:Y:S01]  /*e940*/  LOP3.LUT R8, R34, 0xffff0000, RZ, 0xc0, !PT ;  /* 0xffff000022087812 */ /* 0x000fe200078ec0ff */
[----:B------:R-:W-:Y:S01]  /*e950*/  FFMA.FTZ R24, R28, R24, R6 ;  /* 0x000000181c187223 */ /* 0x000fe20000010006 */
[----:B------:R-:W-:Y:S01]  /*e960*/  F2FP.BF16.PACK_AB R9, R9, R27 ;  /* 0x0000001b0909723e */ /* 0x000fe200000010ff */
[----:B------:R-:W-:-:S02]  /*e970*/  FFMA.FTZ R6, R16, R32, -R5 ;  /* 0x0000002010067223 */ /* 0x000fc40000010805 */
[----:B------:R-:W-:Y:S01]  /*e980*/  FFMA.FTZ R5, R16, R36, R2 ;  /* 0x0000002410057223 */ /* 0x000fe20000010002 */
[----:B------:R-:W-:Y:S01]  /*e990*/  F2FP.BF16.PACK_AB R16, R25, R49 ;  /* 0x000000311910723e */ /* 0x000fe200000010ff */
[C---:B------:R-:W-:Y:S02]  /*e9a0*/  FMUL.FTZ R4, R3.reuse, R19 ;  /* 0x0000001303047220 */ /* 0x040fe40000410000 */
[C---:B------:R-:W-:Y:S02]  /*e9b0*/  FMUL.FTZ R2, R0.reuse, R18 ;  /* 0x0000001200027220 */ /* 0x040fe40000410000 */
[-C--:B------:R-:W-:Y:S02]  /*e9c0*/  FMUL.FTZ R3, R3, R17.reuse ;  /* 0x0000001103037220 */ /* 0x080fe40000410000 */
[-C--:B------:R-:W-:Y:S02]  /*e9d0*/  FMUL.FTZ R0, R0, R8.reuse ;  /* 0x0000000800007220 */ /* 0x080fe40000410000 */
[----:B------:R-:W-:Y:S01]  /*e9e0*/  FFMA.FTZ R4, R29, R17, -R4 ;  /* 0x000000111d047223 */ /* 0x000fe20000010804 */
[----:B------:R-:W-:Y:S01]  /*e9f0*/  F2FP.BF16.PACK_AB R17, R11, R31 ;  /* 0x0000001f0b11723e */ /* 0x000fe200000010ff */
[----:B------:R-:W-:Y:S01]  /*ea00*/  FFMA.FTZ R2, R10, R8, -R2 ;  /* 0x000000080a027223 */ /* 0x000fe20000010802 */
[----:B------:R-:W-:Y:S01]  /*ea10*/  F2FP.BF16.PACK_AB R8, R24, R39 ;  /* 0x000000271808723e */ /* 0x000fe200000010ff */
[----:B------:R-:W-:-:S02]  /*ea20*/  FFMA.FTZ R3, R29, R19, R3 ;  /* 0x000000131d037223 */ /* 0x000fc40000010003 */
[----:B------:R-:W-:Y:S01]  /*ea30*/  FFMA.FTZ R0, R10, R18, R0 ;  /* 0x000000120a007223 */ /* 0x000fe20000010000 */
[----:B------:R-:W-:Y:S02]  /*ea40*/  F2FP.BF16.PACK_AB R18, R4, R6 ;  /* 0x000000060412723e */ /* 0x000fe400000010ff */
[----:B------:R-:W-:Y:S02]  /*ea50*/  F2FP.BF16.PACK_AB R19, R2, R30 ;  /* 0x0000001e0213723e */ /* 0x000fe400000010ff */
[----:B------:R-:W-:Y:S02]  /*ea60*/  F2FP.BF16.PACK_AB R10, R3, R5 ;  /* 0x00000005030a723e */ /* 0x000fe400000010ff */
[----:B------:R-:W-:Y:S01]  /*ea70*/  F2FP.BF16.PACK_AB R11, R0, R26 ;  /* 0x0000001a000b723e */ /* 0x000fe200000010ff */
[----:B------:R2:W-:Y:S04]  /*ea80*/  STS.128 [R109], R16 ;  /* 0x000000106d007388 */ /* 0x0005e80000000c00 */
[----:B------:R2:W-:Y:S02]  /*ea90*/  STS.128 [R48+0x6080], R8 ;  /* 0x0060800830007388 */ /* 0x0005e40000000c00 */
.L_x_972:
[----:B------:R-:W-:Y:S05]  /*eaa0*/  BSYNC B0 ;  /* 0x0000000000007941 */ /* 0x000fea0003800000 */
.L_x_971:
[----:B------:R-:W-:Y:S01]  /*eab0*/  ISETP.GE.AND P0, PT, R137, c[0x0][0x27c], PT ;  /* 0x00009f0089007a0c */ /* 0x000fe20003f06270 */
[----:B------:R-:W-:-:S12]  /*eac0*/  BSSY B0, `(.L_x_973) ;  /* 0x000006b000007945 */ /* 0x000fd80003800000 */
[----:B------:R-:W-:Y:S05]  /*ead0*/  @P0 BRA `(.L_x_974) ;  /* 0x0000069000000947 */ /* 0x000fea0003800000 */
[----:B------:R-:W3:Y:S04]  /*eae0*/  LDL R2, [R1+0x64] ;  /* 0x0000640001027983 */ /* 0x000ee80000100800 */
[----:B--2---:R-:W2:Y:S01]  /*eaf0*/  LDL R34, [R1+0xdc] ;  /* 0x0000dc0001227983 */ /* 0x004ea20000100800 */
[----:B------:R-:W-:Y:S01]  /*eb00*/  IMAD.MOV.U32 R0, RZ, RZ, c[0x0][0x27c] ;  /* 0x00009f00ff007624 */ /* 0x000fe200078e00ff */
[----:B------:R-:W-:Y:S02]  /*eb10*/  SHF.R.U64 R12, R12, 0x10, R13 ;  /* 0x000000100c0c7819 */ /* 0x000fe4000000120d */
[----:B------:R-:W-:Y:S02]  /*eb20*/  SHF.R.U64 R5, R20, 0x10, R21 ;  /* 0x0000001014057819 */ /* 0x000fe40000001215 */
[----:B------:R-:W-:-:S02]  /*eb30*/  SHF.R.U64 R6, R22, 0x10, R23 ;  /* 0x0000001016067819 */ /* 0x000fc40000001217 */
[----:B------:R-:W-:Y:S02]  /*eb40*/  SHF.R.U32.HI R4, RZ, 0x10, R15 ;  /* 0x00000010ff047819 */ /* 0x000fe4000001160f */
[----:B----4-:R-:W-:Y:S02]  /*eb50*/  PRMT R29, R79, 0x5432, R6 ;  /* 0x000054324f1d7816 */ /* 0x010fe40000000006 */
[----:B------:R-:W-:Y:S02]  /*eb60*/  PRMT R26, R77, 0x5410, R4 ;  /* 0x000054104d1a7816 */ /* 0x000fe40000000004 */
[----:B---3--:R-:W-:-:S04]  /*eb70*/  LEA.HI R0, R0, R2, RZ, 0x1d ;  /* 0x0000000200007211 */ /* 0x008fc800078fe8ff */
[----:B------:R-:W-:Y:S01]  /*eb80*/  SHF.R.S32.HI R2, RZ, 0x1f, R0 ;  /* 0x0000001fff027819 */ /* 0x000fe20000011400 */
[----:B------:R-:W-:Y:S01]  /*eb90*/  IMAD.SHL.U32 R3, R0, 0x8, RZ ;  /* 0x0000000800037824 */ /* 0x000fe200078e00ff */
[----:B--2---:R-:W2:Y:S02]  /*eba0*/  LDS.128 R16, [R34] ;  /* 0x0000000022107984 */ /* 0x004ea40000000c00 */
[----:B------:R-:W-:Y:S02]  /*ebb0*/  LEA.HI R0, R2, R0, RZ, 0x2 ;  /* 0x0000000002007211 */ /* 0x000fe400078f10ff */
[----:B-----5:R-:W-:Y:S02]  /*ebc0*/  LOP3.LUT R2, R107, 0x18, R3, 0xf8, !PT ;  /* 0x000000186b027812 */ /* 0x020fe400078ef803 */
[----:B------:R-:W-:Y:S01]  /*ebd0*/  SHF.R.U32.HI R3, RZ, 0x10, R13 ;  /* 0x00000010ff037819 */ /* 0x000fe2000001160d */
[----:B------:R-:W-:Y:S01]  /*ebe0*/  IMAD.SHL.U32 R0, R0, 0x400, RZ ;  /* 0x0000040000007824 */ /* 0x000fe200078e00ff */
[----:B------:R-:W-:-:S02]  /*ebf0*/  LOP3.LUT R2, R2, R106, RZ, 0x3c, !PT ;  /* 0x0000006a02027212 */ /* 0x000fc400078e3cff */
[----:B------:R-:W-:Y:S02]  /*ec00*/  SHF.R.U64 R13, R14, 0x10, R15 ;  /* 0x000000100e0d7819 */ /* 0x000fe4000000120f */
[----:B------:R-:W-:Y:S02]  /*ec10*/  LOP3.LUT R0, R0, 0x7ffff000, RZ, 0xc0, !PT ;  /* 0x7ffff00000007812 */ /* 0x000fe400078ec0ff */
[----:B------:R-:W-:Y:S02]  /*ec20*/  PRMT R20, R76, 0x5410, R3 ;  /* 0x000054104c147816 */ /* 0x000fe40000000003 */
[----:B------:R-:W-:Y:S02]  /*ec30*/  IADD3 R0, R2, R0, R7 ;  /* 0x0000000002007210 */ /* 0x000fe40007ffe007 */
[----:B------:R-:W-:Y:S01]  /*ec40*/  SHF.R.U32.HI R2, RZ, 0x10, R23 ;  /* 0x00000010ff027819 */ /* 0x000fe20000011617 */
[----:B------:R-:W-:Y:S01]  /*ec50*/  IMAD.U32 R33, R20, 0x10000, RZ ;  /* 0x0001000014217824 */ /* 0x000fe200078e00ff */
[----:B------:R-:W-:Y:S01]  /*ec60*/  PRMT R23, R78, 0x5432, R5 ;  /* 0x000054324e177816 */ /* 0x000fe20000000005 */
[----:B------:R-:W-:Y:S01]  /*ec70*/  IMAD.SHL.U32 R30, R0, 0x2, RZ ;  /* 0x00000002001e7824 */ /* 0x000fe200078e00ff */
[----:B------:R-:W-:-:S02]  /*ec80*/  SHF.R.U32.HI R0, RZ, 0x10, R21 ;  /* 0x00000010ff007819 */ /* 0x000fc40000011615 */
[----:B------:R-:W-:Y:S02]  /*ec90*/  PRMT R21, R76, 0x5432, R12 ;  /* 0x000054324c157816 */ /* 0x000fe4000000000c */
[----:B------:R-:W3:Y:S01]  /*eca0*/  LDS.128 R8, [R30+0x6080] ;  /* 0x006080001e087984 */ /* 0x000ee20000000c00 */
[----:B------:R-:W-:Y:S02]  /*ecb0*/  PRMT R27, R77, 0x5432, R13 ;  /* 0x000054324d1b7816 */ /* 0x000fe4000000000d */
[----:B------:R-:W-:Y:S01]  /*ecc0*/  IMAD.U32 R31, R21, 0x10000, RZ ;  /* 0x00010000151f7824 */ /* 0x000fe200078e00ff */
[----:B------:R-:W-:Y:S02]  /*ecd0*/  PRMT R22, R78, 0x5410, R0 ;  /* 0x000054104e167816 */ /* 0x000fe40000000000 */
[----:B------:R-:W-:Y:S02]  /*ece0*/  PRMT R28, R79, 0x5410, R2 ;  /* 0x000054104f1c7816 */ /* 0x000fe40000000002 */
[----:B------:R-:W-:-:S02]  /*ecf0*/  LOP3.LUT R20, R20, 0xffff0000, RZ, 0xc0, !PT ;  /* 0xffff000014147812 */ /* 0x000fc400078ec0ff */
[C---:B--2---:R-:W-:Y:S01]  /*ed00*/  SHF.L.U32 R24, R17.reuse, 0x10, RZ ;  /* 0x0000001011187819 */ /* 0x044fe200000006ff */
[C---:B------:R-:W-:Y:S01]  /*ed10*/  IMAD.U32 R14, R18.reuse, 0x10000, RZ ;  /* 0x00010000120e7824 */ /* 0x040fe200078e00ff */
[----:B------:R-:W-:Y:S01]  /*ed20*/  LOP3.LUT R15, R17, 0xffff0000, RZ, 0xc0, !PT ;  /* 0xffff0000110f7812 */ /* 0x000fe200078ec0ff */
[C---:B------:R-:W-:Y:S01]  /*ed30*/  IMAD.U32 R13, R19.reuse, 0x10000, RZ ;  /* 0x00010000130d7824 */ /* 0x040fe200078e00ff */
[----:B------:R-:W-:Y:S01]  /*ed40*/  LOP3.LUT R17, R18, 0xffff0000, RZ, 0xc0, !PT ;  /* 0xffff000012117812 */ /* 0x000fe200078ec0ff */
[C---:B------:R-:W-:Y:S01]  /*ed50*/  IMAD.U32 R25, R16.reuse, 0x10000, RZ ;  /* 0x0001000010197824 */ /* 0x040fe200078e00ff */
[----:B------:R-:W-:Y:S01]  /*ed60*/  LOP3.LUT R18, R19, 0xffff0000, RZ, 0xc0, !PT ;  /* 0xffff000013127812 */ /* 0x000fe200078ec0ff */
[----:B------:R-:W-:Y:S01]  /*ed70*/  IMAD.U32 R19, R23, 0x10000, RZ ;  /* 0x0001000017137824 */ /* 0x000fe200078e00ff */
[----:B------:R-:W-:Y:S01]  /*ed80*/  LOP3.LUT R16, R16, 0xffff0000, RZ, 0xc0, !PT ;  /* 0xffff000010107812 */ /* 0x000fe200078ec0ff */
[----:B---3--:R-:W-:Y:S01]  /*ed90*/  IMAD.U32 R12, R8, 0x10000, RZ ;  /* 0x00010000080c7824 */ /* 0x008fe200078e00ff */
[C---:B------:R-:W-:Y:S01]  /*eda0*/  SHF.L.U32 R4, R10.reuse, 0x10, RZ ;  /* 0x000000100a047819 */ /* 0x040fe200000006ff */
[----:B------:R-:W-:Y:S01]  /*edb0*/  IMAD.U32 R2, R11, 0x10000, RZ ;  /* 0x000100000b027824 */ /* 0x000fe200078e00ff */
[----:B------:R-:W-:Y:S01]  /*edc0*/  LOP3.LUT R3, R10, 0xffff0000, RZ, 0xc0, !PT ;  /* 0xffff00000a037812 */ /* 0x000fe200078ec0ff */
[----:B------:R-:W-:Y:S01]  /*edd0*/  FMUL.FTZ R10, R12, R31 ;  /* 0x0000001f0c0a7220 */ /* 0x000fe20000410000 */
[----:B------:R-:W-:-:S02]  /*ede0*/  SHF.L.U32 R6, R9, 0x10, RZ ;  /* 0x0000001009067819 */ /* 0x000fc400000006ff */
[----:B------:R-:W-:Y:S01]  /*edf0*/  LOP3.LUT R5, R9, 0xffff0000, RZ, 0xc0, !PT ;  /* 0xffff000009057812 */ /* 0x000fe200078ec0ff */
[-C--:B------:R-:W-:Y:S01]  /*ee00*/  FMUL.FTZ R9, R12, R19.reuse ;  /* 0x000000130c097220 */ /* 0x080fe20000410000 */
[----:B------:R-:W-:Y:S01]  /*ee10*/  LOP3.LUT R0, R11, 0xffff0000, RZ, 0xc0, !PT ;  /* 0xffff00000b007812 */ /* 0x000fe200078ec0ff */
[C---:B------:R-:W-:Y:S01]  /*ee20*/  FFMA.FTZ R32, R25.reuse, R19, -R10 ;  /* 0x0000001319207223 */ /* 0x040fe2000001080a */
[----:B------:R-:W-:Y:S01]  /*ee30*/  SHF.L.U32 R12, R28, 0x10, RZ ;  /* 0x000000101c0c7819 */ /* 0x000fe200000006ff */
[----:B------:R-:W-:Y:S01]  /*ee40*/  IMAD.U32 R11, R22, 0x10000, RZ ;  /* 0x00010000160b7824 */ /* 0x000fe200078e00ff */
[----:B------:R-:W-:Y:S01]  /*ee50*/  LOP3.LUT R8, R8, 0xffff0000, RZ, 0xc0, !PT ;  /* 0xffff000008087812 */ /* 0x000fe200078ec0ff */
[----:B------:R-:W-:Y:S02]  /*ee60*/  IMAD.U32 R19, R26, 0x10000, RZ ;  /* 0x000100001a137824 */ /* 0x000fe400078e00ff */
[----:B------:R-:W-:Y:S02]  /*ee70*/  FMUL.FTZ R10, R6, R33 ;  /* 0x00000021060a7220 */ /* 0x000fe40000410000 */
[----:B------:R-:W-:-:S02]  /*ee80*/  FFMA.FTZ R31, R25, R31, R9 ;  /* 0x0000001f191f7223 */ /* 0x000fc40000010009 */
[-C--:B------:R-:W-:Y:S02]  /*ee90*/  FMUL.FTZ R9, R6, R11.reuse ;  /* 0x0000000b06097220 */ /* 0x080fe40000410000 */
[----:B------:R-:W-:Y:S01]  /*eea0*/  FFMA.FTZ R25, R24, R11, -R10 ;  /* 0x0000000b18197223 */ /* 0x000fe2000001080a */
[----:B------:R-:W-:Y:S01]  /*eeb0*/  LOP3.LUT R11, R21, 0xffff0000, RZ, 0xc0, !PT ;  /* 0xffff0000150b7812 */ /* 0x000fe200078ec0ff */
[----:B------:R-:W-:Y:S01]  /*eec0*/  FMUL.FTZ R6, R2, R19 ;  /* 0x0000001302067220 */ /* 0x000fe20000410000 */
[----:B------:R-:W-:Y:S01]  /*eed0*/  LOP3.LUT R10, R22, 0xffff0000, RZ, 0xc0, !PT ;  /* 0xffff0000160a7812 */ /* 0x000fe200078ec0ff */
[----:B------:R-:W-:Y:S02]  /*eee0*/  FMUL.FTZ R2, R2, R12 ;  /* 0x0000000c02027220 */ /* 0x000fe40000410000 */
[----:B------:R-:W-:Y:S01]  /*eef0*/  FFMA.FTZ R21, R24, R33, R9 ;  /* 0x0000002118157223 */ /* 0x000fe20000010009 */
[----:B------:R-:W-:Y:S01]  /*ef00*/  LOP3.LUT R9, R23, 0xffff0000, RZ, 0xc0, !PT ;  /* 0xffff000017097812 */ /* 0x000fe200078ec0ff */
[----:B------:R-:W-:-:S02]  /*ef10*/  FFMA.FTZ R19, R13, R19, R2 ;  /* 0x000000130d137223 */ /* 0x000fc40000010002 */
[C---:B------:R-:W-:Y:S02]  /*ef20*/  FMUL.FTZ R2, R8.reuse, R11 ;  /* 0x0000000b08027220 */ /* 0x040fe40000410000 */
[----:B------:R-:W-:Y:S02]  /*ef30*/  IMAD.U32 R22, R27, 0x10000, RZ ;  /* 0x000100001b167824 */ /* 0x000fe400078e00ff */
[----:B------:R-:W-:Y:S02]  /*ef40*/  FFMA.FTZ R24, R13, R12, -R6 ;  /* 0x0000000c0d187223 */ /* 0x000fe40000010806 */
[-C--:B------:R-:W-:Y:S02]  /*ef50*/  FMUL.FTZ R6, R8, R9.reuse ;  /* 0x0000000908067220 */ /* 0x080fe40000410000 */
[----:B------:R-:W-:Y:S02]  /*ef60*/  FFMA.FTZ R12, R16, R9, -R2 ;  /* 0x00000009100c7223 */ /* 0x000fe40000010802 */
[----:B------:R-:W-:-:S02]  /*ef70*/  FMUL.FTZ R8, R5, R20 ;  /* 0x0000001405087220 */ /* 0x000fc40000410000 */
[----:B------:R-:W-:Y:S01]  /*ef80*/  FMUL.FTZ R2, R5, R10 ;  /* 0x0000000a05027220 */ /* 0x000fe20000410000 */
[----:B------:R-:W-:Y:S01]  /*ef90*/  F2FP.BF16.PACK_AB R12, R12, R32 ;  /* 0x000000200c0c723e */ /* 0x000fe200000010ff */
[----:B------:R-:W-:Y:S02]  /*efa0*/  IMAD.U32 R13, R29, 0x10000, RZ ;  /* 0x000100001d0d7824 */ /* 0x000fe400078e00ff */
[----:B------:R-:W-:Y:S02]  /*efb0*/  FMUL.FTZ R5, R4, R22 ;  /* 0x0000001604057220 */ /* 0x000fe40000410000 */
[----:B------:R-:W-:Y:S01]  /*efc0*/  FFMA.FTZ R11, R16, R11, R6 ;  /* 0x0000000b100b7223 */ /* 0x000fe20000010006 */
[----:B------:R-:W-:Y:S01]  /*efd0*/  LOP3.LUT R16, R27, 0xffff0000, RZ, 0xc0, !PT ;  /* 0xffff00001b107812 */ /* 0x000fe200078ec0ff */
[C---:B------:R-:W-:Y:S01]  /*efe0*/  FFMA.FTZ R10, R15.reuse, R10, -R8 ;  /* 0x0000000a0f0a7223 */ /* 0x040fe20000010808 */
[----:B------:R-:W-:Y:S01]  /*eff0*/  LOP3.LUT R8, R28, 0xffff0000, RZ, 0xc0, !PT ;  /* 0xffff00001c087812 */ /* 0x000fe200078ec0ff */
[----:B------:R-:W-:Y:S01]  /*f000*/  FFMA.FTZ R9, R15, R20, R2 ;  /* 0x000000140f097223 */ /* 0x000fe20000010002 */
[----:B------:R-:W-:Y:S01]  /*f010*/  LOP3.LUT R15, R26, 0xffff0000, RZ, 0xc0, !PT ;  /* 0xffff00001a0f7812 */ /* 0x000fe200078ec0ff */
[----:B------:R-:W-:-:S02]  /*f020*/  FMUL.FTZ R2, R4, R13 ;  /* 0x0000000d04027220 */ /* 0x000fc40000410000 */
[C---:B------:R-:W-:Y:S01]  /*f030*/  FFMA.FTZ R6, R14.reuse, R13, -R5 ;  /* 0x0000000d0e067223 */ /* 0x040fe20000010805 */
[----:B------:R-:W-:Y:S01]  /*f040*/  LOP3.LUT R13, R29, 0xffff0000, RZ, 0xc0, !PT ;  /* 0xffff00001d0d7812 */ /* 0x000fe200078ec0ff */
[----:B------:R-:W-:Y:S01]  /*f050*/  FFMA.FTZ R5, R14, R22, R2 ;  /* 0x000000160e057223 */ /* 0x000fe20000010002 */
[----:B------:R-:W-:Y:S01]  /*f060*/  F2FP.BF16.PACK_AB R9, R9, R21 ;  /* 0x000000150909723e */ /* 0x000fe200000010ff */
[C---:B------:R-:W-:Y:S02]  /*f070*/  FMUL.FTZ R4, R3.reuse, R16 ;  /* 0x0000001003047220 */ /* 0x040fe40000410000 */
[C---:B------:R-:W-:Y:S02]  /*f080*/  FMUL.FTZ R2, R0.reuse, R15 ;  /* 0x0000000f00027220 */ /* 0x040fe40000410000 */
[----:B------:R-:W-:Y:S02]  /*f090*/  FMUL.FTZ R3, R3, R13 ;  /* 0x0000000d03037220 */ /* 0x000fe40000410000 */
[----:B------:R-:W-:-:S02]  /*f0a0*/  FMUL.FTZ R0, R0, R8 ;  /* 0x0000000800007220 */ /* 0x000fc40000410000 */
[----:B------:R-:W-:Y:S01]  /*f0b0*/  FFMA.FTZ R4, R17, R13, -R4 ;  /* 0x0000000d11047223 */ /* 0x000fe20000010804 */
[----:B------:R-:W-:Y:S01]  /*f0c0*/  F2FP.BF16.PACK_AB R13, R10, R25 ;  /* 0x000000190a0d723e */ /* 0x000fe200000010ff */
[----:B------:R-:W-:Y:S01]  /*f0d0*/  FFMA.FTZ R2, R18, R8, -R2 ;  /* 0x0000000812027223 */ /* 0x000fe20000010802 */
[----:B------:R-:W-:Y:S01]  /*f0e0*/  F2FP.BF16.PACK_AB R8, R11, R31 ;  /* 0x0000001f0b08723e */ /* 0x000fe200000010ff */
[----:B------:R-:W-:Y:S01]  /*f0f0*/  FFMA.FTZ R3, R17, R16, R3 ;  /* 0x0000001011037223 */ /* 0x000fe20000010003 */
[----:B------:R-:W-:Y:S01]  /*f100*/  F2FP.BF16.PACK_AB R14, R4, R6 ;  /* 0x00000006040e723e */ /* 0x000fe200000010ff */
[----:B------:R-:W-:Y:S01]  /*f110*/  FFMA.FTZ R0, R18, R15, R0 ;  /* 0x0000000f12007223 */ /* 0x000fe20000010000 */
[----:B------:R-:W-:Y:S02]  /*f120*/  F2FP.BF16.PACK_AB R15, R2, R24 ;  /* 0x00000018020f723e */ /* 0x000fe400000010ff */
[----:B------:R-:W-:Y:S02]  /*f130*/  F2FP.BF16.PACK_AB R10, R3, R5 ;  /* 0x00000005030a723e */ /* 0x000fe400000010ff */
[----:B------:R-:W-:Y:S01]  /*f140*/  F2FP.BF16.PACK_AB R11, R0, R19 ;  /* 0x00000013000b723e */ /* 0x000fe200000010ff */
[----:B------:R2:W-:Y:S04]  /*f150*/  STS.128 [R34], R12 ;  /* 0x0000000c22007388 */ /* 0x0005e80000000c00 */
[----:B------:R2:W-:Y:S02]  /*f160*/  STS.128 [R30+0x6080], R8 ;  /* 0x006080081e007388 */ /* 0x0005e40000000c00 */
.L_x_974:
[----:B------:R-:W-:Y:S05]  /*f170*/  BSYNC B0 ;  /* 0x0000000000007941 */ /* 0x000fea0003800000 */
.L_x_973:
[----:B------:R-:W-:-:S13]  /*f180*/  ISETP.GE.AND P0, PT, R136, c[0x0][0x27c], PT ;  /* 0x00009f0088007a0c */ /* 0x000fda0003f06270 */
[----:B------:R-:W-:Y:S05]  /*f190*/  @P0 BRA `(.L_x_970) ;  /* 0x0000069000000947 */ /* 0x000fea0003800000 */
[----:B------:R-:W3:Y:S04]  /*f1a0*/  LDL R2, [R1+0x60] ;  /* 0x0000600001027983 */ /* 0x000ee80000100800 */
[----:B--2---:R-:W2:Y:S01]  /*f1b0*/  LDL R35, [R1+0xd4] ;  /* 0x0000d40001237983 */ /* 0x004ea20000100800 */
[----:B------:R-:W-:Y:S01]  /*f1c0*/  IMAD.MOV.U32 R0, RZ, RZ, c[0x0][0x27c] ;  /* 0x00009f00ff007624 */ /* 0x000fe200078e00ff */
[--C-:B------:R-:W-:Y:S02]  /*f1d0*/  SHF.R.U64 R5, R40, 0x10, R41.reuse ;  /* 0x0000001028057819 */ /* 0x100fe40000001229 */
[----:B------:R-:W-:Y:S02]  /*f1e0*/  SHF.R.U32.HI R6, RZ, 0x10, R41 ;  /* 0x00000010ff067819 */ /* 0x000fe40000011629 */
[----:B------:R-:W-:-:S02]  /*f1f0*/  PRMT R19, R80, 0x5432, R5 ;  /* 0x0000543250137816 */ /* 0x000fc40000000005 */
[--C-:B------:R-:W-:Y:S02]  /*f200*/  SHF.R.U64 R16, R42, 0x10, R43.reuse ;  /* 0x000000102a107819 */ /* 0x100fe4000000122b */
[----:B------:R-:W-:Y:S01]  /*f210*/  SHF.R.U32.HI R17, RZ, 0x10, R43 ;  /* 0x00000010ff117819 */ /* 0x000fe2000001162b */
[----:B----4-:R-:W-:Y:S01]  /*f220*/  IMAD.U32 R31, R19, 0x10000, RZ ;  /* 0x00010000131f7824 */ /* 0x010fe200078e00ff */
[----:B------:R-:W-:Y:S02]  /*f230*/  SHF.R.U32.HI R4, RZ, 0x10, R47 ;  /* 0x00000010ff047819 */ /* 0x000fe4000001162f */
[----:B------:R-:W-:Y:S02]  /*f240*/  PRMT R18, R80, 0x5410, R6 ;  /* 0x0000541050127816 */ /* 0x000fe40000000006 */
[C---:B------:R-:W-:Y:S02]  /*f250*/  PRMT R26, R81.reuse, 0x5432, R16 ;  /* 0x00005432511a7816 */ /* 0x040fe40000000010 */
[----:B------:R-:W-:Y:S01]  /*f260*/  PRMT R25, R81, 0x5410, R17 ;  /* 0x0000541051197816 */ /* 0x000fe20000000011 */
[----:B------:R-:W-:Y:S01]  /*f270*/  IMAD.U32 R34, R18, 0x10000, RZ ;  /* 0x0001000012227824 */ /* 0x000fe200078e00ff */
[----:B------:R-:W-:-:S02]  /*f280*/  PRMT R27, R83, 0x5410, R4 ;  /* 0x00005410531b7816 */ /* 0x000fc40000000004 */
[----:B------:R-:W-:Y:S01]  /*f290*/  LOP3.LUT R18, R18, 0xffff0000, RZ, 0xc0, !PT ;  /* 0xffff000012127812 */ /* 0x000fe200078ec0ff */
[----:B------:R-:W-:Y:S01]  /*f2a0*/  IMAD.U32 R33, R25, 0x10000, RZ ;  /* 0x0001000019217824 */ /* 0x000fe200078e00ff */
[----:B---3--:R-:W-:-:S04]  /*f2b0*/  LEA.HI R0, R0, R2, RZ, 0x1d ;  /* 0x0000000200007211 */ /* 0x008fc800078fe8ff */
[----:B------:R-:W-:Y:S01]  /*f2c0*/  SHF.R.S32.HI R2, RZ, 0x1f, R0 ;  /* 0x0000001fff027819 */ /* 0x000fe20000011400 */
[----:B------:R-:W-:Y:S01]  /*f2d0*/  IMAD.SHL.U32 R3, R0, 0x8, RZ ;  /* 0x0000000800037824 */ /* 0x000fe200078e00ff */
[----:B--2---:R-:W2:Y:S02]  /*f2e0*/  LDS.128 R12, [R35] ;  /* 0x00000000230c7984 */ /* 0x004ea40000000c00 */
[----:B------:R-:W-:Y:S02]  /*f2f0*/  LEA.HI R0, R2, R0, RZ, 0x2 ;  /* 0x0000000002007211 */ /* 0x000fe400078f10ff */
[----:B-----5:R-:W-:Y:S02]  /*f300*/  LOP3.LUT R2, R107, 0x18, R3, 0xf8, !PT ;  /* 0x000000186b027812 */ /* 0x020fe400078ef803 */
[----:B------:R-:W-:Y:S01]  /*f310*/  SHF.R.U64 R3, R46, 0x10, R47 ;  /* 0x000000102e037819 */ /* 0x000fe2000000122f */
[----:B------:R-:W-:Y:S01]  /*f320*/  IMAD.SHL.U32 R0, R0, 0x400, RZ ;  /* 0x0000040000007824 */ /* 0x000fe200078e00ff */
[----:B------:R-:W-:-:S02]  /*f330*/  LOP3.LUT R2, R2, R106, RZ, 0x3c, !PT ;  /* 0x0000006a02027212 */ /* 0x000fc400078e3cff */
[----:B------:R-:W-:Y:S02]  /*f340*/  PRMT R28, R83, 0x5432, R3 ;  /* 0x00005432531c7816 */ /* 0x000fe40000000003 */
[----:B------:R-:W-:-:S04]  /*f350*/  LOP3.LUT R0, R0, 0x7ffff000, RZ, 0xc0, !PT ;  /* 0x7ffff00000007812 */ /* 0x000fc800078ec0ff */
[----:B------:R-:W-:Y:S02]  /*f360*/  IADD3 R0, R2, R0, R7 ;  /* 0x0000000002007210 */ /* 0x000fe40007ffe007 */
[----:B------:R-:W-:-:S03]  /*f370*/  SHF.R.U32.HI R2, RZ, 0x10, R45 ;  /* 0x00000010ff027819 */ /* 0x000fc6000001162d */
[----:B------:R-:W-:Y:S01]  /*f380*/  IMAD.SHL.U32 R30, R0, 0x2, RZ ;  /* 0x00000002001e7824 */ /* 0x000fe200078e00ff */
[----:B------:R-:W-:Y:S02]  /*f390*/  SHF.R.U64 R0, R44, 0x10, R45 ;  /* 0x000000102c007819 */ /* 0x000fe4000000122d */
[C---:B------:R-:W-:Y:S02]  /*f3a0*/  PRMT R20, R82.reuse, 0x5410, R2 ;  /* 0x0000541052147816 */ /* 0x040fe40000000002 */
[----:B------:R-:W3:Y:S01]  /*f3b0*/  LDS.128 R8, [R30+0x6080] ;  /* 0x006080001e087984 */ /* 0x000ee20000000c00 */
[----:B------:R-:W-:Y:S01]  /*f3c0*/  PRMT R21, R82, 0x5432, R0 ;  /* 0x0000543252157816 */ /* 0x000fe20000000000 */
[C---:B--2---:R-:W-:Y:S01]  /*f3d0*/  IMAD.U32 R24, R12.reuse, 0x10000, RZ ;  /* 0x000100000c187824 */ /* 0x044fe200078e00ff */
[----:B------:R-:W-:Y:S01]  /*f3e0*/  LOP3.LUT R23, R12, 0xffff0000, RZ, 0xc0, !PT ;  /* 0xffff00000c177812 */ /* 0x000fe200078ec0ff */
[----:B------:R-:W-:Y:S01]  /*f3f0*/  IMAD.U32 R16, R14, 0x10000, RZ ;  /* 0x000100000e107824 */ /* 0x000fe200078e00ff */
[----:B------:R-:W-:-:S02]  /*f400*/  SHF.L.U32 R22, R13, 0x10, RZ ;  /* 0x000000100d167819 */ /* 0x000fc400000006ff */
[----:B------:R-:W-:Y:S01]  /*f410*/  LOP3.LUT R17, R13, 0xffff0000, RZ, 0xc0, !PT ;  /* 0xffff00000d117812 */ /* 0x000fe200078ec0ff */
[C---:B------:R-:W-:Y:S01]  /*f420*/  IMAD.U32 R13, R15.reuse, 0x10000, RZ ;  /* 0x000100000f0d7824 */ /* 0x040fe200078e00ff */
[----:B------:R-:W-:Y:S02]  /*f430*/  LOP3.LUT R29, R14, 0xffff0000, RZ, 0xc0, !PT ;  /* 0xffff00000e1d7812 */ /* 0x000fe400078ec0ff */
[----:B------:R-:W-:Y:S01]  /*f440*/  LOP3.LUT R14, R15, 0xffff0000, RZ, 0xc0, !PT ;  /* 0xffff00000f0e7812 */ /* 0x000fe200078ec0ff */
[----:B------:R-:W-:Y:S02]  /*f450*/  IMAD.U32 R15, R21, 0x10000, RZ ;  /* 0x00010000150f7824 */ /* 0x000fe400078e00ff */
        /* <DEDUP_REMOVED lines=9> */
[----:B------:R-:W-:Y:S01]  /*f4f0*/  FFMA.FTZ R32, R24, R15, -R10 ;  /* 0x0000000f18207223 */ /* 0x000fe2000001080a */
[----:B------:R-:W-:Y:S01]  /*f500*/  SHF.L.U32 R12, R27, 0x10, RZ ;  /* 0x000000101b0c7819 */ /* 0x000fe200000006ff */
[----:B------:R-:W-:Y:S01]  /*f510*/  IMAD.U32 R11, R20, 0x10000, RZ ;  /* 0x00010000140b7824 */ /* 0x000fe200078e00ff */
[----:B------:R-:W-:Y:S01]  /*f520*/  LOP3.LUT R8, R8, 0xffff0000, RZ, 0xc0, !PT ;  /* 0xffff000008087812 */ /* 0x000fe200078ec0ff */
[----:B------:R-:W-:Y:S02]  /*f530*/  FMUL.FTZ R10, R6, R34 ;  /* 0x00000022060a7220 */ /* 0x000fe40000410000 */
[----:B------:R-:W-:Y:S02]  /*f540*/  FFMA.FTZ R31, R24, R31, R9 ;  /* 0x0000001f181f7223 */ /* 0x000fe40000010009 */
[----:B------:R-:W-:-:S02]  /*f550*/  FMUL.FTZ R9, R6, R11 ;  /* 0x0000000b06097220 */ /* 0x000fc40000410000 */
[----:B------:R-:W-:Y:S01]  /*f560*/  FFMA.FTZ R24, R22, R11, -R10 ;  /* 0x0000000b16187223 */ /* 0x000fe2000001080a */
[----:B------:R-:W-:Y:S01]  /*f570*/  LOP3.LUT R11, R19, 0xffff0000, RZ, 0xc0, !PT ;  /* 0xffff0000130b7812 */ /* 0x000fe200078ec0ff */
[-C--:B------:R-:W-:Y:S01]  /*f580*/  FMUL.FTZ R6, R2, R33.reuse ;  /* 0x0000002102067220 */ /* 0x080fe20000410000 */
[----:B------:R-:W-:Y:S01]  /*f590*/  LOP3.LUT R10, R20, 0xffff0000, RZ, 0xc0, !PT ;  /* 0xffff0000140a7812 */ /* 0x000fe200078ec0ff */
[----:B------:R-:W-:Y:S02]  /*f5a0*/  FMUL.FTZ R2, R2, R12 ;  /* 0x0000000c02027220 */ /* 0x000fe40000410000 */
[----:B------:R-:W-:Y:S01]  /*f5b0*/  FFMA.FTZ R15, R22, R34, R9 ;  /* 0x00000022160f7223 */ /* 0x000fe20000010009 */
[----:B------:R-:W-:Y:S01]  /*f5c0*/  LOP3.LUT R9, R21, 0xffff0000, RZ, 0xc0, !PT ;  /* 0xffff000015097812 */ /* 0x000fe200078ec0ff */
[----:B------:R-:W-:Y:S02]  /*f5d0*/  FFMA.FTZ R19, R13, R33, R2 ;  /* 0x000000210d137223 */ /* 0x000fe40000010002 */
[----:B------:R-:W-:-:S02]  /*f5e0*/  FMUL.FTZ R2, R8, R11 ;  /* 0x0000000b08027220 */ /* 0x000fc40000410000 */
[----:B------:R-:W-:Y:S02]  /*f5f0*/  IMAD.U32 R20, R26, 0x10000, RZ ;  /* 0x000100001a147824 */ /* 0x000fe400078e00ff */
[----:B------:R-:W-:Y:S02]  /*f600*/  FFMA.FTZ R22, R13, R12, -R6 ;  /* 0x0000000c0d167223 */ /* 0x000fe40000010806 */
[-C--:B------:R-:W-:Y:S02]  /*f610*/  FMUL.FTZ R6, R8, R9.reuse ;  /* 0x0000000908067220 */ /* 0x080fe40000410000 */
[----:B------:R-:W-:Y:S02]  /*f620*/  FFMA.FTZ R12, R23, R9, -R2 ;  /* 0x00000009170c7223 */ /* 0x000fe40000010802 */
[C---:B------:R-:W-:Y:S02]  /*f630*/  FMUL.FTZ R8, R5.reuse, R18 ;  /* 0x0000001205087220 */ /* 0x040fe40000410000 */
[----:B------:R-:W-:Y:S01]  /*f640*/  FMUL.FTZ R2, R5, R10 ;  /* 0x0000000a05027220 */ /* 0x000fe20000410000 */
[----:B------:R-:W-:Y:S01]  /*f650*/  F2FP.BF16.PACK_AB R12, R12, R32 ;  /* 0x000000200c0c723e */ /* 0x000fe200000010ff */
[----:B------:R-:W-:-:S02]  /*f660*/  IMAD.U32 R13, R28, 0x10000, RZ ;  /* 0x000100001c0d7824 */ /* 0x000fc400078e00ff */
[----:B------:R-:W-:Y:S02]  /*f670*/  FMUL.FTZ R5, R4, R20 ;  /* 0x0000001404057220 */ /* 0x000fe40000410000 */
[----:B------:R-:W-:Y:S02]  /*f680*/  FFMA.FTZ R11, R23, R11, R6 ;  /* 0x0000000b170b7223 */ /* 0x000fe40000010006 */
[----:B------:R-:W-:Y:S01]  /*f690*/  FFMA.FTZ R10, R17, R10, -R8 ;  /* 0x0000000a110a7223 */ /* 0x000fe20000010808 */
[----:B------:R-:W-:Y:S01]  /*f6a0*/  LOP3.LUT R8, R27, 0xffff0000, RZ, 0xc0, !PT ;  /* 0xffff00001b087812 */ /* 0x000fe200078ec0ff */
[----:B------:R-:W-:Y:S01]  /*f6b0*/  FFMA.FTZ R9, R17, R18, R2 ;  /* 0x0000001211097223 */ /* 0x000fe20000010002 */
[----:B------:R-:W-:Y:S01]  /*f6c0*/  LOP3.LUT R18, R26, 0xffff0000, RZ, 0xc0, !PT ;  /* 0xffff00001a127812 */ /* 0x000fe200078ec0ff */
[-C--:B------:R-:W-:Y:S01]  /*f6d0*/  FMUL.FTZ R2, R4, R13.reuse ;  /* 0x0000000d04027220 */ /* 0x080fe20000410000 */
[----:B------:R-:W-:Y:S01]  /*f6e0*/  LOP3.LUT R17, R25, 0xffff0000, RZ, 0xc0, !PT ;  /* 0xffff000019117812 */ /* 0x000fe200078ec0ff */
[----:B------:R-:W-:Y:S01]  /*f6f0*/  FFMA.FTZ R6, R16, R13, -R5 ;  /* 0x0000000d10067223 */ /* 0x000fe20000010805 */
[----:B------:R-:W-:Y:S01]  /*f700*/  LOP3.LUT R13, R28, 0xffff0000, RZ, 0xc0, !PT ;  /* 0xffff00001c0d7812 */ /* 0x000fe200078ec0ff */
[----:B------:R-:W-:Y:S01]  /*f710*/  FFMA.FTZ R5, R16, R20, R2 ;  /* 0x0000001410057223 */ /* 0x000fe20000010002 */
[----:B------:R-:W-:Y:S01]  /*f720*/  F2FP.BF16.PACK_AB R9, R9, R15 ;  /* 0x0000000f0909723e */ /* 0x000fe200000010ff */
[----:B------:R-:W-:-:S02]  /*f730*/  FMUL.FTZ R4, R3, R18 ;  /* 0x0000001203047220 */ /* 0x000fc40000410000 */
[C---:B------:R-:W-:Y:S02]  /*f740*/  FMUL.FTZ R2, R0.reuse, R17 ;  /* 0x0000001100027220 */ /* 0x040fe40000410000 */
[-C--:B------:R-:W-:Y:S02]  /*f750*/  FMUL.FTZ R3, R3, R13.reuse ;  /* 0x0000000d03037220 */ /* 0x080fe40000410000 */
[----:B------:R-:W-:Y:S02]  /*f760*/  FMUL.FTZ R0, R0, R8 ;  /* 0x0000000800007220 */ /* 0x000fe40000410000 */
        /* <DEDUP_REMOVED lines=12> */
.L_x_970:
[----:B------:R-:W-:Y:S05]  /*f830*/  BSYNC B1 ;  /* 0x0000000000017941 */ /* 0x000fea0003800000 */
.L_x_969:
[----:B------:R-:W-:-:S04]  /*f840*/  IADD3 R0, R138, 0x40, RZ ;  /* 0x000000408a007810 */ /* 0x000fc80007ffe0ff */
[----:B------:R-:W-:-:S13]  /*f850*/  ISETP.GE.AND P0, PT, R0, R51, PT ;  /* 0x000000330000720c */ /* 0x000fda0003f06270 */
[----:B------:R-:W-:Y:S05]  /*f860*/  @P0 BRA `(.L_x_954) ;  /* 0x0000147000000947 */ /* 0x000fea0003800000 */
[----:B------:R3:W5:Y:S04]  /*f870*/  LDL R38, [R1+0xac] ;  /* 0x0000ac0001267983 */ /* 0x0007680000100800 */
[----:B------:R3:W5:Y:S04]  /*f880*/  LDL R37, [R1+0xb0] ;  /* 0x0000b00001257983 */ /* 0x0007680000100800 */
[----:B------:R3:W5:Y:S01]  /*f890*/  LDL R36, [R1+0xb4] ;  /* 0x0000b40001247983 */ /* 0x0007620000100800 */
[----:B------:R-:W-:Y:S01]  /*f8a0*/  ISETP.GE.AND P0, PT, R110, c[0x0][0x27c], PT ;  /* 0x00009f006e007a0c */ /* 0x000fe20003f06270 */
[----:B------:R-:W-:-:S12]  /*f8b0*/  BSSY B0, `(.L_x_975) ;  /* 0x000006a000007945 */ /* 0x000fd80003800000 */
[----:B------:R-:W-:Y:S05]  /*f8c0*/  @P0 BRA `(.L_x_976) ;  /* 0x0000068000000947 */ /* 0x000fea0003800000 */
[----:B--2---:R-:W2:Y:S01]  /*f8d0*/  LDL R35, [R1+0xe0] ;  /* 0x0000e00001237983 */ /* 0x004ea20000100800 */
[----:B------:R-:W-:Y:S01]  /*f8e0*/  IMAD.MOV.U32 R0, RZ, RZ, c[0x0][0x27c] ;  /* 0x00009f00ff007624 */ /* 0x000fe200078e00ff */
[--C-:B------:R-:W-:Y:S02]  /*f8f0*/  SHF.R.U64 R5, R56, 0x10, R57.reuse ;  /* 0x0000001038057819 */ /* 0x100fe40000001239 */
[----:B------:R-:W-:Y:S02]  /*f900*/  SHF.R.U32.HI R6, RZ, 0x10, R57 ;  /* 0x00000010ff067819 */ /* 0x000fe40000011639 */
[----:B------:R-:W-:Y:S02]  /*f910*/  LEA.HI R0, R0, R170, RZ, 0x1d ;  /* 0x000000aa00007211 */ /* 0x000fe400078fe8ff */
[----:B------:R-:W-:Y:S02]  /*f920*/  PRMT R19, R84, 0x5432, R5 ;  /* 0x0000543254137816 */ /* 0x000fe40000000005 */
[----:B------:R-:W-:Y:S01]  /*f930*/  SHF.R.S32.HI R3, RZ, 0x1f, R0 ;  /* 0x0000001fff037819 */ /* 0x000fe20000011400 */
[----:B------:R-:W-:Y:S01]  /*f940*/  IMAD.SHL.U32 R2, R0, 0x8, RZ ;  /* 0x0000000800027824 */ /* 0x000fe200078e00ff */
[----:B------:R-:W-:Y:S01]  /*f950*/  SHF.R.U64 R16, R58, 0x10, R59 ;  /* 0x000000103a107819 */ /* 0x000fe2000000123b */
[----:B----4-:R-:W-:Y:S01]  /*f960*/  IMAD.U32 R31, R19, 0x10000, RZ ;  /* 0x00010000131f7824 */ /* 0x010fe200078e00ff */
[----:B------:R-:W-:-:S02]  /*f970*/  LEA.HI R0, R3, R0, RZ, 0x2 ;  /* 0x0000000003007211 */ /* 0x000fc400078f10ff */
[----:B-----5:R-:W-:Y:S02]  /*f980*/  LOP3.LUT R2, R38, 0x18, R2, 0xf8, !PT ;  /* 0x0000001826027812 */ /* 0x020fe400078ef802 */
[----:B------:R-:W-:Y:S01]  /*f990*/  SHF.R.U32.HI R17, RZ, 0x10, R59 ;  /* 0x00000010ff117819 */ /* 0x000fe2000001163b */
[----:B------:R-:W-:Y:S01]  /*f9a0*/  IMAD.SHL.U32 R0, R0, 0x400, RZ ;  /* 0x0000040000007824 */ /* 0x000fe200078e00ff */
[----:B------:R-:W-:Y:S02]  /*f9b0*/  LOP3.LUT R2, R2, R37, RZ, 0x3c, !PT ;  /* 0x0000002502027212 */ /* 0x000fe400078e3cff */
[--C-:B------:R-:W-:Y:S02]  /*f9c0*/  SHF.R.U64 R3, R54, 0x10, R55.reuse ;  /* 0x0000001036037819 */ /* 0x100fe40000001237 */
[----:B------:R-:W-:Y:S02]  /*f9d0*/  LOP3.LUT R0, R0, 0x7ffff000, RZ, 0xc0, !PT ;  /* 0x7ffff00000007812 */ /* 0x000fe400078ec0ff */
[----:B------:R-:W-:-:S02]  /*f9e0*/  SHF.R.U32.HI R4, RZ, 0x10, R55 ;  /* 0x00000010ff047819 */ /* 0x000fc40000011637 */
[----:B------:R-:W-:Y:S02]  /*f9f0*/  IADD3 R0, R2, R0, R36 ;  /* 0x0000000002007210 */ /* 0x000fe40007ffe024 */
[--C-:B------:R-:W-:Y:S02]  /*fa00*/  SHF.R.U32.HI R2, RZ, 0x10, R53.reuse ;  /* 0x00000010ff027819 */ /* 0x100fe40000011635 */
[----:B------:R-:W-:Y:S01]  /*fa10*/  PRMT R18, R84, 0x5410, R6 ;  /* 0x0000541054127816 */ /* 0x000fe20000000006 */
[----:B------:R-:W-:Y:S01]  /*fa20*/  IMAD.SHL.U32 R30, R0, 0x2, RZ ;  /* 0x00000002001e7824 */ /* 0x000fe200078e00ff */
[----:B------:R-:W-:Y:S02]  /*fa30*/  SHF.R.U64 R0, R52, 0x10, R53 ;  /* 0x0000001034007819 */ /* 0x000fe40000001235 */
[----:B------:R-:W-:Y:S01]  /*fa40*/  PRMT R26, R85, 0x5432, R16 ;  /* 0x00005432551a7816 */ /* 0x000fe20000000010 */
[----:B------:R-:W-:Y:S01]  /*fa50*/  IMAD.U32 R34, R18, 0x10000, RZ ;  /* 0x0001000012227824 */ /* 0x000fe200078e00ff */
[----:B------:R-:W4:Y:S01]  /*fa60*/  LDS.128 R8, [R30+0x6080] ;  /* 0x006080001e087984 */ /* 0x000f220000000c00 */
[----:B------:R-:W-:-:S02]  /*fa70*/  PRMT R21, R86, 0x5432, R0 ;  /* 0x0000543256157816 */ /* 0x000fc40000000000 */
[----:B------:R-:W-:Y:S02]  /*fa80*/  PRMT R25, R85, 0x5410, R17 ;  /* 0x0000541055197816 */ /* 0x000fe40000000011 */
[C---:B------:R-:W-:Y:S02]  /*fa90*/  PRMT R28, R87.reuse, 0x5432, R3 ;  /* 0x00005432571c7816 */ /* 0x040fe40000000003 */
[----:B------:R-:W-:Y:S01]  /*faa0*/  PRMT R27, R87, 0x5410, R4 ;  /* 0x00005410571b7816 */ /* 0x000fe20000000004 */
[----:B------:R-:W-:Y:S01]  /*fab0*/  IMAD.U32 R33, R25, 0x10000, RZ ;  /* 0x0001000019217824 */ /* 0x000fe200078e00ff */
[----:B------:R-:W-:Y:S02]  /*fac0*/  PRMT R20, R86, 0x5410, R2 ;  /* 0x0000541056147816 */ /* 0x000fe40000000002 */
[----:B------:R-:W-:Y:S02]  /*fad0*/  LOP3.LUT R18, R18, 0xffff0000, RZ, 0xc0, !PT ;  /* 0xffff000012127812 */ /* 0x000fe400078ec0ff */
[C---:B----4-:R-:W-:Y:S01]  /*fae0*/  SHF.L.U32 R4, R10.reuse, 0x10, RZ ;  /* 0x000000100a047819 */ /* 0x050fe200000006ff */
[----:B------:R-:W-:Y:S01]  /*faf0*/  IMAD.U32 R2, R11, 0x10000, RZ ;  /* 0x000100000b027824 */ /* 0x000fe200078e00ff */
[----:B------:R-:W-:-:S02]  /*fb00*/  LOP3.LUT R3, R10, 0xffff0000, RZ, 0xc0, !PT ;  /* 0xffff00000a037812 */ /* 0x000fc400078ec0ff */
[C---:B------:R-:W-:Y:S02]  /*fb10*/  SHF.L.U32 R6, R9.reuse, 0x10, RZ ;  /* 0x0000001009067819 */ /* 0x040fe400000006ff */
[----:B------:R-:W-:Y:S02]  /*fb20*/  LOP3.LUT R5, R9, 0xffff0000, RZ, 0xc0, !PT ;  /* 0xffff000009057812 */ /* 0x000fe400078ec0ff */
[----:B------:R-:W-:Y:S01]  /*fb30*/  LOP3.LUT R0, R11, 0xffff0000, RZ, 0xc0, !PT ;  /* 0xffff00000b007812 */ /* 0x000fe200078ec0ff */
[----:B------:R-:W-:Y:S01]  /*fb40*/  IMAD.U32 R11, R20, 0x10000, RZ ;  /* 0x00010000140b7824 */ /* 0x000fe200078e00ff */
[----:B--2---:R-:W2:Y:S02]  /*fb50*/  LDS.128 R12, [R35] ;  /* 0x00000000230c7984 */ /* 0x004ea40000000c00 */
[C---:B--2---:R-:W-:Y:S01]  /*fb60*/  IMAD.U32 R24, R12.reuse, 0x10000, RZ ;  /* 0x000100000c187824 */ /* 0x044fe200078e00ff */
[----:B------:R-:W-:Y:S01]  /*fb70*/  LOP3.LUT R23, R12, 0xffff0000, RZ, 0xc0, !PT ;  /* 0xffff00000c177812 */ /* 0x000fe200078ec0ff */
[----:B------:R-:W-:Y:S01]  /*fb80*/  IMAD.U32 R12, R8, 0x10000, RZ ;  /* 0x00010000080c7824 */ /* 0x000fe200078e00ff */
[C---:B------:R-:W-:Y:S01]  /*fb90*/  SHF.L.U32 R22, R13.reuse, 0x10, RZ ;  /* 0x000000100d167819 */ /* 0x040fe200000006ff */
[C---:B------:R-:W-:Y:S01]  /*fba0*/  IMAD.U32 R16, R14.reuse, 0x10000, RZ ;  /* 0x000100000e107824 */ /* 0x040fe200078e00ff */
[----:B------:R-:W-:Y:S01]  /*fbb0*/  LOP3.LUT R17, R13, 0xffff0000, RZ, 0xc0, !PT ;  /* 0xffff00000d117812 */ /* 0x000fe200078ec0ff */
[C---:B------:R-:W-:Y:S01]  /*fbc0*/  IMAD.U32 R13, R15.reuse, 0x10000, RZ ;  /* 0x000100000f0d7824 */ /* 0x040fe200078e00ff */
[----:B------:R-:W-:Y:S01]  /*fbd0*/  LOP3.LUT R29, R14, 0xffff0000, RZ, 0xc0, !PT ;  /* 0xffff00000e1d7812 */ /* 0x000fe200078ec0ff */
[----:B------:R-:W-:Y:S01]  /*fbe0*/  FMUL.FTZ R10, R12, R31 ;  /* 0x0000001f0c0a7220 */ /* 0x000fe20000410000 */
[----:B------:R-:W-:Y:S01]  /*fbf0*/  LOP3.LUT R14, R15, 0xffff0000, RZ, 0xc0, !PT ;  /* 0xffff00000f0e7812 */ /* 0x000fe200078ec0ff */
[----:B------:R-:W-:Y:S01]  /*fc00*/  IMAD.U32 R15, R21, 0x10000, RZ ;  /* 0x00010000150f7824 */ /* 0x000fe200078e00ff */
[----:B------:R-:W-:-:S03]  /*fc10*/  LOP3.LUT R8, R8, 0xffff0000, RZ, 0xc0, !PT ;  /* 0xffff000008087812 */ /* 0x000fc600078ec0ff */
[-C--:B------:R-:W-:Y:S01]  /*fc20*/  FMUL.FTZ R9, R12, R15.reuse ;  /* 0x0000000f0c097220 */ /* 0x080fe20000410000 */
[----:B------:R-:W-:Y:S01]  /*fc30*/  SHF.L.U32 R12, R27, 0x10, RZ ;  /* 0x000000101b0c7819 */ /* 0x000fe200000006ff */
[----:B------:R-:W-:Y:S02]  /*fc40*/  FFMA.FTZ R32, R24, R15, -R10 ;  /* 0x0000000f18207223 */ /* 0x000fe4000001080a */
[----:B------:R-:W-:Y:S02]  /*fc50*/  FMUL.FTZ R10, R6, R34 ;  /* 0x00000022060a7220 */ /* 0x000fe40000410000 */
[----:B------:R-:W-:Y:S02]  /*fc60*/  FFMA.FTZ R31, R24, R31, R9 ;  /* 0x0000001f181f7223 */ /* 0x000fe40000010009 */
[-C--:B------:R-:W-:Y:S02]  /*fc70*/  FMUL.FTZ R9, R6, R11.reuse ;  /* 0x0000000b06097220 */ /* 0x080fe40000410000 */
[----:B------:R-:W-:Y:S01]  /*fc80*/  FFMA.FTZ R24, R22, R11, -R10 ;  /* 0x0000000b16187223 */ /* 0x000fe2000001080a */
[----:B------:R-:W-:Y:S01]  /*fc90*/  LOP3.LUT R11, R19, 0xffff0000, RZ, 0xc0, !PT ;  /* 0xffff0000130b7812 */ /* 0x000fe200078ec0ff */
[----:B------:R-:W-:Y:S01]  /*fca0*/  FMUL.FTZ R6, R2, R33 ;  /* 0x0000002102067220 */ /* 0x000fe20000410000 */
[----:B------:R-:W-:Y:S01]  /*fcb0*/  LOP3.LUT R10, R20, 0xffff0000, RZ, 0xc0, !PT ;  /* 0xffff0000140a7812 */ /* 0x000fe200078ec0ff */
[----:B------:R-:W-:-:S02]  /*fcc0*/  FMUL.FTZ R2, R2, R12 ;  /* 0x0000000c02027220 */ /* 0x000fc40000410000 */
[----:B------:R-:W-:Y:S01]  /*fcd0*/  FFMA.FTZ R15, R22, R34, R9 ;  /* 0x00000022160f7223 */ /* 0x000fe20000010009 */
[----:B------:R-:W-:Y:S01]  /*fce0*/  LOP3.LUT R9, R21, 0xffff0000, RZ, 0xc0, !PT ;  /* 0xffff000015097812 */ /* 0x000fe200078ec0ff */
[C---:B------:R-:W-:Y:S02]  /*fcf0*/  FFMA.FTZ R19, R13.reuse, R33, R2 ;  /* 0x000000210d137223 */ /* 0x040fe40000010002 */
[----:B------:R-:W-:Y:S02]  /*fd00*/  FMUL.FTZ R2, R8, R11 ;  /* 0x0000000b08027220 */ /* 0x000fe40000410000 */
[----:B------:R-:W-:Y:S02]  /*fd10*/  IMAD.U32 R20, R26, 0x10000, RZ ;  /* 0x000100001a147824 */ /* 0x000fe400078e00ff */
[----:B------:R-:W-:Y:S02]  /*fd20*/  FFMA.FTZ R22, R13, R12, -R6 ;  /* 0x0000000c0d167223 */ /* 0x000fe40000010806 */
[----:B------:R-:W-:-:S02]  /*fd30*/  FMUL.FTZ R6, R8, R9 ;  /* 0x0000000908067220 */ /* 0x000fc40000410000 */
[----:B------:R-:W-:Y:S02]  /*fd40*/  FFMA.FTZ R12, R23, R9, -R2 ;  /* 0x00000009170c7223 */ /* 0x000fe40000010802 */
[C---:B------:R-:W-:Y:S02]  /*fd50*/  FMUL.FTZ R8, R5.reuse, R18 ;  /* 0x0000001205087220 */ /* 0x040fe40000410000 */
[----:B------:R-:W-:Y:S01]  /*fd60*/  FMUL.FTZ R2, R5, R10 ;  /* 0x0000000a05027220 */ /* 0x000fe20000410000 */
[----:B------:R-:W-:Y:S01]  /*fd70*/  F2FP.BF16.PACK_AB R12, R12, R32 ;  /* 0x000000200c0c723e */ /* 0x000fe200000010ff */
[----:B------:R-:W-:Y:S02]  /*fd80*/  IMAD.U32 R13, R28, 0x10000, RZ ;  /* 0x000100001c0d7824 */ /* 0x000fe400078e00ff */
[----:B------:R-:W-:Y:S02]  /*fd90*/  FMUL.FTZ R5, R4, R20 ;  /* 0x0000001404057220 */ /* 0x000fe40000410000 */
[----:B------:R-:W-:-:S02]  /*fda0*/  FFMA.FTZ R11, R23, R11, R6 ;  /* 0x0000000b170b7223 */ /* 0x000fc40000010006 */
        /* <DEDUP_REMOVED lines=26> */
.L_x_976:
[----:B------:R-:W-:Y:S05]  /*ff50*/  BSYNC B0 ;  /* 0x0000000000007941 */ /* 0x000fea0003800000 */
.L_x_975:
[----:B------:R-:W-:Y:S01]  /*ff60*/  ISETP.GE.AND P0, PT, R137, c[0x0][0x27c], PT ;  /* 0x00009f0089007a0c */ /* 0x000fe20003f06270 */
[----:B------:R-:W-:-:S12]  /*ff70*/  BSSY B0, `(.L_x_977) ;  /* 0x000006b000007945 */ /* 0x000fd80003800000 */
[----:B------:R-:W-:Y:S05]  /*ff80*/  @P0 BRA `(.L_x_978) ;  /* 0x0000069000000947 */ /* 0x000fea0003800000 */
[----:B--2---:R-:W2:Y:S04]  /*ff90*/  LDL R2, [R1+0x64] ;  /* 0x0000640001027983 */ /* 0x004ea80000100800 */
[----:B---3--:R-:W3:Y:S01]  /*ffa0*/  LDL R35, [R1+0xd8] ;  /* 0x0000d80001237983 */ /* 0x008ee20000100800 */
        /* <DEDUP_REMOVED lines=15> */
[----:B--2---:R-:W-:-:S04]  /*100a0*/  LEA.HI R0, R0, R2, RZ, 0x1d ;  /* 0x0000000200007211 */ /* 0x004fc800078fe8ff */
[----:B------:R-:W-:Y:S01]  /*100b0*/  SHF.R.S32.HI R2, RZ, 0x1f, R0 ;  /* 0x0000001fff027819 */ /* 0x000fe20000011400 */
[----:B------:R-:W-:Y:S01]  /*100c0*/  IMAD.SHL.U32 R3, R0, 0x8, RZ ;  /* 0x0000000800037824 */ /* 0x000fe200078e00ff */
[----:B---3--:R-:W2:Y:S02]  /*100d0*/  LDS.128 R12, [R35] ;  /* 0x00000000230c7984 */ /* 0x008ea40000000c00 */
        /* <DEDUP_REMOVED lines=84> */
.L_x_978:
[----:B------:R-:W-:Y:S05]  /*10620*/  BSYNC B0 ;  /* 0x0000000000007941 */ /* 0x000fea0003800000 */
.L_x_977:
[----:B------:R-:W-:-:S13]  /*10630*/  ISETP.GE.AND P0, PT, R136, c[0x0][0x27c], PT ;  /* 0x00009f0088007a0c */ /* 0x000fda0003f06270 */
        /* <DEDUP_REMOVED lines=106> */
.L_x_954:
[----:B------:R-:W-:Y:S05]  /*10ce0*/  BSYNC B2 ;  /* 0x0000000000027941 */ /* 0x000fea0003800000 */
.L_x_936:
[----:B---3--:R-:W-:Y:S01]  /*10cf0*/  IMAD R0, R97, c[0x0][0x208], RZ ;  /* 0x0000820061007a24 */ /* 0x008fe200078e02ff */
[----:B------:R-:W-:-:S04]  /*10d00*/  DEPBAR.LE SB0, 0x0 ;  /* 0x000080000000791a */ /* 0x000fc80000000000 */
[----:B------:R-:W-:Y:S01]  /*10d10*/  IMAD.WIDE.U32 R2, R222, c[0x0][0x208], RZ ;  /* 0x00008200de027a25 */ /* 0x000fe200078e00ff */
[----:B------:R-:W-:Y:S01]  /*10d20*/  BAR.SYNC.DEFER_BLOCKING 0x0 ;  /* 0x0000000000007b1d */ /* 0x000fe20000010000 */
[----:B------:R-:W-:Y:S02]  /*10d30*/  ISETP.GE.AND P3, PT, R104, c[0x0][0x1d4], PT ;  /* 0x0000750068007a0c */ /* 0x000fe40003f66270 */
[----:B------:R-:W-:Y:S01]  /*10d40*/  IMAD R0, R222, c[0x0][0x20c], R0 ;  /* 0x00008300de007a24 */ /* 0x000fe200078e0200 */
[----:B------:R-:W-:Y:S01]  /*10d50*/  SHF.L.U64.HI R233, R104, 0x1, R105 ;  /* 0x0000000168e97819 */ /* 0x000fe20000010269 */
[----:B-12---:R-:W-:Y:S01]  /*10d60*/  IMAD.WIDE.U32 R8, R88, c[0x0][0x210], RZ ;  /* 0x0000840058087a25 */ /* 0x006fe200078e00ff */
[----:B------:R-:W-:Y:S01]  /*10d70*/  SHF.L.U64.HI R235, R252, 0x1, R101 ;  /* 0x00000001fceb7819 */ /* 0x000fe20000010265 */
[----:B------:R-:W1:Y:S01]  /*10d80*/  S2R R23, SR_TID.X ;  /* 0x0000000000177919 */ /* 0x000e620000002100 */
[----:B------:R-:W-:Y:S01]  /*10d90*/  SHF.L.U64.HI R231, R99, 0x1, R100 ;  /* 0x0000000163e77819 */ /* 0x000fe20000010264 */
[----:B------:R-:W-:Y:S01]  /*10da0*/  IMAD.IADD R3, R3, 0x1, R0 ;  /* 0x0000000103037824 */ /* 0x000fe200078e0200 */
[----:B------:R-:W-:Y:S01]  /*10db0*/  ISETP.GE.AND P2, PT, R99, c[0x0][0x1d4], PT ;  /* 0x0000750063007a0c */ /* 0x000fe20003f46270 */
[----:B------:R-:W-:Y:S01]  /*10dc0*/  IMAD R0, R98, c[0x0][0x218], RZ ;  /* 0x0000860062007a24 */ /* 0x000fe200078e02ff */
[----:B------:R-:W-:Y:S01]  /*10dd0*/  STL.64 [R1+0x30], R8 ;  /* 0x0000300801007387 */ /* 0x000fe20000100a00 */
[C---:B------:R-:W-:Y:S01]  /*10de0*/  IMAD.WIDE.U32 R2, R220.reuse, c[0x0][0x218], R2 ;  /* 0x00008600dc027a25 */ /* 0x040fe200078e0002 */
[----:B------:R-:W-:Y:S01]  /*10df0*/  LOP3.LUT R209, R209, 0xfffffbff, RZ, 0xc0, !PT ;  /* 0xfffffbffd1d17812 */ /* 0x000fe200078ec0ff */
[----:B------:R-:W-:Y:S02]  /*10e00*/  BSSY B0, `(.L_x_979) ;  /* 0x000003e000007945 */ /* 0x000fe40003800000 */
[----:B------:R-:W-:Y:S01]  /*10e10*/  IMAD R4, R220, c[0x0][0x21c], R0 ;  /* 0x00008700dc047a24 */ /* 0x000fe200078e0200 */
[----:B------:R-:W-:Y:S01]  /*10e20*/  IADD3 R0, P0, R2, R8, RZ ;  /* 0x0000000802007210 */ /* 0x000fe20007f1e0ff */
[----:B------:R-:W-:-:S02]  /*10e30*/  IMAD R5, R88, c[0x0][0x214], R9 ;  /* 0x0000850058057a24 */ /* 0x000fc400078e0209 */
[----:B------:R-:W-:Y:S02]  /*10e40*/  IMAD.SHL.U32 R234, R104, 0x2, RZ ;  /* 0x0000000268ea7824 */ /* 0x000fe400078e00ff */
[----:B------:R-:W-:Y:S01]  /*10e50*/  IMAD.SHL.U32 R236, R252, 0x2, RZ ;  /* 0x00000002fcec7824 */ /* 0x000fe200078e00ff */
[----:B------:R-:W-:Y:S01]  /*10e60*/  IADD3.X R2, R5, R3, R4, P0, !PT ;  /* 0x0000000305027210 */ /* 0x000fe200007fe404 */
[----:B------:R-:W-:Y:S01]  /*10e70*/  IMAD.SHL.U32 R210, R103, 0x2, RZ ;  /* 0x0000000267d27824 */ /* 0x000fe200078e00ff */
[C---:B------:R-:W-:Y:S01]  /*10e80*/  LEA R22, P0, R0.reuse, c[0x0][0x1f8], 0x1 ;  /* 0x00007e0000167a11 */ /* 0x040fe200078008ff */
[----:B------:R-:W-:Y:S01]  /*10e90*/  LDSM.16.M88.4 R16, [R198] ;  /* 0x00000000c610783b */ /* 0x000fe20000000200 */
[----:B------:R-:W-:Y:S02]  /*10ea0*/  IMAD.SHL.U32 R232, R99, 0x2, RZ ;  /* 0x0000000263e87824 */ /* 0x000fe400078e00ff */
[----:B------:R-:W-:Y:S01]  /*10eb0*/  LEA.HI.X R6, R0, c[0x0][0x1fc], R2, 0x1, P0 ;  /* 0x00007f0000067a11 */ /* 0x000fe200000f0c02 */
[----:B------:R-:W-:Y:S01]  /*10ec0*/  IMAD.IADD R0, R132, 0x1, -R102 ;  /* 0x0000000184007824 */ /* 0x000fe200078e0a66 */
[----:B------:R-:W2:Y:S01]  /*10ed0*/  SHFL.IDX PT, R2, R22, RZ, 0x1c1f ;  /* 0x001c1fff16027589 */ /* 0x000ea200000e0000 */
[----:B-1----:R-:W-:-:S03]  /*10ee0*/  ISETP.GT.AND P4, PT, R23, 0x3f, PT ;  /* 0x0000003f1700780c */ /* 0x002fc60003f84270 */
[----:B------:R-:W1:Y:S01]  /*10ef0*/  SHFL.IDX PT, R3, R6, RZ, 0x1c1f ;  /* 0x001c1fff06037589 */ /* 0x000e6200000e0000 */
[----:B------:R-:W-:-:S03]  /*10f00*/  ISETP.LT.OR P1, PT, R0, 0x1, P3 ;  /* 0x000000010000780c */ /* 0x000fc60001f21670 */
[----:B------:R-:W3:Y:S04]  /*10f10*/  LDSM.16.M88.4 R12, [R198+0x1000] ;  /* 0x00100000c60c783b */ /* 0x000ee80000000200 */
[----:B------:R-:W4:Y:S02]  /*10f20*/  LDSM.16.M88.4 R24, [R171] ;  /* 0x00000000ab18783b */ /* 0x000f240000000200 */
[----:B------:R-:W-:Y:S02]  /*10f30*/  @P4 LOP3.LUT R209, R209, 0x400, RZ, 0xfc, !PT ;  /* 0x00000400d1d14812 */ /* 0x000fe400078efcff */
[----:B------:R-:W3:Y:S04]  /*10f40*/  LDSM.16.M88.4 R32, [R171+0x400] ;  /* 0x00040000ab20783b */ /* 0x000ee80000000200 */
[----:B----4-:R-:W4:Y:S01]  /*10f50*/  LDSM.16.M88.4 R28, [R171+0x800] ;  /* 0x00080000ab1c783b */ /* 0x010f220000000200 */
[----:B--2---:R-:W-:-:S03]  /*10f60*/  IADD3 R20, P0, R2, R234, RZ ;  /* 0x000000ea02147210 */ /* 0x004fc60007f1e0ff */
[----:B-----5:R-:W2:Y:S02]  /*10f70*/  LDSM.16.M88.4 R36, [R199] ;  /* 0x00000000c724783b */ /* 0x020ea40000000200 */
[----:B-1----:R-:W-:Y:S02]  /*10f80*/  IMAD.X R21, R3, 0x1, R233, P0 ;  /* 0x0000000103157824 */ /* 0x002fe400000e06e9 */
[----:B------:R-:W1:Y:S01]  /*10f90*/  LDSM.16.M88.4 R8, [R199+0x1000] ;  /* 0x00100000c708783b */ /* 0x000e620000000200 */
[----:B------:R-:W-:-:S03]  /*10fa0*/  IADD3 R4, P0, R2, R236, RZ ;  /* 0x000000ec02047210 */ /* 0x000fc60007f1e0ff */
[----:B------:R-:W1:Y:S04]  /*10fb0*/  LDSM.16.M88.4 R48, [R200] ;  /* 0x00000000c830783b */ /* 0x000e680000000200 */
[----:B------:R-:W1:Y:S04]  /*10fc0*/  LDSM.16.M88.4 R52, [R208] ;  /* 0x00000000d034783b */ /* 0x000e680000000200 */
[----:B------:R-:W1:Y:S04]  /*10fd0*/  LDSM.16.M88.4 R64, [R207] ;  /* 0x00000000cf40783b */ /* 0x000e680000000200 */
[----:B------:R-:W-:Y:S01]  /*10fe0*/  @!PT LDS RZ, [RZ] ;  /* 0x00000000fffff984 */ /* 0x000fe20000000800 */
[----:B------:R-:W-:Y:S01]  /*10ff0*/  @!PT LDS RZ, [RZ] ;  /* 0x00000000fffff984 */ /* 0x000fe20000000800 */
[----:B------:R-:W-:Y:S01]  /*11000*/  @!PT LDS RZ, [RZ] ;  /* 0x00000000fffff984 */ /* 0x000fe20000000800 */
[----:B------:R1:W-:Y:S01]  /*11010*/  LDGSTS.E.BYPASS.LTC128B.128 [R210+0x1880], [R20.64], !P1 ;  /* 0x0188000014d27fae */ /* 0x0003e2000c901d48 */
[----:B------:R-:W-:-:S03]  /*11020*/  ISETP.GE.AND P1, PT, R252, c[0x0][0x1d4], PT ;  /* 0x00007500fc007a0c */ /* 0x000fc60003f26270 */
[----:B------:R2:W-:Y:S02]  /*11030*/  STL [R1+0x38], R5 ;  /* 0x0000380501007387 */ /* 0x0005e40000100800 */
[----:B--2---:R-:W-:Y:S01]  /*11040*/  IMAD.X R5, R3, 0x1, R235, P0 ;  /* 0x0000000103057824 */ /* 0x004fe200000e06eb */
[----:B------:R-:W-:-:S13]  /*11050*/  ISETP.LT.OR P0, PT, R0, 0x1, P1 ;  /* 0x000000010000780c */ /* 0x000fda0000f01670 */
[----:B------:R2:W-:Y:S01]  /*11060*/  LDGSTS.E.BYPASS.LTC128B.128 [R210+0x2480], [R4.64], !P0 ;  /* 0x0248000004d27fae */ /* 0x0005e2000c101d48 */
[----:B------:R-:W-:-:S05]  /*11070*/  IADD3 R2, P0, R2, R232, RZ ;  /* 0x000000e802027210 */ /* 0x000fca0007f1e0ff */
[----:B------:R-:W-:Y:S01]  /*11080*/  IMAD.X R3, R3, 0x1, R231, P0 ;  /* 0x0000000103037824 */ /* 0x000fe200000e06e7 */
[----:B------:R-:W-:-:S13]  /*11090*/  ISETP.LT.OR P0, PT, R0, 0x1, P2 ;  /* 0x000000010000780c */ /* 0x000fda0001701670 */
[----:B------:R2:W-:Y:S01]  /*110a0*/  LDGSTS.E.BYPASS.LTC128B.128 [R210+0x3080], [R2.64], !P0 ;  /* 0x0308000002d27fae */ /* 0x0005e2000c101d48 */
[----:B------:R-:W-:Y:S05]  /*110b0*/  @P4 BRA `(.L_x_980) ;  /* 0x0000012000004947 */ /* 0x000fea0003800000 */
[----:B-1-34-:R-:W-:Y:S05]  /*110c0*/  BRA.DIV ~URZ, `(.L_x_981) ;  /* 0x000161127f007947 */ /* 0x01afea000b800000 */
[----:B--2---:R1:W2:Y:S04]  /*110d0*/  SHFL.IDX PT, R4, R6, 0x1, 0x1c1f ;  /* 0x003c1f0006047f89 */ /* 0x0042a800000e0000 */
[----:B------:R1:W3:Y:S02]  /*110e0*/  SHFL.IDX PT, R2, R22, 0x1, 0x1c1f ;  /* 0x003c1f0016027f89 */ /* 0x0002e400000e0000 */
.L_x_1180:
[----:B-1-3--:R-:W-:Y:S02]  /*110f0*/  IADD3 R22, P0, R2, R234, RZ ;  /* 0x000000ea02167210 */ /* 0x00afe40007f1e0ff */
[----:B------:R-:W-:-:S03]  /*11100*/  ISETP.LT.OR P1, PT, R0, 0x21, P1 ;  /* 0x000000210000780c */ /* 0x000fc60000f21670 */
        /* <DEDUP_REMOVED lines=13> */
.L_x_980:
[----:B-1-34-:R-:W-:Y:S05]  /*111e0*/  BSYNC B0 ;  /* 0x0000000000007941 */ /* 0x01afea0003800000 */
.L_x_979:
[----:B------:R-:W0:Y:S01]  /*111f0*/  LDGDEPBAR ;  /* 0x00000000000079af */ /* 0x000e220000000000 */
[----:B------:R-:W-:Y:S01]  /*11200*/  WARPSYNC 0xffffffff ;  /* 0xffffffff00007948 */ /* 0x000fe20003800000 */
[-C--:B------:R-:W-:Y:S02]  /*11210*/  HMMA.16816.F32.BF16 R20, R16, R24.reuse, RZ ;  /* 0x000000181014723c */ /* 0x080fe400000418ff */
[----:B------:R-:W-:Y:S04]  /*11220*/  LDSM.16.M88.4 R56, [R171+0xc00] ;  /* 0x000c0000ab38783b */ /* 0x000fe80000000200 */
[----:B------:R-:W1:Y:S02]  /*11230*/  LDSM.16.M88.4 R40, [R198+0x2000] ;  /* 0x00200000c628783b */ /* 0x000e640000000200 */
[C---:B------:R-:W-:Y:S02]  /*11240*/  HMMA.16816.F32.BF16 R60, R12.reuse, R24, RZ ;  /* 0x000000180c3c723c */ /* 0x040fe400000418ff */
[----:B------:R-:W-:Y:S04]  /*11250*/  LDSM.16.M88.4 R44, [R206] ;  /* 0x00000000ce2c783b */ /* 0x000fe80000000200 */
[----:B--2---:R-:W2:Y:S01]  /*11260*/  LDL R2, [R1+0x20] ;  /* 0x0000200001027983 */ /* 0x004ea20000100800 */
[----:B------:R-:W-:Y:S01]  /*11270*/  BSSY B1, `(.L_x_982) ;  /* 0x0000115000017945 */ /* 0x000fe20003800000 */
        /* <DEDUP_REMOVED lines=8> */
[C---:B------:R-:W-:Y:S08]  /*11300*/  HMMA.16816.F32.BF16 R72, R16.reuse, R32, RZ ;  /* 0x000000201048723c */ /* 0x040ff000000418ff */
[C---:B------:R-:W-:Y:S08]  /*11310*/  HMMA.16816.F32.BF16 R24, R16.reuse, R26, RZ ;  /* 0x0000001a1018723c */ /* 0x040ff000000418ff */
[C---:B------:R-:W-:Y:S01]  /*11320*/  HMMA.16816.F32.BF16 R84, R16.reuse, R34, RZ ;  /* 0x000000221054723c */ /* 0x040fe200000418ff */
[----:B------:R-:W3:Y:S07]  /*11330*/  LDSM.16.M88.4 R32, [R198+0x3000] ;  /* 0x00300000c620783b */ /* 0x000eee0000000200 */
[----:B------:R-:W-:Y:S01]  /*11340*/  HMMA.16816.F32.BF16 R100, R16, R30, RZ ;  /* 0x0000001e1064723c */ /* 0x000fe200000418ff */
[----:B------:R-:W4:Y:S04]  /*11350*/  LDSM.16.M88.4 R28, [R199+0x2000] ;  /* 0x00200000c71c783b */ /* 0x000f280000000200 */
[----:B------:R-:W-:Y:S03]  /*11360*/  LDSM.16.M88.4 R16, [R198+0x5000] ;  /* 0x00500000c610783b */ /* 0x000fe60000000200 */
[----:B------:R-:W-:Y:S08]  /*11370*/  HMMA.16816.F32.BF16 R60, R8, R48, R60 ;  /* 0x00000030083c723c */ /* 0x000ff0000004183c */
[----:B-1----:R-:W-:Y:S08]  /*11380*/  HMMA.16816.F32.BF16 R12, R40, R56, R12 ;  /* 0x00000038280c723c */ /* 0x002ff0000004180c */
[----:B------:R-:W-:Y:S08]  /*11390*/  HMMA.16816.F32.BF16 R116, R36, R64, R68 ;  /* 0x000000402474723c */ /* 0x000ff00000041844 */
[C---:B------:R-:W-:Y:S08]  /*113a0*/  HMMA.16816.F32.BF16 R104, R8.reuse, R52, R92 ;  /* 0x000000340868723c */ /* 0x040ff0000004185c */
[----:B------:R-:W-:Y:S08]  /*113b0*/  HMMA.16816.F32.BF16 R120, R8, R64, R80 ;  /* 0x000000400878723c */ /* 0x000ff00000041850 */
[----:B------:R-:W-:Y:S01]  /*113c0*/  HMMA.16816.F32.BF16 R68, R36, R50, R24 ;  /* 0x000000322444723c */ /* 0x000fe20000041818 */
[----:B------:R-:W1:Y:S07]  /*113d0*/  LDSM.16.M88.4 R24, [R199+0x3000] ;  /* 0x00300000c718783b */ /* 0x000e6e0000000200 */
[----:B------:R-:W-:Y:S08]  /*113e0*/  HMMA.16816.F32.BF16 R112, R8, R54, R88 ;  /* 0x000000360870723c */ /* 0x000ff00000041858 */
[C---:B------:R-:W-:Y:S08]  /*113f0*/  HMMA.16816.F32.BF16 R80, R36.reuse, R52, R72 ;  /* 0x000000342450723c */ /* 0x040ff00000041848 */
[----:B------:R-:W-:Y:S01]  /*11400*/  HMMA.16816.F32.BF16 R92, R36, R54, R84 ;  /* 0x00000036245c723c */ /* 0x000fe20000041854 */
[----:B------:R-:W5:Y:S07]  /*11410*/  LDSM.16.M88.4 R52, [R171+0x1800] ;  /* 0x00180000ab34783b */ /* 0x000f6e0000000200 */
[----:B------:R-:W-:Y:S08]  /*11420*/  HMMA.16816.F32.BF16 R96, R8, R50, R96 ;  /* 0x000000320860723c */ /* 0x000ff00000041860 */
[----:B---3--:R-:W-:Y:S08]  /*11430*/  HMMA.16816.F32.BF16 R60, R32, R56, R60 ;  /* 0x00000038203c723c */ /* 0x008ff0000004183c */
[----:B----4-:R-:W-:Y:S01]  /*11440*/  HMMA.16816.F32.BF16 R48, R28, R44, R12 ;  /* 0x0000002c1c30723c */ /* 0x010fe2000004180c */
[----:B------:R-:W-:Y:S07]  /*11450*/  LDSM.16.M88.4 R12, [R199+0x4000] ;  /* 0x00400000c70c783b */ /* 0x000fee0000000200 */
[-C--:B------:R-:W-:Y:S01]  /*11460*/  HMMA.16816.F32.BF16 R100, R36, R66.reuse, R100 ;  /* 0x000000422464723c */ /* 0x080fe20000041864 */
[----:B------:R-:W3:Y:S07]  /*11470*/  LDSM.16.M88.4 R36, [R203] ;  /* 0x00000000cb24783b */ /* 0x000eee0000000200 */
[----:B------:R-:W-:Y:S01]  /*11480*/  HMMA.16816.F32.BF16 R124, R8, R66, R76 ;  /* 0x00000042087c723c */ /* 0x000fe2000004184c */
[----:B------:R-:W-:Y:S07]  /*11490*/  LDSM.16.M88.4 R8, [R199+0x5000] ;  /* 0x00500000c708783b */ /* 0x000fee0000000200 */
[----:B-1----:R-:W-:Y:S08]  /*114a0*/  HMMA.16816.F32.BF16 R60, R24, R44, R60 ;  /* 0x0000002c183c723c */ /* 0x002ff0000004183c */
[----:B------:R-:W-:Y:S08]  /*114b0*/  HMMA.16816.F32.BF16 R68, R40, R58, R68 ;  /* 0x0000003a2844723c */ /* 0x000ff00000041844 */
[----:B-----5:R-:W-:Y:S01]  /*114c0*/  HMMA.16816.F32.BF16 R64, R20, R52, R48 ;  /* 0x000000341440723c */ /* 0x020fe20000041830 */
[----:B------:R-:W1:Y:S07]  /*114d0*/  LDSM.16.M88.4 R48, [R171+0x1000] ;  /* 0x00100000ab30783b */ /* 0x000e6e0000000200 */
[----:B------:R-:W-:Y:S08]  /*114e0*/  HMMA.16816.F32.BF16 R72, R32, R58, R96 ;  /* 0x0000003a2048723c */ /* 0x000ff00000041860 */
[----:B------:R-:W-:Y:S08]  /*114f0*/  HMMA.16816.F32.BF16 R56, R16, R52, R60 ;  /* 0x000000341038723c */ /* 0x000ff0000004183c */
[----:B------:R-:W-:Y:S08]  /*11500*/  HMMA.16816.F32.BF16 R60, R28, R46, R68 ;  /* 0x0000002e1c3c723c */ /* 0x000ff00000041844 */
[----:B---3--:R-:W-:Y:S01]  /*11510*/  HMMA.16816.F32.BF16 R76, R12, R36, R64 ;  /* 0x000000240c4c723c */ /* 0x008fe20000041840 */
[----:B------:R-:W3:Y:S07]  /*11520*/  LDSM.16.M88.4 R64, [R205] ;  /* 0x00000000cd40783b */ /* 0x000eee0000000200 */
[----:B------:R-:W-:Y:S01]  /*11530*/  HMMA.16816.F32.BF16 R68, R24, R46, R72 ;  /* 0x0000002e1844723c */ /* 0x000fe20000041848 */
[----:B------:R-:W4:Y:S07]  /*11540*/  LDSM.16.M88.4 R44, [R171+0x1c00] ;  /* 0x001c0000ab2c783b */ /* 0x000f2e0000000200 */
[----:B-1----:R-:W-:Y:S08]  /*11550*/  HMMA.16816.F32.BF16 R72, R40, R48, R80 ;  /* 0x000000302848723c */ /* 0x002ff00000041850 */
[----:B------:R-:W-:Y:S01]  /*11560*/  HMMA.16816.F32.BF16 R60, R20, R54, R60 ;  /* 0x00000036143c723c */ /* 0x000fe2000004183c */
[----:B------:R-:W-:-:S04]  /*11570*/  FMUL.FTZ R0, R76, c[0x0][0x320] ;  /* 0x0000c8004c007a20 */ /* 0x000fc80000410000 */
[----:B------:R1:W1:Y:S03]  /*11580*/  MUFU.TANH R109, R0 ;  /* 0x00000000006d7308 */ /* 0x0002660000002400 */
[----:B------:R-:W-:Y:S08]  /*11590*/  HMMA.16816.F32.BF16 R84, R8, R36, R56 ;  /* 0x000000240854723c */ /* 0x000ff00000041838 */
[----:B------:R-:W-:Y:S01]  /*115a0*/  HMMA.16816.F32.BF16 R56, R32, R48, R104 ;  /* 0x000000302038723c */ /* 0x000fe20000041868 */
[----:B-1----:R-:W-:-:S07]  /*115b0*/  FMUL.FTZ R0, R77, c[0x0][0x320] ;  /* 0x0000c8004d007a20 */ /* 0x002fce0000410000 */
[----:B------:R-:W-:Y:S01]  /*115c0*/  HMMA.16816.F32.BF16 R68, R16, R54, R68 ;  /* 0x000000361044723c */ /* 0x000fe20000041844 */
[----:B------:R1:W1:Y:S01]  /*115d0*/  MUFU.TANH R105, R0 ;  /* 0x0000000000697308 */ /* 0x0002620000002400 */
[----:B--2---:R-:W-:-:S06]  /*115e0*/  ISETP.GT.AND P0, PT, R134, R2, PT ;  /* 0x000000028600720c */ /* 0x004fcc0003f04270 */
[----:B---3--:R-:W-:Y:S08]  /*115f0*/  HMMA.16816.F32.BF16 R72, R28, R64, R72 ;  /* 0x000000401c48723c */ /* 0x008ff00000041848 */
[----:B------:R-:W-:Y:S01]  /*11600*/  HMMA.16816.F32.BF16 R80, R12, R38, R60 ;  /* 0x000000260c50723c */ /* 0x000fe2000004183c */
[----:B-1----:R-:W-:Y:S01]  /*11610*/  FMUL.FTZ R0, R78, c[0x0][0x320] ;  /* 0x0000c8004e007a20 */ /* 0x002fe20000410000 */
[----:B------:R-:W-:Y:S03]  /*11620*/  LDSM.16.M88.4 R60, [R202] ;  /* 0x00000000ca3c783b */ /* 0x000fe60000000200 */
[----:B------:R1:W2:Y:S03]  /*11630*/  MUFU.TANH R129, R0 ;  /* 0x0000000000817308 */ /* 0x0002a60000002400 */
[----:B------:R-:W-:Y:S01]  /*11640*/  HMMA.16816.F32.BF16 R52, R24, R64, R56 ;  /* 0x000000401834723c */ /* 0x000fe20000041838 */
[----:B------:R-:W3:Y:S07]  /*11650*/  LDSM.16.M88.4 R56, [R171+0x1400] ;  /* 0x00140000ab38783b */ /* 0x000eee0000000200 */
[----:B------:R-:W-:Y:S01]  /*11660*/  HMMA.16816.F32.BF16 R88, R8, R38, R68 ;  /* 0x000000260858723c */ /* 0x000fe20000041844 */
[----:B-1----:R-:W-:-:S07]  /*11670*/  FMUL.FTZ R0, R79, c[0x0][0x320] ;  /* 0x0000c8004f007a20 */ /* 0x002fce0000410000 */
[----:B------:R-:W-:Y:S01]  /*11680*/  HMMA.16816.F32.BF16 R68, R40, R50, R92 ;  /* 0x000000322844723c */ /* 0x000fe2000004185c */
[----:B------:R1:W1:Y:S07]  /*11690*/  MUFU.TANH R106, R0 ;  /* 0x00000000006a7308 */ /* 0x00026e0000002400 */
[----:B----4-:R-:W-:Y:S08]  /*116a0*/  HMMA.16816.F32.BF16 R72, R20, R44, R72 ;  /* 0x0000002c1448723c */ /* 0x010ff00000041848 */
[----:B------:R-:W-:Y:S01]  /*116b0*/  HMMA.16816.F32.BF16 R76, R32, R50, R112 ;  /* 0x00000032204c723c */ /* 0x000fe20000041870 */
[----:B-1----:R-:W-:-:S04]  /*116c0*/  FMUL.FTZ R0, R84, c[0x0][0x320] ;  /* 0x0000c80054007a20 */ /* 0x002fc80000410000 */
[----:B------:R1:W4:Y:S03]  /*116d0*/  MUFU.TANH R130, R0 ;  /* 0x0000000000827308 */ /* 0x0003260000002400 */
[----:B------:R-:W-:Y:S01]  /*116e0*/  HMMA.16816.F32.BF16 R36, R16, R44, R52 ;  /* 0x0000002c1024723c */ /* 0x000fe20000041834 */
[----:B------:R-:W5:Y:S07]  /*116f0*/  LDSM.16.M88.4 R52, [R204] ;  /* 0x00000000cc34783b */ /* 0x000f6e0000000200 */
[----:B------:R-:W-:Y:S01]  /*11700*/  HMMA.16816.F32.BF16 R48, R28, R66, R68 ;  /* 0x000000421c30723c */ /* 0x000fe20000041844 */
[----:B-1----:R-:W-:-:S07]  /*11710*/  FMUL.FTZ R0, R85, c[0x0][0x320] ;  /* 0x0000c80055007a20 */ /* 0x002fce0000410000 */
[----:B------:R-:W-:Y:S01]  /*11720*/  HMMA.16816.F32.BF16 R68, R24, R66, R76 ;  /* 0x000000421844723c */ /* 0x000fe2000004184c */
[----:B------:R1:W1:Y:S07]  /*11730*/  MUFU.TANH R107, R0 ;  /* 0x00000000006b7308 */ /* 0x00026e0000002400 */
[C---:B---3--:R-:W-:Y:S08]  /*11740*/  HMMA.16816.F32.BF16 R64, R40.reuse, R56, R116 ;  /* 0x000000382840723c */ /* 0x048ff00000041874 */
[----:B------:R-:W-:Y:S01]  /*11750*/  HMMA.16816.F32.BF16 R40, R40, R58, R100 ;  /* 0x0000003a2828723c */ /* 0x000fe20000041864 */
[----:B-1----:R-:W-:-:S04]  /*11760*/  FMUL.FTZ R0, R86, c[0x0][0x320] ;  /* 0x0000c80056007a20 */ /* 0x002fc80000410000 */
[----:B------:R1:W3:Y:S03]  /*11770*/  MUFU.TANH R131, R0 ;  /* 0x0000000000837308 */ /* 0x0002e60000002400 */
[----:B------:R-:W-:Y:S01]  /*11780*/  HMMA.16816.F32.BF16 R68, R16, R46, R68 ;  /* 0x0000002e1044723c */ /* 0x000fe20000041844 */
[----:B-1----:R-:W-:-:S07]  /*11790*/  FMUL.FTZ R0, R87, c[0x0][0x320] ;  /* 0x0000c80057007a20 */ /* 0x002fce0000410000 */
[----:B------:R-:W-:Y:S01]  /*117a0*/  HMMA.16816.F32.BF16 R84, R8, R60, R36 ;  /* 0x0000003c0854723c */ /* 0x000fe20000041824 */
[----:B------:R1:W1:Y:S07]  /*117b0*/  MUFU.TANH R128, R0 ;  /* 0x0000000000807308 */ /* 0x00026e0000002400 */
[----:B------:R-:W-:Y:S01]  /*117c0*/  HMMA.16816.F32.BF16 R36, R20, R46, R48 ;  /* 0x0000002e1424723c */ /* 0x000fe20000041830 */
[----:B------:R-:W2:Y:S07]  /*117d0*/  LDSM.16.M88.4 R48, [R171+0x2000] ;  /* 0x00200000ab30783b */ /* 0x000eae0000000200 */
[----:B-----5:R-:W-:Y:S01]  /*117e0*/  HMMA.16816.F32.BF16 R44, R28, R52, R64 ;  /* 0x000000341c2c723c */ /* 0x020fe20000041840 */
[----:B-1----:R-:W-:-:S04]  /*117f0*/  FMUL.FTZ R0, R80, c[0x0][0x320] ;  /* 0x0000c80050007a20 */ /* 0x002fc80000410000 */
[----:B------:R1:W1:Y:S03]  /*11800*/  MUFU.TANH R94, R0 ;  /* 0x00000000005e7308 */ /* 0x0002660000002400 */
[-C--:B------:R-:W-:Y:S08]  /*11810*/  HMMA.16816.F32.BF16 R68, R8, R62.reuse, R68 ;  /* 0x0000003e0844723c */ /* 0x080ff00000041844 */
[----:B------:R-:W-:Y:S01]  /*11820*/  HMMA.16816.F32.BF16 R76, R12, R62, R36 ;  /* 0x0000003e0c4c723c */ /* 0x000fe20000041824 */
[----:B------:R-:W5:Y:S01]  /*11830*/  LDSM.16.M88.4 R36, [R201] ;  /* 0x00000000c924783b */ /* 0x000f620000000200 */
[----:B------:R-:W-:-:S04]  /*11840*/  DEPBAR.LE SB0, 0x0 ;  /* 0x000080000000791a */ /* 0x000fc80000000000 */
[----:B-1----:R-:W-:Y:S02]  /*11850*/  FMUL.FTZ R0, R81, c[0x0][0x320] ;  /* 0x0000c80051007a20 */ /* 0x002fe40000410000 */
[----:B------:R-:W-:Y:S02]  /*11860*/  HMMA.16816.F32.BF16 R28, R28, R54, R40 ;  /* 0x000000361c1c723c */ /* 0x000fe40000041828 */
[----:B------:R1:W1:Y:S06]  /*11870*/  MUFU.TANH R93, R0 ;  /* 0x00000000005d7308 */ /* 0x00026c0000002400 */
[----:B--2---:R-:W-:Y:S01]  /*11880*/  HMMA.16816.F32.BF16 R44, R20, R48, R44 ;  /* 0x00000030142c723c */ /* 0x004fe2000004182c */
[----:B-1----:R-:W-:-:S04]  /*11890*/  FMUL.FTZ R0, R82, c[0x0][0x320] ;  /* 0x0000c80052007a20 */ /* 0x002fc80000410000 */
[----:B------:R1:W2:Y:S11]  /*118a0*/  MUFU.TANH R96, R0 ;  /* 0x0000000000607308 */ /* 0x0002b60000002400 */
[----:B------:R-:W-:Y:S08]  /*118b0*/  HMMA.16816.F32.BF16 R20, R20, R50, R28 ;  /* 0x000000321414723c */ /* 0x000ff0000004181c */
[----:B-----5:R-:W-:Y:S01]  /*118c0*/  HMMA.16816.F32.BF16 R44, R12, R36, R44 ;  /* 0x000000240c2c723c */ /* 0x020fe2000004182c */
[----:B-1----:R-:W-:-:S07]  /*118d0*/  FMUL.FTZ R0, R83, c[0x0][0x320] ;  /* 0x0000c80053007a20 */ /* 0x002fce0000410000 */
[----:B------:R-:W-:Y:S01]  /*118e0*/  HMMA.16816.F32.BF16 R80, R12, R60, R72 ;  /* 0x0000003c0c50723c */ /* 0x000fe20000041848 */
[----:B------:R1:W1:Y:S07]  /*118f0*/  MUFU.TANH R95, R0 ;  /* 0x00000000005f7308 */ /* 0x00026e0000002400 */
[C---:B------:R-:W-:Y:S08]  /*11900*/  HMMA.16816.F32.BF16 R72, R32.reuse, R56, R120 ;  /* 0x000000382048723c */ /* 0x040ff00000041878 */
[----:B------:R-:W-:Y:S01]  /*11910*/  HMMA.16816.F32.BF16 R32, R32, R58, R124 ;  /* 0x0000003a2020723c */ /* 0x000fe2000004187c */
[----:B-1----:R-:W-:-:S04]  /*11920*/  FMUL.FTZ R0, R88, c[0x0][0x320] ;  /* 0x0000c80058007a20 */ /* 0x002fc80000410000 */
[----:B------:R1:W1:Y:S03]  /*11930*/  MUFU.TANH R98, R0 ;  /* 0x0000000000627308 */ /* 0x0002660000002400 */
[----:B------:R-:W-:Y:S08]  /*11940*/  HMMA.16816.F32.BF16 R12, R12, R38, R20 ;  /* 0x000000260c0c723c */ /* 0x000ff00000041814 */
[----:B------:R-:W-:Y:S01]  /*11950*/  HMMA.16816.F32.BF16 R64, R24, R52, R72 ;  /* 0x000000341840723c */ /* 0x000fe20000041848 */
[----:B-1----:R-:W-:-:S07]  /*11960*/  FMUL.FTZ R0, R89, c[0x0][0x320] ;  /* 0x0000c80059007a20 */ /* 0x002fce0000410000 */
[----:B------:R-:W-:Y:S01]  /*11970*/  HMMA.16816.F32.BF16 R52, R24, R54, R32 ;  /* 0x000000361834723c */ /* 0x000fe20000041820 */
[----:B------:R1:W1:Y:S11]  /*11980*/  MUFU.TANH R97, R0 ;  /* 0x0000000000617308 */ /* 0x0002760000002400 */
[----:B------:R-:W-:Y:S04]  /*11990*/  @!UPT UIADD3 URZ, URZ, URZ, URZ ;  /* 0x0000003f3f3ff290 */ /* 0x000fe8000fffe03f */
[----:B------:R-:W-:Y:S01]  /*119a0*/  HMMA.16816.F32.BF16 R40, R16, R48, R64 ;  /* 0x000000301028723c */ /* 0x000fe20000041840 */
[----:B-1----:R-:W-:-:S04]  /*119b0*/  FMUL.FTZ R0, R90, c[0x0][0x320] ;  /* 0x0000c8005a007a20 */ /* 0x002fc80000410000 */
[----:B------:R1:W1:Y:S03]  /*119c0*/  MUFU.TANH R104, R0 ;  /* 0x0000000000687308 */ /* 0x0002660000002400 */
[----:B------:R-:W-:Y:S01]  /*119d0*/  HMMA.16816.F32.BF16 R16, R16, R50, R52 ;  /* 0x000000321010723c */ /* 0x000fe20000041834 */
[----:B-1----:R-:W-:Y:S11]  /*119e0*/  FMUL.FTZ R0, R91, c[0x0][0x320] ;  /* 0x0000c8005b007a20 */ /* 0x002ff60000410000 */
[----:B------:R-:W-:Y:S04]  /*119f0*/  @!UPT UIADD3 URZ, URZ, URZ, URZ ;  /* 0x0000003f3f3ff290 */ /* 0x000fe8000fffe03f */
[C---:B------:R-:W-:Y:S01]  /*11a00*/  HMMA.16816.F32.BF16 R24, R8.reuse, R36, R40 ;  /* 0x000000240818723c */ /* 0x040fe20000041828 */
[----:B------:R1:W1:Y:S07]  /*11a10*/  MUFU.TANH R99, R0 ;  /* 0x0000000000637308 */ /* 0x00026e0000002400 */
        /* <DEDUP_REMOVED lines=68> */
[----:B------:R-:W2:Y:S04]  /*11e60*/  LDL R3, [R1+0x28] ;  /* 0x0000280001037983 */ /* 0x000ea80000100800 */
[----:B------:R-:W3:Y:S01]  /*11e70*/  LDL.64 R142, [R1+0x48] ;  /* 0x00004800018e7983 */ /* 0x000ee20000100a00 */
[----:B------:R-:W-:-:S03]  /*11e80*/  IMAD.MOV.U32 R5, RZ, RZ, c[0x0][0x2b8] ;  /* 0x0000ae00ff057624 */ /* 0x000fc600078e00ff */
[----:B------:R-:W4:Y:S02]  /*11e90*/  LDL R4, [R1+0x54] ;  /* 0x0000540001047983 */ /* 0x000f240000100800 */
[----:B------:R-:W-:Y:S01]  /*11ea0*/  ISETP.NE.AND P2, PT, R5, 0x1, PT ;  /* 0x000000010500780c */ /* 0x000fe20003f45270 */
[----:B------:R-:W-:Y:S01]  /*11eb0*/  IMAD.MOV.U32 R220, RZ, RZ, RZ ;  /* 0x000000ffffdc7224 */ /* 0x000fe200078e00ff */
[----:B------:R-:W5:Y:S04]  /*11ec0*/  LDL.64 R140, [R1+0x40] ;  /* 0x00004000018c7983 */ /* 0x000f680000100a00 */
[----:B------:R-:W3:Y:S01]  /*11ed0*/  LDL R6, [R1+0x50] ;  /* 0x0000500001067983 */ /* 0x000ee20000100800 */
[C---:B--2---:R-:W-:Y:S02]  /*11ee0*/  IADD3 R2, R3.reuse, R133, R2 ;  /* 0x0000008503027210 */ /* 0x044fe40007ffe002 */
[----:B------:R-:W-:-:S02]  /*11ef0*/  ISETP.GT.AND P1, PT, R3, 0x2f, PT ;  /* 0x0000002f0300780c */ /* 0x000fc40003f24270 */
[----:B------:R-:W-:-:S05]  /*11f00*/  IADD3 R2, R2, -0x30, RZ ;  /* 0xffffffd002027810 */ /* 0x000fca0007ffe0ff */
[----:B------:R-:W-:-:S04]  /*11f10*/  @P2 IMAD.HI.U32 R3, R2, c[0x0][0x2bc], RZ ;  /* 0x0000af0002032a27 */ /* 0x000fc800078e00ff */
[----:B-1----:R-:W-:Y:S01]  /*11f20*/  IMAD.MOV.U32 R0, RZ, RZ, R2 ;  /* 0x000000ffff007224 */ /* 0x002fe200078e0002 */
[----:B------:R-:W-:-:S04]  /*11f30*/  @P2 SHF.R.U32.HI R0, RZ, c[0x0][0x2c0], R3 ;  /* 0x0000b000ff002a19 */ /* 0x000fc80000011603 */
[----:B---3--:R-:W-:-:S04]  /*11f40*/  @!P1 IADD3 R3, P0, R0, R142, RZ ;  /* 0x0000008e00039210 */ /* 0x008fc80007f1e0ff */
[----:B----4-:R-:W-:Y:S02]  /*11f50*/  @!P1 LEA.HI.X.SX32 R5, R0, R4, 0x1, P0 ;  /* 0x0000000400059211 */ /* 0x010fe400000f0eff */
[----:B------:R-:W-:-:S04]  /*11f60*/  @!P1 LEA R4, P0, R3, c[0x0][0x2a0], 0x2 ;  /* 0x0000a80003049a11 */ /* 0x000fc800078010ff */
[----:B------:R-:W-:-:S05]  /*11f70*/  @!P1 LEA.HI.X R5, R3, c[0x0][0x2a4], R5, 0x2, P0 ;  /* 0x0000a90003059a11 */ /* 0x000fca00000f1405 */
[----:B------:R-:W2:Y:S01]  /*11f80*/  @!P1 LDG.E R220, [R4.64] ;  /* 0x0000000804dc9981 */ /* 0x000ea2000c1e1900 */
[----:B------:R-:W-:-:S03]  /*11f90*/  IMAD.MOV R0, RZ, RZ, -R0 ;  /* 0x000000ffff007224 */ /* 0x000fc600078e0a00 */
[----:B------:R-:W1:Y:S01]  /*11fa0*/  S2R R142, SR_TID.X ;  /* 0x00000000008e7919 */ /* 0x000e620000002100 */
[----:B------:R-:W-:-:S04]  /*11fb0*/  IMAD R222, R0, c[0x0][0x2b8], R2 ;  /* 0x0000ae0000de7a24 */ /* 0x000fc800078e0202 */
[----:B------:R-:W-:Y:S01]  /*11fc0*/  IMAD.WIDE.U32 R2, R222, c[0x0][0x1e0], RZ ;  /* 0x00007800de027a25 */ /* 0x000fe200078e00ff */
[----:B------:R-:W-:-:S05]  /*11fd0*/  SHF.R.S32.HI R0, RZ, 0x1f, R222 ;  /* 0x0000001fff007819 */ /* 0x000fca00000114de */
[----:B------:R-:W-:-:S04]  /*11fe0*/  IMAD R0, R0, c[0x0][0x1e0], RZ ;  /* 0x0000780000007a24 */ /* 0x000fc800078e02ff */
[----:B------:R-:W-:-:S04]  /*11ff0*/  IMAD R0, R222, c[0x0][0x1e4], R0 ;  /* 0x00007900de007a24 */ /* 0x000fc800078e0200 */
[----:B------:R-:W-:Y:S01]  /*12000*/  IMAD.IADD R3, R3, 0x1, R0 ;  /* 0x0000000103037824 */ /* 0x000fe200078e0200 */
[----:B-1----:R-:W-:-:S04]  /*12010*/  SHF.R.S32.HI R135, RZ, 0x1f, R142 ;  /* 0x0000001fff877819 */ /* 0x002fc8000001148e */
[----:B------:R-:W-:-:S04]  /*12020*/  LEA.HI R135, R135, R142, RZ, 0x2 ;  /* 0x0000008e87877211 */ /* 0x000fc800078f10ff */
[----:B------:R-:W-:-:S04]  /*12030*/  SHF.R.S32.HI R135, RZ, 0x2, R135 ;  /* 0x00000002ff877819 */ /* 0x000fc80000011487 */
[----:B------:R-:W-:-:S04]  /*12040*/  IADD3 R10, -R135, 0x30, RZ ;  /* 0x00000030870a7810 */ /* 0x000fc80007ffe1ff */
[----:B------:R-:W-:Y:S02]  /*12050*/  ISETP.GE.AND P1, PT, R10, 0x1, PT ;  /* 0x000000010a00780c */ /* 0x000fe40003f26270 */
[----:B--2---:R-:W-:Y:S01]  /*12060*/  SHF.R.S32.HI R0, RZ, 0x1f, R220 ;  /* 0x0000001fff007819 */ /* 0x004fe200000114dc */
[----:B------:R-:W-:-:S04]  /*12070*/  IMAD.WIDE.U32 R2, R220, c[0x0][0x1f0], R2 ;  /* 0x00007c00dc027a25 */ /* 0x000fc800078e0002 */
[----:B------:R-:W-:-:S04]  /*12080*/  IMAD R0, R0, c[0x0][0x1f0], RZ ;  /* 0x00007c0000007a24 */ /* 0x000fc800078e02ff */
[----:B------:R-:W-:Y:S01]  /*12090*/  IMAD R4, R220, c[0x0][0x1f4], R0 ;  /* 0x00007d00dc047a24 */ /* 0x000fe200078e0200 */
[----:B-----5:R-:W-:-:S04]  /*120a0*/  IADD3 R0, P0, R140, R2, RZ ;  /* 0x000000028c007210 */ /* 0x020fc80007f1e0ff */
[----:B------:R-:W-:Y:S02]  /*120b0*/  IADD3.X R2, R6, R3, R4, P0, !PT ;  /* 0x0000000306027210 */ /* 0x000fe400007fe404 */
[----:B------:R-:W-:-:S04]  /*120c0*/  LEA R6, P0, R0, c[0x0][0x1c8], 0x1 ;  /* 0x0000720000067a11 */ /* 0x000fc800078008ff */
[----:B------:R-:W-:Y:S01]  /*120d0*/  LEA.HI.X R5, R0, c[0x0][0x1cc], R2, 0x1, P0 ;  /* 0x0000730000057a11 */ /* 0x000fe200000f0c02 */
[----:B------:R-:W-:Y:S06]  /*120e0*/  BRA.DIV ~URZ, `(.L_x_984) ;  /* 0x000151c27f007947 */ /* 0x000fec000b800000 */
[----:B------:R1:W2:Y:S02]  /*120f0*/  SHFL.IDX PT, R4, R5, RZ, 0x1c1f ;  /* 0x001c1fff05047589 */ /* 0x0002a400000e0000 */
.L_x_1181:
[----:B------:R-:W-:Y:S05]  /*12100*/  BRA.DIV ~URZ, `(.L_x_985) ;  /* 0x000152127f007947 */ /* 0x000fea000b800000 */
[----:B------:R3:W4:Y:S02]  /*12110*/  SHFL.IDX PT, R0, R6, RZ, 0x1c1f ;  /* 0x001c1fff06007589 */ /* 0x00072400000e0000 */
.L_x_1182:
[----:B------:R-:W-:Y:S01]  /*12120*/  BSSY B0, `(.L_x_986) ;  /* 0x0000013000007945 */ /* 0x000fe20003800000 */
[----:B------:R-:W-:Y:S05]  /*12130*/  @!P1 BRA `(.L_x_987) ;  /* 0x0000011000009947 */ /* 0x000fea0003800000 */
[----:B------:R-:W5:Y:S04]  /*12140*/  LDL.64 R2, [R1] ;  /* 0x0000000001027983 */ /* 0x000f680000100a00 */
[----:B---3--:R-:W3:Y:S01]  /*12150*/  LDL R11, [R1+0x8] ;  /* 0x00000800010b7983 */ /* 0x008ee20000100800 */
[----:B-----5:R-:W-:Y:S02]  /*12160*/  ISETP.GE.AND P0, PT, R2, c[0x0][0x1d4], PT ;  /* 0x0000750002007a0c */ /* 0x020fe40003f06270 */
[----:B----4-:R-:W-:-:S05]  /*12170*/  IADD3 R2, P1, R0, R234, RZ ;  /* 0x000000ea00027210 */ /* 0x010fca0007f3e0ff */
[----:B--2---:R-:W-:Y:S01]  /*12180*/  IMAD.X R3, R4, 0x1, R233, P1 ;  /* 0x0000000104037824 */ /* 0x004fe200008e06e9 */
[----:B------:R-:W-:-:S05]  /*12190*/  IADD3 R8, P1, R0, R236, RZ ;  /* 0x000000ec00087210 */ /* 0x000fca0007f3e0ff */
        /* <DEDUP_REMOVED lines=9> */
[----:B---3--:R-:W-:-:S13]  /*12230*/  ISETP.GE.AND P0, PT, R11, c[0x0][0x1d4], PT ;  /* 0x000075000b007a0c */ /* 0x008fda0003f06270 */
[----:B------:R4:W-:Y:S02]  /*12240*/  LDGSTS.E.BYPASS.LTC128B.128 [R210+0x5480], [R2.64], !P0 ;  /* 0x0548000002d27fae */ /* 0x0009e4000c101d48 */
.L_x_987:
[----:B------:R-:W-:Y:S05]  /*12250*/  BSYNC B0 ;  /* 0x0000000000007941 */ /* 0x000fea0003800000 */
.L_x_986:
[----:B------:R-:W-:Y:S01]  /*12260*/  ISETP.GE.AND P0, PT, R10, 0x21, PT ;  /* 0x000000210a00780c */ /* 0x000fe20003f06270 */
[----:B------:R-:W-:Y:S06]  /*12270*/  BRA.DIV ~URZ, `(.L_x_988) ;  /* 0x000151127f007947 */ /* 0x000fec000b800000 */
[----:B--2---:R2:W1:Y:S04]  /*12280*/  SHFL.IDX PT, R4, R5, 0x1, 0x1c1f ;  /* 0x003c1f0005047f89 */ /* 0x00446800000e0000 */
[----:B----4-:R2:W4:Y:S02]  /*12290*/  SHFL.IDX PT, R0, R6, 0x1, 0x1c1f ;  /* 0x003c1f0006007f89 */ /* 0x01052400000e0000 */
.L_x_1183:
[----:B------:R-:W-:Y:S05]  /*122a0*/  @!P0 BRA `(.L_x_983) ;  /* 0x0000011000008947 */ /* 0x000fea0003800000 */
[----:B------:R-:W5:Y:S04]  /*122b0*/  LDL.64 R2, [R1] ;  /* 0x0000000001027983 */ /* 0x000f680000100a00 */
[----:B-12---:R-:W2:Y:S01]  /*122c0*/  LDL R5, [R1+0x8] ;  /* 0x0000080001057983 */ /* 0x006ea20000100800 */
[----:B-----5:R-:W-:-:S02]  /*122d0*/  ISETP.GE.AND P0, PT, R2, c[0x0][0x1d4], PT ;  /* 0x0000750002007a0c */ /* 0x020fc40003f06270 */
[----:B----4-:R-:W-:-:S05]  /*122e0*/  IADD3 R2, P1, R0, R234, RZ ;  /* 0x000000ea00027210 */ /* 0x010fca0007f3e0ff */
[----:B------:R-:W-:Y:S01]  /*122f0*/  IMAD.X R3, R4, 0x1, R233, P1 ;  /* 0x0000000104037824 */ /* 0x000fe200008e06e9 */
        /* <DEDUP_REMOVED lines=10> */
[----:B--2---:R-:W-:-:S13]  /*123a0*/  ISETP.GE.AND P0, PT, R5, c[0x0][0x1d4], PT ;  /* 0x0000750005007a0c */ /* 0x004fda0003f06270 */
[----:B------:R4:W-:Y:S02]  /*123b0*/  LDGSTS.E.BYPASS.LTC128B.128 [R210+0x5c80], [R2.64], !P0 ;  /* 0x05c8000002d27fae */ /* 0x0009e4000c101d48 */
.L_x_983:
[----:B--234-:R-:W-:Y:S05]  /*123c0*/  BSYNC B1 ;  /* 0x0000000000017941 */ /* 0x01cfea0003800000 */
.L_x_982:
[----:B------:R-:W2:Y:S01]  /*123d0*/  LDL R2, [R1+0x58] ;  /* 0x0000580001027983 */ /* 0x000ea20000100800 */
[----:B------:R-:W-:-:S03]  /*123e0*/  IMAD.MOV.U32 R3, RZ, RZ, c[0x0][0x2c4] ;  /* 0x0000b100ff037624 */ /* 0x000fc600078e00ff */
[----:B-1----:R-:W2:Y:S02]  /*123f0*/  LDL R0, [R1+0x7c] ;  /* 0x00007c0001007983 */ /* 0x002ea40000100800 */
[----:B------:R-:W-:Y:S01]  /*12400*/  ISETP.NE.AND P0, PT, R3, 0x1, PT ;  /* 0x000000010300780c */ /* 0x000fe20003f05270 */
[----:B------:R-:W-:Y:S01]  /*12410*/  ULDC UR4, c[0x0][0x324] ;  /* 0x0000c90000047ab9 */ /* 0x000fe20000000800 */
[----:B------:R-:W0:Y:S01]  /*12420*/  LDGDEPBAR ;  /* 0x00000000000079af */ /* 0x000e220000000000 */
[----:B------:R-:W-:Y:S01]  /*12430*/  ULOP3.LUT UR4, URZ, UR4, URZ, 0x33, !UPT ;  /* 0x000000043f047292 */ /* 0x000fe2000f8e333f */
[----:B------:R-:W-:Y:S01]  /*12440*/  IMAD.IADD R8, R132, 0x1, -R251 ;  /* 0x0000000184087824 */ /* 0x000fe200078e0afb */
[C---:B------:R-:W-:Y:S01]  /*12450*/  IADD3 R9, -R251.reuse, R108, RZ ;  /* 0x0000006cfb097210 */ /* 0x040fe20007ffe1ff */
[----:B--2---:R-:W-:Y:S01]  /*12460*/  IMAD.IADD R0, R0, 0x1, R2 ;  /* 0x0000000100007824 */ /* 0x004fe200078e0202 */
[----:B------:R-:W-:-:S06]  /*12470*/  IADD3 R2, -R251, 0x1, R132 ;  /* 0x00000001fb027810 */ /* 0x000fcc0007ffe184 */
[----:B------:R-:W-:-:S04]  /*12480*/  @P0 IMAD.HI.U32 R3, R0, c[0x0][0x2c8], RZ ;  /* 0x0000b20000030a27 */ /* 0x000fc800078e00ff */
[----:B------:R-:W-:Y:S01]  /*12490*/  IMAD.MOV.U32 R4, RZ, RZ, R0 ;  /* 0x000000ffff047224 */ /* 0x000fe200078e0000 */
[----:B------:R-:W-:-:S04]  /*124a0*/  IADD3 R0, R2, -R249, RZ ;  /* 0x800000f902007210 */ /* 0x000fc80007ffe0ff */
[C---:B------:R-:W-:Y:S02]  /*124b0*/  IADD3 R6, R0.reuse, UR4, RZ ;  /* 0x0000000400067c10 */ /* 0x040fe4000fffe0ff */
[----:B------:R-:W-:Y:S02]  /*124c0*/  @P0 SHF.R.U32.HI R4, RZ, c[0x0][0x2cc], R3 ;  /* 0x0000b300ff040a19 */ /* 0x000fe40000011603 */
[----:B------:R-:W-:Y:S01]  /*124d0*/  IADD3 R5, R0, c[0x0][0x328], RZ ;  /* 0x0000ca0000057a10 */ /* 0x000fe20007ffe0ff */
[----:B------:R-:W-:Y:S05]  /*124e0*/  BRA.DIV ~URZ, `(.L_x_989) ;  /* 0x00014f727f007947 */ /* 0x000fea000b800000 */
[----:B------:R1:W2:Y:S02]  /*124f0*/  SHFL.IDX PT, R3, R4, RZ, 0x1c1f ;  /* 0x001c1fff04037589 */ /* 0x0002a400000e0000 */
.L_x_1184:
        /* <DEDUP_REMOVED lines=17> */
.L_x_992:
[----:B------:R-:W-:-:S04]  /*12610*/  MOV R10, 0x1 ;  /* 0x00000001000a7802 */ /* 0x000fc80000000f00 */
[----:B------:R-:W-:-:S13]  /*12620*/  ISETP.NE.AND P0, PT, R10, c[0x0][0x32c], PT ;  /* 0x0000cb000a007a0c */ /* 0x000fda0003f05270 */
[----:B------:R-:W-:-:S05]  /*12630*/  @P0 IMAD.HI.U32 R10, R3, c[0x0][0x330], RZ ;  /* 0x0000cc00030a0a27 */ /* 0x000fca00078e00ff */
[----:B------:R-:W-:Y:S02]  /*12640*/  @P0 SHF.R.U32.HI R3, RZ, c[0x0][0x334], R10 ;  /* 0x0000cd00ff030a19 */ /* 0x000fe4000001160a */
.L_x_993:
[----:B------:R-:W-:Y:S05]  /*12650*/  BSYNC B0 ;  /* 0x0000000000007941 */ /* 0x000fea0003800000 */
.L_x_991:
[----:B------:R-:W-:-:S05]  /*12660*/  IMAD R3, R3, c[0x0][0x32c], R9 ;  /* 0x0000cb0003037a24 */ /* 0x000fca00078e0209 */
[----:B------:R-:W-:Y:S02]  /*12670*/  IADD3 R10, R3, c[0x0][0x32c], RZ ;  /* 0x0000cb00030a7a10 */ /* 0x000fe40007ffe0ff */
[----:B------:R-:W-:Y:S02]  /*12680*/  IMNMX R0, R0, R3, !PT ;  /* 0x0000000300007217 */ /* 0x000fe40007800200 */
[----:B------:R-:W-:Y:S02]  /*12690*/  IMNMX R2, R2, R10, PT ;  /* 0x0000000a02027217 */ /* 0x000fe40003800200 */
.L_x_990:
[C---:B------:R-:W-:Y:S02]  /*126a0*/  ISETP.GE.AND P0, PT, R108.reuse, 0x2, PT ;  /* 0x000000026c00780c */ /* 0x040fe40003f06270 */
        /* <DEDUP_REMOVED lines=61> */
.L_x_1185:
        /* <DEDUP_REMOVED lines=17> */
.L_x_997:
[----:B------:R-:W-:-:S04]  /*12b90*/  MOV R10, 0x1 ;  /* 0x00000001000a7802 */ /* 0x000fc80000000f00 */
[----:B------:R-:W-:-:S13]  /*12ba0*/  ISETP.NE.AND P0, PT, R10, c[0x0][0x32c], PT ;  /* 0x0000cb000a007a0c */ /* 0x000fda0003f05270 */
[----:B------:R-:W-:-:S05]  /*12bb0*/  @P0 IMAD.HI.U32 R10, R3, c[0x0][0x330], RZ ;  /* 0x0000cc00030a0a27 */ /* 0x000fca00078e00ff */
[----:B------:R-:W-:Y:S02]  /*12bc0*/  @P0 SHF.R.U32.HI R3, RZ, c[0x0][0x334], R10 ;  /* 0x0000cd00ff030a19 */ /* 0x000fe4000001160a */
.L_x_998:
[----:B------:R-:W-:Y:S05]  /*12bd0*/  BSYNC B0 ;  /* 0x0000000000007941 */ /* 0x000fea0003800000 */
.L_x_996:
[----:B------:R-:W-:-:S05]  /*12be0*/  IMAD R3, R3, c[0x0][0x32c], R9 ;  /* 0x0000cb0003037a24 */ /* 0x000fca00078e0209 */
[----:B------:R-:W-:Y:S02]  /*12bf0*/  IADD3 R10, R3, c[0x0][0x32c], RZ ;  /* 0x0000cb00030a7a10 */ /* 0x000fe40007ffe0ff */
[----:B------:R-:W-:Y:S02]  /*12c00*/  IMNMX R0, R0, R3, !PT ;  /* 0x0000000300007217 */ /* 0x000fe40007800200 */
[----:B------:R-:W-:Y:S02]  /*12c10*/  IMNMX R2, R2, R10, PT ;  /* 0x0000000a02027217 */ /* 0x000fe40003800200 */
.L_x_995:
        /* <DEDUP_REMOVED lines=44> */
.L_x_1186:
        /* <DEDUP_REMOVED lines=17> */
.L_x_1002:
[----:B------:R-:W-:-:S04]  /*12ff0*/  MOV R10, 0x1 ;  /* 0x00000001000a7802 */ /* 0x000fc80000000f00 */
[----:B------:R-:W-:-:S13]  /*13000*/  ISETP.NE.AND P0, PT, R10, c[0x0][0x32c], PT ;  /* 0x0000cb000a007a0c */ /* 0x000fda0003f05270 */
[----:B------:R-:W-:-:S05]  /*13010*/  @P0 IMAD.HI.U32 R10, R3, c[0x0][0x330], RZ ;  /* 0x0000cc00030a0a27 */ /* 0x000fca00078e00ff */
[----:B------:R-:W-:Y:S02]  /*13020*/  @P0 SHF.R.U32.HI R3, RZ, c[0x0][0x334], R10 ;  /* 0x0000cd00ff030a19 */ /* 0x000fe4000001160a */
.L_x_1003:
[----:B------:R-:W-:Y:S05]  /*13030*/  BSYNC B0 ;  /* 0x0000000000007941 */ /* 0x000fea0003800000 */
.L_x_1001:
[----:B------:R-:W-:-:S05]  /*13040*/  IMAD R3, R3, c[0x0][0x32c], R9 ;  /* 0x0000cb0003037a24 */ /* 0x000fca00078e0209 */
[----:B------:R-:W-:Y:S02]  /*13050*/  IADD3 R10, R3, c[0x0][0x32c], RZ ;  /* 0x0000cb00030a7a10 */ /* 0x000fe40007ffe0ff */
[----:B------:R-:W-:Y:S02]  /*13060*/  IMNMX R0, R0, R3, !PT ;  /* 0x0000000300007217 */ /* 0x000fe40007800200 */
[----:B------:R-:W-:Y:S02]  /*13070*/  IMNMX R2, R2, R10, PT ;  /* 0x0000000a02027217 */ /* 0x000fe40003800200 */
.L_x_1000:
        /* <DEDUP_REMOVED lines=44> */
.L_x_1187:
        /* <DEDUP_REMOVED lines=10> */
[----:B--234-:R-:W-:Y:S01]  /*133e0*/  IMAD.MOV.U32 R4, RZ, RZ, 0x1 ;  /* 0x00000001ff047424 */ /* 0x01cfe200078e00ff */
[----:B------:R-:W-:-:S04]  /*133f0*/  LOP3.LUT R3, RZ, R3, RZ, 0x33, !PT ;  /* 0x00000003ff037212 */ /* 0x000fc800078e33ff */
[----:B------:R-:W-:-:S13]  /*13400*/  ISETP.NE.AND P0, PT, R4, c[0x0][0x32c], PT ;  /* 0x0000cb0004007a0c */ /* 0x000fda0003f05270 */
[----:B------:R-:W-:-:S05]  /*13410*/  @P0 IMAD.HI.U32 R4, R3, c[0x0][0x330], RZ ;  /* 0x0000cc0003040a27 */ /* 0x000fca00078e00ff */
[----:B------:R-:W-:-:S04]  /*13420*/  @P0 SHF.R.U32.HI R3, RZ, c[0x0][0x334], R4 ;  /* 0x0000cd00ff030a19 */ /* 0x000fc80000011604 */
[----:B------:R-:W-:Y:S01]  /*13430*/  LOP3.LUT R3, RZ, R3, RZ, 0x33, !PT ;  /* 0x00000003ff037212 */ /* 0x000fe200078e33ff */
[----:B------:R-:W-:Y:S05]  /*13440*/  BRA `(.L_x_1008) ;  /* 0x0000004000007947 */ /* 0x000fea0003800000 */
.L_x_1007:
[----:B--234-:R-:W-:-:S04]  /*13450*/  MOV R4, 0x1 ;  /* 0x0000000100047802 */ /* 0x01cfc80000000f00 */
[----:B------:R-:W-:-:S13]  /*13460*/  ISETP.NE.AND P0, PT, R4, c[0x0][0x32c], PT ;  /* 0x0000cb0004007a0c */ /* 0x000fda0003f05270 */
[----:B------:R-:W-:-:S05]  /*13470*/  @P0 IMAD.HI.U32 R4, R3, c[0x0][0x330], RZ ;  /* 0x0000cc0003040a27 */ /* 0x000fca00078e00ff */
[----:B------:R-:W-:Y:S02]  /*13480*/  @P0 SHF.R.U32.HI R3, RZ, c[0x0][0x334], R4 ;  /* 0x0000cd00ff030a19 */ /* 0x000fe40000011604 */
.L_x_1008:
[----:B------:R-:W-:Y:S05]  /*13490*/  BSYNC B0 ;  /* 0x0000000000007941 */ /* 0x000fea0003800000 */
.L_x_1006:
[----:B------:R-:W-:-:S05]  /*134a0*/  IMAD R3, R3, c[0x0][0x32c], R9 ;  /* 0x0000cb0003037a24 */ /* 0x000fca00078e0209 */
[----:B------:R-:W-:Y:S02]  /*134b0*/  IADD3 R4, R3, c[0x0][0x32c], RZ ;  /* 0x0000cb0003047a10 */ /* 0x000fe40007ffe0ff */
[----:B------:R-:W-:Y:S02]  /*134c0*/  IMNMX R0, R0, R3, !PT ;  /* 0x0000000300007217 */ /* 0x000fe40007800200 */
[----:B------:R-:W-:Y:S02]  /*134d0*/  IMNMX R2, R2, R4, PT ;  /* 0x0000000402027217 */ /* 0x000fe40003800200 */
.L_x_1005:
        /* <DEDUP_REMOVED lines=43> */
[----:B--234-:R-:W-:Y:S02]  /*13790*/  FMNMX.FTZ R4, R20, R0, !PT ;  /* 0x0000000014047209 */ /* 0x01cfe40007810000 */
        /* <DEDUP_REMOVED lines=44> */
.L_x_1188:
        /* <DEDUP_REMOVED lines=15> */
.L_x_1189:
[C---:B------:R-:W-:Y:S01]  /*13b50*/  FMUL.FTZ R0, R105.reuse, c[0x0][0x2d0] ;  /* 0x0000b40069007a20 */ /* 0x040fe20000410000 */
[----:B------:R-:W-:Y:S01]  /*13b60*/  FSETP.NEU.FTZ.AND P0, PT, R105, -INF , PT ;  /* 0xff8000006900780b */ /* 0x000fe20003f1d000 */
[----:B------:R-:W2:Y:S01]  /*13b70*/  LDL R213, [R1+0x58] ;  /* 0x0000580001d57983 */ /* 0x000ea20000100800 */
[----:B------:R-:W-:Y:S01]  /*13b80*/  FMUL.FTZ R3, R104, c[0x0][0x2d0] ;  /* 0x0000b40068037a20 */ /* 0x000fe20000410000 */
[----:B------:R-:W-:Y:S01]  /*13b90*/  WARPSYNC 0xffffffff ;  /* 0xffffffff00007948 */ /* 0x000fe20003800000 */
[----:B------:R-:W-:Y:S01]  /*13ba0*/  FSEL R4, R0, RZ, P0 ;  /* 0x000000ff00047208 */ /* 0x000fe20000000000 */
[----:B------:R-:W-:Y:S01]  /*13bb0*/  LDSM.16.MT88.4 R60, [R196+0xc00] ;  /* 0x000c0000c43c783b */ /* 0x000fe20000004200 */
[----:B------:R-:W-:-:S02]  /*13bc0*/  FSETP.NEU.FTZ.AND P0, PT, R104, -INF , PT ;  /* 0xff8000006800780b */ /* 0x000fc40003f1d000 */
[----:B------:R-:W-:Y:S01]  /*13bd0*/  MOV R212, c[0x0][0x2c4] ;  /* 0x0000b10000d47a02 */ /* 0x000fe20000000f00 */
[--C-:B------:R-:W-:Y:S01]  /*13be0*/  FFMA.FTZ R0, R14, c[0x0][0x2d0], -R4.reuse ;  /* 0x0000b4000e007a23 */ /* 0x100fe20000010804 */
[----:B------:R-:W-:Y:S01]  /*13bf0*/  FSEL R3, R3, RZ, P0 ;  /* 0x000000ff03037208 */ /* 0x000fe20000000000 */
[----:B------:R-:W-:Y:S01]  /*13c00*/  FFMA.FTZ R2, R33, c[0x0][0x2d0], -R4 ;  /* 0x0000b40021027a23 */ /* 0x000fe20000010804 */
[----:B------:R-:W-:Y:S01]  /*13c10*/  FSETP.NEU.FTZ.AND P0, PT, R6, -INF , PT ;  /* 0xff8000000600780b */ /* 0x000fe20003f1d000 */
[----:B------:R1:W-:Y:S01]  /*13c20*/  MUFU.EX2 R108, R0 ;  /* 0x00000000006c7308 */ /* 0x0003e20000000800 */
[----:B------:R-:W-:Y:S01]  /*13c30*/  LDSM.16.MT88.4 R64, [R197] ;  /* 0x00000000c540783b */ /* 0x000fe20000004200 */
[----:B------:R-:W-:Y:S01]  /*13c40*/  FFMA.FTZ R5, R32, c[0x0][0x2d0], -R3 ;  /* 0x0000b40020057a23 */ /* 0x000fe20000010803 */
[----:B------:R-:W-:Y:S02]  /*13c50*/  ISETP.NE.AND P1, PT, R212, 0x1, PT ;  /* 0x00000001d400780c */ /* 0x000fe40003f25270 */
[----:B------:R-:W5:Y:S01]  /*13c60*/  LDSM.16.MT88.4 R68, [R196] ;  /* 0x00000000c444783b */ /* 0x000f620000004200 */
[----:B------:R-:W-:-:S02]  /*13c70*/  MOV R212, c[0x0][0x32c] ;  /* 0x0000cb0000d47a02 */ /* 0x000fc40000000f00 */
[----:B------:R3:W-:Y:S01]  /*13c80*/  MUFU.EX2 R146, R2 ;  /* 0x0000000200927308 */ /* 0x0007e20000000800 */
[----:B------:R-:W-:Y:S01]  /*13c90*/  LDSM.16.MT88.4 R44, [R196+0x1000] ;  /* 0x00100000c42c783b */ /* 0x000fe20000004200 */
[----:B------:R-:W-:-:S03]  /*13ca0*/  IADD3 R221, R221, -0x2, RZ ;  /* 0xfffffffedddd7810 */ /* 0x000fc60007ffe0ff */
[----:B------:R-:W-:Y:S01]  /*13cb0*/  LDSM.16.MT88.4 R48, [R197+0x400] ;  /* 0x00040000c530783b */ /* 0x000fe20000004200 */
[----:B-1----:R-:W-:Y:S02]  /*13cc0*/  FFMA.FTZ R0, R17, c[0x0][0x2d0], -R4 ;  /* 0x0000b40011007a23 */ /* 0x002fe40000010804 */
[----:B------:R1:W-:Y:S01]  /*13cd0*/  MUFU.EX2 R144, R5 ;  /* 0x0000000500907308 */ /* 0x0003e20000000800 */
[----:B------:R-:W4:Y:S01]  /*13ce0*/  LDSM.16.MT88.4 R52, [R196+0x400] ;  /* 0x00040000c434783b */ /* 0x000f220000004200 */
[----:B---3--:R-:W-:-:S06]  /*13cf0*/  FMUL.FTZ R2, R6, c[0x0][0x2d0] ;  /* 0x0000b40006027a20 */ /* 0x008fcc0000410000 */
[----:B------:R3:W-:Y:S01]  /*13d00*/  MUFU.EX2 R107, R0 ;  /* 0x00000000006b7308 */ /* 0x0007e20000000800 */
[----:B------:R-:W-:Y:S02]  /*13d10*/  FSEL R2, R2, RZ, P0 ;  /* 0x000000ff02027208 */ /* 0x000fe40000000000 */
[----:B-1--4-:R-:W-:-:S03]  /*13d20*/  FMNMX.FTZ R5, R9, R8, !PT ;  /* 0x0000000809057209 */ /* 0x012fc60007810000 */
[----:B------:R-:W-:Y:S01]  /*13d30*/  FFMA.FTZ R8, R36, c[0x0][0x2d0], -R2 ;  /* 0x0000b40024087a23 */ /* 0x000fe20000010802 */
[----:B------:R-:W-:-:S03]  /*13d40*/  FSETP.NEU.FTZ.AND P0, PT, R5, -INF , PT ;  /* 0xff8000000500780b */ /* 0x000fc60003f1d000 */
[----:B------:R1:W-:Y:S01]  /*13d50*/  MUFU.EX2 R129, R8 ;  /* 0x0000000800817308 */ /* 0x0003e20000000800 */
[----:B---3--:R-:W-:-:S07]  /*13d60*/  FFMA.FTZ R0, R21, c[0x0][0x2d0], -R4 ;  /* 0x0000b40015007a23 */ /* 0x008fce0000010804 */
[----:B------:R3:W-:Y:S01]  /*13d70*/  MUFU.EX2 R112, R0 ;  /* 0x0000000000707308 */ /* 0x0007e20000000800 */
[----:B-1----:R-:W-:-:S07]  /*13d80*/  FFMA.FTZ R8, R37, c[0x0][0x2d0], -R2 ;  /* 0x0000b40025087a23 */ /* 0x002fce0000010802 */
[----:B------:R-:W-:Y:S01]  /*13d90*/  MUFU.EX2 R130, R8 ;  /* 0x0000000800827308 */ /* 0x000fe20000000800 */
[----:B---3--:R-:W-:-:S07]  /*13da0*/  FFMA.FTZ R0, R24, c[0x0][0x2d0], -R4 ;  /* 0x0000b40018007a23 */ /* 0x008fce0000010804 */
[----:B------:R1:W-:Y:S02]  /*13db0*/  MUFU.EX2 R123, R0 ;  /* 0x00000000007b7308 */ /* 0x0003e40000000800 */
[----:B-1----:R-:W-:-:S06]  /*13dc0*/  FFMA.FTZ R0, R27, c[0x0][0x2d0], -R4 ;  /* 0x0000b4001b007a23 */ /* 0x002fcc0000010804 */
[----:B------:R1:W-:Y:S02]  /*13dd0*/  MUFU.EX2 R128, R0 ;  /* 0x0000000000807308 */ /* 0x0003e40000000800 */
[----:B-1----:R-:W-:-:S06]  /*13de0*/  FFMA.FTZ R0, R30, c[0x0][0x2d0], -R4 ;  /* 0x0000b4001e007a23 */ /* 0x002fcc0000010804 */
[----:B------:R1:W-:Y:S02]  /*13df0*/  MUFU.EX2 R131, R0 ;  /* 0x0000000000837308 */ /* 0x0003e40000000800 */
[----:B-1----:R-:W-:-:S06]  /*13e00*/  FFMA.FTZ R0, R35, c[0x0][0x2d0], -R4 ;  /* 0x0000b40023007a23 */ /* 0x002fcc0000010804 */
[----:B------:R1:W3:Y:S02]  /*13e10*/  MUFU.EX2 R147, R0 ;  /* 0x0000000000937308 */ /* 0x0002e40000000800 */
[----:B-1----:R-:W-:Y:S01]  /*13e20*/  FFMA.FTZ R0, R13, c[0x0][0x2d0], -R3 ;  /* 0x0000b4000d007a23 */ /* 0x002fe20000010803 */
[----:B---3--:R-:W-:-:S05]  /*13e30*/  F2FP.BF16.PACK_AB R14, R147, R146 ;  /* 0x00000092930e723e */ /* 0x008fca00000010ff */
[----:B------:R1:W-:Y:S02]  /*13e40*/  MUFU.EX2 R101, R0 ;  /* 0x0000000000657308 */ /* 0x0003e40000000800 */
[----:B-1----:R-:W-:-:S06]  /*13e50*/  FFMA.FTZ R0, R16, c[0x0][0x2d0], -R3 ;  /* 0x0000b40010007a23 */ /* 0x002fcc0000010803 */
[----:B------:R1:W3:Y:S02]  /*13e60*/  MUFU.EX2 R100, R0 ;  /* 0x0000000000647308 */ /* 0x0002e40000000800 */
[----:B-1----:R-:W-:Y:S01]  /*13e70*/  FFMA.FTZ R0, R20, c[0x0][0x2d0], -R3 ;  /* 0x0000b40014007a23 */ /* 0x002fe20000010803 */
[----:B------:R-:W-:Y:S02]  /*13e80*/  F2FP.BF16.PACK_AB R20, R107, R108 ;  /* 0x0000006c6b14723e */ /* 0x000fe400000010ff */
[----:B---3--:R-:W-:-:S03]  /*13e90*/  F2FP.BF16.PACK_AB R21, R100, R101 ;  /* 0x000000656415723e */ /* 0x008fc600000010ff */
        /* <DEDUP_REMOVED lines=9> */
[----:B---3--:R-:W-:-:S05]  /*13f30*/  F2FP.BF16.PACK_AB R13, R122, R114 ;  /* 0x000000727a0d723e */ /* 0x008fca00000010ff */
[----:B------:R1:W3:Y:S02]  /*13f40*/  MUFU.EX2 R145, R0 ;  /* 0x0000000000917308 */ /* 0x0002e40000000800 */
[----:B-1----:R-:W-:Y:S01]  /*13f50*/  FFMA.FTZ R0, R12, c[0x0][0x2d0], -R2 ;  /* 0x0000b4000c007a23 */ /* 0x002fe20000010802 */
[----:B------:R-:W-:-:S05]  /*13f60*/  F2FP.BF16.PACK_AB R12, R131, R128 ;  /* 0x00000080830c723e */ /* 0x000fca00000010ff */
[----:B------:R1:W-:Y:S02]  /*13f70*/  MUFU.EX2 R96, R0 ;  /* 0x0000000000607308 */ /* 0x0003e40000000800 */
[----:B-1----:R-:W-:Y:S01]  /*13f80*/  FFMA.FTZ R0, R15, c[0x0][0x2d0], -R2 ;  /* 0x0000b4000f007a23 */ /* 0x002fe20000010802 */
[----:B---3--:R-:W-:-:S05]  /*13f90*/  F2FP.BF16.PACK_AB R15, R145, R144 ;  /* 0x00000090910f723e */ /* 0x008fca00000010ff */
[----:B------:R1:W3:Y:S02]  /*13fa0*/  MUFU.EX2 R95, R0 ;  /* 0x00000000005f7308 */ /* 0x0002e40000000800 */
[----:B-1----:R-:W-:Y:S01]  /*13fb0*/  FFMA.FTZ R0, R19, c[0x0][0x2d0], -R2 ;  /* 0x0000b40013007a23 */ /* 0x002fe20000010802 */
[----:B---3--:R-:W-:-:S05]  /*13fc0*/  F2FP.BF16.PACK_AB R16, R95, R96 ;  /* 0x000000605f10723e */ /* 0x008fca00000010ff */
[----:B------:R1:W-:Y:S02]  /*13fd0*/  MUFU.EX2 R98, R0 ;  /* 0x0000000000627308 */ /* 0x0003e40000000800 */
[----:B-1----:R-:W-:Y:S01]  /*13fe0*/  FFMA.FTZ R0, R22, c[0x0][0x2d0], -R2 ;  /* 0x0000b40016007a23 */ /* 0x002fe20000010802 */
[----:B------:R-:W-:-:S05]  /*13ff0*/  F2FP.BF16.PACK_AB R22, R123, R112 ;  /* 0x000000707b16723e */ /* 0x000fca00000010ff */
[----:B------:R1:W3:Y:S02]  /*14000*/  MUFU.EX2 R102, R0 ;  /* 0x0000000000667308 */ /* 0x0002e40000000800 */
[C---:B-----5:R-:W-:Y:S08]  /*14010*/  HMMA.16816.F32.BF16 R36, R20.reuse, R68, RZ ;  /* 0x000000441424723c */ /* 0x060ff000000418ff */
[----:B------:R-:W-:Y:S01]  /*14020*/  HMMA.16816.F32.BF16 R72, R20, R64, RZ ;  /* 0x000000401448723c */ /* 0x000fe200000418ff */
[----:B-1----:R-:W-:-:S04]  /*14030*/  FFMA.FTZ R0, R25, c[0x0][0x2d0], -R2 ;  /* 0x0000b40019007a23 */ /* 0x002fc80000010802 */
[----:B------:R1:W-:Y:S11]  /*14040*/  MUFU.EX2 R106, R0 ;  /* 0x00000000006a7308 */ /* 0x0003f60000000800 */
[----:B------:R-:W-:Y:S01]  /*14050*/  HMMA.16816.F32.BF16 R140, R12, R52, R36 ;  /* 0x000000340c8c723c */ /* 0x000fe20000041824 */
[----:B------:R-:W-:Y:S01]  /*14060*/  LDSM.16.MT88.4 R36, [R196+0x1800] ;  /* 0x00180000c424783b */ /* 0x000fe20000004200 */
[----:B-1----:R-:W-:-:S06]  /*14070*/  FFMA.FTZ R0, R28, c[0x0][0x2d0], -R2 ;  /* 0x0000b4001c007a23 */ /* 0x002fcc0000010802 */
[----:B------:R-:W-:Y:S01]  /*14080*/  HMMA.16816.F32.BF16 R148, R12, R48, R72 ;  /* 0x000000300c94723c */ /* 0x000fe20000041848 */
[----:B------:R1:W-:Y:S02]  /*14090*/  MUFU.EX2 R109, R0 ;  /* 0x00000000006d7308 */ /* 0x0003e40000000800 */
[----:B-1----:R-:W-:-:S05]  /*140a0*/  FMUL.FTZ R0, R5, c[0x0][0x2d0] ;  /* 0x0000b40005007a20 */ /* 0x002fca0000410000 */
[----:B------:R-:W-:-:S05]  /*140b0*/  FSEL R0, R0, RZ, P0 ;  /* 0x000000ff00007208 */ /* 0x000fca0000000000 */
[----:B------:R-:W-:Y:S01]  /*140c0*/  FFMA.FTZ R8, R10, c[0x0][0x2d0], -R0 ;  /* 0x0000b4000a087a23 */ /* 0x000fe20000010800 */
[----:B------:R-:W-:-:S03]  /*140d0*/  F2FP.BF16.PACK_AB R10, R130, R129 ;  /* 0x00000081820a723e */ /* 0x000fc600000010ff */
[----:B------:R1:W-:Y:S02]  /*140e0*/  MUFU.EX2 R93, R8 ;  /* 0x00000008005d7308 */ /* 0x0003e40000000800 */
[----:B-1----:R-:W-:-:S06]  /*140f0*/  FFMA.FTZ R8, R11, c[0x0][0x2d0], -R0 ;  /* 0x0000b4000b087a23 */ /* 0x002fcc0000010800 */
[----:B------:R1:W4:Y:S02]  /*14100*/  MUFU.EX2 R92, R8 ;  /* 0x00000008005c7308 */ /* 0x0003240000000800 */
[----:B-1----:R-:W-:Y:S01]  /*14110*/  FFMA.FTZ R8, R18, c[0x0][0x2d0], -R0 ;  /* 0x0000b40012087a23 */ /* 0x002fe20000010800 */
[----:B---3--:R-:W-:Y:S02]  /*14120*/  F2FP.BF16.PACK_AB R18, R102, R98 ;  /* 0x000000626612723e */ /* 0x008fe400000010ff */
[----:B----4-:R-:W-:-:S03]  /*14130*/  F2FP.BF16.PACK_AB R17, R92, R93 ;  /* 0x0000005d5c11723e */ /* 0x010fc600000010ff */
[----:B------:R1:W-:Y:S02]  /*14140*/  MUFU.EX2 R94, R8 ;  /* 0x00000008005e7308 */ /* 0x0003e40000000800 */
[----:B-1----:R-:W-:-:S06]  /*14150*/  FFMA.FTZ R8, R31, c[0x0][0x2d0], -R0 ;  /* 0x0000b4001f087a23 */ /* 0x002fcc0000010800 */
[----:B------:R1:W3:Y:S02]  /*14160*/  MUFU.EX2 R97, R8 ;  /* 0x0000000800617308 */ /* 0x0002e40000000800 */
[----:B-1----:R-:W-:Y:S01]  /*14170*/  FFMA.FTZ R8, R40, c[0x0][0x2d0], -R0 ;  /* 0x0000b40028087a23 */ /* 0x002fe20000010800 */
[----:B---3--:R-:W-:-:S05]  /*14180*/  F2FP.BF16.PACK_AB R19, R97, R94 ;  /* 0x0000005e6113723e */ /* 0x008fca00000010ff */
[----:B------:R1:W-:Y:S02]  /*14190*/  MUFU.EX2 R99, R8 ;  /* 0x0000000800637308 */ /* 0x0003e40000000800 */
[C---:B------:R-:W-:Y:S07]  /*141a0*/  HMMA.16816.F32.BF16 R28, R16.reuse, R64, RZ ;  /* 0x00000040101c723c */ /* 0x040fee00000418ff */
[--C-:B------:R-:W-:Y:S01]  /*141b0*/  FFMA.FTZ R64, R78, c[0x0][0x2d0], -R0.reuse ;  /* 0x0000b4004e407a23 */ /* 0x100fe20000010800 */
[----:B------:R-:W-:Y:S01]  /*141c0*/  HMMA.16816.F32.BF16 R24, R16, R60, RZ ;  /* 0x0000003c1018723c */ /* 0x000fe200000418ff */
[----:B------:R-:W-:-:S02]  /*141d0*/  FFMA.FTZ R65, R79, c[0x0][0x2d0], -R0 ;  /* 0x0000b4004f417a23 */ /* 0x000fc40000010800 */
[----:B-1----:R-:W-:-:S04]  /*141e0*/  FFMA.FTZ R8, R41, c[0x0][0x2d0], -R0 ;  /* 0x0000b40029087a23 */ /* 0x002fc80000010800 */
[----:B------:R1:W3:Y:S01]  /*141f0*/  MUFU.EX2 R120, R8 ;  /* 0x0000000800787308 */ /* 0x0002e20000000800 */
[----:B------:R-:W-:Y:S07]  /*14200*/  HMMA.16816.F32.BF16 R40, R20, R60, RZ ;  /* 0x0000003c1428723c */ /* 0x000fee00000418ff */
[--C-:B------:R-:W-:Y:S01]  /*14210*/  FFMA.FTZ R61, R91, c[0x0][0x2d0], -R4.reuse ;  /* 0x0000b4005b3d7a23 */ /* 0x100fe20000010804 */
[----:B------:R-:W-:Y:S01]  /*14220*/  HMMA.16816.F32.BF16 R32, R16, R68, RZ ;  /* 0x000000441020723c */ /* 0x000fe200000418ff */
[----:B------:R-:W-:-:S02]  /*14230*/  FFMA.FTZ R60, R90, c[0x0][0x2d0], -R4 ;  /* 0x0000b4005a3c7a23 */ /* 0x000fc40000010804 */
[----:B-1----:R-:W-:Y:S01]  /*14240*/  FFMA.FTZ R8, R56, c[0x0][0x2d0], -R0 ;  /* 0x0000b40038087a23 */ /* 0x002fe20000010800 */
[----:B---3--:R-:W-:-:S03]  /*14250*/  F2FP.BF16.PACK_AB R9, R120, R99 ;  /* 0x000000637809723e */ /* 0x008fc600000010ff */
[--C-:B------:R-:W-:Y:S01]  /*14260*/  FFMA.FTZ R68, R76, c[0x0][0x2d0], -R0.reuse ;  /* 0x0000b4004c447a23 */ /* 0x100fe20000010800 */
[----:B------:R1:W-:Y:S01]  /*14270*/  MUFU.EX2 R115, R8 ;  /* 0x0000000800737308 */ /* 0x0003e20000000800 */
[----:B------:R-:W-:-:S07]  /*14280*/  FFMA.FTZ R69, R77, c[0x0][0x2d0], -R0 ;  /* 0x0000b4004d457a23 */ /* 0x000fce0000010800 */
[----:B------:R-:W-:Y:S01]  /*14290*/  HMMA.16816.F32.BF16 R156, R12, R44, R40 ;  /* 0x0000002c0c9c723c */ /* 0x000fe20000041828 */
[----:B------:R-:W-:Y:S01]  /*142a0*/  LDSM.16.MT88.4 R40, [R197+0x1000] ;  /* 0x00100000c528783b */ /* 0x000fe20000004200 */
[----:B-1----:R-:W-:-:S03]  /*142b0*/  FFMA.FTZ R8, R57, c[0x0][0x2d0], -R0 ;  /* 0x0000b40039087a23 */ /* 0x002fc60000010800 */
[----:B------:R-:W1:Y:S01]  /*142c0*/  LDSM.16.MT88.4 R56, [R197+0xc00] ;  /* 0x000c0000c538783b */ /* 0x000e620000004200 */
[----:B------:R-:W-:Y:S01]  /*142d0*/  FADD.FTZ R0, R96, R95 ;  /* 0x0000005f60007221 */ /* 0x000fe20000010000 */
[----:B------:R3:W4:Y:S03]  /*142e0*/  MUFU.EX2 R121, R8 ;  /* 0x0000000800797308 */ /* 0x0007260000000800 */
[----:B------:R-:W-:-:S04]  /*142f0*/  FADD.FTZ R0, R98, R0 ;  /* 0x0000000062007221 */ /* 0x000fc80000010000 */
[----:B------:R-:W-:-:S04]  /*14300*/  FADD.FTZ R0, R102, R0 ;  /* 0x0000000066007221 */ /* 0x000fc80000010000 */
[----:B------:R-:W-:Y:S01]  /*14310*/  FADD.FTZ R0, R106, R0 ;  /* 0x000000006a007221 */ /* 0x000fe20000010000 */
[----:B---3--:R-:W-:Y:S02]  /*14320*/  F2FP.BF16.PACK_AB R8, R109, R106 ;  /* 0x0000006a6d08723e */ /* 0x008fe400000010ff */
[----:B----4-:R-:W-:-:S07]  /*14330*/  F2FP.BF16.PACK_AB R11, R121, R115 ;  /* 0x00000073790b723e */ /* 0x010fce00000010ff */
[C---:B------:R-:W-:Y:S07]  /*14340*/  HMMA.16816.F32.BF16 R124, R8.reuse, R48, R28 ;  /* 0x00000030087c723c */ /* 0x040fee000004181c */
[--C-:B------:R-:W-:Y:S01]  /*14350*/  FFMA.FTZ R49, R85, c[0x0][0x2d0], -R3.reuse ;  /* 0x0000b40055317a23 */ /* 0x100fe20000010803 */
[----:B------:R-:W-:Y:S01]  /*14360*/  HMMA.16816.F32.BF16 R116, R8, R44, R24 ;  /* 0x0000002c0874723c */ /* 0x000fe20000041818 */
[----:B------:R-:W-:-:S04]  /*14370*/  FFMA.FTZ R48, R84, c[0x0][0x2d0], -R3 ;  /* 0x0000b40054307a23 */ /* 0x000fc80000010803 */
[----:B------:R-:W-:Y:S02]  /*14380*/  MUFU.EX2 R49, R49 ;  /* 0x0000003100317308 */ /* 0x000fe40000000800 */
[--C-:B------:R-:W-:Y:S01]  /*14390*/  FFMA.FTZ R45, R83, c[0x0][0x2d0], -R2.reuse ;  /* 0x0000b400532d7a23 */ /* 0x100fe20000010802 */
[----:B-1----:R-:W-:Y:S01]  /*143a0*/  HMMA.16816.F32.BF16 R28, R20, R56, RZ ;  /* 0x00000038141c723c */ /* 0x002fe200000418ff */
[----:B------:R-:W-:-:S04]  /*143b0*/  FFMA.FTZ R44, R82, c[0x0][0x2d0], -R2 ;  /* 0x0000b400522c7a23 */ /* 0x000fc80000010802 */
[----:B------:R-:W-:Y:S03]  /*143c0*/  MUFU.EX2 R45, R45 ;  /* 0x0000002d002d7308 */ /* 0x000fe60000000800 */
[----:B------:R-:W-:Y:S05]  /*143d0*/  HMMA.16816.F32.BF16 R132, R8, R52, R32 ;  /* 0x000000340884723c */ /* 0x000fea0000041820 */
[----:B------:R-:W-:Y:S02]  /*143e0*/  MUFU.EX2 R48, R48 ;  /* 0x0000003000307308 */ /* 0x000fe40000000800 */
[--C-:B------:R-:W-:Y:S01]  /*143f0*/  FFMA.FTZ R53, R87, c[0x0][0x2d0], -R3.reuse ;  /* 0x0000b40057357a23 */ /* 0x100fe20000010803 */
[----:B------:R-:W-:Y:S01]  /*14400*/  HMMA.16816.F32.BF16 R24, R16, R56, RZ ;  /* 0x000000381018723c */ /* 0x000fe200000418ff */
[----:B------:R-:W-:-:S02]  /*14410*/  FFMA.FTZ R52, R86, c[0x0][0x2d0], -R3 ;  /* 0x0000b40056347a23 */ /* 0x000fc40000010803 */
[----:B------:R-:W-:Y:S02]  /*14420*/  FADD.FTZ R3, R108, R107 ;  /* 0x0000006b6c037221 */ /* 0x000fe40000010000 */
[----:B------:R-:W1:Y:S02]  /*14430*/  MUFU.EX2 R44, R44 ;  /* 0x0000002c002c7308 */ /* 0x000e640000000800 */
[----:B------:R-:W-:Y:S01]  /*14440*/  FADD.FTZ R3, R112, R3 ;  /* 0x0000000370037221 */ /* 0x000fe20000010000 */
[----:B------:R-:W-:Y:S01]  /*14450*/  HMMA.16816.F32.BF16 R192, R12, R40, R28 ;  /* 0x000000280cc0723c */ /* 0x000fe2000004181c */
[----:B------:R-:W3:Y:S01]  /*14460*/  LDSM.16.MT88.4 R28, [R196+0x1c00] ;  /* 0x001c0000c41c783b */ /* 0x000ee20000004200 */
[--C-:B------:R-:W-:Y:S02]  /*14470*/  FFMA.FTZ R57, R89, c[0x0][0x2d0], -R4.reuse ;  /* 0x0000b40059397a23 */ /* 0x100fe40000010804 */
[----:B------:R-:W-:Y:S02]  /*14480*/  FFMA.FTZ R56, R88, c[0x0][0x2d0], -R4 ;  /* 0x0000b40058387a23 */ /* 0x000fe40000010804 */
[----:B------:R-:W-:-:S02]  /*14490*/  FADD.FTZ R4, R93, R92 ;  /* 0x0000005c5d047221 */ /* 0x000fc40000010000 */
[----:B------:R-:W-:Y:S01]  /*144a0*/  HMMA.16816.F32.BF16 R32, R20, R36, RZ ;  /* 0x000000241420723c */ /* 0x000fe200000418ff */
[----:B------:R-:W-:Y:S01]  /*144b0*/  FADD.FTZ R3, R123, R3 ;  /* 0x000000037b037221 */ /* 0x000fe20000010000 */
[----:B------:R-:W-:Y:S01]  /*144c0*/  MUFU.EX2 R57, R57 ;  /* 0x0000003900397308 */ /* 0x000fe20000000800 */
[----:B------:R-:W-:Y:S02]  /*144d0*/  FADD.FTZ R4, R94, R4 ;  /* 0x000000045e047221 */ /* 0x000fe40000010000 */
[----:B------:R-:W-:Y:S01]  /*144e0*/  FADD.FTZ R3, R128, R3 ;  /* 0x0000000380037221 */ /* 0x000fe20000010000 */
[----:B-1----:R-:W-:Y:S02]  /*144f0*/  F2FP.BF16.PACK_AB R96, R44, R45 ;  /* 0x0000002d2c60723e */ /* 0x002fe400000010ff */
[----:B------:R-:W-:Y:S02]  /*14500*/  HMMA.16816.F32.BF16 R188, R8, R40, R24 ;  /* 0x0000002808bc723c */ /* 0x000fe40000041818 */
[----:B------:R-:W1:Y:S05]  /*14510*/  MUFU.EX2 R56, R56 ;  /* 0x0000003800387308 */ /* 0x000e6a0000000800 */
[--C-:B------:R-:W-:Y:S01]  /*14520*/  FFMA.FTZ R41, R81, c[0x0][0x2d0], -R2.reuse ;  /* 0x0000b40051297a23 */ /* 0x100fe20000010802 */
[----:B------:R-:W-:Y:S01]  /*14530*/  HMMA.16816.F32.BF16 R24, R16, R36, RZ ;  /* 0x000000241018723c */ /* 0x000fe200000418ff */
[----:B------:R-:W-:Y:S01]  /*14540*/  FFMA.FTZ R40, R80, c[0x0][0x2d0], -R2 ;  /* 0x0000b40050287a23 */ /* 0x000fe20000010802 */
[----:B------:R-:W-:Y:S01]  /*14550*/  MUFU.EX2 R37, R61 ;  /* 0x0000003d00257308 */ /* 0x000fe20000000800 */
[----:B------:R-:W-:-:S04]  /*14560*/  FADD.FTZ R2, R101, R100 ;  /* 0x0000006465027221 */ /* 0x000fc80000010000 */
[----:B------:R-:W-:Y:S01]  /*14570*/  FADD.FTZ R2, R103, R2 ;  /* 0x0000000267027221 */ /* 0x000fe20000010000 */
[----:B------:R-:W-:Y:S01]  /*14580*/  HMMA.16816.F32.BF16 R84, R16, R66, RZ ;  /* 0x000000421054723c */ /* 0x000fe200000418ff */
[----:B------:R-:W-:Y:S01]  /*14590*/  F2FP.BF16.PACK_AB R103, R48, R49 ;  /* 0x000000313067723e */ /* 0x000fe200000010ff */
[----:B------:R-:W4:Y:S01]  /*145a0*/  MUFU.EX2 R36, R60 ;  /* 0x0000003c00247308 */ /* 0x000f220000000800 */
[----:B------:R-:W-:Y:S01]  /*145b0*/  FADD.FTZ R2, R113, R2 ;  /* 0x0000000271027221 */ /* 0x000fe20000010000 */
[----:B-1----:R-:W-:-:S03]  /*145c0*/  F2FP.BF16.PACK_AB R102, R56, R57 ;  /* 0x000000393866723e */ /* 0x002fc600000010ff */
[----:B------:R-:W-:Y:S01]  /*145d0*/  FADD.FTZ R2, R114, R2 ;  /* 0x0000000272027221 */ /* 0x000fe20000010000 */
[----:B------:R-:W-:Y:S02]  /*145e0*/  HMMA.16816.F32.BF16 R80, R16, R62, RZ ;  /* 0x0000003e1050723c */ /* 0x000fe400000418ff */
[----:B------:R-:W-:Y:S06]  /*145f0*/  MUFU.EX2 R41, R41 ;  /* 0x0000002900297308 */ /* 0x000fec0000000800 */
[----:B---3--:R-:W-:Y:S01]  /*14600*/  HMMA.16816.F32.BF16 R180, R12, R28, R32 ;  /* 0x0000001c0cb4723c */ /* 0x008fe20000041820 */
[----:B------:R-:W1:Y:S01]  /*14610*/  LDSM.16.MT88.4 R32, [R197+0x1800] ;  /* 0x00180000c520783b */ /* 0x000e620000004200 */
[----:B----4-:R-:W-:-:S06]  /*14620*/  F2FP.BF16.PACK_AB R100, R36, R37 ;  /* 0x000000252464723e */ /* 0x010fcc00000010ff */
[----:B------:R-:W-:Y:S01]  /*14630*/  HMMA.16816.F32.BF16 R184, R8, R28, R24 ;  /* 0x0000001c08b8723c */ /* 0x000fe20000041818 */
[----:B------:R-:W3:Y:S06]  /*14640*/  LDSM.16.MT88.4 R24, [R197+0x1c00] ;  /* 0x001c0000c518783b */ /* 0x000eec0000004200 */
[----:B------:R-:W-:Y:S01]  /*14650*/  FADD.FTZ R29, R97, R4 ;  /* 0x00000004611d7221 */ /* 0x000fe20000010000 */
[----:B------:R-:W-:Y:S01]  /*14660*/  HMMA.16816.F32.BF16 R60, R20, R62, RZ ;  /* 0x0000003e143c723c */ /* 0x000fe200000418ff */
[----:B------:R-:W-:Y:S02]  /*14670*/  FADD.FTZ R28, R131, R3 ;  /* 0x00000003831c7221 */ /* 0x000fe40000010000 */
[----:B------:R-:W-:-:S02]  /*14680*/  FADD.FTZ R4, R122, R2 ;  /* 0x000000027a047221 */ /* 0x000fc40000010000 */
[----:B------:R-:W-:Y:S02]  /*14690*/  FADD.FTZ R2, R99, R29 ;  /* 0x0000001d63027221 */ /* 0x000fe40000010000 */
[----:B------:R-:W-:Y:S01]  /*146a0*/  FADD.FTZ R3, R109, R0 ;  /* 0x000000006d037221 */ /* 0x000fe20000010000 */
[----:B------:R-:W4:Y:S01]  /*146b0*/  MUFU.EX2 R29, R40 ;  /* 0x00000028001d7308 */ /* 0x000f220000000800 */
[----:B------:R-:W-:Y:S01]  /*146c0*/  FADD.FTZ R0, R146, R28 ;  /* 0x0000001c92007221 */ /* 0x000fe20000010000 */
[----:B------:R-:W-:Y:S01]  /*146d0*/  HMMA.16816.F32.BF16 R80, R8, R46, R80 ;  /* 0x0000002e0850723c */ /* 0x000fe20000041850 */
[----:B------:R-:W-:Y:S02]  /*146e0*/  FADD.FTZ R2, R120, R2 ;  /* 0x0000000278027221 */ /* 0x000fe40000010000 */
[----:B------:R-:W-:Y:S02]  /*146f0*/  FADD.FTZ R0, R147, R0 ;  /* 0x0000000093007221 */ /* 0x000fe40000010000 */
[----:B------:R-:W-:Y:S01]  /*14700*/  FADD.FTZ R4, R144, R4 ;  /* 0x0000000490047221 */ /* 0x000fe20000010000 */
[----:B------:R-:W-:Y:S01]  /*14710*/  MUFU.EX2 R28, R64 ;  /* 0x00000040001c7308 */ /* 0x000fe20000000800 */
[----:B------:R-:W-:Y:S01]  /*14720*/  FADD.FTZ R0, R37, R0 ;  /* 0x0000000025007221 */ /* 0x000fe20000010000 */
[----:B------:R-:W-:Y:S03]  /*14730*/  HMMA.16816.F32.BF16 R88, R16, R70, RZ ;  /* 0x000000461058723c */ /* 0x000fe600000418ff */
[----:B------:R-:W-:Y:S01]  /*14740*/  FADD.FTZ R0, R36, R0 ;  /* 0x0000000024007221 */ /* 0x000fe20000010000 */
[----:B----4-:R-:W-:-:S03]  /*14750*/  F2FP.BF16.PACK_AB R98, R29, R41 ;  /* 0x000000291d62723e */ /* 0x010fc600000010ff */
[----:B------:R-:W-:Y:S01]  /*14760*/  FADD.FTZ R0, R57, R0 ;  /* 0x0000000039007221 */ /* 0x000fe20000010000 */
[----:B-1----:R-:W-:Y:S03]  /*14770*/  HMMA.16816.F32.BF16 R76, R20, R32, RZ ;  /* 0x00000020144c723c */ /* 0x002fe600000418ff */
[----:B------:R-:W-:-:S05]  /*14780*/  FADD.FTZ R248, R56, R0 ;  /* 0x0000000038f87221 */ /* 0x000fca0000010000 */
[----:B------:R-:W-:Y:S01]  /*14790*/  HMMA.16816.F32.BF16 R72, R16, R32, RZ ;  /* 0x000000201048723c */ /* 0x000fe200000418ff */
[----:B------:R-:W-:Y:S07]  /*147a0*/  MUFU.EX2 R33, R53 ;  /* 0x0000003500217308 */ /* 0x000fee0000000800 */
[C---:B------:R-:W-:Y:S01]  /*147b0*/  HMMA.16816.F32.BF16 R60, R12.reuse, R46, R60 ;  /* 0x0000002e0c3c723c */ /* 0x040fe2000004183c */
[----:B------:R-:W1:Y:S07]  /*147c0*/  MUFU.EX2 R32, R52 ;  /* 0x0000003400207308 */ /* 0x000e6e0000000800 */
[-C--:B---3--:R-:W-:Y:S08]  /*147d0*/  HMMA.16816.F32.BF16 R172, R12, R24.reuse, R76 ;  /* 0x000000180cac723c */ /* 0x088ff0000004184c */
[----:B------:R-:W-:Y:S01]  /*147e0*/  HMMA.16816.F32.BF16 R176, R8, R24, R72 ;  /* 0x0000001808b0723c */ /* 0x000fe20000041848 */
[----:B------:R3:W4:Y:S01]  /*147f0*/  MUFU.EX2 R25, R65 ;  /* 0x0000004100197308 */ /* 0x0007220000000800 */
[----:B-1----:R-:W-:-:S05]  /*14800*/  F2FP.BF16.PACK_AB R101, R32, R33 ;  /* 0x000000212065723e */ /* 0x002fca00000010ff */
[----:B------:R-:W-:Y:S01]  /*14810*/  FADD.FTZ R24, R129, R3 ;  /* 0x0000000381187221 */ /* 0x000fe20000010000 */
[----:B------:R-:W-:Y:S01]  /*14820*/  HMMA.16816.F32.BF16 R76, R16, R58, RZ ;  /* 0x0000003a104c723c */ /* 0x000fe200000418ff */
[----:B------:R-:W-:Y:S02]  /*14830*/  FADD.FTZ R3, R115, R2 ;  /* 0x0000000273037221 */ /* 0x000fe40000010000 */
[----:B------:R-:W-:Y:S01]  /*14840*/  LDSM.16.MT88.4 R112, [R196+0x1400] ;  /* 0x00140000c470783b */ /* 0x000fe20000004200 */
[----:B------:R-:W-:Y:S02]  /*14850*/  FADD.FTZ R2, R145, R4 ;  /* 0x0000000491027221 */ /* 0x000fe40000010000 */
[----:B------:R-:W-:Y:S02]  /*14860*/  FADD.FTZ R3, R121, R3 ;  /* 0x0000000379037221 */ /* 0x000fe40000010000 */
[----:B------:R-:W1:Y:S01]  /*14870*/  LDSM.16.MT88.4 R120, [R197+0x800] ;  /* 0x00080000c578783b */ /* 0x000e620000004200 */
[----:B---3--:R-:W-:Y:S01]  /*14880*/  HMMA.16816.F32.BF16 R64, R20, R66, RZ ;  /* 0x000000421440723c */ /* 0x008fe200000418ff */
[----:B------:R-:W-:Y:S01]  /*14890*/  FADD.FTZ R4, R130, R24 ;  /* 0x0000001882047221 */ /* 0x000fe20000010000 */
[----:B----4-:R-:W-:Y:S01]  /*148a0*/  F2FP.BF16.PACK_AB R97, R25, R28 ;  /* 0x0000001c1961723e */ /* 0x010fe200000010ff */
[----:B------:R-:W-:Y:S01]  /*148b0*/  MUFU.EX2 R24, R68 ;  /* 0x0000004400187308 */ /* 0x000fe20000000800 */
[----:B------:R-:W3:Y:S01]  /*148c0*/  LDSM.16.MT88.4 R128, [R196+0x800] ;  /* 0x00080000c480783b */ /* 0x000ee20000004200 */
[----:B------:R-:W-:-:S02]  /*148d0*/  FADD.FTZ R0, R45, R4 ;  /* 0x000000042d007221 */ /* 0x000fc40000010000 */
[----:B------:R-:W-:Y:S01]  /*148e0*/  FADD.FTZ R2, R33, R2 ;  /* 0x0000000221027221 */ /* 0x000fe20000010000 */
[C---:B------:R-:W-:Y:S01]  /*148f0*/  HMMA.16816.F32.BF16 R72, R16.reuse, R38, RZ ;  /* 0x000000261048723c */ /* 0x040fe200000418ff */
[----:B------:R-:W-:Y:S02]  /*14900*/  FADD.FTZ R0, R44, R0 ;  /* 0x000000002c007221 */ /* 0x000fe40000010000 */
[----:B------:R-:W4:Y:S01]  /*14910*/  MUFU.EX2 R4, R69 ;  /* 0x0000004500047308 */ /* 0x000f220000000800 */
[----:B------:R-:W-:Y:S02]  /*14920*/  FADD.FTZ R2, R32, R2 ;  /* 0x0000000220027221 */ /* 0x000fe40000010000 */
[----:B------:R-:W-:Y:S02]  /*14930*/  FADD.FTZ R0, R41, R0 ;  /* 0x0000000029007221 */ /* 0x000fe40000010000 */
[----:B------:R-:W-:Y:S01]  /*14940*/  HMMA.16816.F32.BF16 R16, R16, R34, RZ ;  /* 0x000000221010723c */ /* 0x000fe200000418ff */
[----:B------:R-:W-:-:S02]  /*14950*/  FADD.FTZ R2, R49, R2 ;  /* 0x0000000231027221 */ /* 0x000fc40000010000 */
[----:B------:R-:W-:Y:S02]  /*14960*/  FADD.FTZ R238, R29, R0 ;  /* 0x000000001dee7221 */ /* 0x000fe40000010000 */
[----:B------:R-:W-:Y:S02]  /*14970*/  FADD.FTZ R237, R48, R2 ;  /* 0x0000000230ed7221 */ /* 0x000fe40000010000 */
[----:B------:R-:W-:Y:S01]  /*14980*/  FADD.FTZ R2, R28, R3 ;  /* 0x000000031c027221 */ /* 0x000fe20000010000 */
[----:B------:R-:W-:Y:S01]  /*14990*/  HMMA.16816.F32.BF16 R64, R12, R50, R64 ;  /* 0x000000320c40723c */ /* 0x000fe20000041840 */
[----:B----4-:R-:W-:Y:S02]  /*149a0*/  F2FP.BF16.PACK_AB R99, R4, R24 ;  /* 0x000000180463723e */ /* 0x010fe400000010ff */
[----:B------:R-:W-:-:S05]  /*149b0*/  FADD.FTZ R2, R25, R2 ;  /* 0x0000000219027221 */ /* 0x000fca0000010000 */
[----:B------:R-:W-:Y:S01]  /*149c0*/  HMMA.16816.F32.BF16 R68, R20, R70, RZ ;  /* 0x000000461444723c */ /* 0x000fe200000418ff */
[----:B------:R-:W-:Y:S02]  /*149d0*/  FADD.FTZ R0, R24, R2 ;  /* 0x0000000218007221 */ /* 0x000fe40000010000 */
[----:B--2---:R-:W-:-:S04]  /*149e0*/  @P1 IMAD.HI.U32 R2, R213, c[0x0][0x2c8], RZ ;  /* 0x0000b200d5021a27 */ /* 0x004fc800078e00ff */
[----:B------:R-:W-:Y:S01]  /*149f0*/  FADD.FTZ R239, R4, R0 ;  /* 0x0000000004ef7221 */ /* 0x000fe20000010000 */
[C---:B------:R-:W-:Y:S01]  /*14a00*/  HMMA.16816.F32.BF16 R56, R20.reuse, R58, RZ ;  /* 0x0000003a1438723c */ /* 0x040fe200000418ff */
[----:B------:R-:W-:Y:S02]  /*14a10*/  MOV R0, R213 ;  /* 0x000000d500007202 */ /* 0x000fe40000000f00 */
[----:B------:R-:W-:Y:S02]  /*14a20*/  @P1 SHF.R.U32.HI R0, RZ, c[0x0][0x2cc], R2 ;  /* 0x0000b300ff001a19 */ /* 0x000fe40000011602 */
[----:B------:R-:W-:Y:S02]  /*14a30*/  ISETP.GE.AND P1, PT, R212, 0x1, PT ;  /* 0x00000001d400780c */ /* 0x000fe40003f26270 */
[----:B------:R-:W-:Y:S01]  /*14a40*/  IADD3 R0, R211, R0, RZ ;  /* 0x00000000d3007210 */ /* 0x000fe20007ffe0ff */
[----:B------:R-:W-:Y:S03]  /*14a50*/  HMMA.16816.F32.BF16 R36, R20, R38, RZ ;  /* 0x000000261424723c */ /* 0x000fe600000418ff */
[----:B------:R-:W-:-:S05]  /*14a60*/  IADD3 R3, R0, c[0x0][0x328], RZ ;  /* 0x0000ca0000037a10 */ /* 0x000fca0007ffe0ff */
[----:B------:R-:W-:Y:S08]  /*14a70*/  HMMA.16816.F32.BF16 R20, R20, R34, RZ ;  /* 0x000000221414723c */ /* 0x000ff000000418ff */
[C---:B-1----:R-:W-:Y:S01]  /*14a80*/  HMMA.16816.F32.BF16 R152, R100.reuse, R122, R64 ;  /* 0x0000007a6498723c */ /* 0x042fe20000041840 */
[----:B------:R-:W1:Y:S07]  /*14a90*/  LDSM.16.MT88.4 R64, [R197+0x1400] ;  /* 0x00140000c540783b */ /* 0x000e6e0000004200 */
[-C--:B------:R-:W-:Y:S08]  /*14aa0*/  HMMA.16816.F32.BF16 R156, R100, R112.reuse, R156 ;  /* 0x00000070649c723c */ /* 0x080ff0000004189c */
[----:B------:R-:W-:Y:S08]  /*14ab0*/  HMMA.16816.F32.BF16 R116, R96, R112, R116 ;  /* 0x000000706074723c */ /* 0x000ff00000041874 */
[-C--:B------:R-:W-:Y:S08]  /*14ac0*/  HMMA.16816.F32.BF16 R160, R100, R114.reuse, R60 ;  /* 0x0000007264a0723c */ /* 0x080ff0000004183c */
[----:B------:R-:W-:Y:S01]  /*14ad0*/  HMMA.16816.F32.BF16 R112, R96, R114, R80 ;  /* 0x000000726070723c */ /* 0x000fe20000041850 */
[----:B------:R-:W2:Y:S07]  /*14ae0*/  LDSM.16.MT88.4 R80, [R196+0x2000] ;  /* 0x00200000c450783b */ /* 0x000eae0000004200 */
[C---:B------:R-:W-:Y:S08]  /*14af0*/  HMMA.16816.F32.BF16 R88, R8.reuse, R54, R88 ;  /* 0x000000360858723c */ /* 0x040ff00000041858 */
[C---:B------:R-:W-:Y:S08]  /*14b00*/  HMMA.16816.F32.BF16 R84, R8.reuse, R50, R84 ;  /* 0x000000320854723c */ /* 0x040ff00000041854 */
[C---:B------:R-:W-:Y:S08]  /*14b10*/  HMMA.16816.F32.BF16 R76, R8.reuse, R42, R76 ;  /* 0x0000002a084c723c */ /* 0x040ff0000004184c */
[C---:B------:R-:W-:Y:S08]  /*14b20*/  HMMA.16816.F32.BF16 R92, R8.reuse, R30, R72 ;  /* 0x0000001e085c723c */ /* 0x040ff00000041848 */
[----:B------:R-:W-:Y:S01]  /*14b30*/  HMMA.16816.F32.BF16 R16, R8, R26, R16 ;  /* 0x0000001a0810723c */ /* 0x000fe20000041810 */
[----:B------:R-:W4:Y:S07]  /*14b40*/  LDSM.16.MT88.4 R8, [R197+0x2000] ;  /* 0x00200000c508783b */ /* 0x000f2e0000004200 */
[C---:B------:R-:W-:Y:S08]  /*14b50*/  HMMA.16816.F32.BF16 R68, R12.reuse, R54, R68 ;  /* 0x000000360c44723c */ /* 0x040ff00000041844 */
[C---:B------:R-:W-:Y:S08]  /*14b60*/  HMMA.16816.F32.BF16 R40, R12.reuse, R42, R56 ;  /* 0x0000002a0c28723c */ /* 0x040ff00000041838 */
[C---:B------:R-:W-:Y:S08]  /*14b70*/  HMMA.16816.F32.BF16 R36, R12.reuse, R30, R36 ;  /* 0x0000001e0c24723c */ /* 0x040ff00000041824 */
[----:B------:R-:W-:Y:S08]  /*14b80*/  HMMA.16816.F32.BF16 R20, R12, R26, R20 ;  /* 0x0000001a0c14723c */ /* 0x000ff00000041814 */
[C---:B---3--:R-:W-:Y:S08]  /*14b90*/  HMMA.16816.F32.BF16 R144, R100.reuse, R130, R68 ;  /* 0x000000826490723c */ /* 0x048ff00000041844 */
[-C--:B------:R-:W-:Y:S08]  /*14ba0*/  HMMA.16816.F32.BF16 R148, R100, R120.reuse, R148 ;  /* 0x000000786494723c */ /* 0x080ff00000041894 */
[----:B------:R-:W-:Y:S08]  /*14bb0*/  HMMA.16816.F32.BF16 R124, R96, R120, R124 ;  /* 0x00000078607c723c */ /* 0x000ff0000004187c */
[-C--:B-1----:R-:W-:Y:S08]  /*14bc0*/  HMMA.16816.F32.BF16 R56, R100, R64.reuse, R192 ;  /* 0x000000406438723c */ /* 0x082ff000000418c0 */
[----:B------:R-:W-:Y:S08]  /*14bd0*/  HMMA.16816.F32.BF16 R60, R96, R64, R188 ;  /* 0x00000040603c723c */ /* 0x000ff000000418bc */
[----:B------:R-:W-:Y:S08]  /*14be0*/  HMMA.16816.F32.BF16 R68, R100, R66, R40 ;  /* 0x000000426444723c */ /* 0x000ff00000041828 */
[C---:B------:R-:W-:Y:S08]  /*14bf0*/  HMMA.16816.F32.BF16 R120, R96.reuse, R122, R84 ;  /* 0x0000007a6078723c */ /* 0x040ff00000041854 */
[----:B------:R-:W-:Y:S08]  /*14c00*/  HMMA.16816.F32.BF16 R64, R96, R66, R76 ;  /* 0x000000426040723c */ /* 0x000ff0000004184c */
[-C--:B------:R-:W-:Y:S08]  /*14c10*/  HMMA.16816.F32.BF16 R140, R100, R128.reuse, R140 ;  /* 0x00000080648c723c */ /* 0x080ff0000004188c */
[----:B------:R-:W-:Y:S08]  /*14c20*/  HMMA.16816.F32.BF16 R132, R96, R128, R132 ;  /* 0x000000806084723c */ /* 0x000ff00000041884 */
[C---:B--2---:R-:W-:Y:S08]  /*14c30*/  HMMA.16816.F32.BF16 R72, R100.reuse, R80, R180 ;  /* 0x000000506448723c */ /* 0x044ff000000418b4 */
[----:B------:R-:W-:Y:S08]  /*14c40*/  HMMA.16816.F32.BF16 R84, R100, R82, R36 ;  /* 0x000000526454723c */ /* 0x000ff00000041824 */
[C---:B------:R-:W-:Y:S08]  /*14c50*/  HMMA.16816.F32.BF16 R76, R96.reuse, R80, R184 ;  /* 0x00000050604c723c */ /* 0x040ff000000418b8 */
[C---:B------:R-:W-:Y:S08]  /*14c60*/  HMMA.16816.F32.BF16 R128, R96.reuse, R130, R88 ;  /* 0x000000826080723c */ /* 0x040ff00000041858 */
[----:B------:R-:W-:Y:S08]  /*14c70*/  HMMA.16816.F32.BF16 R80, R96, R82, R92 ;  /* 0x000000526050723c */ /* 0x000ff0000004185c */
[-C--:B----4-:R-:W-:Y:S08]  /*14c80*/  HMMA.16816.F32.BF16 R88, R100, R8.reuse, R172 ;  /* 0x000000086458723c */ /* 0x090ff000000418ac */
[----:B------:R-:W-:Y:S08]  /*14c90*/  HMMA.16816.F32.BF16 R92, R96, R8, R176 ;  /* 0x00000008605c723c */ /* 0x000ff000000418b0 */
[-C--:B------:R-:W-:Y:S08]  /*14ca0*/  HMMA.16816.F32.BF16 R100, R100, R10.reuse, R20 ;  /* 0x0000000a6464723c */ /* 0x080ff00000041814 */
[----:B------:R-:W-:Y:S01]  /*14cb0*/  HMMA.16816.F32.BF16 R96, R96, R10, R16 ;  /* 0x0000000a6060723c */ /* 0x000fe20000041810 */
[----:B------:R-:W-:Y:S07]  /*14cc0*/  @!P1 BRA `(.L_x_1011) ;  /* 0x0000013000009947 */ /* 0x000fee0003800000 */
[C---:B------:R-:W-:Y:S01]  /*14cd0*/  ISETP.GT.AND P0, PT, R0.reuse, RZ, PT ;  /* 0x000000ff0000720c */ /* 0x040fe20003f04270 */
[----:B------:R-:W-:Y:S01]  /*14ce0*/  BSSY B0, `(.L_x_1012) ;  /* 0x000000e000007945 */ /* 0x000fe20003800000 */
[----:B------:R-:W-:-:S11]  /*14cf0*/  IADD3 R2, R0, -0x1, RZ ;  /* 0xffffffff00027810 */ /* 0x000fd60007ffe0ff */
[----:B------:R-:W-:Y:S05]  /*14d00*/  @P0 BRA `(.L_x_1013) ;  /* 0x0000007000000947 */ /* 0x000fea0003800000 */
[----:B------:R-:W-:Y:S02]  /*14d10*/  IMAD.MOV.U32 R2, RZ, RZ, 0x1 ;  /* 0x00000001ff027424 */ /* 0x000fe400078e00ff */
[----:B------:R-:W-:-:S03]  /*14d20*/  IMAD.MOV R0, RZ, RZ, -R0 ;  /* 0x000000ffff007224 */ /* 0x000fc600078e0a00 */
[----:B------:R-:W-:-:S13]  /*14d30*/  ISETP.NE.AND P0, PT, R2, c[0x0][0x32c], PT ;  /* 0x0000cb0002007a0c */ /* 0x000fda0003f05270 */
[----:B------:R-:W-:-:S05]  /*14d40*/  @P0 IMAD.HI.U32 R2, R0, c[0x0][0x330], RZ ;  /* 0x0000cc0000020a27 */ /* 0x000fca00078e00ff */
[----:B------:R-:W-:-:S04]  /*14d50*/  @P0 SHF.R.U32.HI R0, RZ, c[0x0][0x334], R2 ;  /* 0x0000cd00ff000a19 */ /* 0x000fc80000011602 */
[----:B------:R-:W-:Y:S01]  /*14d60*/  LOP3.LUT R2, RZ, R0, RZ, 0x33, !PT ;  /* 0x00000000ff027212 */ /* 0x000fe200078e33ff */
[----:B------:R-:W-:Y:S05]  /*14d70*/  BRA `(.L_x_1014) ;  /* 0x0000004000007947 */ /* 0x000fea0003800000 */
.L_x_1013:
[----:B------:R-:W-:-:S04]  /*14d80*/  MOV R0, 0x1 ;  /* 0x0000000100007802 */ /* 0x000fc80000000f00 */
[----:B------:R-:W-:-:S13]  /*14d90*/  ISETP.NE.AND P0, PT, R0, c[0x0][0x32c], PT ;  /* 0x0000cb0000007a0c */ /* 0x000fda0003f05270 */
[----:B------:R-:W-:-:S05]  /*14da0*/  @P0 IMAD.HI.U32 R0, R2, c[0x0][0x330], RZ ;  /* 0x0000cc0002000a27 */ /* 0x000fca00078e00ff */
[----:B------:R-:W-:Y:S02]  /*14db0*/  @P0 SHF.R.U32.HI R2, RZ, c[0x0][0x334], R0 ;  /* 0x0000cd00ff020a19 */ /* 0x000fe40000011600 */
.L_x_1014:
[----:B------:R-:W-:Y:S05]  /*14dc0*/  BSYNC B0 ;  /* 0x0000000000007941 */ /* 0x000fea0003800000 */
.L_x_1012:
[----:B------:R-:W-:-:S05]  /*14dd0*/  MOV R0, c[0x0][0x32c] ;  /* 0x0000cb0000007a02 */ /* 0x000fca0000000f00 */
[----:B------:R-:W-:-:S05]  /*14de0*/  IMAD R2, R2, R0, c[0x0][0x32c] ;  /* 0x0000cb0002027624 */ /* 0x000fca00078e0200 */
[----:B------:R-:W-:-:S04]  /*14df0*/  IMNMX R3, R3, R2, PT ;  /* 0x0000000203037217 */ /* 0x000fc80003800200 */
.L_x_1011:
[----:B------:R-:W2:Y:S01]  /*14e00*/  LDL R2, [R1+0x20] ;  /* 0x0000200001027983 */ /* 0x000ea20000100800 */
[----:B------:R-:W-:-:S05]  /*14e10*/  IMAD.HI R3, R3, 0x2aaaaaab, RZ ;  /* 0x2aaaaaab03037827 */ /* 0x000fca00078e02ff */
[----:B------:R-:W-:-:S04]  /*14e20*/  SHF.R.U32.HI R0, RZ, 0x1f, R3 ;  /* 0x0000001fff007819 */ /* 0x000fc80000011603 */
[----:B------:R-:W-:-:S04]  /*14e30*/  LEA.HI.SX32 R3, R3, R0, 0x1d ;  /* 0x0000000003037211 */ /* 0x000fc800078feaff */
[----:B--2---:R-:W-:-:S04]  /*14e40*/  IMNMX R2, R2, R3, !PT ;  /* 0x0000000302027217 */ /* 0x004fc80007800200 */
[----:B------:R-:W-:Y:S01]  /*14e50*/  ISETP.GE.AND P0, PT, R221, R2, PT ;  /* 0x00000002dd00720c */ /* 0x000fe20003f06270 */
[----:B------:R1:W-:-:S12]  /*14e60*/  STL [R1+0x24], R2 ;  /* 0x0000240201007387 */ /* 0x0003d80000100800 */
[----:B------:R-:W-:Y:S05]  /*14e70*/  @!P0 BRA `(.L_x_1015) ;  /* 0x000047e000008947 */ /* 0x000fea0003800000 */
[----:B------:R-:W-:Y:S01]  /*14e80*/  IMAD.MOV.U32 R107, RZ, RZ, R104 ;  /* 0x000000ffff6b7224 */ /* 0x000fe200078e0068 */
[----:B------:R-:W-:Y:S01]  /*14e90*/  MOV R109, R5 ;  /* 0x00000005006d7202 */ /* 0x000fe20000000f00 */
[----:B------:R-:W-:Y:S01]  /*14ea0*/  IMAD.MOV.U32 R106, RZ, RZ, R105 ;  /* 0x000000ffff6a7224 */ /* 0x000fe200078e0069 */
[----:B------:R-:W-:Y:S02]  /*14eb0*/  MOV R108, R6 ;  /* 0x00000006006c7202 */ /* 0x000fe40000000f00 */
.L_x_1048:
[----:B------:R-:W2:Y:S01]  /*14ec0*/  LDL R0, [R1+0x20] ;  /* 0x0000200001007983 */ /* 0x000ea20000100800 */
[----:B------:R-:W-:Y:S04]  /*14ed0*/  DEPBAR.LE SB0, 0x0 ;  /* 0x000080000000791a */ /* 0x000fe80000000000 */
[----:B------:R-:W-:Y:S01]  /*14ee0*/  WARPSYNC 0xffffffff ;  /* 0xffffffff00007948 */ /* 0x000fe20003800000 */
[----:B------:R-:W-:Y:S06]  /*14ef0*/  BAR.SYNC.DEFER_BLOCKING 0x0 ;  /* 0x0000000000007b1d */ /* 0x000fec0000010000 */
[----:B------:R3:W4:Y:S01]  /*14f00*/  LDSM.16.M88.4 R52, [R198] ;  /* 0x00000000c634783b */ /* 0x0007220000000200 */
[----:B------:R-:W-:Y:S03]  /*14f10*/  BSSY B0, `(.L_x_1016) ;  /* 0x0000043000007945 */ /* 0x000fe60003800000 */
        /* <DEDUP_REMOVED lines=9> */
[----:B--2---:R-:W-:Y:S11]  /*14fb0*/  ISETP.GT.AND P0, PT, R0, R221, PT ;  /* 0x000000dd0000720c */ /* 0x004ff60003f04270 */
[----:B------:R-:W-:Y:S02]  /*14fc0*/  @!UPT UIADD3 URZ, URZ, URZ, URZ ;  /* 0x0000003f3f3ff290 */ /* 0x000fe4000fffe03f */
[----:B------:R-:W-:-:S05]  /*14fd0*/  @P0 BRA `(.L_x_1017) ;  /* 0x0000036000000947 */ /* 0x000fca0003800000 */
[----:B-1-34-:R-:W-:Y:S01]  /*14fe0*/  IMAD.WIDE.U32 R2, R222, c[0x0][0x208], RZ ;  /* 0x00008200de027a25 */ /* 0x01afe200078e00ff */
[----:B------:R-:W-:Y:S01]  /*14ff0*/  SHF.R.S32.HI R0, RZ, 0x1f, R222 ;  /* 0x0000001fff007819 */ /* 0x000fe200000114de */
[----:B------:R-:W2:Y:S04]  /*15000*/  LDL.64 R8, [R1+0x30] ;  /* 0x0000300001087983 */ /* 0x000ea80000100a00 */
[----:B------:R-:W-:Y:S02]  /*15010*/  IMAD R0, R0, c[0x0][0x208], RZ ;  /* 0x0000820000007a24 */ /* 0x000fe400078e02ff */
[----:B------:R-:W3:Y:S02]  /*15020*/  LDL R5, [R1+0x38] ;  /* 0x0000380001057983 */ /* 0x000ee40000100800 */
[----:B------:R-:W-:Y:S05]  /*15030*/  IMAD R0, R222, c[0x0][0x20c], R0 ;  /* 0x00008300de007a24 */ /* 0x000fea00078e0200 */
[----:B------:R-:W-:Y:S02]  /*15040*/  IADD3 R3, R3, R0, RZ ;  /* 0x0000000003037210 */ /* 0x000fe40007ffe0ff */
[----:B------:R-:W-:Y:S03]  /*15050*/  SHF.R.S32.HI R0, RZ, 0x1f, R220 ;  /* 0x0000001fff007819 */ /* 0x000fe600000114dc */
[----:B------:R-:W-:Y:S04]  /*15060*/  IMAD.WIDE.U32 R2, R220, c[0x0][0x218], R2 ;  /* 0x00008600dc027a25 */ /* 0x000fe800078e0002 */
[----:B------:R-:W-:Y:S04]  /*15070*/  IMAD R4, R0, c[0x0][0x218], RZ ;  /* 0x0000860000047a24 */ /* 0x000fe800078e02ff */
[----:B------:R-:W-:Y:S01]  /*15080*/  IMAD R4, R220, c[0x0][0x21c], R4 ;  /* 0x00008700dc047a24 */ /* 0x000fe200078e0204 */
[----:B--2---:R-:W-:Y:S04]  /*15090*/  IADD3 R0, P0, R8, R2, RZ ;  /* 0x0000000208007210 */ /* 0x004fe80007f1e0ff */
[----:B---3--:R-:W-:Y:S02]  /*150a0*/  IADD3.X R2, R5, R3, R4, P0, !PT ;  /* 0x0000000305027210 */ /* 0x008fe400007fe404 */
[C---:B------:R-:W-:Y:S04]  /*150b0*/  LEA R6, P0, R0.reuse, c[0x0][0x1f8], 0x1 ;  /* 0x00007e0000067a11 */ /* 0x040fe800078008ff */
[----:B------:R-:W-:Y:S01]  /*150c0*/  LEA.HI.X R5, R0, c[0x0][0x1fc], R2, 0x1, P0 ;  /* 0x00007f0000057a11 */ /* 0x000fe200000f0c02 */
[----:B------:R-:W-:-:S06]  /*150d0*/  BRA.DIV ~URZ, `(.L_x_1018) ;  /* 0x000127b27f007947 */ /* 0x000fcc000b800000 */
[----:B------:R1:W2:Y:S02]  /*150e0*/  SHFL.IDX PT, R4, R5, RZ, 0x1c1f ;  /* 0x001c1fff05047589 */ /* 0x0002a400000e0000 */
.L_x_1190:
[----:B------:R-:W-:-:S05]  /*150f0*/  BRA.DIV ~URZ, `(.L_x_1019) ;  /* 0x000128027f007947 */ /* 0x000fca000b800000 */
[----:B------:R3:W4:Y:S02]  /*15100*/  SHFL.IDX PT, R0, R6, RZ, 0x1c1f ;  /* 0x001c1fff06007589 */ /* 0x00072400000e0000 */
.L_x_1191:
[----:B------:R-:W5:Y:S01]  /*15110*/  LDL.64 R2, [R1] ;  /* 0x0000000001027983 */ /* 0x000f620000100a00 */
[----:B------:R-:W-:Y:S03]  /*15120*/  ISETP.GE.AND P2, PT, R252, c[0x0][0x1d4], PT ;  /* 0x00007500fc007a0c */ /* 0x000fe60003f46270 */
[----:B---3--:R-:W3:Y:S04]  /*15130*/  LDL R8, [R1+0x8] ;  /* 0x0000080001087983 */ /* 0x008ee80000100800 */
[----:B------:R-:W1:Y:S01]  /*15140*/  S2R R9, SR_TID.X ;  /* 0x0000000000097919 */ /* 0x000e620000002100 */
[----:B---3--:R-:W-:Y:S02]  /*15150*/  ISETP.GE.AND P1, PT, R8, c[0x0][0x1d4], PT ;  /* 0x0000750008007a0c */ /* 0x008fe40003f26270 */
[----:B-----5:R-:W-:Y:S02]  /*15160*/  ISETP.GE.AND P3, PT, R2, c[0x0][0x1d4], PT ;  /* 0x0000750002007a0c */ /* 0x020fe40003f66270 */
[----:B----4-:R-:W-:Y:S02]  /*15170*/  IADD3 R2, P0, R0, R234, RZ ;  /* 0x000000ea00027210 */ /* 0x010fe40007f1e0ff */
[----:B-1----:R-:W-:Y:S03]  /*15180*/  ISETP.GT.AND P4, PT, R9, 0x3f, PT ;  /* 0x0000003f0900780c */ /* 0x002fe60003f84270 */
[----:B--2---:R-:W-:Y:S06]  /*15190*/  IMAD.X R3, R4, 0x1, R233, P0 ;  /* 0x0000000104037824 */ /* 0x004fec00000e06e9 */
[----:B------:R-:W-:Y:S01]  /*151a0*/  @!PT LDS RZ, [RZ] ;  /* 0x00000000fffff984 */ /* 0x000fe20000000800 */
[----:B------:R-:W-:Y:S01]  /*151b0*/  @!PT LDS RZ, [RZ] ;  /* 0x00000000fffff984 */ /* 0x000fe20000000800 */
[----:B------:R-:W-:Y:S01]  /*151c0*/  @!PT LDS RZ, [RZ] ;  /* 0x00000000fffff984 */ /* 0x000fe20000000800 */
[----:B------:R1:W-:Y:S02]  /*151d0*/  LDGSTS.E.BYPASS.LTC128B.128 [R210+0x1880], [R2.64], !P3 ;  /* 0x0188000002d27fae */ /* 0x0003e4000d901d48 */
[----:B-1----:R-:W-:Y:S05]  /*151e0*/  IADD3 R2, P0, R0, R236, RZ ;  /* 0x000000ec00027210 */ /* 0x002fea0007f1e0ff */
[----:B------:R-:W-:Y:S05]  /*151f0*/  IMAD.X R3, R4, 0x1, R235, P0 ;  /* 0x0000000104037824 */ /* 0x000fea00000e06eb */
[----:B------:R1:W-:Y:S02]  /*15200*/  LDGSTS.E.BYPASS.LTC128B.128 [R210+0x2480], [R2.64], !P2 ;  /* 0x0248000002d27fae */ /* 0x0003e4000d101d48 */
[----:B-1----:R-:W-:Y:S05]  /*15210*/  IADD3 R2, P0, R0, R232, RZ ;  /* 0x000000e800027210 */ /* 0x002fea0007f1e0ff */
[----:B------:R-:W-:Y:S05]  /*15220*/  IMAD.X R3, R4, 0x1, R231, P0 ;  /* 0x0000000104037824 */ /* 0x000fea00000e06e7 */
[----:B------:R1:W-:Y:S01]  /*15230*/  LDGSTS.E.BYPASS.LTC128B.128 [R210+0x3080], [R2.64], !P1 ;  /* 0x0308000002d27fae */ /* 0x0003e2000c901d48 */
[----:B------:R-:W-:-:S05]  /*15240*/  @P4 BRA `(.L_x_1017) ;  /* 0x000000f000004947 */ /* 0x000fca0003800000 */
[----:B------:R-:W-:-:S05]  /*15250*/  BRA.DIV ~URZ, `(.L_x_1020) ;  /* 0x000127127f007947 */ /* 0x000fca000b800000 */
[----:B------:R2:W3:Y:S04]  /*15260*/  SHFL.IDX PT, R4, R5, 0x1, 0x1c1f ;  /* 0x003c1f0005047f89 */ /* 0x0004e800000e0000 */
[----:B------:R2:W4:Y:S02]  /*15270*/  SHFL.IDX PT, R0, R6, 0x1, 0x1c1f ;  /* 0x003c1f0006007f89 */ /* 0x00052400000e0000 */
.L_x_1192:
[----:B-1--4-:R-:W-:Y:S05]  /*15280*/  IADD3 R2, P0, R0, R234, RZ ;  /* 0x000000ea00027210 */ /* 0x012fea0007f1e0ff */
[----:B---3--:R-:W-:Y:S05]  /*15290*/  IMAD.X R3, R4, 0x1, R233, P0 ;  /* 0x0000000104037824 */ /* 0x008fea00000e06e9 */
        /* <DEDUP_REMOVED lines=9> */
[----:B------:R1:W-:Y:S03]  /*15330*/  LDGSTS.E.BYPASS.LTC128B.128 [R210+0x3880], [R2.64], !P1 ;  /* 0x0388000002d27fae */ /* 0x0003e6000c901d48 */
.L_x_1017:
[----:B-1-34-:R-:W-:Y:S05]  /*15340*/  BSYNC B0 ;  /* 0x0000000000007941 */ /* 0x01afea0003800000 */
.L_x_1016:
[----:B------:R-:W0:Y:S01]  /*15350*/  LDGDEPBAR ;  /* 0x00000000000079af */ /* 0x000e220000000000 */
[----:B------:R-:W-:Y:S01]  /*15360*/  WARPSYNC 0xffffffff ;  /* 0xffffffff00007948 */ /* 0x000fe20003800000 */
[-C--:B------:R-:W-:Y:S01]  /*15370*/  HMMA.16816.F32.BF16 R8, R52, R20.reuse, RZ ;  /* 0x000000143408723c */ /* 0x080fe200000418ff */
[----:B------:R-:W-:Y:S05]  /*15380*/  BSSY B0, `(.L_x_1021) ;  /* 0x000011c000007945 */ /* 0x000fea0003800000 */
[----:B------:R-:W3:Y:S02]  /*15390*/  LDL R4, [R1+0x20] ;  /* 0x0000200001047983 */ /* 0x000ee40000100800 */
        /* <DEDUP_REMOVED lines=25> */
[----:B------:R-:W4:Y:S07]  /*15530*/  LDSM.16.M88.4 R184, [R198+0x3000] ;  /* 0x00300000c6b8783b */ /* 0x000f2e0000000200 */
[----:B------:R-:W-:Y:S01]  /*15540*/  HMMA.16816.F32.BF16 R52, R176, R194, R52 ;  /* 0x000000c2b034723c */ /* 0x000fe20000041834 */
[----:B------:R-:W5:Y:S03]  /*15550*/  LDSM.16.M88.4 R176, [R171+0x1000] ;  /* 0x00100000abb0783b */ /* 0x000f660000000200 */
[----:B---3--:R-:W-:Y:S04]  /*15560*/  ISETP.GT.AND P0, PT, R221, R4, PT ;  /* 0x00000004dd00720c */ /* 0x008fe80003f04270 */
[-C--:B-1----:R-:W-:Y:S08]  /*15570*/  HMMA.16816.F32.BF16 R8, R172, R180.reuse, R8 ;  /* 0x000000b4ac08723c */ /* 0x082ff00000041808 */
[C---:B----4-:R-:W-:Y:S08]  /*15580*/  HMMA.16816.F32.BF16 R12, R184.reuse, R180, R12 ;  /* 0x000000b4b80c723c */ /* 0x050ff0000004180c */
[-C--:B------:R-:W-:Y:S08]  /*15590*/  HMMA.16816.F32.BF16 R16, R184, R182.reuse, R16 ;  /* 0x000000b6b810723c */ /* 0x080ff00000041810 */
[C---:B------:R-:W-:Y:S01]  /*155a0*/  HMMA.16816.F32.BF16 R20, R172.reuse, R182, R20 ;  /* 0x000000b6ac14723c */ /* 0x040fe20000041814 */
[----:B------:R-:W-:Y:S07]  /*155b0*/  LDSM.16.M88.4 R180, [R206] ;  /* 0x00000000ceb4783b */ /* 0x000fee0000000200 */
[-C--:B-----5:R-:W-:Y:S08]  /*155c0*/  HMMA.16816.F32.BF16 R24, R172, R176.reuse, R24 ;  /* 0x000000b0ac18723c */ /* 0x0a0ff00000041818 */
[C---:B------:R-:W-:Y:S08]  /*155d0*/  HMMA.16816.F32.BF16 R28, R184.reuse, R176, R28 ;  /* 0x000000b0b81c723c */ /* 0x040ff0000004181c */
[-C--:B------:R-:W-:Y:S08]  /*155e0*/  HMMA.16816.F32.BF16 R32, R184, R178.reuse, R32 ;  /* 0x000000b2b820723c */ /* 0x080ff00000041820 */
[C---:B------:R-:W-:Y:S01]  /*155f0*/  HMMA.16816.F32.BF16 R36, R172.reuse, R178, R36 ;  /* 0x000000b2ac24723c */ /* 0x040fe20000041824 */
[----:B------:R-:W1:Y:S07]  /*15600*/  LDSM.16.M88.4 R176, [R199+0x2000] ;  /* 0x00200000c7b0783b */ /* 0x000e6e0000000200 */
[-C--:B------:R-:W-:Y:S08]  /*15610*/  HMMA.16816.F32.BF16 R40, R172, R188.reuse, R40 ;  /* 0x000000bcac28723c */ /* 0x080ff00000041828 */
[C---:B------:R-:W-:Y:S08]  /*15620*/  HMMA.16816.F32.BF16 R44, R184.reuse, R188, R44 ;  /* 0x000000bcb82c723c */ /* 0x040ff0000004182c */
[-C--:B------:R-:W-:Y:S01]  /*15630*/  HMMA.16816.F32.BF16 R48, R184, R190.reuse, R48 ;  /* 0x000000beb830723c */ /* 0x080fe20000041830 */
[----:B------:R-:W3:Y:S07]  /*15640*/  LDSM.16.M88.4 R184, [R199+0x3000] ;  /* 0x00300000c7b8783b */ /* 0x000eee0000000200 */
[----:B------:R-:W-:Y:S01]  /*15650*/  HMMA.16816.F32.BF16 R52, R172, R190, R52 ;  /* 0x000000beac34723c */ /* 0x000fe20000041834 */
[----:B------:R-:W4:Y:S07]  /*15660*/  LDSM.16.M88.4 R172, [R205] ;  /* 0x00000000cdac783b */ /* 0x000f2e0000000200 */
[-C--:B-1----:R-:W-:Y:S01]  /*15670*/  HMMA.16816.F32.BF16 R8, R176, R180.reuse, R8 ;  /* 0x000000b4b008723c */ /* 0x082fe20000041808 */
[----:B------:R-:W1:Y:S07]  /*15680*/  LDSM.16.M88.4 R188, [R204] ;  /* 0x00000000ccbc783b */ /* 0x000e6e0000000200 */
        /* <DEDUP_REMOVED lines=8> */
[----:B------:R-:W3:Y:S07]  /*15710*/  LDSM.16.M88.4 R172, [R198+0x4000] ;  /* 0x00400000c6ac783b */ /* 0x000eee0000000200 */
[-C--:B-1----:R-:W-:Y:S08]  /*15720*/  HMMA.16816.F32.BF16 R40, R176, R188.reuse, R40 ;  /* 0x000000bcb028723c */ /* 0x082ff00000041828 */
[C---:B------:R-:W-:Y:S08]  /*15730*/  HMMA.16816.F32.BF16 R44, R184.reuse, R188, R44 ;  /* 0x000000bcb82c723c */ /* 0x040ff0000004182c */
[-C--:B------:R-:W-:Y:S01]  /*15740*/  HMMA.16816.F32.BF16 R48, R184, R190.reuse, R48 ;  /* 0x000000beb830723c */ /* 0x080fe20000041830 */
[----:B------:R-:W1:Y:S07]  /*15750*/  LDSM.16.M88.4 R184, [R198+0x5000] ;  /* 0x00500000c6b8783b */ /* 0x000e6e0000000200 */
[----:B------:R-:W-:Y:S01]  /*15760*/  HMMA.16816.F32.BF16 R52, R176, R190, R52 ;  /* 0x000000beb034723c */ /* 0x000fe20000041834 */
[----:B------:R-:W4:Y:S07]  /*15770*/  LDSM.16.M88.4 R176, [R171+0x1c00] ;  /* 0x001c0000abb0783b */ /* 0x000f2e0000000200 */
[-C--:B---3--:R-:W-:Y:S01]  /*15780*/  HMMA.16816.F32.BF16 R8, R172, R180.reuse, R8 ;  /* 0x000000b4ac08723c */ /* 0x088fe20000041808 */
[----:B------:R-:W3:Y:S07]  /*15790*/  LDSM.16.M88.4 R188, [R171+0x2000] ;  /* 0x00200000abbc783b */ /* 0x000eee0000000200 */
[C---:B-1----:R-:W-:Y:S08]  /*157a0*/  HMMA.16816.F32.BF16 R12, R184.reuse, R180, R12 ;  /* 0x000000b4b80c723c */ /* 0x042ff0000004180c */
[-C--:B------:R-:W-:Y:S08]  /*157b0*/  HMMA.16816.F32.BF16 R16, R184, R182.reuse, R16 ;  /* 0x000000b6b810723c */ /* 0x080ff00000041810 */
[C---:B------:R-:W-:Y:S01]  /*157c0*/  HMMA.16816.F32.BF16 R20, R172.reuse, R182, R20 ;  /* 0x000000b6ac14723c */ /* 0x040fe20000041814 */
[----:B------:R-:W-:Y:S07]  /*157d0*/  LDSM.16.M88.4 R180, [R203] ;  /* 0x00000000cbb4783b */ /* 0x000fee0000000200 */
[-C--:B----4-:R-:W-:Y:S08]  /*157e0*/  HMMA.16816.F32.BF16 R24, R172, R176.reuse, R24 ;  /* 0x000000b0ac18723c */ /* 0x090ff00000041818 */
[C---:B------:R-:W-:Y:S08]  /*157f0*/  HMMA.16816.F32.BF16 R28, R184.reuse, R176, R28 ;  /* 0x000000b0b81c723c */ /* 0x040ff0000004181c */
[-C--:B------:R-:W-:Y:S08]  /*15800*/  HMMA.16816.F32.BF16 R32, R184, R178.reuse, R32 ;  /* 0x000000b2b820723c */ /* 0x080ff00000041820 */
[C---:B------:R-:W-:Y:S01]  /*15810*/  HMMA.16816.F32.BF16 R36, R172.reuse, R178, R36 ;  /* 0x000000b2ac24723c */ /* 0x040fe20000041824 */
[----:B------:R-:W1:Y:S07]  /*15820*/  LDSM.16.M88.4 R176, [R199+0x4000] ;  /* 0x00400000c7b0783b */ /* 0x000e6e0000000200 */
[-C--:B---3--:R-:W-:Y:S08]  /*15830*/  HMMA.16816.F32.BF16 R40, R172, R188.reuse, R40 ;  /* 0x000000bcac28723c */ /* 0x088ff00000041828 */
[C---:B------:R-:W-:Y:S08]  /*15840*/  HMMA.16816.F32.BF16 R44, R184.reuse, R188, R44 ;  /* 0x000000bcb82c723c */ /* 0x040ff0000004182c */
[-C--:B------:R-:W-:Y:S01]  /*15850*/  HMMA.16816.F32.BF16 R48, R184, R190.reuse, R48 ;  /* 0x000000beb830723c */ /* 0x080fe20000041830 */
[----:B------:R-:W3:Y:S07]  /*15860*/  LDSM.16.M88.4 R184, [R199+0x5000] ;  /* 0x00500000c7b8783b */ /* 0x000eee0000000200 */
[----:B------:R-:W-:Y:S08]  /*15870*/  HMMA.16816.F32.BF16 R52, R172, R190, R52 ;  /* 0x000000beac34723c */ /* 0x000ff00000041834 */
[-C--:B-1----:R-:W-:Y:S11]  /*15880*/  HMMA.16816.F32.BF16 R8, R176, R180.reuse, R8 ;  /* 0x000000b4b008723c */ /* 0x082ff60000041808 */
[----:B------:R-:W-:Y:S11]  /*15890*/  @!UPT UIADD3 URZ, URZ, URZ, URZ ;  /* 0x0000003f3f3ff290 */ /* 0x000ff6000fffe03f */
[----:B------:R-:W-:Y:S02]  /*158a0*/  @!UPT UIADD3 URZ, URZ, URZ, URZ ;  /* 0x0000003f3f3ff290 */ /* 0x000fe4000fffe03f */
[----:B------:R-:W-:Y:S01]  /*158b0*/  FMUL.FTZ R0, R8, c[0x0][0x320] ;  /* 0x0000c80008007a20 */ /* 0x000fe20000410000 */
[C---:B---3--:R-:W-:Y:S03]  /*158c0*/  HMMA.16816.F32.BF16 R12, R184.reuse, R180, R12 ;  /* 0x000000b4b80c723c */ /* 0x048fe6000004180c */
[----:B------:R1:W3:Y:S05]  /*158d0*/  MUFU.TANH R211, R0 ;  /* 0x0000000000d37308 */ /* 0x0002ea0000002400 */
[-C--:B------:R-:W-:Y:S08]  /*158e0*/  HMMA.16816.F32.BF16 R16, R184, R182.reuse, R16 ;  /* 0x000000b6b810723c */ /* 0x080ff00000041810 */
[C---:B------:R-:W-:Y:S08]  /*158f0*/  HMMA.16816.F32.BF16 R20, R176.reuse, R182, R20 ;  /* 0x000000b6b014723c */ /* 0x040ff00000041814 */
[----:B------:R-:W-:Y:S04]  /*15900*/  FMUL.FTZ R3, R14, c[0x0][0x320] ;  /* 0x0000c8000e037a20 */ /* 0x000fe80000410000 */
[----:B------:R-:W4:Y:S01]  /*15910*/  MUFU.TANH R226, R3 ;  /* 0x0000000300e27308 */ /* 0x000f220000002400 */
[----:B-1----:R-:W-:Y:S02]  /*15920*/  FMUL.FTZ R0, R9, c[0x0][0x320] ;  /* 0x0000c80009007a20 */ /* 0x002fe40000410000 */
[----:B------:R-:W-:Y:S07]  /*15930*/  FMUL.FTZ R2, R15, c[0x0][0x320] ;  /* 0x0000c8000f027a20 */ /* 0x000fee0000410000 */
[----:B------:R1:W2:Y:S10]  /*15940*/  MUFU.TANH R195, R0 ;  /* 0x0000000000c37308 */ /* 0x0002b40000002400 */
        /* <DEDUP_REMOVED lines=102> */
[----:B--234-:R-:W2:Y:S01]  /*15fb0*/  LDL R227, [R1+0x5c] ;  /* 0x00005c0001e37983 */ /* 0x01cea20000100800 */
[----:B------:R-:W-:Y:S02]  /*15fc0*/  IMAD.MOV.U32 R230, RZ, RZ, c[0x0][0x2b8] ;  /* 0x0000ae00ffe67624 */ /* 0x000fe400078e00ff */
[----:B------:R-:W-:Y:S01]  /*15fd0*/  IMAD.MOV.U32 R220, RZ, RZ, RZ ;  /* 0x000000ffffdc7224 */ /* 0x000fe200078e00ff */
[----:B------:R-:W3:Y:S02]  /*15fe0*/  LDL R4, [R1+0x28] ;  /* 0x0000280001047983 */ /* 0x000ee40000100800 */
[----:B------:R-:W-:Y:S02]  /*15ff0*/  ISETP.NE.AND P2, PT, R230, 0x1, PT ;  /* 0x00000001e600780c */ /* 0x000fe40003f45270 */
[----:B------:R-:W4:Y:S04]  /*16000*/  LDL.64 R240, [R1+0x48] ;  /* 0x0000480001f07983 */ /* 0x000f280000100a00 */
[----:B------:R-:W5:Y:S04]  /*16010*/  LDL R5, [R1+0x54] ;  /* 0x0000540001057983 */ /* 0x000f680000100800 */
[----:B------:R-:W4:Y:S04]  /*16020*/  LDL.64 R228, [R1+0x40] ;  /* 0x0000400001e47983 */ /* 0x000f280000100a00 */
[----:B------:R-:W4:Y:S04]  /*16030*/  LDL R6, [R1+0x50] ;  /* 0x0000500001067983 */ /* 0x000f280000100800 */
[----:B------:R-:W1:Y:S01]  /*16040*/  S2R R8, SR_TID.X ;  /* 0x0000000000087919 */ /* 0x000e620000002100 */
[----:B---3--:R-:W-:Y:S01]  /*16050*/  ISETP.GT.AND P1, PT, R4, 0x2f, PT ;  /* 0x0000002f0400780c */ /* 0x008fe20003f24270 */
[----:B--2---:R-:W-:Y:S05]  /*16060*/  IMAD R2, R221, 0x30, R227 ;  /* 0x00000030dd027824 */ /* 0x004fea00078e02e3 */
[----:B------:R-:W-:Y:S05]  /*16070*/  IADD3 R2, R2, -0x30, R4 ;  /* 0xffffffd002027810 */ /* 0x000fea0007ffe004 */
[----:B------:R-:W-:Y:S04]  /*16080*/  @P2 IMAD.HI.U32 R3, R2, c[0x0][0x2bc], RZ ;  /* 0x0000af0002032a27 */ /* 0x000fe800078e00ff */
[----:B-1----:R-:W-:Y:S01]  /*16090*/  IMAD.MOV.U32 R0, RZ, RZ, R2 ;  /* 0x000000ffff007224 */ /* 0x002fe200078e0002 */
[----:B------:R-:W-:Y:S04]  /*160a0*/  @P2 SHF.R.U32.HI R0, RZ, c[0x0][0x2c0], R3 ;  /* 0x0000b000ff002a19 */ /* 0x000fe80000011603 */
[C---:B----4-:R-:W-:Y:S01]  /*160b0*/  @!P1 IADD3 R3, P0, R0.reuse, R240, RZ ;  /* 0x000000f000039210 */ /* 0x050fe20007f1e0ff */
[----:B------:R-:W-:Y:S03]  /*160c0*/  IMAD.MOV R4, RZ, RZ, -R0 ;  /* 0x000000ffff047224 */ /* 0x000fe600078e0a00 */
[----:B-----5:R-:W-:Y:S01]  /*160d0*/  @!P1 LEA.HI.X.SX32 R0, R0, R5, 0x1, P0 ;  /* 0x0000000500009211 */ /* 0x020fe200000f0eff */
[----:B------:R-:W-:Y:S01]  /*160e0*/  IMAD R222, R4, c[0x0][0x2b8], R2 ;  /* 0x0000ae0004de7a24 */ /* 0x000fe200078e0202 */
[C---:B------:R-:W-:Y:S02]  /*160f0*/  @!P1 LEA R2, P0, R3.reuse, c[0x0][0x2a0], 0x2 ;  /* 0x0000a80003029a11 */ /* 0x040fe400078010ff */
[----:B------:R-:W-:Y:S02]  /*16100*/  SHF.R.S32.HI R5, RZ, 0x1f, R8 ;  /* 0x0000001fff057819 */ /* 0x000fe40000011408 */
[----:B------:R-:W-:Y:S02]  /*16110*/  @!P1 LEA.HI.X R3, R3, c[0x0][0x2a4], R0, 0x2, P0 ;  /* 0x0000a90003039a11 */ /* 0x000fe400000f1400 */
[----:B------:R-:W-:Y:S02]  /*16120*/  SHF.R.S32.HI R0, RZ, 0x1f, R222 ;  /* 0x0000001fff007819 */ /* 0x000fe400000114de */
[----:B------:R-:W-:Y:S01]  /*16130*/  LEA.HI R5, R5, R8, RZ, 0x2 ;  /* 0x0000000805057211 */ /* 0x000fe200078f10ff */
[----:B------:R1:W2:Y:S02]  /*16140*/  @!P1 LDG.E R220, [R2.64] ;  /* 0x0000000802dc9981 */ /* 0x0002a4000c1e1900 */
[----:B------:R-:W-:Y:S01]  /*16150*/  IMAD R0, R0, c[0x0][0x1e0], RZ ;  /* 0x0000780000007a24 */ /* 0x000fe200078e02ff */
[----:B------:R-:W-:Y:S03]  /*16160*/  SHF.R.S32.HI R5, RZ, 0x2, R5 ;  /* 0x00000002ff057819 */ /* 0x000fe60000011405 */
[C---:B------:R-:W-:Y:S01]  /*16170*/  IMAD R0, R222.reuse, c[0x0][0x1e4], R0 ;  /* 0x00007900de007a24 */ /* 0x040fe200078e0200 */
[----:B------:R-:W-:Y:S01]  /*16180*/  IADD3 R5, -R5, 0x30, RZ ;  /* 0x0000003005057810 */ /* 0x000fe20007ffe1ff */
[----:B-1----:R-:W-:Y:S04]  /*16190*/  IMAD.WIDE.U32 R2, R222, c[0x0][0x1e0], RZ ;  /* 0x00007800de027a25 */ /* 0x002fe800078e00ff */
        /* <DEDUP_REMOVED lines=12> */
.L_x_1193:
[----:B------:R-:W-:-:S05]  /*16260*/  BRA.DIV ~URZ, `(.L_x_1024) ;  /* 0x000118427f007947 */ /* 0x000fca000b800000 */
[----:B------:R3:W4:Y:S02]  /*16270*/  SHFL.IDX PT, R0, R8, RZ, 0x1c1f ;  /* 0x001c1fff08007589 */ /* 0x00072400000e0000 */
.L_x_1194:
[----:B------:R-:W5:Y:S01]  /*16280*/  LDL.64 R28, [R1] ;  /* 0x00000000011c7983 */ /* 0x000f620000100a00 */
[----:B----4-:R-:W-:Y:S03]  /*16290*/  @P0 IADD3 R2, P1, R0, R234, RZ ;  /* 0x000000ea00020210 */ /* 0x010fe60007f3e0ff */
[----:B------:R-:W4:Y:S02]  /*162a0*/  LDL R9, [R1+0x8] ;  /* 0x0000080001097983 */ /* 0x000f240000100800 */
[----:B--2---:R-:W-:Y:S01]  /*162b0*/  @P0 IMAD.X R3, R4, 0x1, R233, P1 ;  /* 0x0000000104030824 */ /* 0x004fe200008e06e9 */
[----:B-----5:R-:W-:Y:S11]  /*162c0*/  @P0 ISETP.GE.AND P1, PT, R28, c[0x0][0x1d4], PT ;  /* 0x000075001c000a0c */ /* 0x020ff60003f26270 */
[----:B------:R-:W-:Y:S02]  /*162d0*/  @!UPT UIADD3 URZ, URZ, URZ, URZ ;  /* 0x0000003f3f3ff290 */ /* 0x000fe4000fffe03f */
[----:B------:R-:W-:Y:S01]  /*162e0*/  @!PT LDS RZ, [RZ] ;  /* 0x00000000fffff984 */ /* 0x000fe20000000800 */
[----:B------:R-:W-:Y:S01]  /*162f0*/  @!PT LDS RZ, [RZ] ;  /* 0x00000000fffff984 */ /* 0x000fe20000000800 */
[----:B------:R-:W-:Y:S01]  /*16300*/  @!PT LDS RZ, [RZ] ;  /* 0x00000000fffff984 */ /* 0x000fe20000000800 */
[----:B------:R2:W-:Y:S02]  /*16310*/  @P0 LDGSTS.E.BYPASS.LTC128B.128 [R210+0x3c80], [R2.64], !P1 ;  /* 0x03c8000002d20fae */ /* 0x0005e4000c901d48 */
[----:B--2---:R-:W-:Y:S05]  /*16320*/  @P0 IADD3 R2, P1, R0, R236, RZ ;  /* 0x000000ec00020210 */ /* 0x004fea0007f3e0ff */
[----:B------:R-:W-:Y:S01]  /*16330*/  @P0 IMAD.X R3, R4, 0x1, R235, P1 ;  /* 0x0000000104030824 */ /* 0x000fe200008e06eb */
[----:B------:R-:W-:Y:S11]  /*16340*/  @P0 ISETP.GE.AND P1, PT, R252, c[0x0][0x1d4], PT ;  /* 0x00007500fc000a0c */ /* 0x000ff60003f26270 */
[----:B------:R-:W-:Y:S02]  /*16350*/  @!UPT UIADD3 URZ, URZ, URZ, URZ ;  /* 0x0000003f3f3ff290 */ /* 0x000fe4000fffe03f */
[----:B------:R2:W-:Y:S02]  /*16360*/  @P0 LDGSTS.E.BYPASS.LTC128B.128 [R210+0x4880], [R2.64], !P1 ;  /* 0x0488000002d20fae */ /* 0x0005e4000c901d48 */
[----:B--2---:R-:W-:Y:S05]  /*16370*/  @P0 IADD3 R2, P1, R0, R232, RZ ;  /* 0x000000e800020210 */ /* 0x004fea0007f3e0ff */
[----:B------:R-:W-:Y:S01]  /*16380*/  @P0 IMAD.X R3, R4, 0x1, R231, P1 ;  /* 0x0000000104030824 */ /* 0x000fe200008e06e7 */
[----:B----4-:R-:W-:Y:S11]  /*16390*/  @P0 ISETP.GE.AND P1, PT, R9, c[0x0][0x1d4], PT ;  /* 0x0000750009000a0c */ /* 0x010ff60003f26270 */
[----:B------:R-:W-:Y:S02]  /*163a0*/  @!UPT UIADD3 URZ, URZ, URZ, URZ ;  /* 0x0000003f3f3ff290 */ /* 0x000fe4000fffe03f */
[----:B------:R2:W-:Y:S01]  /*163b0*/  @P0 LDGSTS.E.BYPASS.LTC128B.128 [R210+0x5480], [R2.64], !P1 ;  /* 0x0548000002d20fae */ /* 0x0005e2000c901d48 */
[----:B------:R-:W-:Y:S01]  /*163c0*/  ISETP.GE.AND P0, PT, R5, 0x21, PT ;  /* 0x000000210500780c */ /* 0x000fe20003f06270 */
[----:B------:R-:W-:-:S06]  /*163d0*/  BRA.DIV ~URZ, `(.L_x_1025) ;  /* 0x000117427f007947 */ /* 0x000fcc000b800000 */
[----:B------:R4:W1:Y:S04]  /*163e0*/  SHFL.IDX PT, R4, R6, 0x1, 0x1c1f ;  /* 0x003c1f0006047f89 */ /* 0x00086800000e0000 */
[----:B------:R4:W2:Y:S02]  /*163f0*/  SHFL.IDX PT, R0, R8, 0x1, 0x1c1f ;  /* 0x003c1f0008007f89 */ /* 0x0008a400000e0000 */
.L_x_1195:
[----:B---34-:R-:W3:Y:S01]  /*16400*/  LDL.64 R8, [R1] ;  /* 0x0000000001087983 */ /* 0x018ee20000100a00 */
[----:B--2---:R-:W-:Y:S03]  /*16410*/  @P0 IADD3 R2, P1, R0, R234, RZ ;  /* 0x000000ea00020210 */ /* 0x004fe60007f3e0ff */
[----:B------:R-:W2:Y:S02]  /*16420*/  LDL R5, [R1+0x8] ;  /* 0x0000080001057983 */ /* 0x000ea40000100800 */
[----:B-1----:R-:W-:Y:S01]  /*16430*/  @P0 IMAD.X R3, R4, 0x1, R233, P1 ;  /* 0x0000000104030824 */ /* 0x002fe200008e06e9 */
[----:B---3--:R-:W-:Y:S11]  /*16440*/  @P0 ISETP.GE.AND P1, PT, R8, c[0x0][0x1d4], PT ;  /* 0x0000750008000a0c */ /* 0x008ff60003f26270 */
[----:B------:R-:W-:Y:S02]  /*16450*/  @!UPT UIADD3 URZ, URZ, URZ, URZ ;  /* 0x0000003f3f3ff290 */ /* 0x000fe4000fffe03f */
[----:B------:R-:W-:Y:S01]  /*16460*/  @!PT LDS RZ, [RZ] ;  /* 0x00000000fffff984 */ /* 0x000fe20000000800 */
[----:B------:R-:W-:Y:S01]  /*16470*/  @!PT LDS RZ, [RZ] ;  /* 0x00000000fffff984 */ /* 0x000fe20000000800 */
[----:B------:R-:W-:Y:S01]  /*16480*/  @!PT LDS RZ, [RZ] ;  /* 0x00000000fffff984 */ /* 0x000fe20000000800 */
[----:B------:R1:W-:Y:S02]  /*16490*/  @P0 LDGSTS.E.BYPASS.LTC128B.128 [R210+0x4480], [R2.64], !P1 ;  /* 0x0448000002d20fae */ /* 0x0003e4000c901d48 */
[----:B-1----:R-:W-:Y:S05]  /*164a0*/  @P0 IADD3 R2, P1, R0, R236, RZ ;  /* 0x000000ec00020210 */ /* 0x002fea0007f3e0ff */
[----:B------:R-:W-:Y:S01]  /*164b0*/  @P0 IMAD.X R3, R4, 0x1, R235, P1 ;  /* 0x0000000104030824 */ /* 0x000fe200008e06eb */
[----:B------:R-:W-:Y:S11]  /*164c0*/  @P0 ISETP.GE.AND P1, PT, R252, c[0x0][0x1d4], PT ;  /* 0x00007500fc000a0c */ /* 0x000ff60003f26270 */
[----:B------:R-:W-:Y:S02]  /*164d0*/  @!UPT UIADD3 URZ, URZ, URZ, URZ ;  /* 0x0000003f3f3ff290 */ /* 0x000fe4000fffe03f */
[----:B------:R1:W-:Y:S02]  /*164e0*/  @P0 LDGSTS.E.BYPASS.LTC128B.128 [R210+0x5080], [R2.64], !P1 ;  /* 0x0508000002d20fae */ /* 0x0003e4000c901d48 */
[----:B-1----:R-:W-:Y:S05]  /*164f0*/  @P0 IADD3 R2, P1, R0, R232, RZ ;  /* 0x000000e800020210 */ /* 0x002fea0007f3e0ff */
[----:B------:R-:W-:Y:S01]  /*16500*/  @P0 IMAD.X R3, R4, 0x1, R231, P1 ;  /* 0x0000000104030824 */ /* 0x000fe200008e06e7 */
[----:B--2---:R-:W-:Y:S11]  /*16510*/  @P0 ISETP.GE.AND P1, PT, R5, c[0x0][0x1d4], PT ;  /* 0x0000750005000a0c */ /* 0x004ff60003f26270 */
[----:B------:R-:W-:Y:S02]  /*16520*/  @!UPT UIADD3 URZ, URZ, URZ, URZ ;  /* 0x0000003f3f3ff290 */ /* 0x000fe4000fffe03f */
[----:B------:R1:W-:Y:S02]  /*16530*/  @P0 LDGSTS.E.BYPASS.LTC128B.128 [R210+0x5c80], [R2.64], !P1 ;  /* 0x05c8000002d20fae */ /* 0x0003e4000c901d48 */
.L_x_1022:
[----:B--234-:R-:W-:Y:S05]  /*16540*/  BSYNC B0 ;  /* 0x0000000000007941 */ /* 0x01cfea0003800000 */
.L_x_1021:
[----:B------:R-:W-:Y:S01]  /*16550*/  LOP3.LUT R9, RZ, c[0x0][0x324], RZ, 0x33, !PT ;  /* 0x0000c900ff097a12 */ /* 0x000fe200078e33ff */
[----:B-1----:R-:W2:Y:S01]  /*16560*/  LDL R2, [R1+0x58] ;  /* 0x0000580001027983 */ /* 0x002ea20000100800 */
[----:B------:R-:W-:Y:S03]  /*16570*/  IMAD.MOV.U32 R3, RZ, RZ, c[0x0][0x2c4] ;  /* 0x0000b100ff037624 */ /* 0x000fe600078e00ff */
[----:B------:R-:W2:Y:S02]  /*16580*/  LDL R0, [R1+0x7c] ;  /* 0x00007c0001007983 */ /* 0x000ea40000100800 */
[----:B------:R-:W-:Y:S02]  /*16590*/  ISETP.NE.AND P0, PT, R3, 0x1, PT ;  /* 0x000000010300780c */ /* 0x000fe40003f05270 */
[----:B------:R-:W0:Y:S01]  /*165a0*/  LDGDEPBAR ;  /* 0x00000000000079af */ /* 0x000e220000000000 */
[----:B--2---:R-:W-:Y:S10]  /*165b0*/  IMAD.IADD R5, R0, 0x1, R2 ;  /* 0x0000000100057824 */ /* 0x004ff400078e0202 */
[----:B------:R-:W-:Y:S05]  /*165c0*/  @P0 IMAD.HI.U32 R0, R5, c[0x0][0x2c8], RZ ;  /* 0x0000b20005000a27 */ /* 0x000fea00078e00ff */
[----:B------:R-:W-:Y:S01]  /*165d0*/  @P0 SHF.R.U32.HI R5, RZ, c[0x0][0x2cc], R0 ;  /* 0x0000b300ff050a19 */ /* 0x000fe20000011600 */
[----:B------:R-:W-:Y:S05]  /*165e0*/  IMAD R0, R221, -0x30, RZ ;  /* 0xffffffd0dd007824 */ /* 0x000fea00078e02ff */
[----:B------:R-:W-:Y:S04]  /*165f0*/  IADD3 R2, -R251, 0x1, R0 ;  /* 0x00000001fb027810 */ /* 0x000fe80007ffe100 */
[----:B------:R-:W-:Y:S04]  /*16600*/  IADD3 R8, -R249, R2, R250 ;  /* 0x00000002f9087210 */ /* 0x000fe80007ffe1fa */
[----:B------:R-:W-:Y:S01]  /*16610*/  IADD3 R6, R8, c[0x0][0x328], RZ ;  /* 0x0000ca0008067a10 */ /* 0x000fe20007ffe0ff */
[----:B------:R-:W-:-:S05]  /*16620*/  BRA.DIV ~URZ, `(.L_x_1026) ;  /* 0x000115c27f007947 */ /* 0x000fca000b800000 */
[----:B------:R1:W2:Y:S02]  /*16630*/  SHFL.IDX PT, R4, R5, RZ, 0x1c1f ;  /* 0x001c1fff05047589 */ /* 0x0002a400000e0000 */
.L_x_1196:
        /* <DEDUP_REMOVED lines=19> */
.L_x_1029:
[----:B------:R-:W-:Y:S04]  /*16770*/  MOV R9, c[0x0][0x32c] ;  /* 0x0000cb0000097a02 */ /* 0x000fe80000000f00 */
[----:B------:R-:W-:Y:S11]  /*16780*/  ISETP.NE.AND P0, PT, R9, 0x1, PT ;  /* 0x000000010900780c */ /* 0x000ff60003f05270 */
[----:B------:R-:W-:Y:S02]  /*16790*/  @!UPT UIADD3 URZ, URZ, URZ, URZ ;  /* 0x0000003f3f3ff290 */ /* 0x000fe4000fffe03f */
[----:B------:R-:W-:Y:S05]  /*167a0*/  @P0 IMAD.HI.U32 R9, R4, c[0x0][0x330], RZ ;  /* 0x0000cc0004090a27 */ /* 0x000fea00078e00ff */
[----:B------:R-:W-:Y:S02]  /*167b0*/  @P0 SHF.R.U32.HI R4, RZ, c[0x0][0x334], R9 ;  /* 0x0000cd00ff040a19 */ /* 0x000fe40000011609 */
.L_x_1030:
[----:B------:R-:W-:Y:S05]  /*167c0*/  BSYNC B0 ;  /* 0x0000000000007941 */ /* 0x000fea0003800000 */
.L_x_1028:
[----:B------:R-:W-:Y:S04]  /*167d0*/  IMAD.IADD R9, R0, 0x1, -R251 ;  /* 0x0000000100097824 */ /* 0x000fe800078e0afb */
[----:B------:R-:W-:Y:S05]  /*167e0*/  IMAD R4, R4, c[0x0][0x32c], R9 ;  /* 0x0000cb0004047a24 */ /* 0x000fea00078e0209 */
[----:B------:R-:W-:Y:S02]  /*167f0*/  IMNMX R2, R2, R4, !PT ;  /* 0x0000000402027217 */ /* 0x000fe40007800200 */
[----:B------:R-:W-:Y:S04]  /*16800*/  IADD3 R4, R4, c[0x0][0x32c], RZ ;  /* 0x0000cb0004047a10 */ /* 0x000fe80007ffe0ff */
[----:B------:R-:W-:Y:S02]  /*16810*/  IMNMX R3, R3, R4, PT ;  /* 0x0000000403037217 */ /* 0x000fe40003800200 */
.L_x_1027:
[C---:B------:R-:W-:Y:S02]  /*16820*/  ISETP.GE.AND P0, PT, R0.reuse, 0x1, PT ;  /* 0x000000010000780c */ /* 0x040fe40003f06270 */
[C---:B------:R-:W-:Y:S02]  /*16830*/  ISETP.GE.AND P1, PT, R0.reuse, 0x2, PT ;  /* 0x000000020000780c */ /* 0x040fe40003f26270 */
[----:B------:R-:W-:Y:S02]  /*16840*/  LOP3.LUT R209, R209, 0xffffffef, RZ, 0xc0, !PT ;  /* 0xffffffefd1d17812 */ /* 0x000fe400078ec0ff */
[C---:B------:R-:W-:Y:S02]  /*16850*/  ISETP.GE.AND P6, PT, R0.reuse, 0x12, PT ;  /* 0x000000120000780c */ /* 0x040fe40003fc6270 */
[C---:B------:R-:W-:Y:S02]  /*16860*/  ISETP.GE.AND P5, PT, R0.reuse, 0x19, PT ;  /* 0x000000190000780c */ /* 0x040fe40003fa6270 */
[C---:B------:R-:W-:Y:S02]  /*16870*/  ISETP.GE.AND P4, PT, R0.reuse, 0x1a, PT ;  /* 0x0000001a0000780c */ /* 0x040fe40003f86270 */
[----:B------:R-:W-:Y:S02]  /*16880*/  ISETP.GE.AND P3, PT, R0, 0x21, PT ;  /* 0x000000210000780c */ /* 0x000fe40003f66270 */
[----:B------:R-:W-:Y:S02]  /*16890*/  @P0 LOP3.LUT R209, R209, 0x10, RZ, 0xfc, !PT ;  /* 0x00000010d1d10812 */ /* 0x000fe400078efcff */
[C---:B------:R-:W-:Y:S02]  /*168a0*/  ISETP.GT.AND P0, PT, R2.reuse, RZ, !P0 ;  /* 0x000000ff0200720c */ /* 0x040fe40004704270 */
[----:B------:R-:W-:Y:S02]  /*168b0*/  LOP3.LUT R209, R209, 0xfffffff7, RZ, 0xc0, !PT ;  /* 0xfffffff7d1d17812 */ /* 0x000fe400078ec0ff */
[----:B------:R-:W-:Y:S02]  /*168c0*/  ISETP.LT.OR P0, PT, R3, 0x1, P0 ;  /* 0x000000010300780c */ /* 0x000fe40000701670 */
        /* <DEDUP_REMOVED lines=8> */
[C---:B------:R-:W-:Y:S02]  /*16950*/  ISETP.GE.AND P2, PT, R0.reuse, 0x22, PT ;  /* 0x000000220000780c */ /* 0x040fe40003f46270 */
[----:B------:R-:W-:Y:S02]  /*16960*/  ISETP.LT.OR P0, PT, R3, 0x9, P0 ;  /* 0x000000090300780c */ /* 0x000fe40000701670 */
[----:B------:R-:W-:Y:S02]  /*16970*/  @P1 LOP3.LUT R209, R209, 0x4, RZ, 0xfc, !PT ;  /* 0x00000004d1d11812 */ /* 0x000fe400078efcff */
[----:B------:R-:W-:Y:S02]  /*16980*/  ISETP.GE.AND P1, PT, R0, 0xa, PT ;  /* 0x0000000a0000780c */ /* 0x000fe40003f26270 */
[----:B------:R-:W-:Y:S02]  /*16990*/  FSEL R39, R181, -INF , !P0 ;  /* 0xff800000b5277808 */ /* 0x000fe40004000000 */
[----:B------:R-:W-:Y:S02]  /*169a0*/  LOP3.LUT R209, R209, 0xfffffffd, RZ, 0xc0, !PT ;  /* 0xfffffffdd1d17812 */ /* 0x000fe400078ec0ff */
[----:B------:R-:W-:Y:S04]  /*169b0*/  ISETP.GT.AND P0, PT, R2, 0x9, !P1 ;  /* 0x000000090200780c */ /* 0x000fe80004f04270 */
[----:B------:R-:W-:Y:S03]  /*169c0*/  ISETP.LT.OR P0, PT, R3, 0xa, P0 ;  /* 0x0000000a0300780c */ /* 0x000fe60000701670 */
[----:B------:R-:W-:Y:S02]  /*169d0*/  @P1 LOP3.LUT R209, R209, 0x2, RZ, 0xfc, !PT ;  /* 0x00000002d1d11812 */ /* 0x000fe400078efcff */
[----:B------:R-:W-:Y:S02]  /*169e0*/  ISETP.GE.AND P1, PT, R0, 0x11, PT ;  /* 0x000000110000780c */ /* 0x000fe40003f26270 */
[----:B------:R-:W-:Y:S02]  /*169f0*/  FSEL R38, R175, -INF , !P0 ;  /* 0xff800000af267808 */ /* 0x000fe40004000000 */
[C---:B------:R-:W-:Y:S02]  /*16a00*/  ISETP.GT.AND P0, PT, R2.reuse, 0x10, !P1 ;  /* 0x000000100200780c */ /* 0x040fe40004f04270 */
[----:B------:R-:W-:Y:S02]  /*16a10*/  LOP3.LUT R209, R209, 0xfffffffe, RZ, 0xc0, !PT ;  /* 0xfffffffed1d17812 */ /* 0x000fe400078ec0ff */
[----:B------:R-:W-:Y:S04]  /*16a20*/  ISETP.LT.OR P0, PT, R3, 0x11, P0 ;  /* 0x000000110300780c */ /* 0x000fe80000701670 */
[----:B------:R-:W-:Y:S02]  /*16a30*/  FSEL R37, R173, -INF , !P0 ;  /* 0xff800000ad257808 */ /* 0x000fe40004000000 */
[----:B------:R-:W-:Y:S02]  /*16a40*/  ISETP.GT.AND P0, PT, R2, 0x11, !P6 ;  /* 0x000000110200780c */ /* 0x000fe40007704270 */
[----:B------:R-:W-:Y:S02]  /*16a50*/  @P1 LOP3.LUT R209, R209, 0x1, RZ, 0xfc, !PT ;  /* 0x00000001d1d11812 */ /* 0x000fe400078efcff */
[----:B------:R-:W-:Y:S02]  /*16a60*/  ISETP.LT.OR P0, PT, R3, 0x12, P0 ;  /* 0x000000120300780c */ /* 0x000fe40000701670 */
[----:B------:R-:W-:Y:S02]  /*16a70*/  ISETP.GE.AND P1, PT, R0, 0x29, PT ;  /* 0x000000290000780c */ /* 0x000fe40003f26270 */
[----:B------:R-:W-:Y:S02]  /*16a80*/  FSEL R36, R24, -INF , !P0 ;  /* 0xff80000018247808 */ /* 0x000fe40004000000 */
[C---:B------:R-:W-:Y:S02]  /*16a90*/  ISETP.GT.AND P0, PT, R2.reuse, 0x18, !P5 ;  /* 0x000000180200780c */ /* 0x040fe40006f04270 */
        /* <DEDUP_REMOVED lines=23> */
.L_x_1197:
        /* <DEDUP_REMOVED lines=19> */
.L_x_1034:
[----:B------:R-:W-:Y:S04]  /*16d40*/  MOV R9, c[0x0][0x32c] ;  /* 0x0000cb0000097a02 */ /* 0x000fe80000000f00 */
[----:B------:R-:W-:Y:S11]  /*16d50*/  ISETP.NE.AND P0, PT, R9, 0x1, PT ;  /* 0x000000010900780c */ /* 0x000ff60003f05270 */
[----:B------:R-:W-:Y:S02]  /*16d60*/  @!UPT UIADD3 URZ, URZ, URZ, URZ ;  /* 0x0000003f3f3ff290 */ /* 0x000fe4000fffe03f */
[----:B------:R-:W-:Y:S05]  /*16d70*/  @P0 IMAD.HI.U32 R9, R4, c[0x0][0x330], RZ ;  /* 0x0000cc0004090a27 */ /* 0x000fea00078e00ff */
[----:B------:R-:W-:Y:S02]  /*16d80*/  @P0 SHF.R.U32.HI R4, RZ, c[0x0][0x334], R9 ;  /* 0x0000cd00ff040a19 */ /* 0x000fe40000011609 */
.L_x_1035:
[----:B------:R-:W-:Y:S05]  /*16d90*/  BSYNC B0 ;  /* 0x0000000000007941 */ /* 0x000fea0003800000 */
.L_x_1033:
[----:B------:R-:W-:Y:S04]  /*16da0*/  IMAD.IADD R9, R0, 0x1, -R251 ;  /* 0x0000000100097824 */ /* 0x000fe800078e0afb */
[----:B------:R-:W-:Y:S05]  /*16db0*/  IMAD R4, R4, c[0x0][0x32c], R9 ;  /* 0x0000cb0004047a24 */ /* 0x000fea00078e0209 */
[----:B------:R-:W-:Y:S02]  /*16dc0*/  IMNMX R2, R2, R4, !PT ;  /* 0x0000000402027217 */ /* 0x000fe40007800200 */
[----:B------:R-:W-:Y:S04]  /*16dd0*/  IADD3 R4, R4, c[0x0][0x32c], RZ ;  /* 0x0000cb0004047a10 */ /* 0x000fe80007ffe0ff */
[----:B------:R-:W-:Y:S02]  /*16de0*/  IMNMX R3, R3, R4, PT ;  /* 0x0000000403037217 */ /* 0x000fe40003800200 */
.L_x_1032:
        /* <DEDUP_REMOVED lines=12> */
[----:B------:R-:W-:Y:S04]  /*16eb0*/  LOP3.LUT P0, RZ, R209, 0x1, RZ, 0xc0, !PT ;  /* 0x00000001d1ff7812 */ /* 0x000fe8000780c0ff */
        /* <DEDUP_REMOVED lines=22> */
[C---:B------:R-:W-:Y:S04]  /*17020*/  ISETP.GT.AND P0, PT, R2.reuse, RZ, !P0 ;  /* 0x000000ff0200720c */ /* 0x040fe80004704270 */
[----:B------:R-:W-:Y:S04]  /*17030*/  ISETP.LT.OR P0, PT, R3, 0x1, P0 ;  /* 0x000000010300780c */ /* 0x000fe80000701670 */
[----:B------:R-:W-:Y:S02]  /*17040*/  FSEL R22, R217, -INF , !P0 ;  /* 0xff800000d9167808 */ /* 0x000fe40004000000 */
[----:B------:R-:W-:Y:S04]  /*17050*/  LOP3.LUT P0, RZ, R209, 0x20, RZ, 0xc0, !PT ;  /* 0x00000020d1ff7812 */ /* 0x000fe8000780c0ff */
[----:B------:R-:W-:Y:S04]  /*17060*/  ISETP.GT.AND P0, PT, R2, 0x29, !P0 ;  /* 0x000000290200780c */ /* 0x000fe80004704270 */
[----:B------:R-:W-:Y:S04]  /*17070*/  ISETP.LT.OR P0, PT, R3, 0x2a, P0 ;  /* 0x0000002a0300780c */ /* 0x000fe80000701670 */
[----:B------:R-:W-:Y:S01]  /*17080*/  FSEL R26, R13, -INF , !P0 ;  /* 0xff8000000d1a7808 */ /* 0x000fe20004000000 */
[----:B------:R-:W-:-:S06]  /*17090*/  BRA.DIV ~URZ, `(.L_x_1036) ;  /* 0x00010c327f007947 */ /* 0x000fcc000b800000 */
[----:B------:R3:W4:Y:S02]  /*170a0*/  SHFL.IDX PT, R4, R5, 0x2, 0x1c1f ;  /* 0x005c1f0005047f89 */ /* 0x00072400000e0000 */
.L_x_1198:
        /* <DEDUP_REMOVED lines=19> */
.L_x_1039:
[----:B------:R-:W-:Y:S04]  /*171e0*/  MOV R9, c[0x0][0x32c] ;  /* 0x0000cb0000097a02 */ /* 0x000fe80000000f00 */
[----:B------:R-:W-:Y:S11]  /*171f0*/  ISETP.NE.AND P0, PT, R9, 0x1, PT ;  /* 0x000000010900780c */ /* 0x000ff60003f05270 */
[----:B------:R-:W-:Y:S02]  /*17200*/  @!UPT UIADD3 URZ, URZ, URZ, URZ ;  /* 0x0000003f3f3ff290 */ /* 0x000fe4000fffe03f */
[----:B------:R-:W-:Y:S05]  /*17210*/  @P0 IMAD.HI.U32 R9, R4, c[0x0][0x330], RZ ;  /* 0x0000cc0004090a27 */ /* 0x000fea00078e00ff */
[----:B------:R-:W-:Y:S02]  /*17220*/  @P0 SHF.R.U32.HI R4, RZ, c[0x0][0x334], R9 ;  /* 0x0000cd00ff040a19 */ /* 0x000fe40000011609 */
.L_x_1040:
[----:B------:R-:W-:Y:S05]  /*17230*/  BSYNC B0 ;  /* 0x0000000000007941 */ /* 0x000fea0003800000 */
.L_x_1038:
[----:B------:R-:W-:Y:S04]  /*17240*/  IMAD.IADD R9, R0, 0x1, -R251 ;  /* 0x0000000100097824 */ /* 0x000fe800078e0afb */
[----:B------:R-:W-:Y:S05]  /*17250*/  IMAD R4, R4, c[0x0][0x32c], R9 ;  /* 0x0000cb0004047a24 */ /* 0x000fea00078e0209 */
[----:B------:R-:W-:Y:S02]  /*17260*/  IMNMX R2, R2, R4, !PT ;  /* 0x0000000402027217 */ /* 0x000fe40007800200 */
[----:B------:R-:W-:Y:S04]  /*17270*/  IADD3 R4, R4, c[0x0][0x32c], RZ ;  /* 0x0000cb0004047a10 */ /* 0x000fe80007ffe0ff */
[----:B------:R-:W-:Y:S02]  /*17280*/  IMNMX R3, R3, R4, PT ;  /* 0x0000000403037217 */ /* 0x000fe40003800200 */
.L_x_1037:
        /* <DEDUP_REMOVED lines=34> */
[----:B------:R-:W-:Y:S04]  /*174b0*/  LOP3.LUT P0, RZ, R209, 0x10, RZ, 0xc0, !PT ;  /* 0x00000010d1ff7812 */ /* 0x000fe8000780c0ff */
[----:B------:R-:W-:Y:S04]  /*174c0*/  ISETP.GT.AND P0, PT, R2, RZ, !P0 ;  /* 0x000000ff0200720c */ /* 0x000fe80004704270 */
[----:B------:R-:W-:Y:S04]  /*174d0*/  ISETP.LT.OR P0, PT, R3, 0x1, P0 ;  /* 0x000000010300780c */ /* 0x000fe80000701670 */
[----:B------:R-:W-:Y:S02]  /*174e0*/  FSEL R9, R224, -INF , !P0 ;  /* 0xff800000e0097808 */ /* 0x000fe40004000000 */
[----:B------:R-:W-:Y:S04]  /*174f0*/  LOP3.LUT P0, RZ, R209, 0x20, RZ, 0xc0, !PT ;  /* 0x00000020d1ff7812 */ /* 0x000fe8000780c0ff */
[----:B------:R-:W-:Y:S04]  /*17500*/  ISETP.GT.AND P0, PT, R2, 0x29, !P0 ;  /* 0x000000290200780c */ /* 0x000fe80004704270 */
[----:B------:R-:W-:Y:S04]  /*17510*/  ISETP.LT.OR P0, PT, R3, 0x2a, P0 ;  /* 0x0000002a0300780c */ /* 0x000fe80000701670 */
[----:B------:R-:W-:Y:S01]  /*17520*/  FSEL R25, R14, -INF , !P0 ;  /* 0xff8000000e197808 */ /* 0x000fe20004000000 */
[----:B------:R-:W-:-:S06]  /*17530*/  BRA.DIV ~URZ, `(.L_x_1041) ;  /* 0x000108027f007947 */ /* 0x000fcc000b800000 */
[----:B------:R4:W1:Y:S02]  /*17540*/  SHFL.IDX PT, R4, R5, 0x3, 0x1c1f ;  /* 0x007c1f0005047f89 */ /* 0x00086400000e0000 */
.L_x_1199:
        /* <DEDUP_REMOVED lines=19> */
.L_x_1044:
[----:B--234-:R-:W-:Y:S04]  /*17680*/  MOV R5, c[0x0][0x32c] ;  /* 0x0000cb0000057a02 */ /* 0x01cfe80000000f00 */
[----:B------:R-:W-:Y:S11]  /*17690*/  ISETP.NE.AND P0, PT, R5, 0x1, PT ;  /* 0x000000010500780c */ /* 0x000ff60003f05270 */
[----:B------:R-:W-:Y:S02]  /*176a0*/  @!UPT UIADD3 URZ, URZ, URZ, URZ ;  /* 0x0000003f3f3ff290 */ /* 0x000fe4000fffe03f */
[----:B------:R-:W-:Y:S05]  /*176b0*/  @P0 IMAD.HI.U32 R5, R4, c[0x0][0x330], RZ ;  /* 0x0000cc0004050a27 */ /* 0x000fea00078e00ff */
[----:B------:R-:W-:Y:S02]  /*176c0*/  @P0 SHF.R.U32.HI R4, RZ, c[0x0][0x334], R5 ;  /* 0x0000cd00ff040a19 */ /* 0x000fe40000011605 */
.L_x_1045:
[----:B------:R-:W-:Y:S05]  /*176d0*/  BSYNC B0 ;  /* 0x0000000000007941 */ /* 0x000fea0003800000 */
.L_x_1043:
[----:B------:R-:W-:Y:S04]  /*176e0*/  IMAD.IADD R0, R0, 0x1, -R251 ;  /* 0x0000000100007824 */ /* 0x000fe800078e0afb */
[----:B------:R-:W-:Y:S05]  /*176f0*/  IMAD R0, R4, c[0x0][0x32c], R0 ;  /* 0x0000cb0004007a24 */ /* 0x000fea00078e0200 */
[----:B------:R-:W-:Y:S02]  /*17700*/  IMNMX R2, R2, R0, !PT ;  /* 0x0000000002027217 */ /* 0x000fe40007800200 */
[----:B------:R-:W-:Y:S04]  /*17710*/  IADD3 R0, R0, c[0x0][0x32c], RZ ;  /* 0x0000cb0000007a10 */ /* 0x000fe80007ffe0ff */
[----:B------:R-:W-:Y:S02]  /*17720*/  IMNMX R3, R3, R0, PT ;  /* 0x0000000003037217 */ /* 0x000fe40003800200 */
.L_x_1042:
        /* <DEDUP_REMOVED lines=92> */
.L_x_1200:
        /* <DEDUP_REMOVED lines=15> */
.L_x_1201:
[C---:B------:R-:W-:Y:S01]  /*17de0*/  FSETP.NEU.FTZ.AND P0, PT, R105.reuse, -INF , PT ;  /* 0xff8000006900780b */ /* 0x040fe20003f1d000 */
[C---:B------:R-:W-:Y:S01]  /*17df0*/  FMUL.FTZ R2, R105.reuse, c[0x0][0x2d0] ;  /* 0x0000b40069027a20 */ /* 0x040fe20000410000 */
[----:B--2---:R-:W-:Y:S01]  /*17e00*/  FMNMX.FTZ R5, R0, R4, !PT ;  /* 0x0000000400057209 */ /* 0x004fe20007810000 */
[----:B------:R-:W-:Y:S01]  /*17e10*/  WARPSYNC 0xffffffff ;  /* 0xffffffff00007948 */ /* 0x000fe20003800000 */
[----:B------:R-:W-:Y:S02]  /*17e20*/  FSEL R0, R105, RZ, P0 ;  /* 0x000000ff69007208 */ /* 0x000fe40000000000 */
[----:B------:R-:W-:Y:S02]  /*17e30*/  FSEL R2, R2, RZ, P0 ;  /* 0x000000ff02027208 */ /* 0x000fe40000000000 */
[----:B------:R-:W-:Y:S01]  /*17e40*/  FSETP.NEU.FTZ.AND P0, PT, R104, -INF , PT ;  /* 0xff8000006800780b */ /* 0x000fe20003f1d000 */
[----:B------:R-:W-:Y:S02]  /*17e50*/  FADD.FTZ R0, -R0, R106 ;  /* 0x0000006a00007221 */ /* 0x000fe40000010100 */
[--C-:B------:R-:W-:Y:S02]  /*17e60*/  FFMA.FTZ R3, R23, c[0x0][0x2d0], -R2.reuse ;  /* 0x0000b40017037a23 */ /* 0x100fe40000010802 */
[----:B------:R-:W-:Y:S02]  /*17e70*/  FMUL.FTZ R0, R0, c[0x0][0x2d0] ;  /* 0x0000b40000007a20 */ /* 0x000fe40000410000 */
[--C-:B------:R-:W-:Y:S02]  /*17e80*/  FFMA.FTZ R8, R28, c[0x0][0x2d0], -R2.reuse ;  /* 0x0000b4001c087a23 */ /* 0x100fe40000010802 */
[----:B-1----:R-:W-:Y:S01]  /*17e90*/  MUFU.EX2 R4, R0 ;  /* 0x0000000000047308 */ /* 0x002fe20000000800 */
        /* <DEDUP_REMOVED lines=10> */
[----:B------:R-:W-:Y:S02]  /*17f40*/  FFMA.FTZ R191, R36, c[0x0][0x2d0], -R2 ;  /* 0x0000b40024bf7a23 */ /* 0x000fe40000010802 */
[----:B------:R-:W1:Y:S02]  /*17f50*/  MUFU.EX2 R2, R8 ;  /* 0x0000000800027308 */ /* 0x000e640000000800 */
[----:B-1----:R-:W-:Y:S01]  /*17f60*/  F2FP.BF16.PACK_AB R172, R2, R3 ;  /* 0x0000000302ac723e */ /* 0x002fe200000010ff */
[C---:B------:R-:W-:Y:S02]  /*17f70*/  FFMA.FTZ R0, R4.reuse, R248, R3 ;  /* 0x000000f804007223 */ /* 0x040fe40000010003 */
[----:B------:R-:W-:Y:S02]  /*17f80*/  FMUL.FTZ R56, R4, R56 ;  /* 0x0000003804387220 */ /* 0x000fe40000410000 */
[----:B------:R-:W-:Y:S01]  /*17f90*/  FADD.FTZ R24, R2, R0 ;  /* 0x0000000002187221 */ /* 0x000fe20000010000 */
[C---:B------:R-:W-:Y:S01]  /*17fa0*/  FSEL R0, R104.reuse, RZ, P0 ;  /* 0x000000ff68007208 */ /* 0x040fe20000000000 */
[----:B------:R-:W-:Y:S02]  /*17fb0*/  FMUL.FTZ R2, R104, c[0x0][0x2d0] ;  /* 0x0000b40068027a20 */ /* 0x000fe40000410000 */
[----:B------:R-:W-:Y:S02]  /*17fc0*/  FMUL.FTZ R57, R4, R57 ;  /* 0x0000003904397220 */ /* 0x000fe40000410000 */
[----:B------:R-:W-:Y:S01]  /*17fd0*/  FADD.FTZ R0, -R0, R107 ;  /* 0x0000006b00007221 */ /* 0x000fe20000010100 */
[----:B------:R-:W-:Y:S01]  /*17fe0*/  FSEL R2, R2, RZ, P0 ;  /* 0x000000ff02027208 */ /* 0x000fe20000000000 */
[----:B------:R-:W-:Y:S01]  /*17ff0*/  FMUL.FTZ R68, R4, R68 ;  /* 0x0000004404447220 */ /* 0x000fe20000410000 */
[----:B------:R-:W-:Y:S01]  /*18000*/  FSETP.NEU.FTZ.AND P0, PT, R6, -INF , PT ;  /* 0xff8000000600780b */ /* 0x000fe20003f1d000 */
[----:B------:R-:W-:Y:S01]  /*18010*/  FMUL.FTZ R0, R0, c[0x0][0x2d0] ;  /* 0x0000b40000007a20 */ /* 0x000fe20000410000 */
        /* <DEDUP_REMOVED lines=12> */
[----:B------:R-:W1:Y:S01]  /*180e0*/  MUFU.EX2 R3, R0 ;  /* 0x0000000000037308 */ /* 0x000e620000000800 */
[--C-:B------:R-:W-:Y:S02]  /*180f0*/  FFMA.FTZ R218, R50, c[0x0][0x2d0], -R2.reuse ;  /* 0x0000b40032da7a23 */ /* 0x100fe40000010802 */
[----:B------:R-:W-:Y:S02]  /*18100*/  FFMA.FTZ R217, R49, c[0x0][0x2d0], -R2 ;  /* 0x0000b40031d97a23 */ /* 0x000fe40000010802 */
[C---:B------:R-:W-:Y:S02]  /*18110*/  FMUL.FTZ R52, R4.reuse, R160 ;  /* 0x000000a004347220 */ /* 0x040fe40000410000 */
[C---:B------:R-:W-:Y:S02]  /*18120*/  FMUL.FTZ R53, R4.reuse, R161 ;  /* 0x000000a104357220 */ /* 0x040fe40000410000 */
[C---:B------:R-:W-:Y:S01]  /*18130*/  FMUL.FTZ R69, R4.reuse, R69 ;  /* 0x0000004504457220 */ /* 0x040fe20000410000 */
[----:B------:R-:W2:Y:S01]  /*18140*/  MUFU.EX2 R2, R8 ;  /* 0x0000000800027308 */ /* 0x000ea20000000800 */
        /* <DEDUP_REMOVED lines=8> */
[C---:B-1----:R-:W-:Y:S02]  /*181d0*/  FFMA.FTZ R0, R3.reuse, R237, R26 ;  /* 0x000000ed03007223 */ /* 0x042fe4000001001a */
[C---:B------:R-:W-:Y:S02]  /*181e0*/  FMUL.FTZ R54, R3.reuse, R162 ;  /* 0x000000a203367220 */ /* 0x040fe40000410000 */
[C---:B------:R-:W-:Y:S01]  /*181f0*/  FMUL.FTZ R55, R3.reuse, R163 ;  /* 0x000000a303377220 */ /* 0x040fe20000410000 */
[----:B------:R-:W-:Y:S01]  /*18200*/  MUFU.EX2 R22, R22 ;  /* 0x0000001600167308 */ /* 0x000fe20000000800 */
[----:B------:R-:W-:Y:S01]  /*18210*/  LDSM.16.MT88.4 R160, [R196+0x1400] ;  /* 0x00140000c4a0783b */ /* 0x000fe20000004200 */
[C---:B------:R-:W-:Y:S02]  /*18220*/  FMUL.FTZ R58, R3.reuse, R58 ;  /* 0x0000003a033a7220 */ /* 0x040fe40000410000 */
[C---:B--2---:R-:W-:Y:S01]  /*18230*/  FADD.FTZ R39, R2.reuse, R0 ;  /* 0x0000000002277221 */ /* 0x044fe20000010000 */
[----:B------:R-:W-:Y:S01]  /*18240*/  F2FP.BF16.PACK_AB R173, R2, R26 ;  /* 0x0000001a02ad723e */ /* 0x000fe200000010ff */
[C---:B------:R-:W-:Y:S01]  /*18250*/  FMUL.FTZ R2, R6.reuse, c[0x0][0x2d0] ;  /* 0x0000b40006027a20 */ /* 0x040fe20000410000 */
[----:B------:R-:W-:Y:S01]  /*18260*/  FSEL R0, R6, RZ, P0 ;  /* 0x000000ff06007208 */ /* 0x000fe20000000000 */
[----:B------:R-:W-:Y:S02]  /*18270*/  FMUL.FTZ R59, R3, R59 ;  /* 0x0000003b033b7220 */ /* 0x000fe40000410000 */
[----:B------:R-:W1:Y:S01]  /*18280*/  MUFU.EX2 R26, R28 ;  /* 0x0000001c001a7308 */ /* 0x000e620000000800 */
[----:B------:R-:W-:Y:S01]  /*18290*/  FSEL R2, R2, RZ, P0 ;  /* 0x000000ff02027208 */ /* 0x000fe20000000000 */
[----:B------:R-:W-:Y:S01]  /*182a0*/  FADD.FTZ R0, -R0, R108 ;  /* 0x0000006c00007221 */ /* 0x000fe20000010100 */
[----:B------:R-:W-:Y:S01]  /*182b0*/  FSETP.NEU.FTZ.AND P0, PT, R5, -INF , PT ;  /* 0xff8000000500780b */ /* 0x000fe20003f1d000 */
[----:B------:R-:W-:Y:S02]  /*182c0*/  FMUL.FTZ R70, R3, R70 ;  /* 0x0000004603467220 */ /* 0x000fe40000410000 */
[--C-:B------:R-:W-:Y:S02]  /*182d0*/  FFMA.FTZ R8, R9, c[0x0][0x2d0], -R2.reuse ;  /* 0x0000b40009087a23 */ /* 0x100fe40000010802 */
[--C-:B------:R-:W-:Y:S02]  /*182e0*/  FFMA.FTZ R193, R40, c[0x0][0x2d0], -R2.reuse ;  /* 0x0000b40028c17a23 */ /* 0x100fe40000010802 */
[----:B------:R2:W-:Y:S01]  /*182f0*/  MUFU.EX2 R40, R8 ;  /* 0x0000000800287308 */ /* 0x0005e20000000800 */
[----:B------:R-:W-:Y:S02]  /*18300*/  FMUL.FTZ R0, R0, c[0x0][0x2d0] ;  /* 0x0000b40000007a20 */ /* 0x000fe40000410000 */
[--C-:B------:R-:W-:Y:S02]  /*18310*/  FFMA.FTZ R9, R29, c[0x0][0x2d0], -R2.reuse ;  /* 0x0000b4001d097a23 */ /* 0x100fe40000010802 */
[--C-:B------:R-:W-:Y:S02]  /*18320*/  FFMA.FTZ R213, R25, c[0x0][0x2d0], -R2.reuse ;  /* 0x0000b40019d57a23 */ /* 0x100fe40000010802 */
[--C-:B------:R-:W-:Y:S02]  /*18330*/  FFMA.FTZ R38, R48, c[0x0][0x2d0], -R2.reuse ;  /* 0x0000b40030267a23 */ /* 0x100fe40000010802 */
[--C-:B------:R-:W-:Y:S01]  /*18340*/  FFMA.FTZ R177, R43, c[0x0][0x2d0], -R2.reuse ;  /* 0x0000b4002bb17a23 */ /* 0x100fe20000010802 */
[----:B------:R3:W-:Y:S01]  /*18350*/  MUFU.EX2 R25, R9 ;  /* 0x0000000900197308 */ /* 0x0007e20000000800 */
[--C-:B------:R-:W-:Y:S02]  /*18360*/  FFMA.FTZ R211, R42, c[0x0][0x2d0], -R2.reuse ;  /* 0x0000b4002ad37a23 */ /* 0x100fe40000010802 */
[--C-:B------:R-:W-:Y:S01]  /*18370*/  FFMA.FTZ R195, R41, c[0x0][0x2d0], -R2.reuse ;  /* 0x0000b40029c37a23 */ /* 0x100fe20000010802 */
[----:B-1----:R-:W-:Y:S01]  /*18380*/  F2FP.BF16.PACK_AB R174, R26, R27 ;  /* 0x0000001b1aae723e */ /* 0x002fe200000010ff */
[--C-:B------:R-:W-:Y:S02]  /*18390*/  FFMA.FTZ R37, R47, c[0x0][0x2d0], -R2.reuse ;  /* 0x0000b4002f257a23 */ /* 0x100fe40000010802 */
[--C-:B------:R-:W-:Y:S02]  /*183a0*/  FFMA.FTZ R182, R46, c[0x0][0x2d0], -R2.reuse ;  /* 0x0000b4002eb67a23 */ /* 0x100fe40000010802 */
[--C-:B------:R-:W-:Y:S01]  /*183b0*/  FFMA.FTZ R180, R45, c[0x0][0x2d0], -R2.reuse ;  /* 0x0000b4002db47a23 */ /* 0x100fe20000010802 */
[----:B------:R-:W-:Y:S01]  /*183c0*/  MUFU.EX2 R0, R0 ;  /* 0x0000000000007308 */ /* 0x000fe20000000800 */
[----:B------:R-:W-:Y:S01]  /*183d0*/  FFMA.FTZ R179, R44, c[0x0][0x2d0], -R2 ;  /* 0x0000b4002cb37a23 */ /* 0x000fe20000010802 */
[----:B------:R-:W-:Y:S01]  /*183e0*/  FSEL R2, R5, RZ, P0 ;  /* 0x000000ff05027208 */ /* 0x000fe20000000000 */
[----:B------:R-:W-:Y:S02]  /*183f0*/  FMUL.FTZ R71, R3, R71 ;  /* 0x0000004703477220 */ /* 0x000fe40000410000 */
[----:B--2---:R-:W-:Y:S02]  /*18400*/  FMUL.FTZ R8, R5, c[0x0][0x2d0] ;  /* 0x0000b40005087a20 */ /* 0x004fe40000410000 */
[----:B------:R-:W-:Y:S02]  /*18410*/  FADD.FTZ R2, -R2, R109 ;  /* 0x0000006d02027221 */ /* 0x000fe40000010100 */
[----:B------:R-:W-:Y:S01]  /*18420*/  FADD.FTZ R109, R22, R39 ;  /* 0x00000027166d7221 */ /* 0x000fe20000010000 */
[----:B------:R-:W-:Y:S01]  /*18430*/  FSEL R8, R8, RZ, P0 ;  /* 0x000000ff08087208 */ /* 0x000fe20000000000 */
[----:B------:R-:W1:Y:S01]  /*18440*/  MUFU.EX2 R230, R106 ;  /* 0x0000006a00e67308 */ /* 0x000e620000000800 */
[----:B------:R-:W-:Y:S02]  /*18450*/  FMUL.FTZ R2, R2, c[0x0][0x2d0] ;  /* 0x0000b40002027a20 */ /* 0x000fe40000410000 */
[----:B---3--:R-:W-:Y:S02]  /*18460*/  FADD.FTZ R9, R27, R24 ;  /* 0x000000181b097221 */ /* 0x008fe40000010000 */
[--C-:B------:R-:W-:Y:S02]  /*18470*/  FFMA.FTZ R23, R12, c[0x0][0x2d0], -R8.reuse ;  /* 0x0000b4000c177a23 */ /* 0x100fe40000010808 */
[--C-:B------:R-:W-:Y:S02]  /*18480*/  FFMA.FTZ R36, R21, c[0x0][0x2d0], -R8.reuse ;  /* 0x0000b40015247a23 */ /* 0x100fe40000010808 */
[--C-:B------:R-:W-:Y:S01]  /*18490*/  FFMA.FTZ R21, R20, c[0x0][0x2d0], -R8.reuse ;  /* 0x0000b40014157a23 */ /* 0x100fe20000010808 */
[----:B------:R-:W2:Y:S01]  /*184a0*/  MUFU.EX2 R2, R2 ;  /* 0x0000000200027308 */ /* 0x000ea20000000800 */
[--C-:B------:R-:W-:Y:S02]  /*184b0*/  FFMA.FTZ R20, R19, c[0x0][0x2d0], -R8.reuse ;  /* 0x0000b40013147a23 */ /* 0x100fe40000010808 */
[--C-:B------:R-:W-:Y:S02]  /*184c0*/  FFMA.FTZ R176, R18, c[0x0][0x2d0], -R8.reuse ;  /* 0x0000b40012b07a23 */ /* 0x100fe40000010808 */
[--C-:B------:R-:W-:Y:S02]  /*184d0*/  FFMA.FTZ R178, R17, c[0x0][0x2d0], -R8.reuse ;  /* 0x0000b40011b27a23 */ /* 0x100fe40000010808 */
[--C-:B------:R-:W-:Y:S02]  /*184e0*/  FFMA.FTZ R183, R16, c[0x0][0x2d0], -R8.reuse ;  /* 0x0000b40010b77a23 */ /* 0x100fe40000010808 */
[--C-:B------:R-:W-:Y:S01]  /*184f0*/  FFMA.FTZ R184, R15, c[0x0][0x2d0], -R8.reuse ;  /* 0x0000b4000fb87a23 */ /* 0x100fe20000010808 */
[----:B------:R-:W-:Y:S01]  /*18500*/  MUFU.EX2 R227, R36 ;  /* 0x0000002400e37308 */ /* 0x000fe20000000800 */
[--C-:B------:R-:W-:Y:S02]  /*18510*/  FFMA.FTZ R194, R14, c[0x0][0x2d0], -R8.reuse ;  /* 0x0000b4000ec27a23 */ /* 0x100fe40000010808 */
[--C-:B------:R-:W-:Y:S01]  /*18520*/  FFMA.FTZ R212, R13, c[0x0][0x2d0], -R8.reuse ;  /* 0x0000b4000dd47a23 */ /* 0x100fe20000010808 */
[----:B-1----:R-:W-:Y:S01]  /*18530*/  F2FP.BF16.PACK_AB R175, R230, R22 ;  /* 0x00000016e6af723e */ /* 0x002fe200000010ff */
[--C-:B------:R-:W-:Y:S02]  /*18540*/  FFMA.FTZ R214, R10, c[0x0][0x2d0], -R8.reuse ;  /* 0x0000b4000ad67a23 */ /* 0x100fe40000010808 */
[----:B------:R-:W-:Y:S02]  /*18550*/  FFMA.FTZ R215, R11, c[0x0][0x2d0], -R8 ;  /* 0x0000b4000bd77a23 */ /* 0x000fe40000010808 */
[----:B------:R-:W-:Y:S01]  /*18560*/  FFMA.FTZ R8, R0, R238, R40 ;  /* 0x000000ee00087223 */ /* 0x000fe20000010028 */
[----:B------:R-:W-:Y:S01]  /*18570*/  MUFU.EX2 R229, R38 ;  /* 0x0000002600e57308 */ /* 0x000fe20000000800 */
[----:B------:R-:W-:Y:S02]  /*18580*/  FADD.FTZ R181, R26, R9 ;  /* 0x000000091ab57221 */ /* 0x000fe40000010000 */
[C---:B------:R-:W-:Y:S02]  /*18590*/  FMUL.FTZ R13, R0.reuse, R133 ;  /* 0x00000085000d7220 */ /* 0x040fe40000410000 */
[C---:B------:R-:W-:Y:S02]  /*185a0*/  FADD.FTZ R133, R25.reuse, R8 ;  /* 0x0000000819857221 */ /* 0x040fe40000010000 */
[C---:B------:R-:W-:Y:S01]  /*185b0*/  FMUL.FTZ R48, R0.reuse, R112 ;  /* 0x0000007000307220 */ /* 0x040fe20000410000 */
[----:B------:R-:W-:Y:S01]  /*185c0*/  F2FP.BF16.PACK_AB R112, R25, R40 ;  /* 0x000000281970723e */ /* 0x000fe200000010ff */
[C---:B------:R-:W-:Y:S01]  /*185d0*/  FMUL.FTZ R16, R0.reuse, R128 ;  /* 0x0000008000107220 */ /* 0x040fe20000410000 */
[----:B------:R-:W1:Y:S01]  /*185e0*/  LDSM.16.MT88.4 R24, [R196] ;  /* 0x00000000c418783b */ /* 0x000e620000004200 */
[C---:B------:R-:W-:Y:S01]  /*185f0*/  FMUL.FTZ R17, R0.reuse, R129 ;  /* 0x0000008100117220 */ /* 0x040fe20000410000 */
[----:B------:R-:W3:Y:S01]  /*18600*/  MUFU.EX2 R246, R37 ;  /* 0x0000002500f67308 */ /* 0x000ee20000000800 */
[C---:B------:R-:W-:Y:S02]  /*18610*/  FMUL.FTZ R28, R0.reuse, R124 ;  /* 0x0000007c001c7220 */ /* 0x040fe40000410000 */
[C---:B------:R-:W-:Y:S02]  /*18620*/  FMUL.FTZ R29, R0.reuse, R125 ;  /* 0x0000007d001d7220 */ /* 0x040fe40000410000 */
[C---:B------:R-:W-:Y:S01]  /*18630*/  FMUL.FTZ R32, R0.reuse, R120 ;  /* 0x0000007800207220 */ /* 0x040fe20000410000 */
[----:B------:R-:W4:Y:S01]  /*18640*/  LDSM.16.MT88.4 R40, [R197] ;  /* 0x00000000c528783b */ /* 0x000f220000004200 */
        /* <DEDUP_REMOVED lines=8> */
[----:B------:R-:W5:Y:S01]  /*186d0*/  MUFU.EX2 R247, R20 ;  /* 0x0000001400f77308 */ /* 0x000f620000000800 */
        /* <DEDUP_REMOVED lines=11> */
[----:B------:R-:W-:Y:S01]  /*18790*/  MUFU.EX2 R108, R190 ;  /* 0x000000be006c7308 */ /* 0x000fe20000000800 */
[C---:B------:R-:W-:Y:S02]  /*187a0*/  FMUL.FTZ R8, R4.reuse, R140 ;  /* 0x0000008c04087220 */ /* 0x040fe40000410000 */
[----:B------:R-:W-:Y:S02]  /*187b0*/  FMUL.FTZ R9, R4, R141 ;  /* 0x0000008d04097220 */ /* 0x000fe40000410000 */
[C---:B------:R-:W-:Y:S02]  /*187c0*/  FMUL.FTZ R10, R3.reuse, R142 ;  /* 0x0000008e030a7220 */ /* 0x040fe40000410000 */
[----:B------:R-:W-:Y:S02]  /*187d0*/  FMUL.FTZ R11, R3, R143 ;  /* 0x0000008f030b7220 */ /* 0x000fe40000410000 */
[C---:B--2---:R-:W-:Y:S01]  /*187e0*/  FMUL.FTZ R18, R2.reuse, R130 ;  /* 0x0000008202127220 */ /* 0x044fe20000410000 */
[----:B------:R-:W2:Y:S01]  /*187f0*/  MUFU.EX2 R0, R23 ;  /* 0x0000001700007308 */ /* 0x000ea20000000800 */
[C---:B------:R-:W-:Y:S02]  /*18800*/  FMUL.FTZ R19, R2.reuse, R131 ;  /* 0x0000008302137220 */ /* 0x040fe40000410000 */
[----:B------:R-:W-:Y:S01]  /*18810*/  LDSM.16.MT88.4 R128, [R196+0x1000] ;  /* 0x00100000c480783b */ /* 0x000fe20000004200 */
[-C--:B-1----:R-:W-:Y:S05]  /*18820*/  HMMA.16816.F32.BF16 R8, R172, R24.reuse, R8 ;  /* 0x00000018ac08723c */ /* 0x082fea0000041808 */
[----:B------:R-:W-:Y:S01]  /*18830*/  FMUL.FTZ R50, R2, R114 ;  /* 0x0000007202327220 */ /* 0x000fe20000410000 */
[----:B---3--:R-:W-:Y:S01]  /*18840*/  F2FP.BF16.PACK_AB R114, R246, R229 ;  /* 0x000000e5f672723e */ /* 0x008fe200000010ff */
[C---:B------:R-:W-:Y:S01]  /*18850*/  FMUL.FTZ R51, R2.reuse, R115 ;  /* 0x0000007302337220 */ /* 0x040fe20000410000 */
[----:B-----5:R-:W-:Y:S01]  /*18860*/  F2FP.BF16.PACK_AB R115, R247, R228 ;  /* 0x000000e4f773723e */ /* 0x020fe200000010ff */
[C---:B------:R-:W-:Y:S01]  /*18870*/  FMUL.FTZ R14, R2.reuse, R134 ;  /* 0x00000086020e7220 */ /* 0x040fe20000410000 */
[----:B------:R-:W-:Y:S02]  /*18880*/  MUFU.EX2 R240, R187 ;  /* 0x000000bb00f07308 */ /* 0x000fe40000000800 */
[----:B------:R-:W-:Y:S02]  /*18890*/  FMUL.FTZ R15, R2, R135 ;  /* 0x00000087020f7220 */ /* 0x000fe40000410000 */
[C---:B------:R-:W-:Y:S02]  /*188a0*/  FMUL.FTZ R20, R4.reuse, R144 ;  /* 0x0000009004147220 */ /* 0x040fe40000410000 */
[----:B------:R-:W-:Y:S02]  /*188b0*/  FMUL.FTZ R21, R4, R145 ;  /* 0x0000009104157220 */ /* 0x000fe40000410000 */
[----:B------:R-:W-:Y:S01]  /*188c0*/  FMUL.FTZ R22, R3, R146 ;  /* 0x0000009203167220 */ /* 0x000fe20000410000 */
[----:B--2---:R-:W-:Y:S01]  /*188d0*/  F2FP.BF16.PACK_AB R113, R227, R0 ;  /* 0x00000000e371723e */ /* 0x004fe200000010ff */
[C---:B------:R-:W-:Y:S01]  /*188e0*/  FMUL.FTZ R23, R3.reuse, R147 ;  /* 0x0000009303177220 */ /* 0x040fe20000410000 */
[----:B------:R-:W-:Y:S01]  /*188f0*/  MUFU.EX2 R135, R188 ;  /* 0x000000bc00877308 */ /* 0x000fe20000000800 */
[----:B------:R-:W-:Y:S01]  /*18900*/  LDSM.16.MT88.4 R144, [R196+0x800] ;  /* 0x00080000c490783b */ /* 0x000fe20000004200 */
[C---:B------:R-:W-:Y:S02]  /*18910*/  FMUL.FTZ R46, R2.reuse, R118 ;  /* 0x00000076022e7220 */ /* 0x040fe40000410000 */
[C---:B------:R-:W-:Y:S01]  /*18920*/  FMUL.FTZ R47, R2.reuse, R119 ;  /* 0x00000077022f7220 */ /* 0x040fe20000410000 */
[C---:B------:R-:W-:Y:S04]  /*18930*/  HMMA.16816.F32.BF16 R12, R112.reuse, R24, R12 ;  /* 0x00000018700c723c */ /* 0x040fe8000004180c */
[----:B------:R-:W1:Y:S01]  /*18940*/  LDSM.16.MT88.4 R116, [R196+0xc00] ;  /* 0x000c0000c474783b */ /* 0x000e620000004200 */
[C---:B------:R-:W-:Y:S01]  /*18950*/  FMUL.FTZ R30, R2.reuse, R126 ;  /* 0x0000007e021e7220 */ /* 0x040fe20000410000 */
[----:B------:R-:W-:Y:S01]  /*18960*/  MUFU.EX2 R134, R182 ;  /* 0x000000b600867308 */ /* 0x000fe20000000800 */
[C---:B------:R-:W-:Y:S01]  /*18970*/  FMUL.FTZ R31, R2.reuse, R127 ;  /* 0x0000007f021f7220 */ /* 0x040fe20000410000 */
[-C--:B------:R-:W-:Y:S04]  /*18980*/  HMMA.16816.F32.BF16 R16, R112, R26.reuse, R16 ;  /* 0x0000001a7010723c */ /* 0x080fe80000041810 */
[----:B------:R-:W-:Y:S01]  /*18990*/  LDSM.16.MT88.4 R124, [R197+0x400] ;  /* 0x00040000c57c783b */ /* 0x000fe20000004200 */
[C---:B------:R-:W-:Y:S02]  /*189a0*/  FMUL.FTZ R34, R2.reuse, R122 ;  /* 0x0000007a02227220 */ /* 0x040fe40000410000 */
[----:B------:R-:W-:Y:S01]  /*189b0*/  FMUL.FTZ R35, R2, R123 ;  /* 0x0000007b02237220 */ /* 0x000fe20000410000 */
[C---:B------:R-:W-:Y:S01]  /*189c0*/  HMMA.16816.F32.BF16 R20, R172.reuse, R26, R20 ;  /* 0x0000001aac14723c */ /* 0x040fe20000041814 */
[----:B------:R-:W-:Y:S03]  /*189d0*/  MUFU.EX2 R243, R186 ;  /* 0x000000ba00f37308 */ /* 0x000fe60000000800 */
[C---:B------:R-:W-:Y:S01]  /*189e0*/  FMUL.FTZ R24, R4.reuse, R148 ;  /* 0x0000009404187220 */ /* 0x040fe20000410000 */
[----:B------:R-:W-:Y:S01]  /*189f0*/  LDSM.16.MT88.4 R120, [R196+0x400] ;  /* 0x00040000c478783b */ /* 0x000fe20000004200 */
[C---:B------:R-:W-:Y:S02]  /*18a00*/  FMUL.FTZ R25, R4.reuse, R149 ;  /* 0x0000009504197220 */ /* 0x040fe40000410000 */
[C---:B------:R-:W-:Y:S03]  /*18a10*/  FMUL.FTZ R26, R3.reuse, R150 ;  /* 0x00000096031a7220 */ /* 0x040fe60000410000 */
[----:B------:R-:W-:Y:S01]  /*18a20*/  MUFU.EX2 R244, R185 ;  /* 0x000000b900f47308 */ /* 0x000fe20000000800 */
[C---:B------:R-:W-:Y:S02]  /*18a30*/  FMUL.FTZ R27, R3.reuse, R151 ;  /* 0x00000097031b7220 */ /* 0x040fe40000410000 */
[C---:B------:R-:W-:Y:S02]  /*18a40*/  FMUL.FTZ R36, R4.reuse, R152 ;  /* 0x0000009804247220 */ /* 0x040fe40000410000 */
[----:B------:R-:W-:Y:S02]  /*18a50*/  FMUL.FTZ R37, R4, R153 ;  /* 0x0000009904257220 */ /* 0x000fe40000410000 */
[C---:B------:R-:W-:Y:S01]  /*18a60*/  FMUL.FTZ R38, R3.reuse, R154 ;  /* 0x0000009a03267220 */ /* 0x040fe20000410000 */
[-C--:B----4-:R-:W-:Y:S02]  /*18a70*/  HMMA.16816.F32.BF16 R24, R172, R40.reuse, R24 ;  /* 0x00000028ac18723c */ /* 0x090fe40000041818 */
[----:B------:R-:W-:Y:S01]  /*18a80*/  MUFU.EX2 R241, R180 ;  /* 0x000000b400f17308 */ /* 0x000fe20000000800 */
[C---:B------:R-:W-:Y:S02]  /*18a90*/  FMUL.FTZ R39, R3.reuse, R155 ;  /* 0x0000009b03277220 */ /* 0x040fe40000410000 */
[----:B------:R-:W-:Y:S01]  /*18aa0*/  LDSM.16.MT88.4 R152, [R197+0x800] ;  /* 0x00080000c598783b */ /* 0x000fe20000004200 */
[C---:B------:R-:W-:Y:S02]  /*18ab0*/  FMUL.FTZ R62, R2.reuse, R62 ;  /* 0x0000003e023e7220 */ /* 0x040fe40000410000 */
[C---:B------:R-:W-:Y:S04]  /*18ac0*/  HMMA.16816.F32.BF16 R28, R112.reuse, R40, R28 ;  /* 0x00000028701c723c */ /* 0x040fe8000004181c */
[C---:B------:R-:W-:Y:S01]  /*18ad0*/  FMUL.FTZ R63, R2.reuse, R63 ;  /* 0x0000003f023f7220 */ /* 0x040fe20000410000 */
[----:B------:R-:W-:Y:S01]  /*18ae0*/  MUFU.EX2 R242, R179 ;  /* 0x000000b300f27308 */ /* 0x000fe20000000800 */
[----:B------:R-:W-:Y:S02]  /*18af0*/  FMUL.FTZ R66, R2, R66 ;  /* 0x0000004202427220 */ /* 0x000fe40000410000 */
[-C--:B------:R-:W-:Y:S04]  /*18b00*/  HMMA.16816.F32.BF16 R32, R112, R42.reuse, R32 ;  /* 0x0000002a7020723c */ /* 0x080fe80000041820 */
[C---:B------:R-:W-:Y:S02]  /*18b10*/  FMUL.FTZ R40, R4.reuse, R156 ;  /* 0x0000009c04287220 */ /* 0x040fe40000410000 */
[----:B------:R-:W-:Y:S01]  /*18b20*/  FMUL.FTZ R41, R4, R157 ;  /* 0x0000009d04297220 */ /* 0x000fe20000410000 */
[----:B------:R-:W-:Y:S01]  /*18b30*/  MUFU.EX2 R245, R177 ;  /* 0x000000b100f57308 */ /* 0x000fe20000000800 */
[C---:B------:R-:W-:Y:S04]  /*18b40*/  HMMA.16816.F32.BF16 R36, R172.reuse, R42, R36 ;  /* 0x0000002aac24723c */ /* 0x040fe80000041824 */
[C---:B------:R-:W-:Y:S02]  /*18b50*/  FMUL.FTZ R67, R2.reuse, R67 ;  /* 0x0000004302437220 */ /* 0x040fe40000410000 */
[C---:B------:R-:W-:Y:S02]  /*18b60*/  FMUL.FTZ R74, R3.reuse, R74 ;  /* 0x0000004a034a7220 */ /* 0x040fe40000410000 */
[C---:B------:R-:W-:Y:S01]  /*18b70*/  FMUL.FTZ R42, R3.reuse, R158 ;  /* 0x0000009e032a7220 */ /* 0x040fe20000410000 */
[----:B------:R-:W-:Y:S03]  /*18b80*/  MUFU.EX2 R238, R178 ;  /* 0x000000b200ee7308 */ /* 0x000fe60000000800 */
[C---:B------:R-:W-:Y:S02]  /*18b90*/  FMUL.FTZ R43, R3.reuse, R159 ;  /* 0x0000009f032b7220 */ /* 0x040fe40000410000 */
[C---:B------:R-:W-:Y:S02]  /*18ba0*/  FMUL.FTZ R75, R3.reuse, R75 ;  /* 0x0000004b034b7220 */ /* 0x040fe40000410000 */
[C---:B------:R-:W-:Y:S02]  /*18bb0*/  FMUL.FTZ R78, R2.reuse, R78 ;  /* 0x0000004e024e7220 */ /* 0x040fe40000410000 */
[C---:B------:R-:W-:Y:S01]  /*18bc0*/  FMUL.FTZ R79, R2.reuse, R79 ;  /* 0x0000004f024f7220 */ /* 0x040fe20000410000 */
[-C--:B-1----:R-:W-:Y:S01]  /*18bd0*/  HMMA.16816.F32.BF16 R40, R172, R116.reuse, R40 ;  /* 0x00000074ac28723c */ /* 0x082fe20000041828 */
[----:B------:R-:W-:Y:S02]  /*18be0*/  MUFU.EX2 R237, R183 ;  /* 0x000000b700ed7308 */ /* 0x000fe40000000800 */
[C---:B------:R-:W-:Y:S02]  /*18bf0*/  FMUL.FTZ R82, R2.reuse, R82 ;  /* 0x0000005202527220 */ /* 0x040fe40000410000 */
[C---:B------:R-:W-:Y:S02]  /*18c00*/  FMUL.FTZ R83, R2.reuse, R83 ;  /* 0x0000005302537220 */ /* 0x040fe40000410000 */
[C---:B------:R-:W-:Y:S01]  /*18c10*/  FMUL.FTZ R86, R3.reuse, R86 ;  /* 0x0000005603567220 */ /* 0x040fe20000410000 */
[C---:B------:R-:W-:Y:S03]  /*18c20*/  HMMA.16816.F32.BF16 R44, R112.reuse, R116, R44 ;  /* 0x00000074702c723c */ /* 0x040fe6000004182c */
[----:B------:R-:W-:Y:S01]  /*18c30*/  MUFU.EX2 R192, R184 ;  /* 0x000000b800c07308 */ /* 0x000fe20000000800 */
[C---:B------:R-:W-:Y:S02]  /*18c40*/  FMUL.FTZ R87, R3.reuse, R87 ;  /* 0x0000005703577220 */ /* 0x040fe40000410000 */
[----:B------:R-:W-:Y:S02]  /*18c50*/  FFMA.FTZ R132, R2, R239, R0 ;  /* 0x000000ef02847223 */ /* 0x000fe40000010000 */
[-C--:B------:R-:W-:Y:S04]  /*18c60*/  HMMA.16816.F32.BF16 R48, R112, R118.reuse, R48 ;  /* 0x000000767030723c */ /* 0x080fe80000041830 */
[C---:B------:R-:W-:Y:S01]  /*18c70*/  FMUL.FTZ R90, R3.reuse, R90 ;  /* 0x0000005a035a7220 */ /* 0x040fe20000410000 */
[----:B------:R-:W-:Y:S01]  /*18c80*/  MUFU.EX2 R239, R176 ;  /* 0x000000b000ef7308 */ /* 0x000fe20000000800 */
[C---:B------:R-:W-:Y:S02]  /*18c90*/  FMUL.FTZ R91, R3.reuse, R91 ;  /* 0x0000005b035b7220 */ /* 0x040fe40000410000 */
[C---:B------:R-:W-:Y:S01]  /*18ca0*/  HMMA.16816.F32.BF16 R52, R172.reuse, R118, R52 ;  /* 0x00000076ac34723c */ /* 0x040fe20000041834 */
[----:B------:R-:W1:Y:S03]  /*18cb0*/  LDSM.16.MT88.4 R116, [R197+0xc00] ;  /* 0x000c0000c574783b */ /* 0x000e660000004200 */
[C---:B------:R-:W-:Y:S02]  /*18cc0*/  FMUL.FTZ R102, R3.reuse, R102 ;  /* 0x0000006603667220 */ /* 0x040fe40000410000 */
[----:B------:R-:W-:Y:S01]  /*18cd0*/  FMUL.FTZ R103, R3, R103 ;  /* 0x0000006703677220 */ /* 0x000fe20000410000 */
[----:B------:R-:W-:Y:S01]  /*18ce0*/  MUFU.EX2 R186, R219 ;  /* 0x000000db00ba7308 */ /* 0x000fe20000000800 */
[----:B------:R-:W-:Y:S04]  /*18cf0*/  FADD.FTZ R3, R229, R133 ;  /* 0x00000085e5037221 */ /* 0x000fe80000010000 */
[----:B------:R-:W-:Y:S02]  /*18d00*/  FMUL.FTZ R89, R4, R89 ;  /* 0x0000005904597220 */ /* 0x000fe40000410000 */
[----:B------:R-:W-:Y:S02]  /*18d10*/  FADD.FTZ R4, R230, R109 ;  /* 0x0000006de6047221 */ /* 0x000fe40000010000 */
[C---:B------:R-:W-:Y:S01]  /*18d20*/  FMUL.FTZ R94, R2.reuse, R94 ;  /* 0x0000005e025e7220 */ /* 0x040fe20000410000 */
[----:B------:R-:W-:Y:S01]  /*18d30*/  MUFU.EX2 R109, R223 ;  /* 0x000000df006d7308 */ /* 0x000fe20000000800 */
[C---:B------:R-:W-:Y:S02]  /*18d40*/  FMUL.FTZ R95, R2.reuse, R95 ;  /* 0x0000005f025f7220 */ /* 0x040fe40000410000 */
[C---:B------:R-:W-:Y:S02]  /*18d50*/  FMUL.FTZ R98, R2.reuse, R98 ;  /* 0x0000006202627220 */ /* 0x040fe40000410000 */
[----:B------:R-:W-:Y:S02]  /*18d60*/  FMUL.FTZ R99, R2, R99 ;  /* 0x0000006302637220 */ /* 0x000fe40000410000 */
[----:B------:R-:W-:Y:S03]  /*18d70*/  FADD.FTZ R0, R106, R181 ;  /* 0x000000b56a007221 */ /* 0x000fe60000010000 */
[----:B------:R-:W2:Y:S10]  /*18d80*/  MUFU.EX2 R2, R191 ;  /* 0x000000bf00027308 */ /* 0x000eb40000000800 */
[----:B------:R-:W-:Y:S01]  /*18d90*/  MUFU.EX2 R187, R218 ;  /* 0x000000da00bb7308 */ /* 0x000fe20000000800 */
[-C--:B-1----:R-:W-:Y:S09]  /*18da0*/  HMMA.16816.F32.BF16 R56, R172, R116.reuse, R56 ;  /* 0x00000074ac38723c */ /* 0x082ff20000041838 */
[----:B------:R-:W-:Y:S01]  /*18db0*/  MUFU.EX2 R190, R217 ;  /* 0x000000d900be7308 */ /* 0x000fe20000000800 */
[C---:B------:R-:W-:Y:S04]  /*18dc0*/  HMMA.16816.F32.BF16 R60, R112.reuse, R116, R60 ;  /* 0x00000074703c723c */ /* 0x040fe8000004183c */
[----:B--2---:R-:W-:Y:S04]  /*18dd0*/  FADD.FTZ R0, R2, R0 ;  /* 0x0000000002007221 */ /* 0x004fe80000010000 */
[-C--:B------:R-:W-:Y:S01]  /*18de0*/  HMMA.16816.F32.BF16 R64, R112, R118.reuse, R64 ;  /* 0x000000767040723c */ /* 0x080fe20000041840 */
[----:B------:R-:W-:Y:S03]  /*18df0*/  MUFU.EX2 R191, R216 ;  /* 0x000000d800bf7308 */ /* 0x000fe60000000800 */
[----:B------:R-:W-:Y:S04]  /*18e00*/  FADD.FTZ R0, R108, R0 ;  /* 0x000000006c007221 */ /* 0x000fe80000010000 */
[C---:B------:R-:W-:Y:S01]  /*18e10*/  HMMA.16816.F32.BF16 R68, R172.reuse, R118, R68 ;  /* 0x00000076ac44723c */ /* 0x040fe20000041844 */
[----:B------:R-:W1:Y:S02]  /*18e20*/  LDSM.16.MT88.4 R116, [R196+0x1800] ;  /* 0x00180000c474783b */ /* 0x000e640000004200 */
[----:B------:R-:W-:Y:S10]  /*18e30*/  MUFU.EX2 R185, R211 ;  /* 0x000000d300b97308 */ /* 0x000ff40000000800 */
[----:B------:R-:W2:Y:S10]  /*18e40*/  MUFU.EX2 R188, R195 ;  /* 0x000000c300bc7308 */ /* 0x000eb40000000800 */
[----:B------:R-:W-:Y:S10]  /*18e50*/  MUFU.EX2 R189, R193 ;  /* 0x000000c100bd7308 */ /* 0x000ff40000000800 */
[----:B------:R-:W3:Y:S01]  /*18e60*/  MUFU.EX2 R184, R213 ;  /* 0x000000d500b87308 */ /* 0x000ee20000000800 */
[----:B--2---:R-:W-:Y:S01]  /*18e70*/  F2FP.BF16.PACK_AB R176, R188, R185 ;  /* 0x000000b9bcb0723e */ /* 0x004fe200000010ff */
[-C--:B-1----:R-:W-:Y:S08]  /*18e80*/  HMMA.16816.F32.BF16 R72, R172, R116.reuse, R72 ;  /* 0x00000074ac48723c */ /* 0x082ff00000041848 */
[----:B------:R-:W-:Y:S01]  /*18e90*/  MUFU.EX2 R183, R194 ;  /* 0x000000c200b77308 */ /* 0x000fe20000000800 */
[C---:B------:R-:W-:Y:S09]  /*18ea0*/  HMMA.16816.F32.BF16 R76, R112.reuse, R116, R76 ;  /* 0x00000074704c723c */ /* 0x040ff2000004184c */
[----:B------:R-:W1:Y:S01]  /*18eb0*/  MUFU.EX2 R182, R212 ;  /* 0x000000d400b67308 */ /* 0x000e620000000800 */
[-C--:B------:R-:W-:Y:S03]  /*18ec0*/  HMMA.16816.F32.BF16 R80, R112, R118.reuse, R80 ;  /* 0x000000767050723c */ /* 0x080fe60000041850 */
[----:B---3--:R-:W-:Y:S06]  /*18ed0*/  F2FP.BF16.PACK_AB R178, R184, R189 ;  /* 0x000000bdb8b2723e */ /* 0x008fec00000010ff */
[----:B------:R-:W-:Y:S01]  /*18ee0*/  MUFU.EX2 R181, R214 ;  /* 0x000000d600b57308 */ /* 0x000fe20000000800 */
[C---:B------:R-:W-:Y:S01]  /*18ef0*/  HMMA.16816.F32.BF16 R84, R172.reuse, R118, R84 ;  /* 0x00000076ac54723c */ /* 0x040fe20000041854 */
[----:B------:R-:W2:Y:S08]  /*18f00*/  LDSM.16.MT88.4 R116, [R197+0x1800] ;  /* 0x00180000c574783b */ /* 0x000eb00000004200 */
[----:B------:R-:W3:Y:S03]  /*18f10*/  MUFU.EX2 R180, R215 ;  /* 0x000000d700b47308 */ /* 0x000ee60000000800 */
[----:B-1----:R-:W-:Y:S02]  /*18f20*/  F2FP.BF16.PACK_AB R177, R182, R183 ;  /* 0x000000b7b6b1723e */ /* 0x002fe400000010ff */
[----:B---3--:R-:W-:Y:S01]  /*18f30*/  F2FP.BF16.PACK_AB R179, R180, R181 ;  /* 0x000000b5b4b3723e */ /* 0x008fe200000010ff */
[-C--:B--2---:R-:W-:Y:S08]  /*18f40*/  HMMA.16816.F32.BF16 R88, R172, R116.reuse, R88 ;  /* 0x00000074ac58723c */ /* 0x084ff00000041858 */
        /* <DEDUP_REMOVED lines=9> */
[----:B------:R-:W-:Y:S01]  /*18fe0*/  FADD.FTZ R0, R227, R132 ;  /* 0x00000084e3007221 */ /* 0x000fe20000010000 */
[----:B------:R-:W-:Y:S01]  /*18ff0*/  F2FP.BF16.PACK_AB R115, R244, R243 ;  /* 0x000000f3f473723e */ /* 0x000fe200000010ff */
[----:B------:R-:W2:Y:S01]  /*19000*/  LDL R227, [R1+0x24] ;  /* 0x0000240001e37983 */ /* 0x000ea20000100800 */
[----:B------:R-:W1:Y:S02]  /*19010*/  MUFU.EX2 R132, R224 ;  /* 0x000000e000847308 */ /* 0x000e640000000800 */
[----:B------:R-:W-:Y:S01]  /*19020*/  F2FP.BF16.PACK_AB R118, R245, R242 ;  /* 0x000000f2f576723e */ /* 0x000fe200000010ff */
[----:B------:R-:W-:Y:S01]  /*19030*/  FADD.FTZ R106, R228, R0 ;  /* 0x00000000e46a7221 */ /* 0x000fe20000010000 */
[----:B------:R-:W-:Y:S01]  /*19040*/  F2FP.BF16.PACK_AB R119, R192, R237 ;  /* 0x000000edc077723e */ /* 0x000fe200000010ff */
[-C--:B------:R-:W-:Y:S05]  /*19050*/  HMMA.16816.F32.BF16 R8, R112, R120.reuse, R8 ;  /* 0x000000787008723c */ /* 0x080fea0000041808 */
[----:B------:R-:W-:Y:S01]  /*19060*/  F2FP.BF16.PACK_AB R173, R187, R186 ;  /* 0x000000babbad723e */ /* 0x000fe200000010ff */
[----:B------:R-:W3:Y:S01]  /*19070*/  MUFU.EX2 R108, R226 ;  /* 0x000000e2006c7308 */ /* 0x000ee20000000800 */
[----:B------:R-:W-:Y:S01]  /*19080*/  F2FP.BF16.PACK_AB R175, R191, R190 ;  /* 0x000000bebfaf723e */ /* 0x000fe200000010ff */
[C---:B------:R-:W-:Y:S08]  /*19090*/  HMMA.16816.F32.BF16 R12, R116.reuse, R120, R12 ;  /* 0x00000078740c723c */ /* 0x040ff0000004180c */
[-C--:B------:R-:W-:Y:S01]  /*190a0*/  HMMA.16816.F32.BF16 R16, R116, R122.reuse, R16 ;  /* 0x0000007a7410723c */ /* 0x080fe20000041810 */
[----:B------:R-:W4:Y:S03]  /*190b0*/  MUFU.EX2 R107, R225 ;  /* 0x000000e1006b7308 */ /* 0x000f260000000800 */
[----:B-1----:R-:W-:Y:S04]  /*190c0*/  F2FP.BF16.PACK_AB R174, R109, R132 ;  /* 0x000000846dae723e */ /* 0x002fe800000010ff */
[C---:B------:R-:W-:Y:S01]  /*190d0*/  HMMA.16816.F32.BF16 R20, R112.reuse, R122, R20 ;  /* 0x0000007a7014723c */ /* 0x040fe20000041814 */
[----:B------:R-:W1:Y:S03]  /*190e0*/  LDSM.16.MT88.4 R120, [R197+0x1000] ;  /* 0x00100000c578783b */ /* 0x000e660000004200 */
[----:B---3--:R-:W-:Y:S04]  /*190f0*/  FADD.FTZ R0, R108, R2 ;  /* 0x000000026c007221 */ /* 0x008fe80000010000 */
[-C--:B------:R-:W-:Y:S04]  /*19100*/  HMMA.16816.F32.BF16 R24, R112, R124.reuse, R24 ;  /* 0x0000007c7018723c */ /* 0x080fe80000041818 */
[----:B------:R-:W-:Y:S01]  /*19110*/  FADD.FTZ R2, R247, R106 ;  /* 0x0000006af7027221 */ /* 0x000fe20000010000 */
[----:B------:R-:W-:Y:S03]  /*19120*/  MOV R106, R105 ;  /* 0x00000069006a7202 */ /* 0x000fe60000000f00 */
[C---:B------:R-:W-:Y:S04]  /*19130*/  HMMA.16816.F32.BF16 R28, R116.reuse, R124, R28 ;  /* 0x0000007c741c723c */ /* 0x040fe8000004181c */
[C---:B----4-:R-:W-:Y:S01]  /*19140*/  F2FP.BF16.PACK_AB R172, R107.reuse, R108 ;  /* 0x0000006c6bac723e */ /* 0x050fe200000010ff */
[----:B------:R-:W-:Y:S01]  /*19150*/  FADD.FTZ R0, R107, R0 ;  /* 0x000000006b007221 */ /* 0x000fe20000010000 */
[----:B------:R-:W-:Y:S01]  /*19160*/  MOV R107, R104 ;  /* 0x00000068006b7202 */ /* 0x000fe20000000f00 */
[----:B------:R-:W-:Y:S01]  /*19170*/  FADD.FTZ R2, R239, R2 ;  /* 0x00000002ef027221 */ /* 0x000fe20000010000 */
[-C--:B------:R-:W-:Y:S04]  /*19180*/  HMMA.16816.F32.BF16 R32, R116, R126.reuse, R32 ;  /* 0x0000007e7420723c */ /* 0x080fe80000041820 */
[----:B------:R-:W-:Y:S01]  /*19190*/  FADD.FTZ R0, R132, R0 ;  /* 0x0000000084007221 */ /* 0x000fe20000010000 */
[----:B------:R-:W-:Y:S01]  /*191a0*/  MOV R108, R6 ;  /* 0x00000006006c7202 */ /* 0x000fe20000000f00 */
[----:B------:R-:W-:Y:S02]  /*191b0*/  FADD.FTZ R2, R238, R2 ;  /* 0x00000002ee027221 */ /* 0x000fe40000010000 */
[C---:B------:R-:W-:Y:S01]  /*191c0*/  HMMA.16816.F32.BF16 R36, R112.reuse, R126, R36 ;  /* 0x0000007e7024723c */ /* 0x040fe20000041824 */
[----:B------:R-:W3:Y:S03]  /*191d0*/  LDSM.16.MT88.4 R124, [R196+0x1c00] ;  /* 0x001c0000c47c783b */ /* 0x000ee60000004200 */
[----:B------:R-:W-:Y:S01]  /*191e0*/  FADD.FTZ R248, R109, R0 ;  /* 0x000000006df87221 */ /* 0x000fe20000010000 */
[----:B------:R-:W-:Y:S01]  /*191f0*/  MOV R109, R5 ;  /* 0x00000005006d7202 */ /* 0x000fe20000000f00 */
        /* <DEDUP_REMOVED lines=11> */
[----:B------:R-:W4:Y:S03]  /*192b0*/  LDSM.16.MT88.4 R128, [R197+0x1c00] ;  /* 0x001c0000c580783b */ /* 0x000f260000004200 */
        /* <DEDUP_REMOVED lines=23> */
[C---:B------:R-:W-:Y:S08]  /*19430*/  HMMA.16816.F32.BF16 R84, R112.reuse, R126, R84 ;  /* 0x0000007e7054723c */ /* 0x040ff00000041854 */
[-C--:B----4-:R-:W-:Y:S08]  /*19440*/  HMMA.16816.F32.BF16 R88, R112, R128.reuse, R88 ;  /* 0x000000807058723c */ /* 0x090ff00000041858 */
[C---:B------:R-:W-:Y:S08]  /*19450*/  HMMA.16816.F32.BF16 R92, R116.reuse, R128, R92 ;  /* 0x00000080745c723c */ /* 0x040ff0000004185c */
[-C--:B------:R-:W-:Y:S08]  /*19460*/  HMMA.16816.F32.BF16 R96, R116, R130.reuse, R96 ;  /* 0x000000827460723c */ /* 0x080ff00000041860 */
[----:B------:R-:W-:Y:S08]  /*19470*/  HMMA.16816.F32.BF16 R100, R112, R130, R100 ;  /* 0x000000827064723c */ /* 0x000ff00000041864 */
[-C--:B------:R-:W-:Y:S01]  /*19480*/  HMMA.16816.F32.BF16 R140, R172, R144.reuse, R8 ;  /* 0x00000090ac8c723c */ /* 0x080fe20000041808 */
[----:B------:R-:W1:Y:S07]  /*19490*/  LDSM.16.MT88.4 R8, [R197+0x1400] ;  /* 0x00140000c508783b */ /* 0x000e6e0000004200 */
[C---:B------:R-:W-:Y:S01]  /*194a0*/  HMMA.16816.F32.BF16 R132, R176.reuse, R144, R12 ;  /* 0x00000090b084723c */ /* 0x040fe2000004180c */
[----:B------:R-:W3:Y:S07]  /*194b0*/  LDSM.16.MT88.4 R12, [R196+0x2000] ;  /* 0x00200000c40c783b */ /* 0x000eee0000004200 */
[-C--:B------:R-:W-:Y:S01]  /*194c0*/  HMMA.16816.F32.BF16 R128, R176, R146.reuse, R16 ;  /* 0x00000092b080723c */ /* 0x080fe20000041810 */
[----:B------:R-:W4:Y:S07]  /*194d0*/  LDSM.16.MT88.4 R16, [R197+0x2000] ;  /* 0x00200000c510783b */ /* 0x000f2e0000004200 */
        /* <DEDUP_REMOVED lines=9> */
[-C--:B-1----:R-:W-:Y:S03]  /*19570*/  HMMA.16816.F32.BF16 R56, R172, R8.reuse, R56 ;  /* 0x00000008ac38723c */ /* 0x082fe60000041838 */
[C---:B--2---:R-:W-:Y:S05]  /*19580*/  ISETP.GT.AND P0, PT, R221.reuse, R227, PT ;  /* 0x000000e3dd00720c */ /* 0x044fea0003f04270 */
[C---:B------:R-:W-:Y:S04]  /*19590*/  HMMA.16816.F32.BF16 R60, R176.reuse, R8, R60 ;  /* 0x00000008b03c723c */ /* 0x040fe8000004183c */
[----:B------:R-:W-:Y:S04]  /*195a0*/  IADD3 R221, R221, -0x1, RZ ;  /* 0xffffffffdddd7810 */ /* 0x000fe80007ffe0ff */
[-C--:B------:R-:W-:Y:S08]  /*195b0*/  HMMA.16816.F32.BF16 R64, R176, R10.reuse, R64 ;  /* 0x0000000ab040723c */ /* 0x080ff00000041840 */
[C---:B------:R-:W-:Y:S08]  /*195c0*/  HMMA.16816.F32.BF16 R68, R172.reuse, R10, R68 ;  /* 0x0000000aac44723c */ /* 0x040ff00000041844 */
[-C--:B---3--:R-:W-:Y:S08]  /*195d0*/  HMMA.16816.F32.BF16 R72, R172, R12.reuse, R72 ;  /* 0x0000000cac48723c */ /* 0x088ff00000041848 */
[C---:B------:R-:W-:Y:S08]  /*195e0*/  HMMA.16816.F32.BF16 R76, R176.reuse, R12, R76 ;  /* 0x0000000cb04c723c */ /* 0x040ff0000004184c */
[-C--:B------:R-:W-:Y:S08]  /*195f0*/  HMMA.16816.F32.BF16 R80, R176, R14.reuse, R80 ;  /* 0x0000000eb050723c */ /* 0x080ff00000041850 */
[C---:B------:R-:W-:Y:S08]  /*19600*/  HMMA.16816.F32.BF16 R84, R172.reuse, R14, R84 ;  /* 0x0000000eac54723c */ /* 0x040ff00000041854 */
[-C--:B----4-:R-:W-:Y:S08]  /*19610*/  HMMA.16816.F32.BF16 R88, R172, R16.reuse, R88 ;  /* 0x00000010ac58723c */ /* 0x090ff00000041858 */
[C---:B------:R-:W-:Y:S08]  /*19620*/  HMMA.16816.F32.BF16 R92, R176.reuse, R16, R92 ;  /* 0x00000010b05c723c */ /* 0x040ff0000004185c */
[-C--:B------:R-:W-:Y:S08]  /*19630*/  HMMA.16816.F32.BF16 R96, R176, R18.reuse, R96 ;  /* 0x00000012b060723c */ /* 0x080ff00000041860 */
[----:B------:R-:W-:Y:S01]  /*19640*/  HMMA.16816.F32.BF16 R100, R172, R18, R100 ;  /* 0x00000012ac64723c */ /* 0x000fe20000041864 */
[----:B------:R-:W-:-:S07]  /*19650*/  @P0 BRA `(.L_x_1048) ;  /* 0xffffb86000000947 */ /* 0x000fce000383ffff */
.L_x_1015:
[----:B------:R-:W2:Y:S01]  /*19660*/  LDL R0, [R1+0x58] ;  /* 0x0000580001007983 */ /* 0x000ea20000100800 */
[----:B-1----:R-:W-:-:S05]  /*19670*/  IMAD.MOV.U32 R2, RZ, RZ, c[0x0][0x2c4] ;  /* 0x0000b100ff027624 */ /* 0x002fca00078e00ff */
[----:B------:R-:W-:Y:S01]  /*19680*/  ISETP.NE.AND P0, PT, R2, 0x1, PT ;  /* 0x000000010200780c */ /* 0x000fe20003f05270 */
[----:B------:R-:W-:Y:S01]  /*19690*/  IMAD.MOV.U32 R3, RZ, RZ, c[0x0][0x32c] ;  /* 0x0000cb00ff037624 */ /* 0x000fe200078e00ff */
[----:B--2---:R-:W-:-:S11]  /*196a0*/  IADD3 R0, R0, 0x7f, RZ ;  /* 0x0000007f00007810 */ /* 0x004fd60007ffe0ff */
[----:B------:R-:W-:-:S05]  /*196b0*/  @P0 IMAD.HI.U32 R2, R0, c[0x0][0x2c8], RZ ;  /* 0x0000b20000020a27 */ /* 0x000fca00078e00ff */
[----:B------:R-:W-:Y:S02]  /*196c0*/  @P0 SHF.R.U32.HI R0, RZ, c[0x0][0x2cc], R2 ;  /* 0x0000b300ff000a19 */ /* 0x000fe40000011602 */
[----:B------:R-:W-:Y:S02]  /*196d0*/  ISETP.GE.AND P0, PT, R3, 0x1, PT ;  /* 0x000000010300780c */ /* 0x000fe40003f06270 */
[----:B------:R-:W-:-:S05]  /*196e0*/  IADD3 R2, R250, 0x1, -R249 ;  /* 0x00000001fa027810 */ /* 0x000fca0007ffe8f9 */
        /* <DEDUP_REMOVED lines=13> */
.L_x_1051:
[----:B------:R-:W-:-:S04]  /*197c0*/  MOV R3, 0x1 ;  /* 0x0000000100037802 */ /* 0x000fc80000000f00 */
[----:B------:R-:W-:-:S13]  /*197d0*/  ISETP.NE.AND P0, PT, R3, c[0x0][0x32c], PT ;  /* 0x0000cb0003007a0c */ /* 0x000fda0003f05270 */
[----:B------:R-:W-:-:S05]  /*197e0*/  @P0 IMAD.HI.U32 R3, R0, c[0x0][0x330], RZ ;  /* 0x0000cc0000030a27 */ /* 0x000fca00078e00ff */
[----:B------:R-:W-:Y:S02]  /*197f0*/  @P0 SHF.R.U32.HI R0, RZ, c[0x0][0x334], R3 ;  /* 0x0000cd00ff000a19 */ /* 0x000fe40000011603 */
.L_x_1052:
[----:B------:R-:W-:Y:S05]  /*19800*/  BSYNC B0 ;  /* 0x0000000000007941 */ /* 0x000fea0003800000 */
.L_x_1050:
[----:B------:R-:W-:-:S05]  /*19810*/  IMAD R0, R0, c[0x0][0x32c], RZ ;  /* 0x0000cb0000007a24 */ /* 0x000fca00078e02ff */
[----:B------:R-:W-:-:S03]  /*19820*/  IMNMX R2, R2, R0, !PT ;  /* 0x0000000002027217 */ /* 0x000fc60007800200 */
.L_x_1049:
[----:B------:R-:W2:Y:S01]  /*19830*/  LDL R3, [R1+0x20] ;  /* 0x0000200001037983 */ /* 0x000ea20000100800 */
[----:B------:R-:W-:-:S05]  /*19840*/  IADD3 R2, R2, 0x2f, RZ ;  /* 0x0000002f02027810 */ /* 0x000fca0007ffe0ff */
[----:B------:R-:W-:-:S05]  /*19850*/  IMAD.HI R2, R2, 0x2aaaaaab, RZ ;  /* 0x2aaaaaab02027827 */ /* 0x000fca00078e02ff */
[----:B------:R-:W-:-:S04]  /*19860*/  SHF.R.U32.HI R0, RZ, 0x1f, R2 ;  /* 0x0000001fff007819 */ /* 0x000fc80000011602 */
[----:B------:R-:W-:-:S04]  /*19870*/  LEA.HI.SX32 R0, R2, R0, 0x1d ;  /* 0x0000000002007211 */ /* 0x000fc800078feaff */
[----:B--2---:R-:W-:-:S04]  /*19880*/  IMNMX R246, R3, R0, !PT ;  /* 0x0000000003f67217 */ /* 0x004fc80007800200 */
[----:B------:R-:W-:-:S13]  /*19890*/  ISETP.GE.AND P0, PT, R221, R246, PT ;  /* 0x000000f6dd00720c */ /* 0x000fda0003f06270 */
[----:B------:R-:W-:Y:S05]  /*198a0*/  @!P0 BRA `(.L_x_1053) ;  /* 0x0000328000008947 */ /* 0x000fea0003800000 */
.L_x_1066:
[----:B------:R-:W2:Y:S01]  /*198b0*/  LDL R0, [R1+0x20] ;  /* 0x0000200001007983 */ /* 0x000ea20000100800 */
[----:B------:R-:W-:Y:S04]  /*198c0*/  DEPBAR.LE SB0, 0x0 ;  /* 0x000080000000791a */ /* 0x000fe80000000000 */
[----:B------:R-:W-:Y:S01]  /*198d0*/  WARPSYNC 0xffffffff ;  /* 0xffffffff00007948 */ /* 0x000fe20003800000 */
[----:B------:R-:W-:Y:S01]  /*198e0*/  BAR.SYNC.DEFER_BLOCKING 0x0 ;  /* 0x0000000000007b1d */ /* 0x000fe20000010000 */
[----:B------:R-:W-:Y:S01]  /*198f0*/  IMAD.MOV.U32 R107, RZ, RZ, R105 ;  /* 0x000000ffff6b7224 */ /* 0x000fe200078e0069 */
[----:B------:R-:W-:Y:S01]  /*19900*/  MOV R108, R104 ;  /* 0x00000068006c7202 */ /* 0x000fe20000000f00 */
[----:B------:R-:W-:Y:S03]  /*19910*/  IMAD.MOV.U32 R109, RZ, RZ, R6 ;  /* 0x000000ffff6d7224 */ /* 0x000fe600078e0006 */
[----:B------:R1:W3:Y:S01]  /*19920*/  LDSM.16.M88.4 R52, [R198] ;  /* 0x00000000c634783b */ /* 0x0002e20000000200 */
[----:B------:R-:W-:Y:S03]  /*19930*/  BSSY B0, `(.L_x_1054) ;  /* 0x0000043000007945 */ /* 0x000fe60003800000 */
[----:B------:R1:W4:Y:S04]  /*19940*/  LDSM.16.M88.4 R48, [R198+0x1000] ;  /* 0x00100000c630783b */ /* 0x0003280000000200 */
        /* <DEDUP_REMOVED lines=28> */
.L_x_1202:
[----:B------:R-:W-:-:S05]  /*19b10*/  BRA.DIV ~URZ, `(.L_x_1057) ;  /* 0x0000e5327f007947 */ /* 0x000fca000b800000 */
[----:B------:R3:W4:Y:S02]  /*19b20*/  SHFL.IDX PT, R0, R9, RZ, 0x1c1f ;  /* 0x001c1fff09007589 */ /* 0x00072400000e0000 */
.L_x_1203:
        /* <DEDUP_REMOVED lines=23> */
.L_x_1204:
        /* <DEDUP_REMOVED lines=12> */
.L_x_1055:
[----:B-1-34-:R-:W-:Y:S05]  /*19d60*/  BSYNC B0 ;  /* 0x0000000000007941 */ /* 0x01afea0003800000 */
.L_x_1054:
[----:B------:R-:W0:Y:S01]  /*19d70*/  LDGDEPBAR ;  /* 0x00000000000079af */ /* 0x000e220000000000 */
[----:B------:R-:W-:Y:S01]  /*19d80*/  WARPSYNC 0xffffffff ;  /* 0xffffffff00007948 */ /* 0x000fe20003800000 */
[-C--:B--2---:R-:W-:Y:S01]  /*19d90*/  HMMA.16816.F32.BF16 R8, R52, R20.reuse, RZ ;  /* 0x000000143408723c */ /* 0x084fe200000418ff */
[----:B------:R-:W-:Y:S05]  /*19da0*/  BSSY B0, `(.L_x_1059) ;  /* 0x000011d000007945 */ /* 0x000fea0003800000 */
[----:B------:R-:W2:Y:S02]  /*19db0*/  LDL R106, [R1+0x20] ;  /* 0x00002000016a7983 */ /* 0x000ea40000100800 */
        /* <DEDUP_REMOVED lines=25> */
[----:B------:R-:W3:Y:S07]  /*19f50*/  LDSM.16.M88.4 R184, [R198+0x3000] ;  /* 0x00300000c6b8783b */ /* 0x000eee0000000200 */
[----:B------:R-:W-:Y:S01]  /*19f60*/  HMMA.16816.F32.BF16 R52, R176, R194, R52 ;  /* 0x000000c2b034723c */ /* 0x000fe20000041834 */
[----:B------:R-:W4:Y:S03]  /*19f70*/  LDSM.16.M88.4 R176, [R171+0x1000] ;  /* 0x00100000abb0783b */ /* 0x000f260000000200 */
[----:B--2---:R-:W-:Y:S04]  /*19f80*/  ISETP.GT.AND P0, PT, R221, R106, PT ;  /* 0x0000006add00720c */ /* 0x004fe80003f04270 */
[-C--:B-1----:R-:W-:Y:S08]  /*19f90*/  HMMA.16816.F32.BF16 R8, R172, R180.reuse, R8 ;  /* 0x000000b4ac08723c */ /* 0x082ff00000041808 */
[C---:B---3--:R-:W-:Y:S08]  /*19fa0*/  HMMA.16816.F32.BF16 R12, R184.reuse, R180, R12 ;  /* 0x000000b4b80c723c */ /* 0x048ff0000004180c */
        /* <DEDUP_REMOVED lines=172> */
[----:B------:R-:W1:Y:S02]  /*1aa70*/  S2R R10, SR_TID.X ;  /* 0x00000000000a7919 */ /* 0x000e640000002100 */
[----:B-1----:R-:W-:Y:S04]  /*1aa80*/  SHF.R.S32.HI R8, RZ, 0x1f, R10 ;  /* 0x0000001fff087819 */ /* 0x002fe8000001140a */
[----:B------:R-:W-:Y:S04]  /*1aa90*/  LEA.HI R8, R8, R10, RZ, 0x2 ;  /* 0x0000000a08087211 */ /* 0x000fe800078f10ff */
[----:B------:R-:W-:Y:S04]  /*1aaa0*/  SHF.R.S32.HI R8, RZ, 0x2, R8 ;  /* 0x00000002ff087819 */ /* 0x000fe80000011408 */
[----:B------:R-:W-:Y:S01]  /*1aab0*/  IADD3 R8, -R8, 0x30, RZ ;  /* 0x0000003008087810 */ /* 0x000fe20007ffe1ff */
[----:B--2---:R-:W-:Y:S01]  /*1aac0*/  IMAD R2, R221, 0x30, R228 ;  /* 0x00000030dd027824 */ /* 0x004fe200078e02e4 */
[----:B---3--:R-:W-:Y:S04]  /*1aad0*/  ISETP.GT.AND P1, PT, R223, 0x2f, PT ;  /* 0x0000002fdf00780c */ /* 0x008fe80003f24270 */
[----:B------:R-:W-:Y:S05]  /*1aae0*/  IADD3 R2, R2, -0x30, R223 ;  /* 0xffffffd002027810 */ /* 0x000fea0007ffe0df */
[----:B------:R-:W-:Y:S04]  /*1aaf0*/  @P2 IMAD.HI.U32 R3, R2, c[0x0][0x2bc], RZ ;  /* 0x0000af0002032a27 */ /* 0x000fe800078e00ff */
[----:B------:R-:W-:Y:S01]  /*1ab00*/  IMAD.MOV.U32 R0, RZ, RZ, R2 ;  /* 0x000000ffff007224 */ /* 0x000fe200078e0002 */
[----:B------:R-:W-:Y:S04]  /*1ab10*/  @P2 SHF.R.U32.HI R0, RZ, c[0x0][0x2c0], R3 ;  /* 0x0000b000ff002a19 */ /* 0x000fe80000011603 */
[C---:B----4-:R-:W-:Y:S01]  /*1ab20*/  @!P1 IADD3 R3, P0, R0.reuse, R226, RZ ;  /* 0x000000e200039210 */ /* 0x050fe20007f1e0ff */
[----:B------:R-:W-:Y:S03]  /*1ab30*/  IMAD.MOV R4, RZ, RZ, -R0 ;  /* 0x000000ffff047224 */ /* 0x000fe600078e0a00 */
[----:B-----5:R-:W-:Y:S01]  /*1ab40*/  @!P1 LEA.HI.X.SX32 R0, R0, R106, 0x1, P0 ;  /* 0x0000006a00009211 */ /* 0x020fe200000f0eff */
        /* <DEDUP_REMOVED lines=20> */
.L_x_1205:
[----:B------:R-:W-:-:S05]  /*1ac90*/  BRA.DIV ~URZ, `(.L_x_1062) ;  /* 0x0000d5627f007947 */ /* 0x000fca000b800000 */
[----:B------:R3:W4:Y:S02]  /*1aca0*/  SHFL.IDX PT, R0, R10, RZ, 0x1c1f ;  /* 0x001c1fff0a007589 */ /* 0x00072400000e0000 */
.L_x_1206:
        /* <DEDUP_REMOVED lines=24> */
.L_x_1207:
        /* <DEDUP_REMOVED lines=20> */
.L_x_1060:
[----:B--234-:R-:W-:Y:S05]  /*1af70*/  BSYNC B0 ;  /* 0x0000000000007941 */ /* 0x01cfea0003800000 */
.L_x_1059:
        /* <DEDUP_REMOVED lines=51> */
.L_x_1208:
        /* <DEDUP_REMOVED lines=15> */
.L_x_1209:
        /* <DEDUP_REMOVED lines=26> */
[C---:B--2---:R-:W-:Y:S01]  /*1b540*/  F2FP.BF16.PACK_AB R172, R3.reuse, R2 ;  /* 0x0000000203ac723e */ /* 0x044fe200000010ff */
[----:B------:R-:W-:Y:S02]  /*1b550*/  FFMA.FTZ R0, R4, R248, R2 ;  /* 0x000000f804007223 */ /* 0x000fe40000010002 */
[C---:B------:R-:W-:Y:S02]  /*1b560*/  FMUL.FTZ R2, R104.reuse, c[0x0][0x2d0] ;  /* 0x0000b40068027a20 */ /* 0x040fe40000410000 */
        /* <DEDUP_REMOVED lines=55> */
[----:B-1----:R-:W-:Y:S01]  /*1b8e0*/  F2FP.BF16.PACK_AB R174, R13, R14 ;  /* 0x0000000e0dae723e */ /* 0x002fe200000010ff */
[----:B------:R-:W-:Y:S02]  /*1b8f0*/  FFMA.FTZ R191, R22, c[0x0][0x2d0], -R8 ;  /* 0x0000b40016bf7a23 */ /* 0x000fe40000010808 */
[C---:B------:R-:W-:Y:S02]  /*1b900*/  FMUL.FTZ R73, R4.reuse, R73 ;  /* 0x0000004904497220 */ /* 0x040fe40000410000 */
[C---:B------:R-:W-:Y:S02]  /*1b910*/  FMUL.FTZ R74, R3.reuse, R74 ;  /* 0x0000004a034a7220 */ /* 0x040fe40000410000 */
[----:B------:R-:W-:Y:S01]  /*1b920*/  FMUL.FTZ R75, R3, R75 ;  /* 0x0000004b034b7220 */ /* 0x000fe20000410000 */
[----:B------:R-:W1:Y:S01]  /*1b930*/  MUFU.EX2 R22, R10 ;  /* 0x0000000a00167308 */ /* 0x000e620000000800 */
[C---:B------:R-:W-:Y:S02]  /*1b940*/  FMUL.FTZ R84, R4.reuse, R84 ;  /* 0x0000005404547220 */ /* 0x040fe40000410000 */
[----:B------:R-:W-:Y:S02]  /*1b950*/  FMUL.FTZ R85, R4, R85 ;  /* 0x0000005504557220 */ /* 0x000fe40000410000 */
[C---:B--2---:R-:W-:Y:S02]  /*1b960*/  FADD.FTZ R0, -R106.reuse, R5 ;  /* 0x000000056a007221 */ /* 0x044fe40000010100 */
[----:B------:R-:W-:Y:S02]  /*1b970*/  FMUL.FTZ R5, R106, c[0x0][0x2d0] ;  /* 0x0000b4006a057a20 */ /* 0x000fe40000410000 */
[----:B------:R-:W-:Y:S01]  /*1b980*/  FMUL.FTZ R0, R0, c[0x0][0x2d0] ;  /* 0x0000b40000007a20 */ /* 0x000fe20000410000 */
[----:B------:R-:W-:Y:S01]  /*1b990*/  MUFU.EX2 R217, R36 ;  /* 0x0000002400d97308 */ /* 0x000fe20000000800 */
[--C-:B------:R-:W-:Y:S02]  /*1b9a0*/  FFMA.FTZ R8, R214, c[0x0][0x2d0], -R5.reuse ;  /* 0x0000b400d6087a23 */ /* 0x100fe40000010805 */
[----:B---3--:R-:W-:Y:S02]  /*1b9b0*/  FMUL.FTZ R16, R2, R128 ;  /* 0x0000008002107220 */ /* 0x008fe40000410000 */
[----:B----4-:R-:W-:Y:S02]  /*1b9c0*/  FADD.FTZ R9, R14, R12 ;  /* 0x0000000c0e097221 */ /* 0x010fe40000010000 */
[C---:B------:R-:W-:Y:S02]  /*1b9d0*/  FMUL.FTZ R17, R2.reuse, R129 ;  /* 0x0000008102117220 */ /* 0x040fe40000410000 */
[C---:B------:R-:W-:Y:S01]  /*1b9e0*/  FMUL.FTZ R28, R2.reuse, R124 ;  /* 0x0000007c021c7220 */ /* 0x040fe20000410000 */
[----:B------:R-:W2:Y:S01]  /*1b9f0*/  MUFU.EX2 R0, R0 ;  /* 0x0000000000007308 */ /* 0x000ea20000000800 */
[C---:B------:R-:W-:Y:S02]  /*1ba00*/  FMUL.FTZ R29, R2.reuse, R125 ;  /* 0x0000007d021d7220 */ /* 0x040fe40000410000 */
[C---:B------:R-:W-:Y:S02]  /*1ba10*/  FMUL.FTZ R32, R2.reuse, R120 ;  /* 0x0000007802207220 */ /* 0x040fe40000410000 */
[C---:B------:R-:W-:Y:S02]  /*1ba20*/  FMUL.FTZ R44, R2.reuse, R116 ;  /* 0x00000074022c7220 */ /* 0x040fe40000410000 */
[C---:B------:R-:W-:Y:S02]  /*1ba30*/  FMUL.FTZ R45, R2.reuse, R117 ;  /* 0x00000075022d7220 */ /* 0x040fe40000410000 */
[----:B------:R-:W-:Y:S01]  /*1ba40*/  FFMA.FTZ R183, R33, c[0x0][0x2d0], -R5 ;  /* 0x0000b40021b77a23 */ /* 0x000fe20000010805 */
[----:B------:R-:W-:Y:S01]  /*1ba50*/  MUFU.EX2 R244, R21 ;  /* 0x0000001500f47308 */ /* 0x000fe20000000800 */
[C---:B------:R-:W-:Y:S02]  /*1ba60*/  FMUL.FTZ R33, R2.reuse, R121 ;  /* 0x0000007902217220 */ /* 0x040fe40000410000 */
[----:B------:R-:W-:Y:S02]  /*1ba70*/  FADD.FTZ R188, R13, R9 ;  /* 0x000000090dbc7221 */ /* 0x000fe40000010000 */
[C---:B-----5:R-:W-:Y:S02]  /*1ba80*/  FFMA.FTZ R9, R2.reuse, R238, R24 ;  /* 0x000000ee02097223 */ /* 0x060fe40000010018 */
[----:B------:R-:W-:Y:S01]  /*1ba90*/  FMUL.FTZ R48, R2, R112 ;  /* 0x0000007002307220 */ /* 0x000fe20000410000 */
[----:B-1----:R-:W-:Y:S01]  /*1baa0*/  F2FP.BF16.PACK_AB R112, R22, R24 ;  /* 0x000000181670723e */ /* 0x002fe200000010ff */
        /* <DEDUP_REMOVED lines=18> */
[C---:B--2---:R-:W-:Y:S01]  /*1bbd0*/  FMUL.FTZ R30, R0.reuse, R126 ;  /* 0x0000007e001e7220 */ /* 0x044fe20000410000 */
[----:B------:R-:W-:Y:S01]  /*1bbe0*/  MUFU.EX2 R2, R8 ;  /* 0x0000000800027308 */ /* 0x000fe20000000800 */
[C---:B------:R-:W-:Y:S02]  /*1bbf0*/  FMUL.FTZ R31, R0.reuse, R127 ;  /* 0x0000007f001f7220 */ /* 0x040fe40000410000 */
[C---:B------:R-:W-:Y:S01]  /*1bc00*/  FMUL.FTZ R35, R0.reuse, R123 ;  /* 0x0000007b00237220 */ /* 0x040fe20000410000 */
[----:B------:R-:W-:Y:S01]  /*1bc10*/  LDSM.16.MT88.4 R124, [R197+0x400] ;  /* 0x00040000c57c783b */ /* 0x000fe20000004200 */
[C---:B------:R-:W-:Y:S02]  /*1bc20*/  FMUL.FTZ R46, R0.reuse, R118 ;  /* 0x00000076002e7220 */ /* 0x040fe40000410000 */
[----:B------:R-:W-:Y:S02]  /*1bc30*/  FMUL.FTZ R47, R0, R119 ;  /* 0x00000077002f7220 */ /* 0x000fe40000410000 */
[--C-:B------:R-:W-:Y:S01]  /*1bc40*/  FFMA.FTZ R20, R219, c[0x0][0x2d0], -R5.reuse ;  /* 0x0000b400db147a23 */ /* 0x100fe20000010805 */
[----:B------:R-:W-:Y:S01]  /*1bc50*/  MUFU.EX2 R242, R177 ;  /* 0x000000b100f27308 */ /* 0x000fe20000000800 */
[--C-:B------:R-:W-:Y:S01]  /*1bc60*/  FFMA.FTZ R176, R192, c[0x0][0x2d0], -R5.reuse ;  /* 0x0000b400c0b07a23 */ /* 0x100fe20000010805 */
[----:B------:R-:W-:Y:S01]  /*1bc70*/  LDSM.16.MT88.4 R116, [R196+0xc00] ;  /* 0x000c0000c474783b */ /* 0x000fe20000004200 */
[--C-:B------:R-:W-:Y:S02]  /*1bc80*/  FFMA.FTZ R192, R25, c[0x0][0x2d0], -R5.reuse ;  /* 0x0000b40019c07a23 */ /* 0x100fe40000010805 */
[--C-:B------:R-:W-:Y:S02]  /*1bc90*/  FFMA.FTZ R181, R189, c[0x0][0x2d0], -R5.reuse ;  /* 0x0000b400bdb57a23 */ /* 0x100fe40000010805 */
[--C-:B------:R-:W-:Y:S02]  /*1bca0*/  FFMA.FTZ R189, R26, c[0x0][0x2d0], -R5.reuse ;  /* 0x0000b4001abd7a23 */ /* 0x100fe40000010805 */
[--C-:B------:R-:W-:Y:S01]  /*1bcb0*/  FFMA.FTZ R182, R34, c[0x0][0x2d0], -R5.reuse ;  /* 0x0000b40022b67a23 */ /* 0x100fe20000010805 */
[----:B------:R-:W1:Y:S01]  /*1bcc0*/  MUFU.EX2 R214, R20 ;  /* 0x0000001400d67308 */ /* 0x000e620000000800 */
[C---:B------:R-:W-:Y:S02]  /*1bcd0*/  FMUL.FTZ R34, R0.reuse, R122 ;  /* 0x0000007a00227220 */ /* 0x040fe40000410000 */
[--C-:B------:R-:W-:Y:S01]  /*1bce0*/  FFMA.FTZ R212, R19, c[0x0][0x2d0], -R5.reuse ;  /* 0x0000b40013d47a23 */ /* 0x100fe20000010805 */
[----:B------:R-:W-:Y:S01]  /*1bcf0*/  LDSM.16.MT88.4 R120, [R196+0x400] ;  /* 0x00040000c478783b */ /* 0x000fe20000004200 */
        /* <DEDUP_REMOVED lines=21> */
[----:B------:R-:W-:Y:S01]  /*1be50*/  FFMA.FTZ R132, R0, R239, R2 ;  /* 0x000000ef00847223 */ /* 0x000fe20000010002 */
[----:B------:R-:W-:Y:S01]  /*1be60*/  MUFU.EX2 R218, R183 ;  /* 0x000000b700da7308 */ /* 0x000fe20000000800 */
[--C-:B------:R-:W-:Y:S02]  /*1be70*/  FFMA.FTZ R11, R216, c[0x0][0x2d0], -R5.reuse ;  /* 0x0000b400d80b7a23 */ /* 0x100fe40000010805 */
[--C-:B------:R-:W-:Y:S02]  /*1be80*/  FFMA.FTZ R10, R215, c[0x0][0x2d0], -R5.reuse ;  /* 0x0000b400d70a7a23 */ /* 0x100fe40000010805 */
[----:B------:R-:W-:Y:S02]  /*1be90*/  FFMA.FTZ R5, R18, c[0x0][0x2d0], -R5 ;  /* 0x0000b40012057a23 */ /* 0x000fe40000010805 */
[----:B------:R-:W-:Y:S02]  /*1bea0*/  FMUL.FTZ R18, R0, R130 ;  /* 0x0000008200127220 */ /* 0x000fe40000410000 */
[----:B------:R-:W-:Y:S01]  /*1beb0*/  FADD.FTZ R134, R22, R9 ;  /* 0x0000000916867221 */ /* 0x000fe20000010000 */
[----:B------:R1:W2:Y:S01]  /*1bec0*/  MUFU.EX2 R0, R27 ;  /* 0x0000001b00007308 */ /* 0x0002a20000000800 */
[C---:B------:R-:W-:Y:S01]  /*1bed0*/  FMUL.FTZ R9, R4.reuse, R141 ;  /* 0x0000008d04097220 */ /* 0x040fe20000410000 */
[----:B------:R-:W-:Y:S01]  /*1bee0*/  LDSM.16.MT88.4 R128, [R196+0x1000] ;  /* 0x00100000c480783b */ /* 0x000fe20000004200 */
[C---:B------:R-:W-:Y:S02]  /*1bef0*/  FMUL.FTZ R8, R4.reuse, R140 ;  /* 0x0000008c04087220 */ /* 0x040fe40000410000 */
        /* <DEDUP_REMOVED lines=8> */
[----:B------:R-:W-:Y:S01]  /*1bf80*/  FMUL.FTZ R101, R4, R101 ;  /* 0x0000006504657220 */ /* 0x000fe20000410000 */
[----:B------:R4:W5:Y:S01]  /*1bf90*/  MUFU.EX2 R245, R10 ;  /* 0x0000000a00f57308 */ /* 0x0009620000000800 */
[C---:B------:R-:W-:Y:S02]  /*1bfa0*/  FMUL.FTZ R102, R3.reuse, R102 ;  /* 0x0000006603667220 */ /* 0x040fe40000410000 */
[----:B------:R-:W-:Y:S01]  /*1bfb0*/  FMUL.FTZ R103, R3, R103 ;  /* 0x0000006703677220 */ /* 0x000fe20000410000 */
[----:B-1----:R-:W1:Y:S01]  /*1bfc0*/  LDSM.16.MT88.4 R24, [R196] ;  /* 0x00000000c418783b */ /* 0x002e620000004200 */
[----:B--2---:R-:W-:Y:S01]  /*1bfd0*/  F2FP.BF16.PACK_AB R175, R217, R0 ;  /* 0x00000000d9af723e */ /* 0x004fe200000010ff */
[----:B------:R-:W-:Y:S02]  /*1bfe0*/  FADD.FTZ R133, R0, R37 ;  /* 0x0000002500857221 */ /* 0x000fe40000010000 */
[C---:B------:R-:W-:Y:S02]  /*1bff0*/  FMUL.FTZ R37, R4.reuse, R153 ;  /* 0x0000009904257220 */ /* 0x040fe40000410000 */
[----:B------:R2:W2:Y:S01]  /*1c000*/  MUFU.EX2 R216, R23 ;  /* 0x0000001700d87308 */ /* 0x0004a20000000800 */
[----:B------:R-:W-:Y:S01]  /*1c010*/  FADD.FTZ R0, R107, R188 ;  /* 0x000000bc6b007221 */ /* 0x000fe20000010000 */
[----:B------:R-:W-:Y:S01]  /*1c020*/  LDSM.16.MT88.4 R152, [R197+0x800] ;  /* 0x00080000c598783b */ /* 0x000fe20000004200 */
[C---:B------:R-:W-:Y:S02]  /*1c030*/  FMUL.FTZ R88, R4.reuse, R88 ;  /* 0x0000005804587220 */ /* 0x040fe40000410000 */
[C---:B---3--:R-:W-:Y:S02]  /*1c040*/  FMUL.FTZ R11, R3.reuse, R143 ;  /* 0x0000008f030b7220 */ /* 0x048fe40000410000 */
[----:B------:R-:W-:Y:S02]  /*1c050*/  FMUL.FTZ R89, R4, R89 ;  /* 0x0000005904597220 */ /* 0x000fe40000410000 */
[C---:B------:R-:W-:Y:S01]  /*1c060*/  FMUL.FTZ R90, R3.reuse, R90 ;  /* 0x0000005a035a7220 */ /* 0x040fe20000410000 */
[----:B------:R-:W-:Y:S01]  /*1c070*/  MUFU.EX2 R140, R187 ;  /* 0x000000bb008c7308 */ /* 0x000fe20000000800 */
[C---:B------:R-:W-:Y:S02]  /*1c080*/  FMUL.FTZ R91, R3.reuse, R91 ;  /* 0x0000005b035b7220 */ /* 0x040fe40000410000 */
[----:B----4-:R-:W-:Y:S01]  /*1c090*/  FMUL.FTZ R10, R3, R142 ;  /* 0x0000008e030a7220 */ /* 0x010fe20000410000 */
[----:B-----5:R-:W-:Y:S06]  /*1c0a0*/  F2FP.BF16.PACK_AB R115, R245, R215 ;  /* 0x000000d7f573723e */ /* 0x020fec00000010ff */
[----:B------:R-:W3:Y:S01]  /*1c0b0*/  MUFU.EX2 R2, R223 ;  /* 0x000000df00027308 */ /* 0x000ee20000000800 */
[----:B--2---:R-:W-:Y:S01]  /*1c0c0*/  FMUL.FTZ R23, R3, R147 ;  /* 0x0000009303177220 */ /* 0x004fe20000410000 */
[----:B------:R-:W-:Y:S01]  /*1c0d0*/  F2FP.BF16.PACK_AB R114, R244, R216 ;  /* 0x000000d8f472723e */ /* 0x000fe200000010ff */
[----:B------:R-:W-:Y:S07]  /*1c0e0*/  LDSM.16.MT88.4 R144, [R196+0x800] ;  /* 0x00080000c490783b */ /* 0x000fee0000004200 */
[----:B------:R-:W-:Y:S01]  /*1c0f0*/  MUFU.EX2 R239, R186 ;  /* 0x000000ba00ef7308 */ /* 0x000fe20000000800 */
[-C--:B-1----:R-:W-:Y:S09]  /*1c100*/  HMMA.16816.F32.BF16 R8, R172, R24.reuse, R8 ;  /* 0x00000018ac08723c */ /* 0x082ff20000041808 */
[----:B------:R-:W-:Y:S01]  /*1c110*/  MUFU.EX2 R223, R181 ;  /* 0x000000b500df7308 */ /* 0x000fe20000000800 */
[C---:B------:R-:W-:Y:S04]  /*1c120*/  HMMA.16816.F32.BF16 R12, R112.reuse, R24, R12 ;  /* 0x00000018700c723c */ /* 0x040fe8000004180c */
[----:B---3--:R-:W-:Y:S03]  /*1c130*/  FADD.FTZ R0, R2, R0 ;  /* 0x0000000002007221 */ /* 0x008fe60000010000 */
[C---:B------:R-:W-:Y:S01]  /*1c140*/  FMUL.FTZ R24, R4.reuse, R148 ;  /* 0x0000009404187220 */ /* 0x040fe20000410000 */
[-C--:B------:R-:W-:Y:S01]  /*1c150*/  HMMA.16816.F32.BF16 R16, R112, R26.reuse, R16 ;  /* 0x0000001a7010723c */ /* 0x080fe20000041810 */
[----:B------:R-:W-:Y:S03]  /*1c160*/  MUFU.EX2 R184, R226 ;  /* 0x000000e200b87308 */ /* 0x000fe60000000800 */
[C---:B------:R-:W-:Y:S02]  /*1c170*/  FMUL.FTZ R25, R4.reuse, R149 ;  /* 0x0000009504197220 */ /* 0x040fe40000410000 */
[----:B------:R-:W-:Y:S02]  /*1c180*/  FADD.FTZ R0, R109, R0 ;  /* 0x000000006d007221 */ /* 0x000fe40000010000 */
        /* <DEDUP_REMOVED lines=50> */
[----:B------:R-:W-:Y:S01]  /*1c4b0*/  F2FP.BF16.PACK_AB R114, R108, R109 ;  /* 0x0000006d6c72723e */ /* 0x000fe200000010ff */
        /* <DEDUP_REMOVED lines=102> */
[----:B------:R-:W-:-:S07]  /*1cb20*/  @P0 BRA `(.L_x_1066) ;  /* 0xffffcd8000000947 */ /* 0x000fce000383ffff */
.L_x_1053:
[----:B------:R-:W2:Y:S02]  /*1cb30*/  LDL R0, [R1+0x20] ;  /* 0x0000200001007983 */ /* 0x000ea40000100800 */
[----:B--2---:R-:W-:-:S13]  /*1cb40*/  ISETP.GE.AND P0, PT, R221, R0, PT ;  /* 0x00000000dd00720c */ /* 0x004fda0003f06270 */
[----:B------:R-:W-:Y:S05]  /*1cb50*/  @!P0 BRA `(.L_x_1067) ;  /* 0x000046a000008947 */ /* 0x000fea0003800000 */
[----:B------:R-:W-:Y:S01]  /*1cb60*/  IMAD.MOV.U32 R107, RZ, RZ, R104 ;  /* 0x000000ffff6b7224 */ /* 0x000fe200078e0068 */
[----:B------:R-:W-:Y:S01]  /*1cb70*/  MOV R109, R5 ;  /* 0x00000005006d7202 */ /* 0x000fe20000000f00 */
[----:B------:R-:W-:Y:S01]  /*1cb80*/  IMAD.MOV.U32 R106, RZ, RZ, R105 ;  /* 0x000000ffff6a7224 */ /* 0x000fe200078e0069 */
[----:B------:R-:W-:Y:S02]  /*1cb90*/  MOV R108, R6 ;  /* 0x00000006006c7202 */ /* 0x000fe40000000f00 */
.L_x_1099:
[----:B------:R-:W2:Y:S01]  /*1cba0*/  LDL.64 R8, [R1+0x30] ;  /* 0x0000300001087983 */ /* 0x000ea20000100a00 */
[----:B------:R-:W-:Y:S04]  /*1cbb0*/  DEPBAR.LE SB0, 0x0 ;  /* 0x000080000000791a */ /* 0x000fe80000000000 */
[----:B------:R-:W3:Y:S01]  /*1cbc0*/  LDL R5, [R1+0x38] ;  /* 0x0000380001057983 */ /* 0x000ee20000100800 */
[----:B------:R-:W-:Y:S01]  /*1cbd0*/  WARPSYNC 0xffffffff ;  /* 0xffffffff00007948 */ /* 0x000fe20003800000 */
[----:B------:R-:W-:Y:S01]  /*1cbe0*/  SHF.R.S32.HI R0, RZ, 0x1f, R222 ;  /* 0x0000001fff007819 */ /* 0x000fe200000114de */
[----:B------:R-:W-:Y:S01]  /*1cbf0*/  IMAD.WIDE.U32 R2, R222, c[0x0][0x208], RZ ;  /* 0x00008200de027a25 */ /* 0x000fe200078e00ff */
[----:B------:R-:W-:Y:S01]  /*1cc00*/  BAR.SYNC.DEFER_BLOCKING 0x0 ;  /* 0x0000000000007b1d */ /* 0x000fe20000010000 */
[----:B------:R-:W-:Y:S02]  /*1cc10*/  SHF.R.S32.HI R4, RZ, 0x1f, R220 ;  /* 0x0000001fff047819 */ /* 0x000fe400000114dc */
[----:B------:R-:W-:Y:S03]  /*1cc20*/  IMAD R0, R0, c[0x0][0x208], RZ ;  /* 0x0000820000007a24 */ /* 0x000fe600078e02ff */
[----:B------:R-:W-:Y:S02]  /*1cc30*/  IMAD R4, R4, c[0x0][0x218], RZ ;  /* 0x0000860004047a24 */ /* 0x000fe400078e02ff */
[----:B------:R-:W-:Y:S02]  /*1cc40*/  IMAD R0, R222, c[0x0][0x20c], R0 ;  /* 0x00008300de007a24 */ /* 0x000fe400078e0200 */
[C---:B------:R-:W-:Y:S03]  /*1cc50*/  IMAD R4, R220.reuse, c[0x0][0x21c], R4 ;  /* 0x00008700dc047a24 */ /* 0x040fe600078e0204 */
[----:B------:R-:W-:Y:S05]  /*1cc60*/  IADD3 R3, R3, R0, RZ ;  /* 0x0000000003037210 */ /* 0x000fea0007ffe0ff */
        /* <DEDUP_REMOVED lines=17> */
.L_x_1210:
[----:B------:R-:W3:Y:S01]  /*1cd80*/  LDL.64 R4, [R1] ;  /* 0x0000000001047983 */ /* 0x000ee20000100a00 */
[----:B------:R-:W-:Y:S01]  /*1cd90*/  ISETP.GE.AND P3, PT, R252, c[0x0][0x1d4], PT ;  /* 0x00007500fc007a0c */ /* 0x000fe20003f66270 */
[----:B------:R-:W-:Y:S02]  /*1cda0*/  BSSY B0, `(.L_x_1069) ;  /* 0x0000022000007945 */ /* 0x000fe40003800000 */
[----:B------:R-:W4:Y:S04]  /*1cdb0*/  LDL R9, [R1+0x8] ;  /* 0x0000080001097983 */ /* 0x000f280000100800 */
[----:B------:R-:W5:Y:S04]  /*1cdc0*/  SHFL.IDX PT, R2, R8, RZ, 0x1c1f ;  /* 0x001c1fff08027589 */ /* 0x000f6800000e0000 */
[----:B------:R-:W1:Y:S01]  /*1cdd0*/  S2R R10, SR_TID.X ;  /* 0x00000000000a7919 */ /* 0x000e620000002100 */
[----:B----4-:R-:W-:Y:S02]  /*1cde0*/  ISETP.GE.AND P2, PT, R9, c[0x0][0x1d4], PT ;  /* 0x0000750009007a0c */ /* 0x010fe40003f46270 */
[----:B---3--:R-:W-:Y:S02]  /*1cdf0*/  ISETP.GE.AND P4, PT, R4, c[0x0][0x1d4], PT ;  /* 0x0000750004007a0c */ /* 0x008fe40003f86270 */
[----:B-----5:R-:W-:Y:S02]  /*1ce00*/  IADD3 R4, P0, R2, R234, RZ ;  /* 0x000000ea02047210 */ /* 0x020fe40007f1e0ff */
[----:B-1----:R-:W-:Y:S03]  /*1ce10*/  ISETP.GT.AND P1, PT, R10, 0x3f, PT ;  /* 0x0000003f0a00780c */ /* 0x002fe60003f24270 */
[----:B--2---:R-:W-:Y:S06]  /*1ce20*/  IMAD.X R5, R0, 0x1, R233, P0 ;  /* 0x0000000100057824 */ /* 0x004fec00000e06e9 */
[----:B------:R-:W-:Y:S01]  /*1ce30*/  @!PT LDS RZ, [RZ] ;  /* 0x00000000fffff984 */ /* 0x000fe20000000800 */
[----:B------:R-:W-:Y:S01]  /*1ce40*/  @!PT LDS RZ, [RZ] ;  /* 0x00000000fffff984 */ /* 0x000fe20000000800 */
[----:B------:R1:W-:Y:S02]  /*1ce50*/  LDGSTS.E.BYPASS.LTC128B.128 [R210+0x1880], [R4.64], !P4 ;  /* 0x0188000004d27fae */ /* 0x0003e4000e101d48 */
[----:B-1----:R-:W-:Y:S05]  /*1ce60*/  IADD3 R4, P0, R2, R236, RZ ;  /* 0x000000ec02047210 */ /* 0x002fea0007f1e0ff */
[----:B------:R-:W-:Y:S01]  /*1ce70*/  IMAD.X R5, R0, 0x1, R235, P0 ;  /* 0x0000000100057824 */ /* 0x000fe200000e06eb */
[----:B------:R-:W-:Y:S04]  /*1ce80*/  IADD3 R2, P0, R2, R232, RZ ;  /* 0x000000e802027210 */ /* 0x000fe80007f1e0ff */
[----:B------:R1:W-:Y:S01]  /*1ce90*/  LDGSTS.E.BYPASS.LTC128B.128 [R210+0x2480], [R4.64], !P3 ;  /* 0x0248000004d27fae */ /* 0x0003e2000d901d48 */
[----:B------:R-:W-:Y:S05]  /*1cea0*/  IMAD.X R3, R0, 0x1, R231, P0 ;  /* 0x0000000100037824 */ /* 0x000fea00000e06e7 */
[----:B------:R1:W-:Y:S01]  /*1ceb0*/  LDGSTS.E.BYPASS.LTC128B.128 [R210+0x3080], [R2.64], !P2 ;  /* 0x0308000002d27fae */ /* 0x0003e2000d101d48 */
[----:B------:R-:W-:-:S05]  /*1cec0*/  @P1 BRA `(.L_x_1070) ;  /* 0x000000f000001947 */ /* 0x000fca0003800000 */
[----:B------:R-:W-:-:S05]  /*1ced0*/  BRA.DIV ~URZ, `(.L_x_1071) ;  /* 0x0000b7027f007947 */ /* 0x000fca000b800000 */
[----:B-1----:R1:W2:Y:S04]  /*1cee0*/  SHFL.IDX PT, R4, R6, 0x1, 0x1c1f ;  /* 0x003c1f0006047f89 */ /* 0x0022a800000e0000 */
[----:B------:R1:W3:Y:S02]  /*1cef0*/  SHFL.IDX PT, R0, R8, 0x1, 0x1c1f ;  /* 0x003c1f0008007f89 */ /* 0x0002e400000e0000 */
.L_x_1211:
[----:B---3--:R-:W-:Y:S05]  /*1cf00*/  IADD3 R2, P0, R0, R234, RZ ;  /* 0x000000ea00027210 */ /* 0x008fea0007f1e0ff */
[----:B--2---:R-:W-:Y:S05]  /*1cf10*/  IMAD.X R3, R4, 0x1, R233, P0 ;  /* 0x0000000104037824 */ /* 0x004fea00000e06e9 */
[----:B------:R-:W-:Y:S01]  /*1cf20*/  @!PT LDS RZ, [RZ] ;  /* 0x00000000fffff984 */ /* 0x000fe20000000800 */
[----:B------:R-:W-:Y:S01]  /*1cf30*/  @!PT LDS RZ, [RZ] ;  /* 0x00000000fffff984 */ /* 0x000fe20000000800 */
[----:B------:R-:W-:Y:S01]  /*1cf40*/  @!PT LDS RZ, [RZ] ;  /* 0x00000000fffff984 */ /* 0x000fe20000000800 */
[----:B------:R2:W-:Y:S02]  /*1cf50*/  LDGSTS.E.BYPASS.LTC128B.128 [R210+0x2080], [R2.64], !P4 ;  /* 0x0208000002d27fae */ /* 0x0005e4000e101d48 */
[----:B--2---:R-:W-:Y:S05]  /*1cf60*/  IADD3 R2, P0, R0, R236, RZ ;  /* 0x000000ec00027210 */ /* 0x004fea0007f1e0ff */
[----:B------:R-:W-:Y:S05]  /*1cf70*/  IMAD.X R3, R4, 0x1, R235, P0 ;  /* 0x0000000104037824 */ /* 0x000fea00000e06eb */
[----:B------:R2:W-:Y:S02]  /*1cf80*/  LDGSTS.E.BYPASS.LTC128B.128 [R210+0x2c80], [R2.64], !P3 ;  /* 0x02c8000002d27fae */ /* 0x0005e4000d901d48 */
[----:B--2---:R-:W-:Y:S05]  /*1cf90*/  IADD3 R2, P0, R0, R232, RZ ;  /* 0x000000e800027210 */ /* 0x004fea0007f1e0ff */
[----:B------:R-:W-:Y:S05]  /*1cfa0*/  IMAD.X R3, R4, 0x1, R231, P0 ;  /* 0x0000000104037824 */ /* 0x000fea00000e06e7 */
[----:B------:R2:W-:Y:S03]  /*1cfb0*/  LDGSTS.E.BYPASS.LTC128B.128 [R210+0x3880], [R2.64], !P2 ;  /* 0x0388000002d27fae */ /* 0x0005e6000d101d48 */
.L_x_1070:
[----:B------:R-:W-:Y:S05]  /*1cfc0*/  BSYNC B0 ;  /* 0x0000000000007941 */ /* 0x000fea0003800000 */
.L_x_1069:
[----:B------:R-:W0:Y:S01]  /*1cfd0*/  LDGDEPBAR ;  /* 0x00000000000079af */ /* 0x000e220000000000 */
[----:B------:R-:W-:Y:S01]  /*1cfe0*/  WARPSYNC 0xffffffff ;  /* 0xffffffff00007948 */ /* 0x000fe20003800000 */
[-C--:B-1----:R-:W-:Y:S01]  /*1cff0*/  HMMA.16816.F32.BF16 R8, R52, R20.reuse, RZ ;  /* 0x000000143408723c */ /* 0x082fe200000418ff */
        /* <DEDUP_REMOVED lines=88> */
[----:B--2---:R-:W-:Y:S04]  /*1d580*/  FMUL.FTZ R3, R14, c[0x0][0x320] ;  /* 0x0000c8000e037a20 */ /* 0x004fe80000410000 */
[----:B------:R-:W2:Y:S01]  /*1d590*/  MUFU.TANH R226, R3 ;  /* 0x0000000300e27308 */ /* 0x000ea20000002400 */
        /* <DEDUP_REMOVED lines=117> */
[----:B------:R-:W-:Y:S01]  /*1dcf0*/  SHF.R.S32.HI R9, RZ, 0x2, R9 ;  /* 0x00000002ff097819 */ /* 0x000fe20000011409 */
[----:B--2---:R-:W-:Y:S01]  /*1dd00*/  IMAD R2, R221, 0x30, R227 ;  /* 0x00000030dd027824 */ /* 0x004fe200078e02e3 */
[----:B---3--:R-:W-:Y:S04]  /*1dd10*/  ISETP.GT.AND P1, PT, R5, 0x2f, PT ;  /* 0x0000002f0500780c */ /* 0x008fe80003f24270 */
[----:B------:R-:W-:Y:S05]  /*1dd20*/  IADD3 R2, R2, -0x30, R5 ;  /* 0xffffffd002027810 */ /* 0x000fea0007ffe005 */
        /* <DEDUP_REMOVED lines=8> */
[----:B------:R-:W-:Y:S03]  /*1ddb0*/  @!P1 LEA.HI.X R5, R3, c[0x0][0x2a4], R5, 0x2, P0 ;  /* 0x0000a90003059a11 */ /* 0x000fe600000f1405 */
[----:B------:R-:W-:Y:S01]  /*1ddc0*/  IMAD.WIDE.U32 R2, R222, c[0x0][0x1e0], RZ ;  /* 0x00007800de027a25 */ /* 0x000fe200078e00ff */
[----:B------:R-:W-:Y:S01]  /*1ddd0*/  SHF.R.S32.HI R0, RZ, 0x1f, R222 ;  /* 0x0000001fff007819 */ /* 0x000fe200000114de */
[----:B------:R1:W2:Y:S04]  /*1dde0*/  @!P1 LDG.E R220, [R4.64] ;  /* 0x0000000804dc9981 */ /* 0x0002a8000c1e1900 */
[----:B------:R-:W-:Y:S04]  /*1ddf0*/  IMAD R0, R0, c[0x0][0x1e0], RZ ;  /* 0x0000780000007a24 */ /* 0x000fe800078e02ff */
[----:B------:R-:W-:Y:S04]  /*1de00*/  IMAD R0, R222, c[0x0][0x1e4], R0 ;  /* 0x00007900de007a24 */ /* 0x000fe800078e0200 */
[----:B------:R-:W-:Y:S01]  /*1de10*/  IMAD.IADD R3, R3, 0x1, R0 ;  /* 0x0000000103037824 */ /* 0x000fe200078e0200 */
[----:B-1----:R-:W-:Y:S02]  /*1de20*/  IADD3 R5, -R9, 0x30, RZ ;  /* 0x0000003009057810 */ /* 0x002fe40007ffe1ff */
[----:B--2---:R-:W-:Y:S01]  /*1de30*/  SHF.R.S32.HI R0, RZ, 0x1f, R220 ;  /* 0x0000001fff007819 */ /* 0x004fe200000114dc */
        /* <DEDUP_REMOVED lines=10> */
.L_x_1212:
[----:B------:R-:W-:-:S05]  /*1dee0*/  BRA.DIV ~URZ, `(.L_x_1075) ;  /* 0x0000a8327f007947 */ /* 0x000fca000b800000 */
[----:B------:R3:W4:Y:S02]  /*1def0*/  SHFL.IDX PT, R0, R8, RZ, 0x1c1f ;  /* 0x001c1fff08007589 */ /* 0x00072400000e0000 */
.L_x_1213:
        /* <DEDUP_REMOVED lines=9> */
[----:B--2---:R-:W-:Y:S05]  /*1df90*/  @P0 IADD3 R2, P1, R0, R232, RZ ;  /* 0x000000e800020210 */ /* 0x004fea0007f3e0ff */
[----:B------:R-:W-:Y:S05]  /*1dfa0*/  @P0 IMAD.X R3, R4, 0x1, R231, P1 ;  /* 0x0000000104030824 */ /* 0x000fea00008e06e7 */
[----:B------:R2:W-:Y:S01]  /*1dfb0*/  @P0 LDGSTS.E.BYPASS.LTC128B.128 [R210+0x5480], [R2.64], !P2 ;  /* 0x0548000002d20fae */ /* 0x0005e2000d101d48 */
[----:B------:R-:W-:Y:S01]  /*1dfc0*/  ISETP.GE.AND P0, PT, R5, 0x21, PT ;  /* 0x000000210500780c */ /* 0x000fe20003f06270 */
[----:B------:R-:W-:-:S06]  /*1dfd0*/  BRA.DIV ~URZ, `(.L_x_1076) ;  /* 0x0000a7b27f007947 */ /* 0x000fcc000b800000 */
[----:B------:R4:W1:Y:S04]  /*1dfe0*/  SHFL.IDX PT, R4, R6, 0x1, 0x1c1f ;  /* 0x003c1f0006047f89 */ /* 0x00086800000e0000 */
[----:B------:R4:W2:Y:S02]  /*1dff0*/  SHFL.IDX PT, R0, R8, 0x1, 0x1c1f ;  /* 0x003c1f0008007f89 */ /* 0x0008a400000e0000 */
.L_x_1214:
[----:B--2---:R-:W-:Y:S05]  /*1e000*/  @P0 IADD3 R2, P1, R0, R234, RZ ;  /* 0x000000ea00020210 */ /* 0x004fea0007f3e0ff */
[----:B-1----:R-:W-:Y:S05]  /*1e010*/  @P0 IMAD.X R3, R4, 0x1, R233, P1 ;  /* 0x0000000104030824 */ /* 0x002fea00008e06e9 */
[----:B------:R-:W-:Y:S01]  /*1e020*/  @!PT LDS RZ, [RZ] ;  /* 0x00000000fffff984 */ /* 0x000fe20000000800 */
[----:B------:R-:W-:Y:S01]  /*1e030*/  @!PT LDS RZ, [RZ] ;  /* 0x00000000fffff984 */ /* 0x000fe20000000800 */
[----:B------:R-:W-:Y:S01]  /*1e040*/  @!PT LDS RZ, [RZ] ;  /* 0x00000000fffff984 */ /* 0x000fe20000000800 */
[----:B------:R1:W-:Y:S02]  /*1e050*/  @P0 LDGSTS.E.BYPASS.LTC128B.128 [R210+0x4480], [R2.64], !P4 ;  /* 0x0448000002d20fae */ /* 0x0003e4000e101d48 */
[----:B-1----:R-:W-:Y:S05]  /*1e060*/  @P0 IADD3 R2, P1, R0, R236, RZ ;  /* 0x000000ec00020210 */ /* 0x002fea0007f3e0ff */
[----:B------:R-:W-:Y:S05]  /*1e070*/  @P0 IMAD.X R3, R4, 0x1, R235, P1 ;  /* 0x0000000104030824 */ /* 0x000fea00008e06eb */
[----:B------:R1:W-:Y:S02]  /*1e080*/  @P0 LDGSTS.E.BYPASS.LTC128B.128 [R210+0x5080], [R2.64], !P3 ;  /* 0x0508000002d20fae */ /* 0x0003e4000d901d48 */
[----:B-1----:R-:W-:Y:S05]  /*1e090*/  @P0 IADD3 R2, P1, R0, R232, RZ ;  /* 0x000000e800020210 */ /* 0x002fea0007f3e0ff */
[----:B------:R-:W-:Y:S05]  /*1e0a0*/  @P0 IMAD.X R3, R4, 0x1, R231, P1 ;  /* 0x0000000104030824 */ /* 0x000fea00008e06e7 */
[----:B------:R1:W-:Y:S03]  /*1e0b0*/  @P0 LDGSTS.E.BYPASS.LTC128B.128 [R210+0x5c80], [R2.64], !P2 ;  /* 0x05c8000002d20fae */ /* 0x0003e6000d101d48 */
.L_x_1073:
[----:B--234-:R-:W-:Y:S05]  /*1e0c0*/  BSYNC B0 ;  /* 0x0000000000007941 */ /* 0x01cfea0003800000 */
.L_x_1072:
        /* <DEDUP_REMOVED lines=15> */
.L_x_1215:
        /* <DEDUP_REMOVED lines=19> */
.L_x_1080:
[----:B------:R-:W-:Y:S04]  /*1e2f0*/  MOV R9, 0x1 ;  /* 0x0000000100097802 */ /* 0x000fe80000000f00 */
[----:B------:R-:W-:Y:S11]  /*1e300*/  ISETP.NE.AND P0, PT, R9, c[0x0][0x32c], PT ;  /* 0x0000cb0009007a0c */ /* 0x000ff60003f05270 */
[----:B------:R-:W-:Y:S02]  /*1e310*/  @!UPT UIADD3 URZ, URZ, URZ, URZ ;  /* 0x0000003f3f3ff290 */ /* 0x000fe4000fffe03f */
[----:B------:R-:W-:Y:S05]  /*1e320*/  @P0 IMAD.HI.U32 R9, R4, c[0x0][0x330], RZ ;  /* 0x0000cc0004090a27 */ /* 0x000fea00078e00ff */
[----:B------:R-:W-:Y:S02]  /*1e330*/  @P0 SHF.R.U32.HI R4, RZ, c[0x0][0x334], R9 ;  /* 0x0000cd00ff040a19 */ /* 0x000fe40000011609 */
.L_x_1081:
[----:B------:R-:W-:Y:S05]  /*1e340*/  BSYNC B0 ;  /* 0x0000000000007941 */ /* 0x000fea0003800000 */
.L_x_1079:
[----:B------:R-:W-:Y:S04]  /*1e350*/  IMAD.IADD R9, R0, 0x1, -R251 ;  /* 0x0000000100097824 */ /* 0x000fe800078e0afb */
[----:B------:R-:W-:Y:S05]  /*1e360*/  IMAD R4, R4, c[0x0][0x32c], R9 ;  /* 0x0000cb0004047a24 */ /* 0x000fea00078e0209 */
[----:B------:R-:W-:Y:S02]  /*1e370*/  IMNMX R2, R2, R4, !PT ;  /* 0x0000000402027217 */ /* 0x000fe40007800200 */
[----:B------:R-:W-:Y:S04]  /*1e380*/  IADD3 R4, R4, c[0x0][0x32c], RZ ;  /* 0x0000cb0004047a10 */ /* 0x000fe80007ffe0ff */
[----:B------:R-:W-:Y:S02]  /*1e390*/  IMNMX R3, R3, R4, PT ;  /* 0x0000000403037217 */ /* 0x000fe40003800200 */
.L_x_1078:
        /* <DEDUP_REMOVED lines=63> */
.L_x_1216:
        /* <DEDUP_REMOVED lines=19> */
.L_x_1085:
[----:B------:R-:W-:Y:S04]  /*1e8c0*/  MOV R9, 0x1 ;  /* 0x0000000100097802 */ /* 0x000fe80000000f00 */
[----:B------:R-:W-:Y:S11]  /*1e8d0*/  ISETP.NE.AND P0, PT, R9, c[0x0][0x32c], PT ;  /* 0x0000cb0009007a0c */ /* 0x000ff60003f05270 */
[----:B------:R-:W-:Y:S02]  /*1e8e0*/  @!UPT UIADD3 URZ, URZ, URZ, URZ ;  /* 0x0000003f3f3ff290 */ /* 0x000fe4000fffe03f */
[----:B------:R-:W-:Y:S05]  /*1e8f0*/  @P0 IMAD.HI.U32 R9, R4, c[0x0][0x330], RZ ;  /* 0x0000cc0004090a27 */ /* 0x000fea00078e00ff */
[----:B------:R-:W-:Y:S02]  /*1e900*/  @P0 SHF.R.U32.HI R4, RZ, c[0x0][0x334], R9 ;  /* 0x0000cd00ff040a19 */ /* 0x000fe40000011609 */
.L_x_1086:
[----:B------:R-:W-:Y:S05]  /*1e910*/  BSYNC B0 ;  /* 0x0000000000007941 */ /* 0x000fea0003800000 */
.L_x_1084:
[----:B------:R-:W-:Y:S04]  /*1e920*/  IMAD.IADD R9, R0, 0x1, -R251 ;  /* 0x0000000100097824 */ /* 0x000fe800078e0afb */
[----:B------:R-:W-:Y:S05]  /*1e930*/  IMAD R4, R4, c[0x0][0x32c], R9 ;  /* 0x0000cb0004047a24 */ /* 0x000fea00078e0209 */
[----:B------:R-:W-:Y:S02]  /*1e940*/  IMNMX R2, R2, R4, !PT ;  /* 0x0000000402027217 */ /* 0x000fe40007800200 */
[----:B------:R-:W-:Y:S04]  /*1e950*/  IADD3 R4, R4, c[0x0][0x32c], RZ ;  /* 0x0000cb0004047a10 */ /* 0x000fe80007ffe0ff */
[----:B------:R-:W-:Y:S02]  /*1e960*/  IMNMX R3, R3, R4, PT ;  /* 0x0000000403037217 */ /* 0x000fe40003800200 */
.L_x_1083:
        /* <DEDUP_REMOVED lines=44> */
.L_x_1217:
        /* <DEDUP_REMOVED lines=19> */
.L_x_1090:
[----:B------:R-:W-:Y:S04]  /*1ed60*/  MOV R9, 0x1 ;  /* 0x0000000100097802 */ /* 0x000fe80000000f00 */
[----:B------:R-:W-:Y:S11]  /*1ed70*/  ISETP.NE.AND P0, PT, R9, c[0x0][0x32c], PT ;  /* 0x0000cb0009007a0c */ /* 0x000ff60003f05270 */
[----:B------:R-:W-:Y:S02]  /*1ed80*/  @!UPT UIADD3 URZ, URZ, URZ, URZ ;  /* 0x0000003f3f3ff290 */ /* 0x000fe4000fffe03f */
[----:B------:R-:W-:Y:S05]  /*1ed90*/  @P0 IMAD.HI.U32 R9, R4, c[0x0][0x330], RZ ;  /* 0x0000cc0004090a27 */ /* 0x000fea00078e00ff */
[----:B------:R-:W-:Y:S02]  /*1eda0*/  @P0 SHF.R.U32.HI R4, RZ, c[0x0][0x334], R9 ;  /* 0x0000cd00ff040a19 */ /* 0x000fe40000011609 */
.L_x_1091:
[----:B------:R-:W-:Y:S05]  /*1edb0*/  BSYNC B0 ;  /* 0x0000000000007941 */ /* 0x000fea0003800000 */
.L_x_1089:
[----:B------:R-:W-:Y:S04]  /*1edc0*/  IMAD.IADD R9, R0, 0x1, -R251 ;  /* 0x0000000100097824 */ /* 0x000fe800078e0afb */
[----:B------:R-:W-:Y:S05]  /*1edd0*/  IMAD R4, R4, c[0x0][0x32c], R9 ;  /* 0x0000cb0004047a24 */ /* 0x000fea00078e0209 */
[----:B------:R-:W-:Y:S02]  /*1ede0*/  IMNMX R2, R2, R4, !PT ;  /* 0x0000000402027217 */ /* 0x000fe40007800200 */
[----:B------:R-:W-:Y:S04]  /*1edf0*/  IADD3 R4, R4, c[0x0][0x32c], RZ ;  /* 0x0000cb0004047a10 */ /* 0x000fe80007ffe0ff */
[----:B------:R-:W-:Y:S02]  /*1ee00*/  IMNMX R3, R3, R4, PT ;  /* 0x0000000403037217 */ /* 0x000fe40003800200 */
.L_x_1088:
        /* <DEDUP_REMOVED lines=44> */
.L_x_1218:
        /* <DEDUP_REMOVED lines=19> */
.L_x_1095:
[----:B--234-:R-:W-:Y:S04]  /*1f200*/  MOV R5, 0x1 ;  /* 0x0000000100057802 */ /* 0x01cfe80000000f00 */
[----:B------:R-:W-:Y:S11]  /*1f210*/  ISETP.NE.AND P0, PT, R5, c[0x0][0x32c], PT ;  /* 0x0000cb0005007a0c */ /* 0x000ff60003f05270 */
[----:B------:R-:W-:Y:S02]  /*1f220*/  @!UPT UIADD3 URZ, URZ, URZ, URZ ;  /* 0x0000003f3f3ff290 */ /* 0x000fe4000fffe03f */
[----:B------:R-:W-:Y:S05]  /*1f230*/  @P0 IMAD.HI.U32 R5, R4, c[0x0][0x330], RZ ;  /* 0x0000cc0004050a27 */ /* 0x000fea00078e00ff */
[----:B------:R-:W-:Y:S02]  /*1f240*/  @P0 SHF.R.U32.HI R4, RZ, c[0x0][0x334], R5 ;  /* 0x0000cd00ff040a19 */ /* 0x000fe40000011605 */
.L_x_1096:
[----:B------:R-:W-:Y:S05]  /*1f250*/  BSYNC B0 ;  /* 0x0000000000007941 */ /* 0x000fea0003800000 */
.L_x_1094:
[----:B------:R-:W-:Y:S04]  /*1f260*/  IMAD.IADD R0, R0, 0x1, -R251 ;  /* 0x0000000100007824 */ /* 0x000fe800078e0afb */
[----:B------:R-:W-:Y:S05]  /*1f270*/  IMAD R0, R4, c[0x0][0x32c], R0 ;  /* 0x0000cb0004007a24 */ /* 0x000fea00078e0200 */
[----:B------:R-:W-:Y:S02]  /*1f280*/  IMNMX R2, R2, R0, !PT ;  /* 0x0000000002027217 */ /* 0x000fe40007800200 */
[----:B------:R-:W-:Y:S04]  /*1f290*/  IADD3 R0, R0, c[0x0][0x32c], RZ ;  /* 0x0000cb0000007a10 */ /* 0x000fe80007ffe0ff */
[----:B------:R-:W-:Y:S02]  /*1f2a0*/  IMNMX R3, R3, R0, PT ;  /* 0x0000000003037217 */ /* 0x000fe40003800200 */
.L_x_1093:
        /* <DEDUP_REMOVED lines=92> */
.L_x_1219:
        /* <DEDUP_REMOVED lines=15> */
.L_x_1220:
        /* <DEDUP_REMOVED lines=368> */
[----:B--2---:R-:W-:Y:S05]  /*21060*/  ISETP.GT.AND P0, PT, R221, R227, PT ;  /* 0x000000e3dd00720c */ /* 0x004fea0003f04270 */
        /* <DEDUP_REMOVED lines=10> */
[----:B------:R-:W-:Y:S01]  /*21110*/  FADD.FTZ R2, R181, R0 ;  /* 0x00000000b5027221 */ /* 0x000fe20000010000 */
[----:B------:R-:W-:Y:S01]  /*21120*/  IADD3 R0, R221, -0x1, RZ ;  /* 0xffffffffdd007810 */ /* 0x000fe20007ffe0ff */
[C---:B------:R-:W-:Y:S04]  /*21130*/  HMMA.16816.F32.BF16 R76, R176.reuse, R12, R76 ;  /* 0x0000000cb04c723c */ /* 0x040fe8000004184c */
[----:B------:R-:W-:Y:S01]  /*21140*/  FADD.FTZ R237, R191, R4 ;  /* 0x00000004bfed7221 */ /* 0x000fe20000010000 */
[----:B------:R-:W-:Y:S01]  /*21150*/  MOV R221, R0 ;  /* 0x0000000000dd7202 */ /* 0x000fe20000000f00 */
[----:B------:R-:W-:Y:S02]  /*21160*/  FADD.FTZ R238, R184, R3 ;  /* 0x00000003b8ee7221 */ /* 0x000fe40000010000 */
[-C--:B------:R-:W-:Y:S04]  /*21170*/  HMMA.16816.F32.BF16 R80, R176, R14.reuse, R80 ;  /* 0x0000000eb050723c */ /* 0x080fe80000041850 */
[----:B------:R-:W-:Y:S04]  /*21180*/  FADD.FTZ R239, R180, R2 ;  /* 0x00000002b4ef7221 */ /* 0x000fe80000010000 */
[C---:B------:R-:W-:Y:S08]  /*21190*/  HMMA.16816.F32.BF16 R84, R172.reuse, R14, R84 ;  /* 0x0000000eac54723c */ /* 0x040ff00000041854 */
[-C--:B----4-:R-:W-:Y:S08]  /*211a0*/  HMMA.16816.F32.BF16 R88, R172, R16.reuse, R88 ;  /* 0x00000010ac58723c */ /* 0x090ff00000041858 */
[C---:B------:R-:W-:Y:S08]  /*211b0*/  HMMA.16816.F32.BF16 R92, R176.reuse, R16, R92 ;  /* 0x00000010b05c723c */ /* 0x040ff0000004185c */
[-C--:B------:R-:W-:Y:S08]  /*211c0*/  HMMA.16816.F32.BF16 R96, R176, R18.reuse, R96 ;  /* 0x00000012b060723c */ /* 0x080ff00000041860 */
[----:B------:R-:W-:Y:S01]  /*211d0*/  HMMA.16816.F32.BF16 R100, R172, R18, R100 ;  /* 0x00000012ac64723c */ /* 0x000fe20000041864 */
[----:B------:R-:W-:Y:S07]  /*211e0*/  @!UPT UIADD3 URZ, URZ, URZ, URZ ;  /* 0x0000003f3f3ff290 */ /* 0x000fee000fffe03f */
[----:B------:R-:W-:-:S11]  /*211f0*/  @P0 BRA `(.L_x_1099) ;  /* 0xffffb9a000000947 */ /* 0x000fd6000383ffff */
.L_x_1067:
[----:B------:R-:W-:Y:S05]  /*21200*/  BRA.DIV ~URZ, `(.L_x_1100) ;  /* 0x00007a427f007947 */ /* 0x000fea000b800000 */
[----:B------:R1:W2:Y:S02]  /*21210*/  SHFL.BFLY PT, R0, R248, 0x2, 0x1f ;  /* 0x0c401f00f8007f89 */ /* 0x0002a400000e0000 */
.L_x_1221:
        /* <DEDUP_REMOVED lines=15> */
.L_x_1222:
[----:B------:R-:W-:Y:S01]  /*21310*/  FSETP.NE.FTZ.AND P3, PT, R10, RZ, PT ;  /* 0x000000ff0a00720b */ /* 0x000fe20003f75000 */
[----:B------:R-:W-:Y:S01]  /*21320*/  CS2R R2, SRZ ;  /* 0x0000000000027805 */ /* 0x000fe2000001ff00 */
[----:B------:R-:W-:Y:S01]  /*21330*/  MOV R0, RZ ;  /* 0x000000ff00007202 */ /* 0x000fe20000000f00 */
[----:B-1----:R-:W-:Y:S01]  /*21340*/  FADD.FTZ R4, R12, R11 ;  /* 0x0000000b0c047221 */ /* 0x002fe20000010000 */
        /* <DEDUP_REMOVED lines=38> */
[----:B-1--4-:R-:W-:-:S02]  /*215b0*/  @P2 FMUL.FTZ R11, R9, 0.69314718246459960938 ;  /* 0x3f317218090b2820 */ /* 0x012fc40000410000 */
        /* <DEDUP_REMOVED lines=17> */
[----:B------:R-:W-:Y:S02]  /*216d0*/  FMUL.FTZ R45, R2, R61 ;  /* 0x0000003d022d7220 */ /* 0x000fe40000410000 */
        /* <DEDUP_REMOVED lines=11> */
[----:B------:R-:W-:Y:S01]  /*21790*/  FMUL.FTZ R75, R3, R103 ;  /* 0x00000067034b7220 */ /* 0x000fe20000410000 */
[----:B------:R-:W-:Y:S01]  /*217a0*/  @P3 MOV R3, 0x3f317218 ;  /* 0x3f31721800033802 */ /* 0x000fe20000000f00 */
        /* <DEDUP_REMOVED lines=60> */
.L_x_922:
[----:B------:R2:W5:Y:S04]  /*21b70*/  LDL R6, [R1+0x80] ;  /* 0x0000800001067983 */ /* 0x0005680000100800 */
[----:B------:R-:W4:Y:S01]  /*21b80*/  S2R R2, SR_TID.X ;  /* 0x0000000000027919 */ /* 0x000f220000002100 */
[----:B------:R-:W-:Y:S01]  /*21b90*/  BSSY B0, `(.L_x_1102) ;  /* 0x0000011000007945 */ /* 0x000fe20003800000 */
[----:B----4-:R-:W-:-:S13]  /*21ba0*/  LOP3.LUT P0, RZ, R2, 0x7f, RZ, 0xc0, !PT ;  /* 0x0000007f02ff7812 */ /* 0x010fda000780c0ff */
[----:B------:R-:W-:Y:S05]  /*21bb0*/  @P0 BRA `(.L_x_1103) ;  /* 0x000000e000000947 */ /* 0x000fea0003800000 */
[----:B--2---:R-:W2:Y:S01]  /*21bc0*/  S2R R4, SR_LANEID ;  /* 0x0000000000047919 */ /* 0x004ea20000000000 */
[----:B------:R-:W-:Y:S01]  /*21bd0*/  VOTEU.ANY UR4, UPT, PT ;  /* 0x0000000000047886 */ /* 0x000fe200038e0100 */
[----:B---3--:R-:W-:Y:S01]  /*21be0*/  IMAD.MOV.U32 R5, RZ, RZ, c[0x0][0x564] ;  /* 0x00015900ff057624 */ /* 0x008fe200078e00ff */
[----:B-1----:R-:W2:Y:S08]  /*21bf0*/  FLO.U32 R3, UR4 ;  /* 0x0000000400037d00 */ /* 0x002eb000080e0000 */
        /* <DEDUP_REMOVED lines=9> */
[----:B------:R1:W-:Y:S02]  /*21c90*/  STL [R1+0x80], R6 ;  /* 0x0000800601007387 */ /* 0x0003e40000100800 */
.L_x_1103:
[----:B--2---:R-:W-:Y:S05]  /*21ca0*/  BSYNC B0 ;  /* 0x0000000000007941 */ /* 0x004fea0003800000 */
.L_x_1102:
[----:B------:R-:W-:Y:S01]  /*21cb0*/  PRMT R0, R0, 0x9910, RZ ;  /* 0x0000991000007816 */ /* 0x000fe200000000ff */
[----:B------:R-:W-:Y:S01]  /*21cc0*/  BSSY B1, `(.L_x_1104) ;  /* 0x00003cc000017945 */ /* 0x000fe20003800000 */
[----:B-----5:R-:W-:Y:S02]  /*21cd0*/  IMAD.MOV.U32 R76, RZ, RZ, R6 ;  /* 0x000000ffff4c7224 */ /* 0x020fe400078e0006 */
[----:B------:R-:W-:-:S13]  /*21ce0*/  ISETP.NE.AND P0, PT, R0, RZ, PT ;  /* 0x000000ff0000720c */ /* 0x000fda0003f05270 */
[----:B------:R-:W-:Y:S05]  /*21cf0*/  @!P0 BRA `(.L_x_1105) ;  /* 0x00002ef000008947 */ /* 0x000fea0003800000 */
[----:B------:R-:W2:Y:S04]  /*21d00*/  LDL R10, [R1+0x98] ;  /* 0x00009800010a7983 */ /* 0x000ea80000100800 */
[----:B------:R-:W4:Y:S04]  /*21d10*/  LDL R9, [R1+0x9c] ;  /* 0x00009c0001097983 */ /* 0x000f280000100800 */
[----:B---3--:R-:W3:Y:S04]  /*21d20*/  LDL R8, [R1+0xa4] ;  /* 0x0000a40001087983 */ /* 0x008ee80000100800 */
[----:B------:R-:W3:Y:S04]  /*21d30*/  LDL R11, [R1+0xa0] ;  /* 0x0000a000010b7983 */ /* 0x000ee80000100800 */
[----:B-1----:R-:W3:Y:S01]  /*21d40*/  LDL R6, [R1+0x8c] ;  /* 0x00008c0001067983 */ /* 0x002ee20000100800 */
        /* <DEDUP_REMOVED lines=20> */
[----:B------:R4:W-:Y:S01]  /*21e90*/  STS [R10+0x1280], R2 ;  /* 0x001280020a007388 */ /* 0x0009e20000000800 */
[----:B-1----:R-:W-:Y:S02]  /*21ea0*/  F2FP.BF16.PACK_AB R0, R37, R36 ;  /* 0x000000242500723e */ /* 0x002fe400000010ff */
[----:B--2---:R-:W-:-:S03]  /*21eb0*/  F2FP.BF16.PACK_AB R3, R149, R148 ;  /* 0x000000949503723e */ /* 0x004fc600000010ff */
[----:B------:R1:W-:Y:S01]  /*21ec0*/  STS [R9+0x1000], R0 ;  /* 0x0010000009007388 */ /* 0x0003e20000000800 */
[----:B----4-:R-:W-:-:S03]  /*21ed0*/  F2FP.BF16.PACK_AB R2, R151, R150 ;  /* 0x000000969702723e */ /* 0x010fc600000010ff */
[----:B------:R2:W-:Y:S04]  /*21ee0*/  STS [R9+0x1200], R4 ;  /* 0x0012000409007388 */ /* 0x0005e80000000800 */
[----:B---3--:R3:W-:Y:S04]  /*21ef0*/  STS [R8+0x80], R3 ;  /* 0x0000800308007388 */ /* 0x0087e80000000800 */
[----:B------:R4:W-:Y:S01]  /*21f00*/  STS [R8+0x280], R2 ;  /* 0x0002800208007388 */ /* 0x0009e20000000800 */
[----:B-1----:R-:W-:Y:S02]  /*21f10*/  F2FP.BF16.PACK_AB R0, R153, R152 ;  /* 0x000000989900723e */ /* 0x002fe400000010ff */
[----:B--2---:R-:W-:-:S03]  /*21f20*/  F2FP.BF16.PACK_AB R4, R39, R38 ;  /* 0x000000262704723e */ /* 0x004fc600000010ff */
[----:B------:R1:W-:Y:S01]  /*21f30*/  STS [R11], R0 ;  /* 0x000000000b007388 */ /* 0x0003e20000000800 */
        /* <DEDUP_REMOVED lines=69> */
[----:B-1----:R-:W-:-:S02]  /*22390*/  F2FP.BF16.PACK_AB R2, R27, R26 ;  /* 0x0000001a1b02723e */ /* 0x002fc400000010ff */
[----:B--2---:R-:W-:-:S03]  /*223a0*/  F2FP.BF16.PACK_AB R0, R33, R32 ;  /* 0x000000202100723e */ /* 0x004fc600000010ff */
[----:B------:R-:W-:Y:S01]  /*223b0*/  STS [R11+0x5000], R2 ;  /* 0x005000020b007388 */ /* 0x000fe20000000800 */
[----:B---3--:R-:W-:-:S03]  /*223c0*/  IMAD.MOV.U32 R4, RZ, RZ, 0x4 ;  /* 0x00000004ff047424 */ /* 0x008fc600078e00ff */
[----:B------:R1:W-:Y:S01]  /*223d0*/  STS [R11+0x5200], R0 ;  /* 0x005200000b007388 */ /* 0x0003e20000000800 */
[----:B------:R-:W-:Y:S02]  /*223e0*/  IMAD.MOV.U32 R3, RZ, RZ, RZ ;  /* 0x000000ffff037224 */ /* 0x000fe400078e00ff */
[CC--:B------:R-:W-:Y:S01]  /*223f0*/  @P1 IMAD.WIDE R8, R6.reuse, R4.reuse, c[0x0][0x508] ;  /* 0x0001420006081625 */ /* 0x0c0fe200078e0204 */
[----:B------:R-:W-:Y:S03]  /*22400*/  BAR.SYNC.DEFER_BLOCKING 0x1, 0x80 ;  /* 0x0042000000007b1d */ /* 0x000fe60000010000 */
[----:B------:R-:W-:-:S03]  /*22410*/  IMAD.WIDE R4, R6, R4, c[0x0][0x500] ;  /* 0x0001400006047625 */ /* 0x000fc600078e0204 */
[----:B------:R2:W5:Y:S04]  /*22420*/  @P1 LDG.E R12, [R8.64] ;  /* 0x00000008080c1981 */ /* 0x000568000c1e1900 */
[----:B------:R2:W5:Y:S01]  /*22430*/  @P2 LDG.E R3, [R4.64] ;  /* 0x0000000804032981 */ /* 0x000562000c1e1900 */
[----:B----4-:R-:W-:-:S04]  /*22440*/  ISETP.NE.AND P0, PT, R10, RZ, PT ;  /* 0x000000ff0a00720c */ /* 0x010fc80003f05270 */
[----:B-1----:R-:W-:Y:S01]  /*22450*/  SEL R0, R10, c[0x0][0x3d4], P0 ;  /* 0x0000f5000a007a07 */ /* 0x002fe20000000000 */
[----:B------:R-:W-:Y:S05]  /*22460*/  @P1 BRA `(.L_x_1106) ;  /* 0x0000004000001947 */ /* 0x000fea0003800000 */
[----:B--2---:R-:W-:Y:S05]  /*22470*/  @!P2 BRA `(.L_x_1106) ;  /* 0x000000300000a947 */ /* 0x004fea0003800000 */
[----:B-----5:R1:W2:Y:S04]  /*22480*/  LDG.E R12, [R4.64] ;  /* 0x00000008040c7981 */ /* 0x0202a8000c1e1900 */
[----:B-1----:R-:W2:Y:S02]  /*22490*/  LDG.E R4, [R4.64+0x4] ;  /* 0x0000040804047981 */ /* 0x002ea4000c1e1900 */
[----:B--2---:R-:W-:Y:S02]  /*224a0*/  IADD3 R12, -R12, R4, RZ ;  /* 0x000000040c0c7210 */ /* 0x004fe40007ffe1ff */
.L_x_1106:
[----:B--2---:R-:W2:Y:S04]  /*224b0*/  LDL R4, [R1+0x7c] ;  /* 0x00007c0001047983 */ /* 0x004ea80000100800 */
[----:B------:R-:W3:Y:S04]  /*224c0*/  LDL.LU R5, [R1+0x88] ;  /* 0x0000880001057983 */ /* 0x000ee80000300800 */
[----:B------:R-:W2:Y:S04]  /*224d0*/  LDL R77, [R1+0x58] ;  /* 0x00005800014d7983 */ /* 0x000ea80000100800 */
[----:B------:R-:W4:Y:S04]  /*224e0*/  LDL R15, [R1+0xa8] ;  /* 0x0000a800010f7983 */ /* 0x000f280000100800 */
[----:B------:R-:W4:Y:S01]  /*224f0*/  LDL R78, [R1+0xe8] ;  /* 0x0000e800014e7983 */ /* 0x000f220000100800 */
[----:B------:R-:W-:Y:S01]  /*22500*/  IMAD.MOV.U32 R13, RZ, RZ, 0x368 ;  /* 0x00000368ff0d7424 */ /* 0x000fe200078e00ff */
[----:B------:R-:W-:-:S04]  /*22510*/  ISETP.GT.AND P2, PT, R0, 0x1, PT ;  /* 0x000000010000780c */ /* 0x000fc80003f44270 */
[----:B------:R-:W-:-:S04]  /*22520*/  SEL R13, R13, 0x328, P2 ;  /* 0x000003280d0d7807 */ /* 0x000fc80001000000 */
[----:B------:R-:W1:Y:S08]  /*22530*/  LDC.64 R8, c[0x0][R13+0x170] ;  /* 0x00005c000d087b82 */ /* 0x000e700000000a00 */
[----:B------:R-:W2:Y:S08]  /*22540*/  LDC.64 R16, c[0x0][R13+0x168] ;  /* 0x00005a000d107b82 */ /* 0x000eb00000000a00 */
[----:B------:R1:W2:Y:S08]  /*22550*/  LDC.64 R20, c[0x0][R13+0x178] ;  /* 0x00005e000d147b82 */ /* 0x0002b00000000a00 */
[----:B------:R1:W2:Y:S01]  /*22560*/  LDC.64 R18, c[0x0][R13+0x160] ;  /* 0x000058000d127b82 */ /* 0x0002a20000000a00 */
[----:B------:R-:W-:Y:S01]  /*22570*/  ISETP.NE.U32.AND P0, PT, RZ, c[0x0][0x500], PT ;  /* 0x00014000ff007a0c */ /* 0x000fe20003f05070 */
[----:B------:R-:W-:-:S03]  /*22580*/  IMAD.MOV.U32 R0, RZ, RZ, c[0x0][0x4e8] ;  /* 0x00013a00ff007624 */ /* 0x000fc600078e00ff */
[----:B------:R-:W-:Y:S02]  /*22590*/  ISETP.NE.AND.EX P0, PT, RZ, c[0x0][0x504], PT, P0 ;  /* 0x00014100ff007a0c */ /* 0x000fe40003f05300 */
[----:B------:R-:W-:Y:S02]  /*225a0*/  ISETP.NE.AND P5, PT, R0, 0x1, PT ;  /* 0x000000010000780c */ /* 0x000fe40003fa5270 */
[----:B------:R-:W-:Y:S02]  /*225b0*/  SHF.R.S32.HI R0, RZ, 0x1f, R6 ;  /* 0x0000001fff007819 */ /* 0x000fe40000011406 */
[----:B------:R-:W-:Y:S02]  /*225c0*/  SEL R2, R6, RZ, !P0 ;  /* 0x000000ff06027207 */ /* 0x000fe40004000000 */
[----:B------:R-:W-:Y:S01]  /*225d0*/  SEL R6, R0, RZ, !P0 ;  /* 0x000000ff00067207 */ /* 0x000fe20004000000 */
[----:B------:R-:W2:Y:S02]  /*225e0*/  S2R R79, SR_TID.X ;  /* 0x00000000004f7919 */ /* 0x000ea40000002100 */
[----:B-1----:R-:W-:-:S04]  /*225f0*/  IMAD R0, R9, R2, RZ ;  /* 0x0000000209007224 */ /* 0x002fc800078e02ff */
[C---:B------:R-:W-:Y:S02]  /*22600*/  IMAD R14, R8.reuse, R6, R0 ;  /* 0x00000006080e7224 */ /* 0x040fe400078e0200 */
[----:B------:R-:W-:-:S04]  /*22610*/  IMAD.WIDE.U32 R8, R8, R2, RZ ;  /* 0x0000000208087225 */ /* 0x000fc800078e00ff */
[----:B------:R-:W-:Y:S01]  /*22620*/  IMAD.IADD R14, R9, 0x1, R14 ;  /* 0x00000001090e7824 */ /* 0x000fe200078e020e */
[----:B------:R-:W-:-:S04]  /*22630*/  LOP3.LUT R209, R209, 0xfffffffd, RZ, 0xc0, !PT ;  /* 0xfffffffdd1d17812 */ /* 0x000fc800078ec0ff */
[----:B------:R-:W-:Y:S02]  /*22640*/  LOP3.LUT R209, R209, 0xfffffffe, RZ, 0xc0, !PT ;  /* 0xfffffffed1d17812 */ /* 0x000fe400078ec0ff */
[----:B---3--:R-:W-:Y:S01]  /*22650*/  LOP3.LUT R5, R5, 0xffff, RZ, 0xc0, !PT ;  /* 0x0000ffff05057812 */ /* 0x008fe200078ec0ff */
[----:B--2---:R-:W-:-:S04]  /*22660*/  IMAD.IADD R4, R4, 0x1, R77 ;  /* 0x0000000104047824 */ /* 0x004fc800078e024d */
[----:B------:R-:W-:-:S04]  /*22670*/  IMAD.WIDE.U32 R10, R16, R5, RZ ;  /* 0x00000005100a7225 */ /* 0x000fc800078e00ff */
[----:B------:R-:W-:-:S04]  /*22680*/  @P5 IMAD.HI.U32 R6, R4, c[0x0][0x4ec], RZ ;  /* 0x00013b0004065a27 */ /* 0x000fc800078e00ff */
[----:B------:R-:W-:Y:S01]  /*22690*/  IMAD.MOV.U32 R0, RZ, RZ, R4 ;  /* 0x000000ffff007224 */ /* 0x000fe200078e0004 */
[----:B------:R-:W-:Y:S01]  /*226a0*/  @P5 SHF.R.U32.HI R0, RZ, c[0x0][0x4f0], R6 ;  /* 0x00013c00ff005a19 */ /* 0x000fe20000011606 */
[----:B------:R-:W-:Y:S01]  /*226b0*/  IMAD R13, R17, R5, RZ ;  /* 0x00000005110d7224 */ /* 0x000fe200078e02ff */
[----:B----4-:R-:W-:Y:S02]  /*226c0*/  SEL R6, R15, RZ, P2 ;  /* 0x000000ff0f067207 */ /* 0x010fe40001000000 */
[----:B-----5:R-:W-:Y:S01]  /*226d0*/  IADD3 R15, P1, P0, R8, R10, R3 ;  /* 0x0000000a080f7210 */ /* 0x020fe2000783e003 */
        /* <DEDUP_REMOVED lines=36> */
[----:B---3--:R-:W-:-:S05]  /*22920*/  IMAD.IADD R6, R78, 0x1, R77 ;  /* 0x000000014e067824 */ /* 0x008fca00078e024d */
        /* <DEDUP_REMOVED lines=18> */
[----:B------:R-:W2:Y:S04]  /*22a50*/  LDL R78, [R1+0x28] ;  /* 0x00002800014e7983 */ /* 0x000ea80000100800 */
[----:B------:R-:W3:Y:S01]  /*22a60*/  LDL R20, [R1+0x3c] ;  /* 0x00003c0001147983 */ /* 0x000ee20000100800 */
[----:B------:R-:W-:Y:S01]  /*22a70*/  IMAD R16, R16, c[0x0][0x3a0], RZ ;  /* 0x0000e80010107a24 */ /* 0x000fe200078e02ff */
[----:B------:R-:W-:Y:S01]  /*22a80*/  SHF.R.S32.HI R4, RZ, 0x1f, R2 ;  /* 0x0000001fff047819 */ /* 0x000fe20000011402 */
[C---:B-1----:R-:W-:Y:S01]  /*22a90*/  IMAD.WIDE.U32 R8, R3.reuse, c[0x0][0x3a0], RZ ;  /* 0x0000e80003087a25 */ /* 0x042fe200078e00ff */
[----:B------:R-:W1:Y:S03]  /*22aa0*/  S2R R12, SR_TID.X ;  /* 0x00000000000c7919 */ /* 0x000e660000002100 */
[----:B------:R-:W-:-:S02]  /*22ab0*/  IMAD R3, R3, c[0x0][0x3a4], R16 ;  /* 0x0000e90003037a24 */ /* 0x000fc400078e0210 */
[----:B------:R-:W-:-:S03]  /*22ac0*/  IMAD R10, R4, c[0x0][0x3f0], RZ ;  /* 0x0000fc00040a7a24 */ /* 0x000fc600078e02ff */
[----:B------:R-:W-:Y:S01]  /*22ad0*/  IADD3 R9, R9, R3, RZ ;  /* 0x0000000309097210 */ /* 0x000fe20007ffe0ff */
[----:B------:R-:W-:-:S04]  /*22ae0*/  IMAD R10, R2, c[0x0][0x3f4], R10 ;  /* 0x0000fd00020a7a24 */ /* 0x000fc800078e020a */
[----:B------:R-:W-:-:S04]  /*22af0*/  IMAD.WIDE.U32 R8, R5, c[0x0][0x3e8], R8 ;  /* 0x0000fa0005087a25 */ /* 0x000fc800078e0008 */
[----:B------:R-:W-:Y:S01]  /*22b00*/  IMAD R5, R5, c[0x0][0x3ec], R9 ;  /* 0x0000fb0005057a24 */ /* 0x000fe200078e0209 */
[----:B------:R-:W-:-:S05]  /*22b10*/  MOV R4, R8 ;  /* 0x0000000800047202 */ /* 0x000fca0000000f00 */
[----:B------:R-:W-:Y:S01]  /*22b20*/  IMAD.WIDE.U32 R4, R2, c[0x0][0x3f0], R4 ;  /* 0x0000fc0002047a25 */ /* 0x000fe200078e0004 */
[----:B-1----:R-:W-:-:S04]  /*22b30*/  SHF.R.S32.HI R13, RZ, 0x1f, R12 ;  /* 0x0000001fff0d7819 */ /* 0x002fc8000001140c */
[----:B------:R-:W-:Y:S02]  /*22b40*/  IADD3 R5, R5, R10, RZ ;  /* 0x0000000a05057210 */ /* 0x000fe40007ffe0ff */
[----:B------:R-:W-:-:S04]  /*22b50*/  LEA.HI R13, R13, R12, RZ, 0x2 ;  /* 0x0000000c0d0d7211 */ /* 0x000fc800078f10ff */
[----:B------:R-:W-:Y:S02]  /*22b60*/  SHF.R.S32.HI R13, RZ, 0x2, R13 ;  /* 0x00000002ff0d7819 */ /* 0x000fe4000001140d */
[----:B--2---:R-:W-:Y:S02]  /*22b70*/  IADD3 R6, R78, R77, RZ ;  /* 0x0000004d4e067210 */ /* 0x004fe40007ffe0ff */
[----:B---3--:R-:W-:-:S03]  /*22b80*/  SHF.L.U32 R9, R20, 0x1, RZ ;  /* 0x0000000114097819 */ /* 0x008fc600000006ff */
[----:B------:R-:W-:Y:S01]  /*22b90*/  @P5 IMAD.HI.U32 R11, R6, c[0x0][0x4ec], RZ ;  /* 0x00013b00060b5a27 */ /* 0x000fe200078e00ff */
[----:B------:R-:W-:Y:S01]  /*22ba0*/  MOV R3, R6 ;  /* 0x0000000600037202 */ /* 0x000fe20000000f00 */
[----:B------:R1:W2:Y:S03]  /*22bb0*/  LDS.128 R24, [R9+0x80] ;  /* 0x0000800009187984 */ /* 0x0002a60000000c00 */
[----:B------:R-:W-:Y:S01]  /*22bc0*/  @P5 SHF.R.U32.HI R3, RZ, c[0x0][0x4f0], R11 ;  /* 0x00013c00ff035a19 */ /* 0x000fe2000001160b */
[----:B------:R1:W3:Y:S03]  /*22bd0*/  LDS.128 R36, [R9+0x880] ;  /* 0x0008800009247984 */ /* 0x0002e60000000c00 */
[----:B------:R-:W-:Y:S02]  /*22be0*/  SHF.R.S32.HI R8, RZ, 0x1f, R3 ;  /* 0x0000001fff087819 */ /* 0x000fe40000011403 */
[----:B------:R-:W-:Y:S01]  /*22bf0*/  IADD3 R2, -R3, RZ, RZ ;  /* 0x000000ff03027210 */ /* 0x000fe20007ffe1ff */
[----:B------:R1:W4:Y:S02]  /*22c00*/  LDS.128 R48, [R9+0x1080] ;  /* 0x0010800009307984 */ /* 0x0003240000000c00 */
[----:B------:R-:W-:-:S02]  /*22c10*/  IMAD R8, R8, c[0x0][0x3e0], RZ ;  /* 0x0000f80008087a24 */ /* 0x000fc400078e02ff */
[----:B------:R1:W1:Y:S01]  /*22c20*/  LDS.128 R60, [R9+0x1880] ;  /* 0x00188000093c7984 */ /* 0x0002620000000c00 */
[----:B------:R-:W-:Y:S02]  /*22c30*/  IMAD R6, R2, c[0x0][0x4e8], R6 ;  /* 0x00013a0002067a24 */ /* 0x000fe400078e0206 */
[C---:B------:R-:W-:Y:S01]  /*22c40*/  IMAD R8, R3.reuse, c[0x0][0x3e4], R8 ;  /* 0x0000f90003087a24 */ /* 0x040fe200078e0208 */
[----:B------:R1:W1:Y:S01]  /*22c50*/  LDS.128 R20, [R9+0x2080] ;  /* 0x0020800009147984 */ /* 0x0002620000000c00 */
[----:B------:R-:W-:Y:S01]  /*22c60*/  IMAD.WIDE.U32 R2, R3, c[0x0][0x3e0], R4 ;  /* 0x0000f80003027a25 */ /* 0x000fe200078e0004 */
[----:B------:R-:W-:Y:S02]  /*22c70*/  SHF.R.S32.HI R4, RZ, 0x1f, R6 ;  /* 0x0000001fff047819 */ /* 0x000fe40000011406 */
[----:B------:R1:W1:Y:S02]  /*22c80*/  LDS.128 R32, [R9+0x2880] ;  /* 0x0028800009207984 */ /* 0x0002640000000c00 */
[----:B------:R-:W-:Y:S01]  /*22c90*/  IADD3 R3, R3, R8, RZ ;  /* 0x0000000803037210 */ /* 0x000fe20007ffe0ff */
[----:B------:R-:W-:Y:S01]  /*22ca0*/  IMAD R4, R4, c[0x0][0x3d8], RZ ;  /* 0x0000f60004047a24 */ /* 0x000fe200078e02ff */
[----:B------:R1:W1:Y:S03]  /*22cb0*/  LDS.128 R44, [R9+0x3080] ;  /* 0x00308000092c7984 */ /* 0x0002660000000c00 */
[C---:B------:R-:W-:Y:S01]  /*22cc0*/  IMAD.WIDE.U32 R2, R6.reuse, c[0x0][0x3d8], R2 ;  /* 0x0000f60006027a25 */ /* 0x040fe200078e0002 */
[----:B------:R1:W1:Y:S03]  /*22cd0*/  LDS.128 R56, [R9+0x3880] ;  /* 0x0038800009387984 */ /* 0x0002660000000c00 */
[----:B------:R-:W-:Y:S01]  /*22ce0*/  IMAD R6, R6, c[0x0][0x3dc], R4 ;  /* 0x0000f70006067a24 */ /* 0x000fe200078e0204 */
[----:B------:R1:W1:Y:S01]  /*22cf0*/  LDS.128 R16, [R9+0x4080] ;  /* 0x0040800009107984 */ /* 0x0002620000000c00 */
[----:B------:R-:W-:-:S02]  /*22d00*/  LEA R12, P0, R2, c[0x0][0x380], 0x1 ;  /* 0x0000e000020c7a11 */ /* 0x000fc400078008ff */
[----:B------:R-:W-:Y:S01]  /*22d10*/  IADD3 R4, R13, R77, RZ ;  /* 0x0000004d0d047210 */ /* 0x000fe20007ffe0ff */
[----:B------:R1:W1:Y:S01]  /*22d20*/  LDS.128 R28, [R9+0x4880] ;  /* 0x00488000091c7984 */ /* 0x0002620000000c00 */
[----:B------:R-:W-:-:S03]  /*22d30*/  IADD3 R3, R3, R6, RZ ;  /* 0x0000000603037210 */ /* 0x000fc60007ffe0ff */
[----:B------:R1:W1:Y:S01]  /*22d40*/  LDS.128 R40, [R9+0x5080] ;  /* 0x0050800009287984 */ /* 0x0002620000000c00 */
[----:B------:R-:W-:-:S03]  /*22d50*/  LEA.HI.X R5, R2, c[0x0][0x384], R3, 0x1, P0 ;  /* 0x0000e10002057a11 */ /* 0x000fc600000f0c03 */
[----:B------:R1:W1:Y:S01]  /*22d60*/  LDS.128 R52, [R9+0x5880] ;  /* 0x0058800009347984 */ /* 0x0002620000000c00 */
[----:B------:R-:W-:Y:S05]  /*22d70*/  BRA.DIV ~URZ, `(.L_x_1108) ;  /* 0x000061427f007947 */ /* 0x000fea000b800000 */
[----:B--23--:R2:W3:Y:S02]  /*22d80*/  SHFL.IDX PT, R6, R5, RZ, 0x1c1f ;  /* 0x001c1fff05067589 */ /* 0x00c4e400000e0000 */
.L_x_1223:
[----:B------:R-:W-:Y:S05]  /*22d90*/  BRA.DIV ~URZ, `(.L_x_1109) ;  /* 0x000061927f007947 */ /* 0x000fea000b800000 */
[----:B------:R2:W4:Y:S02]  /*22da0*/  SHFL.IDX PT, R2, R12, RZ, 0x1c1f ;  /* 0x001c1fff0c027589 */ /* 0x00052400000e0000 */
.L_x_1224:
[----:B------:R-:W-:Y:S01]  /*22db0*/  ISETP.GE.AND P0, PT, R4, R0, PT ;  /* 0x000000000400720c */ /* 0x000fe20003f06270 */
[----:B------:R-:W-:-:S12]  /*22dc0*/  BSSY B0, `(.L_x_1110) ;  /* 0x0000012000007945 */ /* 0x000fd80003800000 */
[----:B------:R-:W-:Y:S05]  /*22dd0*/  @P0 BRA `(.L_x_1111) ;  /* 0x0000010000000947 */ /* 0x000fea0003800000 */
[----:B------:R-:W5:Y:S04]  /*22de0*/  LDL.64 R64, [R1] ;  /* 0x0000000001407983 */ /* 0x000f680000100a00 */
[----:B--2---:R-:W2:Y:S04]  /*22df0*/  LDL R13, [R1+0x8] ;  /* 0x00000800010d7983 */ /* 0x004ea80000100800 */
[----:B----4-:R-:W4:Y:S04]  /*22e00*/  LDL R15, [R1+0x94] ;  /* 0x00009400010f7983 */ /* 0x010f280000100800 */
[----:B---3--:R-:W3:Y:S01]  /*22e10*/  LDL R14, [R1+0x90] ;  /* 0x00009000010e7983 */ /* 0x008ee20000100800 */
[----:B------:R-:W-:-:S13]  /*22e20*/  ISETP.GE.AND P1, PT, R252, c[0x0][0x3c8], PT ;  /* 0x0000f200fc007a0c */ /* 0x000fda0003f26270 */
[----:B------:R-:W-:Y:S02]  /*22e30*/  @!P1 LEA R8, P4, R252, R2, 0x1 ;  /* 0x00000002fc089211 */ /* 0x000fe400078808ff */
[----:B-----5:R-:W-:Y:S02]  /*22e40*/  ISETP.GE.AND P2, PT, R64, c[0x0][0x3c8], PT ;  /* 0x0000f20040007a0c */ /* 0x020fe40003f46270 */
[----:B--2---:R-:W-:Y:S02]  /*22e50*/  ISETP.GE.AND P0, PT, R13, c[0x0][0x3c8], PT ;  /* 0x0000f2000d007a0c */ /* 0x004fe40003f06270 */
[----:B-1--4-:R-:W-:-:S09]  /*22e60*/  @!P1 LEA.HI.X R9, R252, R6, R15, 0x1, P4 ;  /* 0x00000006fc099211 */ /* 0x012fd200020f0c0f */
[CC--:B------:R-:W-:Y:S02]  /*22e70*/  @!P2 LEA R10, P5, R64.reuse, R2.reuse, 0x1 ;  /* 0x00000002400aa211 */ /* 0x0c0fe400078a08ff */
[C---:B------:R-:W-:Y:S02]  /*22e80*/  @!P0 LEA R2, P3, R13.reuse, R2, 0x1 ;  /* 0x000000020d028211 */ /* 0x040fe400078608ff */
[-C--:B------:R-:W-:Y:S02]  /*22e90*/  @!P2 LEA.HI.X R11, R64, R6.reuse, R65, 0x1, P5 ;  /* 0x00000006400ba211 */ /* 0x080fe400028f0c41 */
[----:B---3--:R-:W-:-:S03]  /*22ea0*/  @!P0 LEA.HI.X R3, R13, R6, R14, 0x1, P3 ;  /* 0x000000060d038211 */ /* 0x008fc600018f0c0e */
[----:B------:R1:W-:Y:S04]  /*22eb0*/  @!P2 ST.E.128 [R10.64], R24 ;  /* 0x000000180a00a985 */ /* 0x0003e8000c101d08 */
[----:B------:R1:W-:Y:S04]  /*22ec0*/  @!P1 ST.E.128 [R8.64], R20 ;  /* 0x0000001408009985 */ /* 0x0003e8000c101d08 */
[----:B------:R1:W-:Y:S02]  /*22ed0*/  @!P0 ST.E.128 [R2.64], R16 ;  /* 0x0000001002008985 */ /* 0x0003e4000c101d08 */
.L_x_1111:
[----:B------:R-:W-:Y:S05]  /*22ee0*/  BSYNC B0 ;  /* 0x0000000000007941 */ /* 0x000fea0003800000 */
.L_x_1110:
[----:B------:R-:W-:Y:S05]  /*22ef0*/  BRA.DIV ~URZ, `(.L_x_1112) ;  /* 0x000060a27f007947 */ /* 0x000fea000b800000 */
[----:B---3--:R3:W2:Y:S04]  /*22f00*/  SHFL.IDX PT, R6, R5, 0x1, 0x1c1f ;  /* 0x003c1f0005067f89 */ /* 0x0086a800000e0000 */
[----:B-1--4-:R3:W1:Y:S02]  /*22f10*/  SHFL.IDX PT, R2, R12, 0x1, 0x1c1f ;  /* 0x003c1f000c027f89 */ /* 0x01266400000e0000 */
.L_x_1225:
[----:B------:R-:W-:Y:S01]  /*22f20*/  IADD3 R3, R4, 0x20, RZ ;  /* 0x0000002004037810 */ /* 0x000fe20007ffe0ff */
[----:B------:R-:W-:Y:S03]  /*22f30*/  BSSY B0, `(.L_x_1113) ;  /* 0x0000013000007945 */ /* 0x000fe60003800000 */
[----:B------:R-:W-:-:S13]  /*22f40*/  ISETP.GE.AND P0, PT, R3, R0, PT ;  /* 0x000000000300720c */ /* 0x000fda0003f06270 */
[----:B------:R-:W-:Y:S05]  /*22f50*/  @P0 BRA `(.L_x_1114) ;  /* 0x0000010000000947 */ /* 0x000fea0003800000 */
[----:B------:R-:W4:Y:S04]  /*22f60*/  LDL.64 R16, [R1] ;  /* 0x0000000001107983 */ /* 0x000f280000100a00 */
[----:B------:R-:W5:Y:S04]  /*22f70*/  LDL R13, [R1+0x8] ;  /* 0x00000800010d7983 */ /* 0x000f680000100800 */
[----:B---3--:R-:W3:Y:S04]  /*22f80*/  LDL R15, [R1+0x94] ;  /* 0x00009400010f7983 */ /* 0x008ee80000100800 */
[----:B--2---:R-:W2:Y:S01]  /*22f90*/  LDL R14, [R1+0x90] ;  /* 0x00009000010e7983 */ /* 0x004ea20000100800 */
[----:B------:R-:W-:-:S13]  /*22fa0*/  ISETP.GE.AND P1, PT, R252, c[0x0][0x3c8], PT ;  /* 0x0000f200fc007a0c */ /* 0x000fda0003f26270 */
[----:B-1----:R-:W-:Y:S02]  /*22fb0*/  @!P1 LEA R8, P4, R252, R2, 0x1 ;  /* 0x00000002fc089211 */ /* 0x002fe400078808ff */
[----:B----4-:R-:W-:Y:S02]  /*22fc0*/  ISETP.GE.AND P2, PT, R16, c[0x0][0x3c8], PT ;  /* 0x0000f20010007a0c */ /* 0x010fe40003f46270 */
[----:B-----5:R-:W-:Y:S02]  /*22fd0*/  ISETP.GE.AND P0, PT, R13, c[0x0][0x3c8], PT ;  /* 0x0000f2000d007a0c */ /* 0x020fe40003f06270 */
[----:B---3--:R-:W-:-:S09]  /*22fe0*/  @!P1 LEA.HI.X R9, R252, R6, R15, 0x1, P4 ;  /* 0x00000006fc099211 */ /* 0x008fd200020f0c0f */
[CC--:B------:R-:W-:Y:S02]  /*22ff0*/  @!P2 LEA R10, P5, R16.reuse, R2.reuse, 0x1 ;  /* 0x00000002100aa211 */ /* 0x0c0fe400078a08ff */
[C---:B------:R-:W-:Y:S02]  /*23000*/  @!P0 LEA R2, P3, R13.reuse, R2, 0x1 ;  /* 0x000000020d028211 */ /* 0x040fe400078608ff */
[-C--:B------:R-:W-:Y:S02]  /*23010*/  @!P2 LEA.HI.X R11, R16, R6.reuse, R17, 0x1, P5 ;  /* 0x00000006100ba211 */ /* 0x080fe400028f0c11 */
[----:B--2---:R-:W-:-:S03]  /*23020*/  @!P0 LEA.HI.X R3, R13, R6, R14, 0x1, P3 ;  /* 0x000000060d038211 */ /* 0x004fc600018f0c0e */
[----:B------:R1:W-:Y:S04]  /*23030*/  @!P2 ST.E.128 [R10.64], R36 ;  /* 0x000000240a00a985 */ /* 0x0003e8000c101d08 */
[----:B------:R1:W-:Y:S04]  /*23040*/  @!P1 ST.E.128 [R8.64], R32 ;  /* 0x0000002008009985 */ /* 0x0003e8000c101d08 */
[----:B------:R1:W-:Y:S02]  /*23050*/  @!P0 ST.E.128 [R2.64], R28 ;  /* 0x0000001c02008985 */ /* 0x0003e4000c101d08 */
.L_x_1114:
[----:B------:R-:W-:Y:S05]  /*23060*/  BSYNC B0 ;  /* 0x0000000000007941 */ /* 0x000fea0003800000 */
.L_x_1113:
[----:B------:R-:W-:Y:S05]  /*23070*/  BRA.DIV ~URZ, `(.L_x_1115) ;  /* 0x00005ff27f007947 */ /* 0x000fea000b800000 */
[----:B--2---:R2:W4:Y:S02]  /*23080*/  SHFL.IDX PT, R6, R5, 0x2, 0x1c1f ;  /* 0x005c1f0005067f89 */ /* 0x00452400000e0000 */
.L_x_1226:
[----:B------:R-:W-:Y:S05]  /*23090*/  BRA.DIV ~URZ, `(.L_x_1116) ;  /* 0x000060427f007947 */ /* 0x000fea000b800000 */
[----:B-1----:R1:W2:Y:S02]  /*230a0*/  SHFL.IDX PT, R2, R12, 0x2, 0x1c1f ;  /* 0x005c1f000c027f89 */ /* 0x0022a400000e0000 */
.L_x_1227:
[----:B------:R-:W-:Y:S01]  /*230b0*/  IADD3 R3, R4, 0x40, RZ ;  /* 0x0000004004037810 */ /* 0x000fe20007ffe0ff */
[----:B------:R-:W-:Y:S03]  /*230c0*/  BSSY B0, `(.L_x_1117) ;  /* 0x0000013000007945 */ /* 0x000fe60003800000 */
[----:B------:R-:W-:-:S13]  /*230d0*/  ISETP.GE.AND P0, PT, R3, R0, PT ;  /* 0x000000000300720c */ /* 0x000fda0003f06270 */
[----:B------:R-:W-:Y:S05]  /*230e0*/  @P0 BRA `(.L_x_1118) ;  /* 0x0000010000000947 */ /* 0x000fea0003800000 */
[----:B------:R-:W5:Y:S04]  /*230f0*/  LDL.64 R16, [R1] ;  /* 0x0000000001107983 */ /* 0x000f680000100a00 */
[----:B---3--:R-:W3:Y:S04]  /*23100*/  LDL R13, [R1+0x8] ;  /* 0x00000800010d7983 */ /* 0x008ee80000100800 */
[----:B----4-:R-:W4:Y:S04]  /*23110*/  LDL R15, [R1+0x94] ;  /* 0x00009400010f7983 */ /* 0x010f280000100800 */
[----:B--2---:R-:W2:Y:S01]  /*23120*/  LDL R14, [R1+0x90] ;  /* 0x00009000010e7983 */ /* 0x004ea20000100800 */
[----:B------:R-:W-:-:S13]  /*23130*/  ISETP.GE.AND P1, PT, R252, c[0x0][0x3c8], PT ;  /* 0x0000f200fc007a0c */ /* 0x000fda0003f26270 */
[----:B------:R-:W-:Y:S02]  /*23140*/  @!P1 LEA R8, P4, R252, R2, 0x1 ;  /* 0x00000002fc089211 */ /* 0x000fe400078808ff */
[----:B-----5:R-:W-:Y:S02]  /*23150*/  ISETP.GE.AND P2, PT, R16, c[0x0][0x3c8], PT ;  /* 0x0000f20010007a0c */ /* 0x020fe40003f46270 */
[----:B---3--:R-:W-:Y:S02]  /*23160*/  ISETP.GE.AND P0, PT, R13, c[0x0][0x3c8], PT ;  /* 0x0000f2000d007a0c */ /* 0x008fe40003f06270 */
[----:B----4-:R-:W-:-:S09]  /*23170*/  @!P1 LEA.HI.X R9, R252, R6, R15, 0x1, P4 ;  /* 0x00000006fc099211 */ /* 0x010fd200020f0c0f */
[CC--:B------:R-:W-:Y:S02]  /*23180*/  @!P2 LEA R10, P5, R16.reuse, R2.reuse, 0x1 ;  /* 0x00000002100aa211 */ /* 0x0c0fe400078a08ff */
[C---:B------:R-:W-:Y:S02]  /*23190*/  @!P0 LEA R2, P3, R13.reuse, R2, 0x1 ;  /* 0x000000020d028211 */ /* 0x040fe400078608ff */
[-C--:B------:R-:W-:Y:S02]  /*231a0*/  @!P2 LEA.HI.X R11, R16, R6.reuse, R17, 0x1, P5 ;  /* 0x00000006100ba211 */ /* 0x080fe400028f0c11 */
[----:B--2---:R-:W-:-:S03]  /*231b0*/  @!P0 LEA.HI.X R3, R13, R6, R14, 0x1, P3 ;  /* 0x000000060d038211 */ /* 0x004fc600018f0c0e */
[----:B------:R2:W-:Y:S04]  /*231c0*/  @!P2 ST.E.128 [R10.64], R48 ;  /* 0x000000300a00a985 */ /* 0x0005e8000c101d08 */
[----:B------:R2:W-:Y:S04]  /*231d0*/  @!P1 ST.E.128 [R8.64], R44 ;  /* 0x0000002c08009985 */ /* 0x0005e8000c101d08 */
[----:B------:R2:W-:Y:S02]  /*231e0*/  @!P0 ST.E.128 [R2.64], R40 ;  /* 0x0000002802008985 */ /* 0x0005e4000c101d08 */
.L_x_1118:
[----:B------:R-:W-:Y:S05]  /*231f0*/  BSYNC B0 ;  /* 0x0000000000007941 */ /* 0x000fea0003800000 */
.L_x_1117:
[----:B------:R-:W-:Y:S05]  /*23200*/  BRA.DIV ~URZ, `(.L_x_1119) ;  /* 0x00005f427f007947 */ /* 0x000fea000b800000 */
[----:B--23--:R-:W2:Y:S04]  /*23210*/  SHFL.IDX PT, R5, R5, 0x3, 0x1c1f ;  /* 0x007c1f0005057f89 */ /* 0x00cea800000e0000 */
[----:B------:R3:W1:Y:S02]  /*23220*/  SHFL.IDX PT, R2, R12, 0x3, 0x1c1f ;  /* 0x007c1f000c027f89 */ /* 0x00066400000e0000 */
.L_x_1228:
[----:B------:R-:W-:-:S04]  /*23230*/  IADD3 R3, R4, 0x60, RZ ;  /* 0x0000006004037810 */ /* 0x000fc80007ffe0ff */
[----:B------:R-:W-:-:S13]  /*23240*/  ISETP.GE.AND P0, PT, R3, R0, PT ;  /* 0x000000000300720c */ /* 0x000fda0003f06270 */
[----:B------:R-:W-:Y:S05]  /*23250*/  @P0 BRA `(.L_x_1120) ;  /* 0x0000272000000947 */ /* 0x000fea0003800000 */
[----:B------:R-:W5:Y:S04]  /*23260*/  LDL.64 R14, [R1] ;  /* 0x00000000010e7983 */ /* 0x000f680000100a00 */
[----:B-1-3--:R-:W3:Y:S04]  /*23270*/  LDL R12, [R1+0x94] ;  /* 0x00009400010c7983 */ /* 0x00aee80000100800 */
[----:B----4-:R-:W4:Y:S01]  /*23280*/  LDL R6, [R1+0x8] ;  /* 0x0000080001067983 */ /* 0x010f220000100800 */
[----:B------:R-:W-:-:S13]  /*23290*/  ISETP.GE.AND P0, PT, R252, c[0x0][0x3c8], PT ;  /* 0x0000f200fc007a0c */ /* 0x000fda0003f06270 */
[----:B------:R-:W-:Y:S02]  /*232a0*/  @!P0 LEA R8, P2, R252, R2, 0x1 ;  /* 0x00000002fc088211 */ /* 0x000fe400078408ff */
[----:B-----5:R-:W-:Y:S02]  /*232b0*/  ISETP.GE.AND P1, PT, R14, c[0x0][0x3c8], PT ;  /* 0x0000f2000e007a0c */ /* 0x020fe40003f26270 */
[----:B--23--:R-:W-:-:S11]  /*232c0*/  @!P0 LEA.HI.X R9, R252, R5, R12, 0x1, P2 ;  /* 0x00000005fc098211 */ /* 0x00cfd600010f0c0c */
[----:B------:R-:W-:-:S04]  /*232d0*/  @!P1 LEA R10, P3, R14, R2, 0x1 ;  /* 0x000000020e0a9211 */ /* 0x000fc800078608ff */
[----:B------:R-:W-:-:S05]  /*232e0*/  @!P1 LEA.HI.X R11, R14, R5, R15, 0x1, P3 ;  /* 0x000000050e0b9211 */ /* 0x000fca00018f0c0f */
[----:B------:R1:W-:Y:S04]  /*232f0*/  @!P1 ST.E.128 [R10.64], R60 ;  /* 0x0000003c0a009985 */ /* 0x0003e8000c101d08 */
[----:B------:R1:W-:Y:S01]  /*23300*/  @!P0 ST.E.128 [R8.64], R56 ;  /* 0x0000003808008985 */ /* 0x0003e2000c101d08 */
[----:B----4-:R-:W-:-:S13]  /*23310*/  ISETP.GE.AND P0, PT, R6, c[0x0][0x3c8], PT ;  /* 0x0000f20006007a0c */ /* 0x010fda0003f06270 */
[----:B------:R-:W-:Y:S05]  /*23320*/  @P0 BRA `(.L_x_1120) ;  /* 0x0000265000000947 */ /* 0x000fea0003800000 */
[----:B------:R-:W2:Y:S01]  /*23330*/  LDL R12, [R1+0x90] ;  /* 0x00009000010c7983 */ /* 0x000ea20000100800 */
[----:B------:R-:W-:-:S04]  /*23340*/  LEA R2, P0, R6, R2, 0x1 ;  /* 0x0000000206027211 */ /* 0x000fc800078008ff */
[----:B--2---:R-:W-:-:S05]  /*23350*/  LEA.HI.X R3, R6, R5, R12, 0x1, P0 ;  /* 0x0000000506037211 */ /* 0x004fca00000f0c0c */
[----:B------:R2:W-:Y:S01]  /*23360*/  ST.E.128 [R2.64], R52 ;  /* 0x0000003402007985 */ /* 0x0005e2000c101d08 */
[----:B------:R-:W-:Y:S05]  /*23370*/  BRA `(.L_x_1120) ;  /* 0x0000260000007947 */ /* 0x000fea0003800000 */
.L_x_1107:
[----:B-1----:R-:W2:Y:S01]  /*23380*/  LDL.LU R10, [R1+0xa8] ;  /* 0x0000a800010a7983 */ /* 0x002ea20000300800 */
[----:B------:R-:W-:Y:S01]  /*23390*/  IMAD R16, R16, c[0x0][0x408], RZ ;  /* 0x0001020010107a24 */ /* 0x000fe200078e02ff */
[----:B------:R-:W-:Y:S01]  /*233a0*/  SHF.R.S32.HI R0, RZ, 0x1f, R2 ;  /* 0x0000001fff007819 */ /* 0x000fe20000011402 */
[----:B------:R-:W-:-:S04]  /*233b0*/  IMAD.WIDE.U32 R8, R3, c[0x0][0x408], RZ ;  /* 0x0001020003087a25 */ /* 0x000fc800078e00ff */
[----:B------:R-:W-:Y:S02]  /*233c0*/  IMAD R3, R3, c[0x0][0x40c], R16 ;  /* 0x0001030003037a24 */ /* 0x000fe400078e0210 */
[----:B------:R-:W-:Y:S02]  /*233d0*/  IMAD R0, R0, c[0x0][0x440], RZ ;  /* 0x0001100000007a24 */ /* 0x000fe400078e02ff */
[----:B------:R-:W-:Y:S01]  /*233e0*/  @P5 IMAD.HI.U32 R6, R4, c[0x0][0x4ec], RZ ;  /* 0x00013b0004065a27 */ /* 0x000fe200078e00ff */
[----:B------:R-:W-:-:S05]  /*233f0*/  IADD3 R9, R9, R3, RZ ;  /* 0x0000000309097210 */ /* 0x000fca0007ffe0ff */
[----:B------:R-:W-:-:S04]  /*23400*/  IMAD.WIDE.U32 R8, R5, c[0x0][0x438], R8 ;  /* 0x00010e0005087a25 */ /* 0x000fc800078e0008 */
        /* <DEDUP_REMOVED lines=24> */
.L_x_1229:
[----:B------:R-:W-:Y:S05]  /*23590*/  BRA.DIV ~URZ, `(.L_x_1122) ;  /* 0x00005cf27f007947 */ /* 0x000fea000b800000 */
[----:B------:R3:W4:Y:S02]  /*235a0*/  SHFL.IDX PT, R0, R6, RZ, 0x1c1f ;  /* 0x001c1fff06007589 */ /* 0x00072400000e0000 */
.L_x_1230:
        /* <DEDUP_REMOVED lines=13> */
[----:B------:R-:W-:Y:S01]  /*23680*/  IADD3 R11, R251, 0x18, RZ ;  /* 0x00000018fb0b7810 */ /* 0x000fe20007ffe0ff */
        /* <DEDUP_REMOVED lines=14> */
[C---:B----4-:R-:W-:Y:S01]  /*23770*/  @!P3 LEA R8, P0, R11.reuse, R0, 0x2 ;  /* 0x000000000b08b211 */ /* 0x050fe200078010ff */
        /* <DEDUP_REMOVED lines=55> */
.L_x_1124:
[----:B------:R-:W-:Y:S05]  /*23af0*/  BSYNC B0 ;  /* 0x0000000000007941 */ /* 0x000fea0003800000 */
.L_x_1123:
[----:B------:R-:W-:Y:S05]  /*23b00*/  BRA.DIV ~URZ, `(.L_x_1125) ;  /* 0x000057f27f007947 */ /* 0x000fea000b800000 */
[----:B--2---:R2:W1:Y:S04]  /*23b10*/  SHFL.IDX PT, R4, R5, 0x1, 0x1c1f ;  /* 0x003c1f0005047f89 */ /* 0x00446800000e0000 */
[----:B----4-:R2:W4:Y:S02]  /*23b20*/  SHFL.IDX PT, R0, R6, 0x1, 0x1c1f ;  /* 0x003c1f0006007f89 */ /* 0x01052400000e0000 */
.L_x_1231:
        /* <DEDUP_REMOVED lines=34> */
[----:B------:R-:W-:Y:S02]  /*23d50*/  IADD3 R14, R251, 0x30, RZ ;  /* 0x00000030fb0e7810 */ /* 0x000fe40007ffe0ff */
[----:B----4-:R-:W-:Y:S01]  /*23d60*/  @!P5 LEA R8, P0, R11, R0, 0x2 ;  /* 0x000000000b08d211 */ /* 0x010fe200078010ff */
        /* <DEDUP_REMOVED lines=24> */
[C---:B------:R-:W-:Y:S01]  /*23ef0*/  IADD3 R16, R251.reuse, 0x50, RZ ;  /* 0x00000050fb107810 */ /* 0x040fe20007ffe0ff */
[----:B------:R5:W-:Y:S01]  /*23f00*/  @!P0 ST.E.64 [R8.64], R140 ;  /* 0x0000008c08008985 */ /* 0x000be2000c101b08 */
[----:B------:R-:W-:Y:S02]  /*23f10*/  IADD3 R14, R251, 0x58, RZ ;  /* 0x00000058fb0e7810 */ /* 0x000fe40007ffe0ff */
[----:B------:R-:W-:Y:S02]  /*23f20*/  ISETP.GE.AND P2, PT, R16, c[0x0][0x3c8], PT ;  /* 0x0000f20010007a0c */ /* 0x000fe40003f46270 */
[----:B-1----:R-:W-:-:S04]  /*23f30*/  @!P4 LEA R2, P1, R12, R0, 0x2 ;  /* 0x000000000c02c211 */ /* 0x002fc800078210ff */
[----:B------:R-:W-:Y:S02]  /*23f40*/  @!P4 LEA.HI.X R3, R12, R4, R13, 0x2, P1 ;  /* 0x000000040c03c211 */ /* 0x000fe400008f140d */
[----:B------:R-:W-:Y:S02]  /*23f50*/  @!P5 LEA R12, P0, R18, R0, 0x2 ;  /* 0x00000000120cd211 */ /* 0x000fe400078010ff */
[----:B------:R-:W-:Y:S01]  /*23f60*/  ISETP.GE.AND P1, PT, R14, c[0x0][0x3c8], PT ;  /* 0x0000f2000e007a0c */ /* 0x000fe20003f26270 */
[----:B------:R1:W-:Y:S01]  /*23f70*/  @!P4 ST.E.64 [R2.64], R142 ;  /* 0x0000008e0200c985 */ /* 0x0003e2000c101b08 */
[----:B------:R-:W-:Y:S02]  /*23f80*/  @!P5 LEA.HI.X R13, R18, R4, R19, 0x2, P0 ;  /* 0x00000004120dd211 */ /* 0x000fe400000f1413 */
[----:B----4-:R-:W-:-:S03]  /*23f90*/  @!P3 LEA R10, P0, R15, R0, 0x2 ;  /* 0x000000000f0ab211 */ /* 0x010fc600078010ff */
[----:B------:R4:W-:Y:S01]  /*23fa0*/  @!P5 ST.E.64 [R12.64], R158 ;  /* 0x0000009e0c00d985 */ /* 0x0009e2000c101b08 */
[----:B------:R-:W-:Y:S02]  /*23fb0*/  @!P3 LEA.HI.X R11, R15, R4, R17, 0x2, P0 ;  /* 0x000000040f0bb211 */ /* 0x000fe400000f1411 */
[C---:B------:R-:W-:Y:S02]  /*23fc0*/  IADD3 R17, R251.reuse, 0x50, RZ ;  /* 0x00000050fb117810 */ /* 0x040fe40007ffe0ff */
[C---:B-----5:R-:W-:Y:S01]  /*23fd0*/  @!P2 LEA R8, P0, R16.reuse, R0, 0x2 ;  /* 0x000000001008a211 */ /* 0x060fe200078010ff */
[----:B------:R4:W-:Y:S01]  /*23fe0*/  @!P3 ST.E.64 [R10.64], R154 ;  /* 0x0000009a0a00b985 */ /* 0x0009e2000c101b08 */
[----:B------:R-:W-:Y:S02]  /*23ff0*/  SHF.R.S32.HI R17, RZ, 0x1f, R17 ;  /* 0x0000001fff117819 */ /* 0x000fe40000011411 */
[----:B------:R-:W-:Y:S02]  /*24000*/  IADD3 R15, R251, 0x58, RZ ;  /* 0x00000058fb0f7810 */ /* 0x000fe40007ffe0ff */
[----:B------:R-:W-:-:S02]  /*24010*/  @!P2 LEA.HI.X R9, R16, R4, R17, 0x2, P0 ;  /* 0x000000041009a211 */ /* 0x000fc400000f1411 */
[----:B------:R-:W-:-:S03]  /*24020*/  SHF.R.S32.HI R15, RZ, 0x1f, R15 ;  /* 0x0000001fff0f7819 */ /* 0x000fc6000001140f */
[----:B------:R4:W-:Y:S01]  /*24030*/  @!P2 ST.E.64 [R8.64], R86 ;  /* 0x000000560800a985 */ /* 0x0009e2000c101b08 */
[----:B-1----:R-:W-:-:S04]  /*24040*/  @!P1 LEA R2, P0, R14, R0, 0x2 ;  /* 0x000000000e029211 */ /* 0x002fc800078010ff */
[----:B------:R-:W-:-:S05]  /*24050*/  @!P1 LEA.HI.X R3, R14, R4, R15, 0x2, P0 ;  /* 0x000000040e039211 */ /* 0x000fca00000f140f */
[----:B------:R4:W-:Y:S04]  /*24060*/  @!P1 ST.E.64 [R2.64], R74 ;  /* 0x0000004a02009985 */ /* 0x0009e8000c101b08 */
.L_x_1127:
[----:B------:R-:W-:Y:S05]  /*24070*/  BSYNC B0 ;  /* 0x0000000000007941 */ /* 0x000fea0003800000 */
.L_x_1126:
[----:B------:R-:W-:Y:S05]  /*24080*/  BRA.DIV ~URZ, `(.L_x_1128) ;  /* 0x000053427f007947 */ /* 0x000fea000b800000 */
[----:B-1----:R1:W2:Y:S02]  /*24090*/  SHFL.IDX PT, R4, R5, 0x2, 0x1c1f ;  /* 0x005c1f0005047f89 */ /* 0x0022a400000e0000 */
.L_x_1232:
[----:B------:R-:W-:Y:S05]  /*240a0*/  BRA.DIV ~URZ, `(.L_x_1129) ;  /* 0x000053927f007947 */ /* 0x000fea000b800000 */
[----:B----4-:R4:W1:Y:S02]  /*240b0*/  SHFL.IDX PT, R0, R6, 0x2, 0x1c1f ;  /* 0x005c1f0006007f89 */ /* 0x01086400000e0000 */
.L_x_1233:
        /* <DEDUP_REMOVED lines=9> */
[C---:B------:R-:W-:Y:S02]  /*24150*/  IADD3 R9, R251.reuse, 0x8, RZ ;  /* 0x00000008fb097810 */ /* 0x040fe40007ffe0ff */
        /* <DEDUP_REMOVED lines=23> */
[C---:B------:R-:W-:Y:S02]  /*242d0*/  IADD3 R18, R251.reuse, 0x48, RZ ;  /* 0x00000048fb127810 */ /* 0x040fe40007ffe0ff */
        /* <DEDUP_REMOVED lines=51> */
.L_x_1131:
[----:B------:R-:W-:Y:S05]  /*24610*/  BSYNC B0 ;  /* 0x0000000000007941 */ /* 0x000fea0003800000 */
.L_x_1130:
[----:B------:R-:W-:Y:S05]  /*24620*/  BRA.DIV ~URZ, `(.L_x_1132) ;  /* 0x00004e827f007947 */ /* 0x000fea000b800000 */
[----:B--2---:R2:W3:Y:S04]  /*24630*/  SHFL.IDX PT, R4, R5, 0x3, 0x1c1f ;  /* 0x007c1f0005047f89 */ /* 0x0044e800000e0000 */
[----:B-1----:R2:W1:Y:S02]  /*24640*/  SHFL.IDX PT, R0, R6, 0x3, 0x1c1f ;  /* 0x007c1f0006007f89 */ /* 0x00246400000e0000 */
.L_x_1234:
[----:B------:R-:W-:-:S13]  /*24650*/  LOP3.LUT P0, RZ, R209, 0x2, RZ, 0xc0, !PT ;  /* 0x00000002d1ff7812 */ /* 0x000fda000780c0ff */
[----:B------:R-:W-:Y:S05]  /*24660*/  @P0 BRA `(.L_x_1120) ;  /* 0x0000131000000947 */ /* 0x000fea0003800000 */
[C---:B------:R-:W-:Y:S02]  /*24670*/  ISETP.GE.AND P4, PT, R251.reuse, c[0x0][0x3c8], PT ;  /* 0x0000f200fb007a0c */ /* 0x040fe40003f86270 */
[C---:B---3--:R-:W-:Y:S02]  /*24680*/  IADD3 R10, R251.reuse, 0x8, RZ ;  /* 0x00000008fb0a7810 */ /* 0x048fe40007ffe0ff */
[----:B------:R-:W-:Y:S02]  /*24690*/  IADD3 R13, R251, 0x18, RZ ;  /* 0x00000018fb0d7810 */ /* 0x000fe40007ffe0ff */
[----:B------:R-:W-:Y:S02]  /*246a0*/  ISETP.GE.AND P3, PT, R10, c[0x0][0x3c8], PT ;  /* 0x0000f2000a007a0c */ /* 0x000fe40003f66270 */
[----:B------:R-:W-:Y:S02]  /*246b0*/  ISETP.GE.AND P1, PT, R13, c[0x0][0x3c8], PT ;  /* 0x0000f2000d007a0c */ /* 0x000fe40003f26270 */
[----:B--2-4-:R-:W-:-:S02]  /*246c0*/  IADD3 R6, R251, 0x10, RZ ;  /* 0x00000010fb067810 */ /* 0x014fc40007ffe0ff */
[----:B------:R-:W-:Y:S02]  /*246d0*/  SHF.R.S32.HI R12, RZ, 0x1f, R251 ;  /* 0x0000001fff0c7819 */ /* 0x000fe400000114fb */
[C---:B-1----:R-:W-:Y:S02]  /*246e0*/  @!P4 LEA R8, P6, R251.reuse, R0, 0x2 ;  /* 0x00000000fb08c211 */ /* 0x042fe400078c10ff */
[C---:B------:R-:W-:Y:S02]  /*246f0*/  IADD3 R11, R251.reuse, 0x8, RZ ;  /* 0x00000008fb0b7810 */ /* 0x040fe40007ffe0ff */
[----:B------:R-:W-:Y:S02]  /*24700*/  ISETP.GE.AND P2, PT, R6, c[0x0][0x3c8], PT ;  /* 0x0000f20006007a0c */ /* 0x000fe40003f46270 */
[----:B------:R-:W-:Y:S02]  /*24710*/  @!P4 LEA.HI.X R9, R251, R4, R12, 0x2, P6 ;  /* 0x00000004fb09c211 */ /* 0x000fe400030f140c */
[----:B------:R-:W-:-:S02]  /*24720*/  SHF.R.S32.HI R11, RZ, 0x1f, R11 ;  /* 0x0000001fff0b7819 */ /* 0x000fc4000001140b */
[C---:B------:R-:W-:Y:S01]  /*24730*/  @!P3 LEA R2, P5, R10.reuse, R0, 0x2 ;  /* 0x000000000a02b211 */ /* 0x040fe200078a10ff */
[----:B------:R1:W-:Y:S01]  /*24740*/  @!P4 ST.E.64 [R8.64], R52 ;  /* 0x000000340800c985 */ /* 0x0003e2000c101b08 */
[----:B------:R-:W-:Y:S02]  /*24750*/  IADD3 R5, R251, 0x20, RZ ;  /* 0x00000020fb057810 */ /* 0x000fe40007ffe0ff */
[----:B------:R-:W-:Y:S02]  /*24760*/  @!P3 LEA.HI.X R3, R10, R4, R11, 0x2, P5 ;  /* 0x000000040a03b211 */ /* 0x000fe400028f140b */
[----:B------:R-:W-:Y:S02]  /*24770*/  ISETP.GE.AND P0, PT, R5, c[0x0][0x3c8], PT ;  /* 0x0000f20005007a0c */ /* 0x000fe40003f06270 */
[----:B------:R-:W-:Y:S01]  /*24780*/  IADD3 R14, R251, 0x10, RZ ;  /* 0x00000010fb0e7810 */ /* 0x000fe20007ffe0ff */
[----:B------:R2:W-:Y:S01]  /*24790*/  @!P3 ST.E.64 [R2.64], R28 ;  /* 0x0000001c0200b985 */ /* 0x0005e2000c101b08 */
[----:B------:R-:W-:-:S02]  /*247a0*/  @!P2 LEA R10, P3, R6, R0, 0x2 ;  /* 0x00000000060aa211 */ /* 0x000fc400078610ff */
[----:B------:R-:W-:Y:S02]  /*247b0*/  SHF.R.S32.HI R14, RZ, 0x1f, R14 ;  /* 0x0000001fff0e7819 */ /* 0x000fe4000001140e */
[C---:B------:R-:W-:Y:S02]  /*247c0*/  IADD3 R15, R251.reuse, 0x28, RZ ;  /* 0x00000028fb0f7810 */ /* 0x040fe40007ffe0ff */
[----:B------:R-:W-:Y:S02]  /*247d0*/  @!P2 LEA.HI.X R11, R6, R4, R14, 0x2, P3 ;  /* 0x00000004060ba211 */ /* 0x000fe400018f140e */
[C---:B------:R-:W-:Y:S02]  /*247e0*/  IADD3 R6, R251.reuse, 0x20, RZ ;  /* 0x00000020fb067810 */ /* 0x040fe40007ffe0ff */
[----:B------:R-:W-:Y:S01]  /*247f0*/  IADD3 R14, R251, 0x18, RZ ;  /* 0x00000018fb0e7810 */ /* 0x000fe20007ffe0ff */
[----:B------:R-:W-:Y:S01]  /*24800*/  @!P2 ST.E.64 [R10.64], R64 ;  /* 0x000000400a00a985 */ /* 0x000fe2000c101b08 */
[----:B------:R-:W-:-:S02]  /*24810*/  ISETP.GE.AND P5, PT, R15, c[0x0][0x3c8], PT ;  /* 0x0000f2000f007a0c */ /* 0x000fc40003fa6270 */
[----:B------:R-:W-:Y:S02]  /*24820*/  IADD3 R12, R251, 0x30, RZ ;  /* 0x00000030fb0c7810 */ /* 0x000fe40007ffe0ff */
[----:B------:R-:W-:Y:S02]  /*24830*/  SHF.R.S32.HI R6, RZ, 0x1f, R6 ;  /* 0x0000001fff067819 */ /* 0x000fe40000011406 */
[----:B------:R-:W-:Y:S02]  /*24840*/  SHF.R.S32.HI R14, RZ, 0x1f, R14 ;  /* 0x0000001fff0e7819 */ /* 0x000fe4000001140e */
[----:B-1----:R-:W-:Y:S02]  /*24850*/  @!P1 LEA R8, P4, R13, R0, 0x2 ;  /* 0x000000000d089211 */ /* 0x002fe400078810ff */
[C---:B------:R-:W-:Y:S02]  /*24860*/  IADD3 R17, R251.reuse, 0x28, RZ ;  /* 0x00000028fb117810 */ /* 0x040fe40007ffe0ff */
[----:B------:R-:W-:-:S02]  /*24870*/  IADD3 R16, R251, 0x40, RZ ;  /* 0x00000040fb107810 */ /* 0x000fc40007ffe0ff */
[----:B------:R-:W-:Y:S02]  /*24880*/  SHF.R.S32.HI R17, RZ, 0x1f, R17 ;  /* 0x0000001fff117819 */ /* 0x000fe40000011411 */
[----:B--2---:R-:W-:Y:S02]  /*24890*/  @!P0 LEA R2, P6, R5, R0, 0x2 ;  /* 0x0000000005028211 */ /* 0x004fe400078c10ff */
[----:B------:R-:W-:-:S03]  /*248a0*/  ISETP.GE.AND P2, PT, R16, c[0x0][0x3c8], PT ;  /* 0x0000f20010007a0c */ /* 0x000fc60003f46270 */
[----:B------:R-:W-:Y:S02]  /*248b0*/  P2R R3, PR, RZ, 0x10 ;  /* 0x00000010ff037803 */ /* 0x000fe40000000000 */
[----:B------:R-:W-:Y:S02]  /*248c0*/  ISETP.GE.AND P4, PT, R12, c[0x0][0x3c8], PT ;  /* 0x0000f2000c007a0c */ /* 0x000fe40003f86270 */
[----:B------:R-:W-:Y:S02]  /*248d0*/  ISETP.NE.AND P3, PT, R3, RZ, PT ;  /* 0x000000ff0300720c */ /* 0x000fe40003f65270 */
[-C--:B------:R-:W-:Y:S02]  /*248e0*/  @!P0 LEA.HI.X R3, R5, R4.reuse, R6, 0x2, P6 ;  /* 0x0000000405038211 */ /* 0x080fe400030f1406 */
[----:B------:R-:W-:Y:S02]  /*248f0*/  @!P1 LEA.HI.X R9, R13, R4, R14, 0x2, P3 ;  /* 0x000000040d099211 */ /* 0x000fe400018f140e */
[----:B------:R-:W-:-:S02]  /*24900*/  IADD3 R6, R251, 0x38, RZ ;  /* 0x00000038fb067810 */ /* 0x000fc40007ffe0ff */
[C---:B------:R-:W-:Y:S01]  /*24910*/  IADD3 R13, R251.reuse, 0x30, RZ ;  /* 0x00000030fb0d7810 */ /* 0x040fe20007ffe0ff */
[----:B------:R1:W-:Y:S01]  /*24920*/  @!P1 ST.E.64 [R8.64], R58 ;  /* 0x0000003a08009985 */ /* 0x0003e2000c101b08 */
[----:B------:R-:W-:Y:S02]  /*24930*/  ISETP.GE.AND P3, PT, R6, c[0x0][0x3c8], PT ;  /* 0x0000f20006007a0c */ /* 0x000fe40003f66270 */
[----:B------:R-:W-:Y:S01]  /*24940*/  SHF.R.S32.HI R13, RZ, 0x1f, R13 ;  /* 0x0000001fff0d7819 */ /* 0x000fe2000001140d */
[----:B------:R2:W-:Y:S01]  /*24950*/  @!P0 ST.E.64 [R2.64], R30 ;  /* 0x0000001e02008985 */ /* 0x0005e2000c101b08 */
[C---:B------:R-:W-:Y:S02]  /*24960*/  IADD3 R14, R251.reuse, 0x48, RZ ;  /* 0x00000048fb0e7810 */ /* 0x040fe40007ffe0ff */
[----:B------:R-:W-:Y:S02]  /*24970*/  IADD3 R5, R251, 0x50, RZ ;  /* 0x00000050fb057810 */ /* 0x000fe40007ffe0ff */
[----:B------:R-:W-:-:S02]  /*24980*/  ISETP.GE.AND P1, PT, R14, c[0x0][0x3c8], PT ;  /* 0x0000f2000e007a0c */ /* 0x000fc40003f26270 */
[----:B-1----:R-:W-:-:S04]  /*24990*/  @!P5 LEA R8, P0, R15, R0, 0x2 ;  /* 0x000000000f08d211 */ /* 0x002fc800078010ff */
[----:B------:R-:W-:Y:S02]  /*249a0*/  @!P5 LEA.HI.X R9, R15, R4, R17, 0x2, P0 ;  /* 0x000000040f09d211 */ /* 0x000fe400000f1411 */
[C---:B--2---:R-:W-:Y:S02]  /*249b0*/  @!P4 LEA R2, P6, R12.reuse, R0, 0x2 ;  /* 0x000000000c02c211 */ /* 0x044fe400078c10ff */
        /* <DEDUP_REMOVED lines=35> */
.L_x_1105:
[----:B------:R-:W2:Y:S04]  /*24bf0*/  LDL.LU R8, [R1+0x84] ;  /* 0x0000840001087983 */ /* 0x000ea80000300800 */
[----:B-1----:R-:W4:Y:S01]  /*24c00*/  LDL R6, [R1+0x8c] ;  /* 0x00008c0001067983 */ /* 0x002f220000100800 */
[----:B------:R-:W-:Y:S01]  /*24c10*/  ISETP.NE.U32.AND P0, PT, RZ, c[0x0][0x508], PT ;  /* 0x00014200ff007a0c */ /* 0x000fe20003f05070 */
[----:B------:R-:W-:Y:S01]  /*24c20*/  IMAD.MOV.U32 R4, RZ, RZ, 0x4 ;  /* 0x00000004ff047424 */ /* 0x000fe200078e00ff */
[----:B------:R-:W-:Y:S01]  /*24c30*/  ISETP.NE.U32.AND P2, PT, RZ, c[0x0][0x500], PT ;  /* 0x00014000ff007a0c */ /* 0x000fe20003f45070 */
[----:B------:R-:W-:Y:S01]  /*24c40*/  IMAD.MOV.U32 R18, RZ, RZ, c[0x0][0x388] ;  /* 0x0000e200ff127624 */ /* 0x000fe200078e00ff */
[----:B------:R-:W-:Y:S01]  /*24c50*/  ISETP.NE.AND.EX P0, PT, RZ, c[0x0][0x50c], PT, P0 ;  /* 0x00014300ff007a0c */ /* 0x000fe20003f05300 */
[----:B------:R-:W-:Y:S01]  /*24c60*/  IMAD.MOV.U32 R0, RZ, RZ, RZ ;  /* 0x000000ffff007224 */ /* 0x000fe200078e00ff */
[----:B------:R-:W-:Y:S01]  /*24c70*/  ISETP.NE.AND.EX P2, PT, RZ, c[0x0][0x504], PT, P2 ;  /* 0x00014100ff007a0c */ /* 0x000fe20003f45320 */
[----:B----4-:R-:W-:-:S10]  /*24c80*/  IMAD.WIDE R2, R6, R4, c[0x0][0x500] ;  /* 0x0001400006027625 */ /* 0x010fd400078e0204 */
[----:B---3--:R-:W-:Y:S02]  /*24c90*/  @P0 IMAD.WIDE R4, R6, R4, c[0x0][0x508] ;  /* 0x0001420006040625 */ /* 0x008fe400078e0204 */
        /* <DEDUP_REMOVED lines=9> */
.L_x_1133:
        /* <DEDUP_REMOVED lines=10> */
[----:B------:R-:W2:Y:S01]  /*24dd0*/  LDL R4, [R1+0x58] ;  /* 0x0000580001047983 */ /* 0x000ea20000100800 */
[----:B------:R-:W-:Y:S01]  /*24de0*/  IMAD R2, R18, c[0x0][0x4e8], RZ ;  /* 0x00013a0012027a24 */ /* 0x000fe200078e02ff */
[----:B--2---:R-:W-:-:S04]  /*24df0*/  IADD3 R11, R4, R5, RZ ;  /* 0x00000005040b7210 */ /* 0x004fc80007ffe0ff */
        /* <DEDUP_REMOVED lines=23> */
[----:B------:R-:W-:-:S04]  /*24f70*/  IMAD.MOV R4, RZ, RZ, -R2 ;  /* 0x000000ffff047224 */ /* 0x000fc800078e0a02 */
[----:B------:R-:W-:Y:S01]  /*24f80*/  IMAD R4, R4, c[0x0][0x4e8], R11 ;  /* 0x00013a0004047a24 */ /* 0x000fe200078e020b */
[----:B------:R-:W-:Y:S02]  /*24f90*/  IADD3.X R11, R5, R13, R19, P1, P0 ;  /* 0x0000000d050b7210 */ /* 0x000fe40000fe0413 */
[----:B------:R-:W-:Y:S02]  /*24fa0*/  SHF.R.S32.HI R5, RZ, 0x1f, R2 ;  /* 0x0000001fff057819 */ /* 0x000fe40000011402 */
[----:B--2---:R-:W-:-:S05]  /*24fb0*/  SEL R6, R23, RZ, P2 ;  /* 0x000000ff17067207 */ /* 0x004fca0001000000 */
[-C--:B-----5:R-:W-:Y:S02]  /*24fc0*/  IMAD R12, R17, R6.reuse, RZ ;  /* 0x00000006110c7224 */ /* 0x0a0fe400078e02ff */
[----:B------:R-:W-:Y:S01]  /*24fd0*/  IMAD.WIDE.U32 R8, R16, R6, RZ ;  /* 0x0000000610087225 */ /* 0x000fe200078e00ff */
[----:B------:R-:W-:-:S04]  /*24fe0*/  SHF.R.S32.HI R6, RZ, 0x1f, R4 ;  /* 0x0000001fff067819 */ /* 0x000fc80000011404 */
[----:B------:R-:W-:Y:S02]  /*24ff0*/  IADD3 R9, R9, R12, RZ ;  /* 0x0000000c09097210 */ /* 0x000fe40007ffe0ff */
[----:B------:R-:W-:Y:S01]  /*25000*/  IADD3 R8, P1, P0, R2, R21, R8 ;  /* 0x0000001502087210 */ /* 0x000fe2000783e008 */
[----:B------:R-:W-:-:S03]  /*25010*/  IMAD R2, R15, R4, RZ ;  /* 0x000000040f027224 */ /* 0x000fc600078e02ff */
[----:B------:R-:W-:Y:S01]  /*25020*/  IADD3.X R9, R5, R11, R9, P1, P0 ;  /* 0x0000000b05097210 */ /* 0x000fe20000fe0409 */
[----:B------:R-:W-:Y:S02]  /*25030*/  IMAD.MOV.U32 R11, RZ, RZ, c[0x0][0x4a8] ;  /* 0x00012a00ff0b7624 */ /* 0x000fe400078e00ff */
[C---:B------:R-:W-:Y:S01]  /*25040*/  IMAD R2, R14.reuse, R6, R2 ;  /* 0x000000060e027224 */ /* 0x040fe200078e0202 */
[----:B------:R-:W-:Y:S01]  /*25050*/  MOV R6, c[0x0][0x4ac] ;  /* 0x00012b0000067a02 */ /* 0x000fe20000000f00 */
[----:B------:R-:W-:Y:S01]  /*25060*/  IMAD.WIDE.U32 R4, R14, R4, R8 ;  /* 0x000000040e047225 */ /* 0x000fe200078e0008 */
[----:B------:R-:W-:Y:S02]  /*25070*/  SEL R8, R11, c[0x0][0x450], P2 ;  /* 0x000114000b087a07 */ /* 0x000fe40001000000 */
[----:B------:R-:W-:Y:S01]  /*25080*/  SEL R6, R6, c[0x0][0x454], P2 ;  /* 0x0001150006067a07 */ /* 0x000fe20001000000 */
[----:B------:R-:W-:Y:S01]  /*25090*/  IMAD.IADD R2, R5, 0x1, R2 ;  /* 0x0000000105027824 */ /* 0x000fe200078e0202 */
[----:B------:R-:W-:-:S04]  /*250a0*/  LEA R8, P0, R4, R8, 0x2 ;  /* 0x0000000804087211 */ /* 0x000fc800078010ff */
[----:B------:R-:W-:Y:S02]  /*250b0*/  LEA.HI.X R9, R4, R6, R2, 0x2, P0 ;  /* 0x0000000604097211 */ /* 0x000fe400000f1402 */
[----:B------:R-:W-:-:S05]  /*250c0*/  MOV R2, 0xff800000 ;  /* 0xff80000000027802 */ /* 0x000fca0000000f00 */
[----:B------:R1:W-:Y:S02]  /*250d0*/  STG.E [R8.64], R2 ;  /* 0x0000000208007986 */ /* 0x0003e4000c101908 */
.L_x_1135:
[----:B------:R-:W-:Y:S05]  /*250e0*/  BSYNC B0 ;  /* 0x0000000000007941 */ /* 0x000fea0003800000 */
.L_x_1134:
[----:B------:R-:W-:-:S13]  /*250f0*/  ISETP.GT.AND P0, PT, R20, 0x1, PT ;  /* 0x000000011400780c */ /* 0x000fda0003f04270 */
[----:B------:R-:W-:Y:S05]  /*25100*/  @P0 BRA `(.L_x_1120) ;  /* 0x0000087000000947 */ /* 0x000fea0003800000 */
[----:B-1----:R-:W2:Y:S04]  /*25110*/  LDL.LU R2, [R1+0x58] ;  /* 0x0000580001027983 */ /* 0x002ea80000300800 */
[----:B------:R-:W3:Y:S01]  /*25120*/  LDL R6, [R1+0x28] ;  /* 0x0000280001067983 */ /* 0x000ee20000100800 */
[----:B------:R-:W-:-:S03]  /*25130*/  MOV R4, c[0x0][0x4e8] ;  /* 0x00013a0000047a02 */ /* 0x000fc60000000f00 */
[----:B------:R-:W1:Y:S01]  /*25140*/  S2R R12, SR_TID.X ;  /* 0x00000000000c7919 */ /* 0x000e620000002100 */
[----:B------:R-:W-:Y:S01]  /*25150*/  ISETP.NE.AND P0, PT, R4, 0x1, PT ;  /* 0x000000010400780c */ /* 0x000fe20003f05270 */
[----:B------:R-:W-:Y:S01]  /*25160*/  IMAD.WIDE.U32 R4, R0, c[0x0][0x3a0], RZ ;  /* 0x0000e80000047a25 */ /* 0x000fe200078e00ff */
[----:B-1----:R-:W-:-:S04]  /*25170*/  SHF.R.S32.HI R9, RZ, 0x1f, R12 ;  /* 0x0000001fff097819 */ /* 0x002fc8000001140c */
[----:B------:R-:W-:-:S04]  /*25180*/  LEA.HI R9, R9, R12, RZ, 0x2 ;  /* 0x0000000c09097211 */ /* 0x000fc800078f10ff */
[----:B------:R-:W-:Y:S02]  /*25190*/  SHF.R.S32.HI R9, RZ, 0x2, R9 ;  /* 0x00000002ff097819 */ /* 0x000fe40000011409 */
[----:B--2---:R-:W-:Y:S01]  /*251a0*/  MOV R11, R2 ;  /* 0x00000002000b7202 */ /* 0x004fe20000000f00 */
[----:B------:R-:W-:-:S03]  /*251b0*/  IMAD R2, R19, c[0x0][0x3a0], RZ ;  /* 0x0000e80013027a24 */ /* 0x000fc600078e02ff */
[-C--:B---3--:R-:W-:Y:S01]  /*251c0*/  IADD3 R6, R6, R11.reuse, RZ ;  /* 0x0000000b06067210 */ /* 0x088fe20007ffe0ff */
[----:B------:R-:W-:Y:S01]  /*251d0*/  IMAD R0, R0, c[0x0][0x3a4], R2 ;  /* 0x0000e90000007a24 */ /* 0x000fe200078e0202 */
[----:B------:R-:W-:Y:S01]  /*251e0*/  IADD3 R12, R9, R11, RZ ;  /* 0x0000000b090c7210 */ /* 0x000fe20007ffe0ff */
[----:B------:R-:W-:Y:S02]  /*251f0*/  IMAD R2, R22, c[0x0][0x3f0], RZ ;  /* 0x0000fc0016027a24 */ /* 0x000fe400078e02ff */
[----:B------:R-:W-:Y:S01]  /*25200*/  @P0 IMAD.HI.U32 R8, R6, c[0x0][0x4ec], RZ ;  /* 0x00013b0006080a27 */ /* 0x000fe200078e00ff */
[----:B------:R-:W-:-:S03]  /*25210*/  IADD3 R5, R5, R0, RZ ;  /* 0x0000000005057210 */ /* 0x000fc60007ffe0ff */
[----:B------:R-:W-:Y:S01]  /*25220*/  IMAD.MOV.U32 R0, RZ, RZ, R6 ;  /* 0x000000ffff007224 */ /* 0x000fe200078e0006 */
[----:B------:R-:W-:Y:S01]  /*25230*/  @P0 SHF.R.U32.HI R0, RZ, c[0x0][0x4f0], R8 ;  /* 0x00013c00ff000a19 */ /* 0x000fe20000011608 */
[----:B------:R-:W-:-:S04]  /*25240*/  IMAD.WIDE.U32 R4, R3, c[0x0][0x3e8], R4 ;  /* 0x0000fa0003047a25 */ /* 0x000fc800078e0004 */
[----:B------:R-:W-:Y:S01]  /*25250*/  IMAD R8, R10, c[0x0][0x3f4], R2 ;  /* 0x0000fd000a087a24 */ /* 0x000fe200078e0202 */
[----:B------:R-:W-:Y:S01]  /*25260*/  MOV R2, R4 ;  /* 0x0000000400027202 */ /* 0x000fe20000000f00 */
[----:B------:R-:W-:Y:S01]  /*25270*/  IMAD R3, R3, c[0x0][0x3ec], R5 ;  /* 0x0000fb0003037a24 */ /* 0x000fe200078e0205 */
[----:B------:R-:W-:Y:S02]  /*25280*/  SHF.R.S32.HI R5, RZ, 0x1f, R0 ;  /* 0x0000001fff057819 */ /* 0x000fe40000011400 */
[----:B------:R-:W-:Y:S01]  /*25290*/  IADD3 R4, -R0, RZ, RZ ;  /* 0x000000ff00047210 */ /* 0x000fe20007ffe1ff */
[----:B------:R-:W-:-:S04]  /*252a0*/  IMAD.WIDE.U32 R2, R10, c[0x0][0x3f0], R2 ;  /* 0x0000fc000a027a25 */ /* 0x000fc800078e0002 */
[----:B------:R-:W-:Y:S02]  /*252b0*/  IMAD R5, R5, c[0x0][0x3e0], RZ ;  /* 0x0000f80005057a24 */ /* 0x000fe400078e02ff */
[----:B------:R-:W-:Y:S02]  /*252c0*/  IMAD.IADD R3, R3, 0x1, R8 ;  /* 0x0000000103037824 */ /* 0x000fe400078e0208 */
        /* <DEDUP_REMOVED lines=13> */
.L_x_1235:
[----:B------:R-:W-:Y:S05]  /*253a0*/  BRA.DIV ~URZ, `(.L_x_1137) ;  /* 0x000042427f007947 */ /* 0x000fea000b800000 */
[----:B------:R3:W4:Y:S02]  /*253b0*/  SHFL.IDX PT, R0, R13, RZ, 0x1c1f ;  /* 0x001c1fff0d007589 */ /* 0x00072400000e0000 */
.L_x_1236:
[----:B------:R-:W-:Y:S01]  /*253c0*/  IMAD R6, R18, c[0x0][0x4e8], RZ ;  /* 0x00013a0012067a24 */ /* 0x000fe200078e02ff */
[----:B------:R-:W-:Y:S04]  /*253d0*/  BSSY B0, `(.L_x_1138) ;  /* 0x0000013000007945 */ /* 0x000fe80003800000 */
        /* <DEDUP_REMOVED lines=11> */
[-C--:B------:R-:W-:Y:S02]  /*25490*/  @!P2 LEA R10, P5, R20, R0.reuse, 0x1 ;  /* 0x00000000140aa211 */ /* 0x080fe400078a08ff */
[----:B------:R-:W-:Y:S02]  /*254a0*/  @!P0 LEA R2, P3, R14, R0, 0x1 ;  /* 0x000000000e028211 */ /* 0x000fe400078608ff */
[-C--:B------:R-:W-:Y:S02]  /*254b0*/  @!P2 LEA.HI.X R11, R20, R4.reuse, R21, 0x1, P5 ;  /* 0x00000004140ba211 */ /* 0x080fe400028f0c15 */
[----:B--2---:R-:W-:-:S03]  /*254c0*/  @!P0 LEA.HI.X R3, R14, R4, R15, 0x1, P3 ;  /* 0x000000040e038211 */ /* 0x004fc600018f0c0f */
[----:B------:R2:W-:Y:S04]  /*254d0*/  @!P2 ST.E.128 [R10.64], RZ ;  /* 0x000000ff0a00a985 */ /* 0x0005e8000c101d08 */
[----:B------:R2:W-:Y:S04]  /*254e0*/  @!P1 ST.E.128 [R8.64], RZ ;  /* 0x000000ff08009985 */ /* 0x0005e8000c101d08 */
[----:B------:R2:W-:Y:S02]  /*254f0*/  @!P0 ST.E.128 [R2.64], RZ ;  /* 0x000000ff02008985 */ /* 0x0005e4000c101d08 */
.L_x_1139:
[----:B------:R-:W-:Y:S05]  /*25500*/  BSYNC B0 ;  /* 0x0000000000007941 */ /* 0x000fea0003800000 */
.L_x_1138:
[----:B------:R-:W-:Y:S05]  /*25510*/  BRA.DIV ~URZ, `(.L_x_1140) ;  /* 0x000041427f007947 */ /* 0x000fea000b800000 */
[----:B--2---:R2:W1:Y:S04]  /*25520*/  SHFL.IDX PT, R4, R5, 0x1, 0x1c1f ;  /* 0x003c1f0005047f89 */ /* 0x00446800000e0000 */
[----:B----4-:R2:W4:Y:S02]  /*25530*/  SHFL.IDX PT, R0, R13, 0x1, 0x1c1f ;  /* 0x003c1f000d007f89 */ /* 0x01052400000e0000 */
.L_x_1237:
[----:B------:R-:W-:Y:S01]  /*25540*/  IADD3 R2, R12, 0x20, RZ ;  /* 0x000000200c027810 */ /* 0x000fe20007ffe0ff */
[----:B------:R-:W-:Y:S03]  /*25550*/  BSSY B0, `(.L_x_1141) ;  /* 0x0000013000007945 */ /* 0x000fe60003800000 */
[----:B------:R-:W-:-:S13]  /*25560*/  ISETP.GE.AND P0, PT, R2, R6, PT ;  /* 0x000000060200720c */ /* 0x000fda0003f06270 */
[----:B------:R-:W-:Y:S05]  /*25570*/  @P0 BRA `(.L_x_1142) ;  /* 0x0000010000000947 */ /* 0x000fea0003800000 */
[----:B------:R-:W5:Y:S04]  /*25580*/  LDL.64 R18, [R1] ;  /* 0x0000000001127983 */ /* 0x000f680000100a00 */
[----:B--2---:R-:W2:Y:S04]  /*25590*/  LDL R14, [R1+0x8] ;  /* 0x00000800010e7983 */ /* 0x004ea80000100800 */
[----:B---3--:R-:W3:Y:S04]  /*255a0*/  LDL R16, [R1+0x94] ;  /* 0x0000940001107983 */ /* 0x008ee80000100800 */
[----:B----4-:R-:W4:Y:S01]  /*255b0*/  LDL R15, [R1+0x90] ;  /* 0x00009000010f7983 */ /* 0x010f220000100800 */
[----:B------:R-:W-:-:S13]  /*255c0*/  ISETP.GE.AND P1, PT, R252, c[0x0][0x3c8], PT ;  /* 0x0000f200fc007a0c */ /* 0x000fda0003f26270 */
[----:B------:R-:W-:Y:S02]  /*255d0*/  @!P1 LEA R8, P4, R252, R0, 0x1 ;  /* 0x00000000fc089211 */ /* 0x000fe400078808ff */
[----:B-----5:R-:W-:Y:S02]  /*255e0*/  ISETP.GE.AND P2, PT, R18, c[0x0][0x3c8], PT ;  /* 0x0000f20012007a0c */ /* 0x020fe40003f46270 */
[----:B--2---:R-:W-:Y:S02]  /*255f0*/  ISETP.GE.AND P0, PT, R14, c[0x0][0x3c8], PT ;  /* 0x0000f2000e007a0c */ /* 0x004fe40003f06270 */
[----:B-1-3--:R-:W-:-:S09]  /*25600*/  @!P1 LEA.HI.X R9, R252, R4, R16, 0x1, P4 ;  /* 0x00000004fc099211 */ /* 0x00afd200020f0c10 */
[-C--:B------:R-:W-:Y:S02]  /*25610*/  @!P2 LEA R10, P5, R18, R0.reuse, 0x1 ;  /* 0x00000000120aa211 */ /* 0x080fe400078a08ff */
[----:B------:R-:W-:Y:S02]  /*25620*/  @!P0 LEA R2, P3, R14, R0, 0x1 ;  /* 0x000000000e028211 */ /* 0x000fe400078608ff */
[-C--:B------:R-:W-:Y:S02]  /*25630*/  @!P2 LEA.HI.X R11, R18, R4.reuse, R19, 0x1, P5 ;  /* 0x00000004120ba211 */ /* 0x080fe400028f0c13 */
[----:B----4-:R-:W-:-:S03]  /*25640*/  @!P0 LEA.HI.X R3, R14, R4, R15, 0x1, P3 ;  /* 0x000000040e038211 */ /* 0x010fc600018f0c0f */
[----:B------:R1:W-:Y:S04]  /*25650*/  @!P2 ST.E.128 [R10.64], RZ ;  /* 0x000000ff0a00a985 */ /* 0x0003e8000c101d08 */
[----:B------:R1:W-:Y:S04]  /*25660*/  @!P1 ST.E.128 [R8.64], RZ ;  /* 0x000000ff08009985 */ /* 0x0003e8000c101d08 */
[----:B------:R1:W-:Y:S02]  /*25670*/  @!P0 ST.E.128 [R2.64], RZ ;  /* 0x000000ff02008985 */ /* 0x0003e4000c101d08 */
.L_x_1142:
[----:B------:R-:W-:Y:S05]  /*25680*/  BSYNC B0 ;  /* 0x0000000000007941 */ /* 0x000fea0003800000 */
.L_x_1141:
[----:B------:R-:W-:Y:S05]  /*25690*/  BRA.DIV ~URZ, `(.L_x_1143) ;  /* 0x000040927f007947 */ /* 0x000fea000b800000 */
[----:B-1----:R1:W2:Y:S02]  /*256a0*/  SHFL.IDX PT, R4, R5, 0x2, 0x1c1f ;  /* 0x005c1f0005047f89 */ /* 0x0022a400000e0000 */
.L_x_1238:
[----:B------:R-:W-:Y:S05]  /*256b0*/  BRA.DIV ~URZ, `(.L_x_1144) ;  /* 0x000040e27f007947 */ /* 0x000fea000b800000 */
[----:B----4-:R4:W1:Y:S02]  /*256c0*/  SHFL.IDX PT, R0, R13, 0x2, 0x1c1f ;  /* 0x005c1f000d007f89 */ /* 0x01086400000e0000 */
.L_x_1239:
        /* <DEDUP_REMOVED lines=9> */
[----:B-1----:R-:W-:Y:S02]  /*25760*/  @!P1 LEA R8, P4, R252, R0, 0x1 ;  /* 0x00000000fc089211 */ /* 0x002fe400078808ff */
        /* <DEDUP_REMOVED lines=10> */
.L_x_1146:
[----:B------:R-:W-:Y:S05]  /*25810*/  BSYNC B0 ;  /* 0x0000000000007941 */ /* 0x000fea0003800000 */
.L_x_1145:
[----:B------:R-:W-:Y:S05]  /*25820*/  BRA.DIV ~URZ, `(.L_x_1147) ;  /* 0x00003fe27f007947 */ /* 0x000fea000b800000 */
[----:B--2---:R2:W3:Y:S04]  /*25830*/  SHFL.IDX PT, R4, R5, 0x3, 0x1c1f ;  /* 0x007c1f0005047f89 */ /* 0x0044e800000e0000 */
[----:B-1----:R2:W1:Y:S02]  /*25840*/  SHFL.IDX PT, R0, R13, 0x3, 0x1c1f ;  /* 0x007c1f000d007f89 */ /* 0x00246400000e0000 */
.L_x_1240:
[----:B------:R-:W-:-:S04]  /*25850*/  IADD3 R12, R12, 0x60, RZ ;  /* 0x000000600c0c7810 */ /* 0x000fc80007ffe0ff */
[----:B------:R-:W-:-:S13]  /*25860*/  ISETP.GE.AND P0, PT, R12, R6, PT ;  /* 0x000000060c00720c */ /* 0x000fda0003f06270 */
[----:B------:R-:W-:Y:S05]  /*25870*/  @P0 BRA `(.L_x_1120) ;  /* 0x0000010000000947 */ /* 0x000fea0003800000 */
[----:B------:R-:W5:Y:S04]  /*25880*/  LDL.64 R16, [R1] ;  /* 0x0000000001107983 */ /* 0x000f680000100a00 */
[----:B--2---:R-:W2:Y:S04]  /*25890*/  LDL R5, [R1+0x8] ;  /* 0x0000080001057983 */ /* 0x004ea80000100800 */
[----:B----4-:R-:W4:Y:S04]  /*258a0*/  LDL R14, [R1+0x94] ;  /* 0x00009400010e7983 */ /* 0x010f280000100800 */
[----:B---3--:R-:W3:Y:S01]  /*258b0*/  LDL R13, [R1+0x90] ;  /* 0x00009000010d7983 */ /* 0x008ee20000100800 */
[----:B------:R-:W-:-:S13]  /*258c0*/  ISETP.GE.AND P1, PT, R252, c[0x0][0x3c8], PT ;  /* 0x0000f200fc007a0c */ /* 0x000fda0003f26270 */
[----:B-1----:R-:W-:Y:S02]  /*258d0*/  @!P1 LEA R8, P4, R252, R0, 0x1 ;  /* 0x00000000fc089211 */ /* 0x002fe400078808ff */
[----:B-----5:R-:W-:Y:S02]  /*258e0*/  ISETP.GE.AND P2, PT, R16, c[0x0][0x3c8], PT ;  /* 0x0000f20010007a0c */ /* 0x020fe40003f46270 */
[----:B--2---:R-:W-:Y:S02]  /*258f0*/  ISETP.GE.AND P0, PT, R5, c[0x0][0x3c8], PT ;  /* 0x0000f20005007a0c */ /* 0x004fe40003f06270 */
[----:B----4-:R-:W-:-:S09]  /*25900*/  @!P1 LEA.HI.X R9, R252, R4, R14, 0x1, P4 ;  /* 0x00000004fc099211 */ /* 0x010fd200020f0c0e */
[CC--:B------:R-:W-:Y:S02]  /*25910*/  @!P2 LEA R10, P5, R16.reuse, R0.reuse, 0x1 ;  /* 0x00000000100aa211 */ /* 0x0c0fe400078a08ff */
[C---:B------:R-:W-:Y:S02]  /*25920*/  @!P0 LEA R2, P3, R5.reuse, R0, 0x1 ;  /* 0x0000000005028211 */ /* 0x040fe400078608ff */
[-C--:B------:R-:W-:Y:S02]  /*25930*/  @!P2 LEA.HI.X R11, R16, R4.reuse, R17, 0x1, P5 ;  /* 0x00000004100ba211 */ /* 0x080fe400028f0c11 */
[----:B---3--:R-:W-:-:S03]  /*25940*/  @!P0 LEA.HI.X R3, R5, R4, R13, 0x1, P3 ;  /* 0x0000000405038211 */ /* 0x008fc600018f0c0d */
[----:B------:R1:W-:Y:S04]  /*25950*/  @!P2 ST.E.128 [R10.64], RZ ;  /* 0x000000ff0a00a985 */ /* 0x0003e8000c101d08 */
[----:B------:R1:W-:Y:S04]  /*25960*/  @!P1 ST.E.128 [R8.64], RZ ;  /* 0x000000ff08009985 */ /* 0x0003e8000c101d08 */
[----:B------:R1:W-:Y:S02]  /*25970*/  @!P0 ST.E.128 [R2.64], RZ ;  /* 0x000000ff02008985 */ /* 0x0003e4000c101d08 */
.L_x_1120:
[----:B------:R-:W-:Y:S05]  /*25980*/  BSYNC B1 ;  /* 0x0000000000017941 */ /* 0x000fea0003800000 */
.L_x_1104:
[----:B-1----:R-:W5:Y:S02]  /*25990*/  LDL R0, [R1+0xe4] ;  /* 0x0000e40001007983 */ /* 0x002f640000100800 */
[----:B-----5:R-:W-:-:S13]  /*259a0*/  ISETP.NE.AND P0, PT, R0, RZ, PT ;  /* 0x000000ff0000720c */ /* 0x020fda0003f05270 */
[----:B------:R-:W-:Y:S01]  /*259b0*/  @P0 WARPSYNC 0xffffffff ;  /* 0xffffffff00000948 */ /* 0x000fe20003800000 */
[----:B------:R-:W-:Y:S06]  /*259c0*/  @P0 BAR.SYNC.DEFER_BLOCKING 0x5, 0x80 ;  /* 0x0142000000000b1d */ /* 0x000fec0000010000 */
[----:B---3--:R-:W1:Y:S04]  /*259d0*/  @P0 LDS.128 R8, [0xc080] ;  /* 0x00c08000ff080984 */ /* 0x008e680000000c00 */
[----:B-1----:R1:W-:Y:S04]  /*259e0*/  @P0 STL.64 [R1+0x80], R8 ;  /* 0x0000800801000387 */ /* 0x0023e80000100a00 */
[----:B------:R1:W-:Y:S04]  /*259f0*/  @P0 STL.64 [R1+0x88], R10 ;  /* 0x0000880a01000387 */ /* 0x0003e80000100a00 */
[----:B------:R-:W-:Y:S06]  /*25a00*/  @P0 BAR.ARV 0x4, 0x80 ;  /* 0x0102000000000b1d */ /* 0x000fec0000002000 */
[----:B------:R-:W-:Y:S05]  /*25a10*/  @P0 BRA `(.L_x_1148) ;  /* 0x0000105000000947 */ /* 0x000fea0003800000 */
[----:B------:R-:W3:Y:S01]  /*25a20*/  S2R R0, SR_TID.X ;  /* 0x0000000000007919 */ /* 0x000ee20000002100 */
[----:B-1----:R-:W-:Y:S01]  /*25a30*/  IMAD.MOV.U32 R8, RZ, RZ, RZ ;  /* 0x000000ffff087224 */ /* 0x002fe200078e00ff */
[----:B--234-:R-:W-:-:S04]  /*25a40*/  LOP3.LUT R13, R0, 0x1f, RZ, 0xc0, !PT ;  /* 0x0000001f000d7812 */ /* 0x01cfc800078ec0ff */
[----:B------:R-:W-:Y:S01]  /*25a50*/  ISETP.NE.AND P6, PT, R13, 0x1f, PT ;  /* 0x0000001f0d00780c */ /* 0x000fe20003fc5270 */
[----:B------:R-:W-:Y:S10]  /*25a60*/  BRA.DIV ~URZ, `(.L_x_1149) ;  /* 0x00003e727f007947 */ /* 0x000ff4000b800000 */
[----:B------:R1:W2:Y:S02]  /*25a70*/  SHFL.IDX PT, R10, R76, RZ, 0x1f ;  /* 0x00001fff4c0a7589 */ /* 0x0002a400000e0000 */
.L_x_1241:
[----:B------:R-:W-:Y:S05]  /*25a80*/  BRA.DIV ~URZ, `(.L_x_1150) ;  /* 0x00003ec27f007947 */ /* 0x000fea000b800000 */
[----:B------:R3:W4:Y:S02]  /*25a90*/  SHFL.IDX PT, R9, R76, 0x1, 0x1f ;  /* 0x00201f004c097f89 */ /* 0x00072400000e0000 */
.L_x_1242:
[----:B------:R-:W5:Y:S01]  /*25aa0*/  LDL R0, [R1+0x8c] ;  /* 0x00008c0001007983 */ /* 0x000f620000100800 */
[----:B------:R-:W-:Y:S02]  /*25ab0*/  IMAD.MOV.U32 R6, RZ, RZ, RZ ;  /* 0x000000ffff067224 */ /* 0x000fe400078e00ff */
[----:B-----5:R-:W-:-:S05]  /*25ac0*/  IMAD.IADD R0, R0, 0x1, R13 ;  /* 0x0000000100007824 */ /* 0x020fca00078e020d */
[----:B------:R-:W-:-:S13]  /*25ad0*/  ISETP.GE.OR P0, PT, R0, c[0x0][0x53c], !P6 ;  /* 0x00014f0000007a0c */ /* 0x000fda0007706670 */
[----:B------:R-:W-:Y:S01]  /*25ae0*/  @!P0 MOV R2, 0x4 ;  /* 0x0000000400028802 */ /* 0x000fe20000000f00 */
[----:B------:R-:W-:-:S04]  /*25af0*/  @!P0 IMAD.MOV.U32 R4, RZ, RZ, 0x4 ;  /* 0x00000004ff048424 */ /* 0x000fc800078e00ff */
        /* <DEDUP_REMOVED lines=13> */
.L_x_1243:
        /* <DEDUP_REMOVED lines=16> */
.L_x_1244:
[----:B---3--:R-:W-:Y:S01]  /*25cd0*/  IMAD R0, R0, c[0x0][0x538], RZ ;  /* 0x00014e0000007a24 */ /* 0x008fe200078e02ff */
[----:B------:R-:W-:Y:S04]  /*25ce0*/  BSSY B1, `(.L_x_1153) ;  /* 0x00000cf000017945 */ /* 0x000fe80003800000 */
[----:B----4-:R-:W-:-:S04]  /*25cf0*/  IADD3 R9, R0, R9, RZ ;  /* 0x0000000900097210 */ /* 0x010fc80007ffe0ff */
[----:B--2---:R-:W-:-:S13]  /*25d00*/  ISETP.GT.AND P0, PT, R9, R10, PT ;  /* 0x0000000a0900720c */ /* 0x004fda0003f04270 */
[----:B------:R-:W-:Y:S05]  /*25d10*/  @P0 BRA `(.L_x_1154) ;  /* 0x0000026000000947 */ /* 0x000fea0003800000 */
.L_x_1158:
[----:B------:R-:W2:Y:S02]  /*25d20*/  LDL.LU R0, [R1+0x8c] ;  /* 0x00008c0001007983 */ /* 0x000ea40000300800 */
[----:B--2---:R-:W-:-:S04]  /*25d30*/  IADD3 R0, R0, 0x1f, RZ ;  /* 0x0000001f00007810 */ /* 0x004fc80007ffe0ff */
[----:B------:R-:W-:-:S13]  /*25d40*/  ISETP.GE.AND P0, PT, R0, c[0x0][0x53c], PT ;  /* 0x00014f0000007a0c */ /* 0x000fda0003f06270 */
[----:B------:R-:W-:Y:S05]  /*25d50*/  @P0 BRA `(.L_x_1155) ;  /* 0x00000c2000000947 */ /* 0x000fea0003800000 */
[----:B------:R2:W-:Y:S01]  /*25d60*/  STL [R1+0x8c], R0 ;  /* 0x00008c0001007387 */ /* 0x0005e20000100800 */
[----:B------:R-:W-:Y:S02]  /*25d70*/  MOV R6, RZ ;  /* 0x000000ff00067202 */ /* 0x000fe40000000f00 */
[----:B------:R-:W-:Y:S02]  /*25d80*/  MOV R8, RZ ;  /* 0x000000ff00087202 */ /* 0x000fe40000000f00 */
[----:B--2---:R-:W-:-:S04]  /*25d90*/  IADD3 R0, R0, R13, RZ ;  /* 0x0000000d00007210 */ /* 0x004fc80007ffe0ff */
[----:B------:R-:W-:-:S13]  /*25da0*/  ISETP.GE.OR P0, PT, R0, c[0x0][0x53c], !P6 ;  /* 0x00014f0000007a0c */ /* 0x000fda0007706670 */
[----:B-1----:R-:W-:Y:S02]  /*25db0*/  @!P0 MOV R4, 0x4 ;  /* 0x0000000400048802 */ /* 0x002fe40000000f00 */
        /* <DEDUP_REMOVED lines=8> */
.L_x_1245:
        /* <DEDUP_REMOVED lines=16> */
.L_x_1246:
[----:B--2---:R-:W-:-:S05]  /*25f40*/  IMAD R0, R0, c[0x0][0x538], RZ ;  /* 0x00014e0000007a24 */ /* 0x004fca00078e02ff */
[----:B------:R-:W-:-:S04]  /*25f50*/  IADD3 R9, R0, R9, RZ ;  /* 0x0000000900097210 */ /* 0x000fc80007ffe0ff */
[----:B------:R-:W-:-:S13]  /*25f60*/  ISETP.GT.AND P0, PT, R9, R10, PT ;  /* 0x0000000a0900720c */ /* 0x000fda0003f04270 */
[----:B-1----:R-:W-:Y:S05]  /*25f70*/  @!P0 BRA `(.L_x_1158) ;  /* 0xfffffda000008947 */ /* 0x002fea000383ffff */
.L_x_1154:
[----:B------:R-:W-:-:S05]  /*25f80*/  IADD3 R9, -R0, R9, RZ ;  /* 0x0000000900097210 */ /* 0x000fca0007ffe1ff */
[----:B------:R-:W-:-:S05]  /*25f90*/  IMAD R0, R4, c[0x0][0x538], R9 ;  /* 0x00014e0004007a24 */ /* 0x000fca00078e0209 */
[----:B------:R-:W-:Y:S01]  /*25fa0*/  ISETP.GT.AND P0, PT, R0, R10, PT ;  /* 0x0000000a0000720c */ /* 0x000fe20003f04270 */
[----:B------:R-:W-:-:S12]  /*25fb0*/  BRA.DIV ~URZ, `(.L_x_1159) ;  /* 0x00003df27f007947 */ /* 0x000fd8000b800000 */
[----:B------:R-:W-:-:S03]  /*25fc0*/  VOTE.ANY R11, PT, !P0 ;  /* 0x00000000000b7806 */ /* 0x000fc600040e0100 */
.L_x_1247:
[----:B------:R-:W2:Y:S01]  /*25fd0*/  LDL.LU R0, [R1+0x8c] ;  /* 0x00008c0001007983 */ /* 0x000ea20000300800 */
[----:B------:R-:W2:Y:S02]  /*25fe0*/  POPC R5, R11 ;  /* 0x0000000b00057309 */ /* 0x000ea40000000000 */
[----:B--2---:R-:W-:-:S05]  /*25ff0*/  IADD3 R0, R5, R0, RZ ;  /* 0x0000000005007210 */ /* 0x004fca0007ffe0ff */
[----:B------:R2:W-:Y:S01]  /*26000*/  STL [R1+0x8c], R0 ;  /* 0x00008c0001007387 */ /* 0x0005e20000100800 */
[----:B------:R-:W-:Y:S05]  /*26010*/  BRA.DIV ~URZ, `(.L_x_1160) ;  /* 0x00003de27f007947 */ /* 0x000fea000b800000 */
[----:B------:R3:W4:Y:S04]  /*26020*/  SHFL.IDX PT, R6, R6, R5, 0x1f ;  /* 0x00001f0506067589 */ /* 0x00072800000e0000 */
[----:B--2---:R3:W2:Y:S02]  /*26030*/  SHFL.IDX PT, R0, R8, R5, 0x1f ;  /* 0x00001f0508007589 */ /* 0x0046a400000e0000 */
.L_x_1248:
[----:B------:R-:W-:Y:S01]  /*26040*/  ISETP.NE.AND P0, PT, R11, RZ, PT ;  /* 0x000000ff0b00720c */ /* 0x000fe20003f05270 */
[----:B------:R-:W-:-:S12]  /*26050*/  BSSY B0, `(.L_x_1161) ;  /* 0x0000005000007945 */ /* 0x000fd80003800000 */
[----:B------:R-:W-:Y:S05]  /*26060*/  @!P0 BRA `(.L_x_1162) ;  /* 0x0000003000008947 */ /* 0x000fea0003800000 */
[----:B---3--:R-:W-:Y:S01]  /*26070*/  IADD3 R5, R5, -0x1, RZ ;  /* 0xffffffff05057810 */ /* 0x008fe20007ffe0ff */
[----:B------:R-:W-:Y:S05]  /*26080*/  BRA.DIV ~URZ, `(.L_x_1163) ;  /* 0x00003e427f007947 */ /* 0x000fea000b800000 */
[----:B------:R3:W1:Y:S02]  /*26090*/  SHFL.IDX PT, R12, R4, R5, 0x1f ;  /* 0x00001f05040c7589 */ /* 0x00066400000e0000 */
.L_x_1162:
[----:B------:R-:W-:Y:S05]  /*260a0*/  BSYNC B0 ;  /* 0x0000000000007941 */ /* 0x000fea0003800000 */
.L_x_1161:
[----:B-1----:R-:W-:Y:S01]  /*260b0*/  IMAD R2, R12, c[0x0][0x538], R9 ;  /* 0x00014e000c027a24 */ /* 0x002fe200078e0209 */
[----:B--2---:R-:W-:Y:S01]  /*260c0*/  ISETP.NE.AND P0, PT, R0, 0x1, PT ;  /* 0x000000010000780c */ /* 0x004fe20003f05270 */
[----:B------:R-:W-:Y:S03]  /*260d0*/  BSSY B0, `(.L_x_1164) ;  /* 0x0000086000007945 */ /* 0x000fe60003800000 */
[----:B------:R1:W-:Y:S01]  /*260e0*/  STL [R1+0x80], R2 ;  /* 0x0000800201007387 */ /* 0x0003e20000100800 */
[----:B------:R-:W-:-:S08]  /*260f0*/  IADD3 R9, -R2, R10, RZ ;  /* 0x0000000a02097210 */ /* 0x000fd00007ffe1ff */
[----:B------:R-:W-:Y:S05]  /*26100*/  @!P0 BRA `(.L_x_1165) ;  /* 0x000003e000008947 */ /* 0x000fea0003800000 */
[-C--:B----4-:R-:W-:Y:S02]  /*26110*/  IABS R3, R6.reuse ;  /* 0x0000000600037213 */ /* 0x090fe40000000000 */
[----:B------:R-:W-:Y:S02]  /*26120*/  IABS R11, R6 ;  /* 0x00000006000b7213 */ /* 0x000fe40000000000 */
[----:B-1----:R-:W1:Y:S08]  /*26130*/  I2F.RP R2, R3 ;  /* 0x0000000300027306 */ /* 0x002e700000209400 */
[----:B-1----:R-:W1:Y:S02]  /*26140*/  MUFU.RCP R2, R2 ;  /* 0x0000000200027308 */ /* 0x002e640000001000 */
[----:B-1----:R-:W-:-:S06]  /*26150*/  IADD3 R2, R2, 0xffffffe, RZ ;  /* 0x0ffffffe02027810 */ /* 0x002fcc0007ffe0ff */
[----:B---3--:R1:W2:Y:S02]  /*26160*/  F2I.FTZ.U32.TRUNC.NTZ R5, R2 ;  /* 0x0000000200057305 */ /* 0x0082a4000021f000 */
[----:B-1----:R-:W-:Y:S01]  /*26170*/  IABS R2, R0 ;  /* 0x0000000000027213 */ /* 0x002fe20000000000 */
[----:B--2---:R-:W-:-:S04]  /*26180*/  IMAD.MOV R4, RZ, RZ, -R5 ;  /* 0x000000ffff047224 */ /* 0x004fc800078e0a05 */
[----:B------:R-:W-:Y:S01]  /*26190*/  IMAD.MOV.U32 R8, RZ, RZ, R2 ;  /* 0x000000ffff087224 */ /* 0x000fe200078e0002 */
[----:B------:R-:W-:Y:S01]  /*261a0*/  IABS R2, R9 ;  /* 0x0000000900027213 */ /* 0x000fe20000000000 */
[----:B------:R-:W-:Y:S02]  /*261b0*/  IMAD R10, R4, R3, RZ ;  /* 0x00000003040a7224 */ /* 0x000fe400078e02ff */
[----:B------:R-:W-:Y:S01]  /*261c0*/  IMAD.MOV.U32 R4, RZ, RZ, RZ ;  /* 0x000000ffff047224 */ /* 0x000fe200078e00ff */
[----:B------:R-:W1:Y:S03]  /*261d0*/  I2F.RP R12, R8 ;  /* 0x00000008000c7306 */ /* 0x000e660000209400 */
[----:B------:R-:W-:-:S04]  /*261e0*/  IMAD.HI.U32 R10, R5, R10, R4 ;  /* 0x0000000a050a7227 */ /* 0x000fc800078e0004 */
[----:B------:R-:W-:Y:S02]  /*261f0*/  IMAD.MOV.U32 R4, RZ, RZ, R2 ;  /* 0x000000ffff047224 */ /* 0x000fe400078e0002 */
[----:B------:R-:W-:-:S05]  /*26200*/  IMAD.MOV R2, RZ, RZ, -R11 ;  /* 0x000000ffff027224 */ /* 0x000fca00078e0a0b */
[----:B------:R-:W-:Y:S01]  /*26210*/  MOV R5, R2 ;  /* 0x0000000200057202 */ /* 0x000fe20000000f00 */
[----:B------:R-:W-:-:S04]  /*26220*/  IMAD.HI.U32 R2, R10, R4, RZ ;  /* 0x000000040a027227 */ /* 0x000fc800078e00ff */
[----:B------:R-:W-:Y:S02]  /*26230*/  IMAD R4, R2, R5, R4 ;  /* 0x0000000502047224 */ /* 0x000fe400078e0204 */
[----:B-1----:R-:W1:Y:S03]  /*26240*/  MUFU.RCP R5, R12 ;  /* 0x0000000c00057308 */ /* 0x002e660000001000 */
        /* <DEDUP_REMOVED lines=9> */
[----:B------:R-:W-:Y:S01]  /*262e0*/  @P2 IADD3 R2, R2, 0x1, RZ ;  /* 0x0000000102022810 */ /* 0x000fe20007ffe0ff */
[----:B-1----:R-:W-:-:S05]  /*262f0*/  IMAD.MOV R3, RZ, RZ, -R5 ;  /* 0x000000ffff037224 */ /* 0x002fca00078e0a05 */
[----:B------:R-:W-:Y:S01]  /*26300*/  @!P1 IMAD.MOV R2, RZ, RZ, -R2 ;  /* 0x000000ffff029224 */ /* 0x000fe200078e0a02 */
[----:B------:R-:W-:Y:S02]  /*26310*/  MOV R4, R3 ;  /* 0x0000000300047202 */ /* 0x000fe40000000f00 */
[----:B------:R-:W-:Y:S02]  /*26320*/  @!P0 LOP3.LUT R2, RZ, R6, RZ, 0x33, !PT ;  /* 0x00000006ff028212 */ /* 0x000fe400078e33ff */
[----:B------:R-:W-:Y:S01]  /*26330*/  IABS R3, R0 ;  /* 0x0000000000037213 */ /* 0x000fe20000000000 */
[----:B------:R-:W-:Y:S01]  /*26340*/  IMAD R10, R4, R8, RZ ;  /* 0x00000008040a7224 */ /* 0x000fe200078e02ff */
[----:B------:R-:W-:Y:S01]  /*26350*/  IABS R12, R2 ;  /* 0x00000002000c7213 */ /* 0x000fe20000000000 */
[----:B------:R-:W-:Y:S02]  /*26360*/  IMAD.MOV.U32 R4, RZ, RZ, RZ ;  /* 0x000000ffff047224 */ /* 0x000fe400078e00ff */
[----:B------:R-:W-:-:S02]  /*26370*/  IMAD.MOV R11, RZ, RZ, -R3 ;  /* 0x000000ffff0b7224 */ /* 0x000fc400078e0a03 */
[----:B------:R-:W-:-:S03]  /*26380*/  IMAD.HI.U32 R3, R5, R10, R4 ;  /* 0x0000000a05037227 */ /* 0x000fc600078e0004 */
[----:B------:R-:W-:Y:S01]  /*26390*/  MOV R5, R11 ;  /* 0x0000000b00057202 */ /* 0x000fe20000000f00 */
        /* <DEDUP_REMOVED lines=21> */
.L_x_1165:
[----:B------:R-:W2:Y:S01]  /*264f0*/  LDL R0, [R1+0x8c] ;  /* 0x00008c0001007983 */ /* 0x000ea20000100800 */
[----:B-1----:R-:W-:-:S04]  /*26500*/  IMAD.MOV.U32 R2, RZ, RZ, 0x4 ;  /* 0x00000004ff027424 */ /* 0x002fc800078e00ff */
[----:B--2---:R-:W-:-:S05]  /*26510*/  IMAD.WIDE R2, R0, R2, c[0x0][0x590] ;  /* 0x0001640000027625 */ /* 0x004fca00078e0202 */
[----:B---3--:R-:W2:Y:S02]  /*26520*/  LDG.E R4, [R2.64] ;  /* 0x0000000802047981 */ /* 0x008ea4000c1e1900 */
        /* <DEDUP_REMOVED lines=64> */
.L_x_1166:
[----:B------:R-:W-:Y:S05]  /*26930*/  BSYNC B0 ;  /* 0x0000000000007941 */ /* 0x000fea0003800000 */
.L_x_1164:
[----:B------:R-:W-:-:S04]  /*26940*/  LOP3.LUT R2, RZ, R2, RZ, 0x33, !PT ;  /* 0x00000002ff027212 */ /* 0x000fc800078e33ff */
[----:B-1----:R-:W-:-:S05]  /*26950*/  IADD3 R0, R2, R6, RZ ;  /* 0x0000000602007210 */ /* 0x002fca0007ffe0ff */
[----:B------:R1:W-:Y:S01]  /*26960*/  STL [R1+0x84], R0 ;  /* 0x0000840001007387 */ /* 0x0003e20000100800 */
[----:B------:R-:W-:Y:S05]  /*26970*/  BRA `(.L_x_1167) ;  /* 0x0000005000007947 */ /* 0x000fea0003800000 */
.L_x_1155:
[----:B------:R-:W-:Y:S01]  /*26980*/  MOV R0, c[0x0][0x53c] ;  /* 0x00014f0000007a02 */ /* 0x000fe20000000f00 */
[----:B------:R2:W-:Y:S04]  /*26990*/  STL [R1+0x80], R10 ;  /* 0x0000800a01007387 */ /* 0x0005e80000100800 */
[----:B------:R2:W-:Y:S04]  /*269a0*/  STL [R1+0x84], RZ ;  /* 0x000084ff01007387 */ /* 0x0005e80000100800 */
[----:B------:R2:W-:Y:S04]  /*269b0*/  STL [R1+0x88], RZ ;  /* 0x000088ff01007387 */ /* 0x0005e80000100800 */
[----:B------:R2:W-:Y:S02]  /*269c0*/  STL [R1+0x8c], R0 ;  /* 0x00008c0001007387 */ /* 0x0005e40000100800 */
.L_x_1167:
[----:B------:R-:W-:Y:S05]  /*269d0*/  BSYNC B1 ;  /* 0x0000000000017941 */ /* 0x000fea0003800000 */
.L_x_1153:
[----:B------:R-:W3:Y:S04]  /*269e0*/  LDL R8, [R1+0x80] ;  /* 0x0000800001087983 */ /* 0x000ee80000100800 */
[----:B------:R-:W3:Y:S04]  /*269f0*/  LDL R9, [R1+0x84] ;  /* 0x0000840001097983 */ /* 0x000ee80000100800 */
[----:B--2---:R-:W3:Y:S04]  /*26a00*/  LDL R10, [R1+0x88] ;  /* 0x00008800010a7983 */ /* 0x004ee80000100800 */
[----:B------:R-:W3:Y:S01]  /*26a10*/  LDL R11, [R1+0x8c] ;  /* 0x00008c00010b7983 */ /* 0x000ee20000100800 */
[----:B------:R-:W-:Y:S03]  /*26a20*/  WARPSYNC 0xffffffff ;  /* 0xffffffff00007948 */ /* 0x000fe60003800000 */
[----:B------:R-:W-:Y:S01]  /*26a30*/  BAR.SYNC.DEFER_BLOCKING 0x4, 0x80 ;  /* 0x0102000000007b1d */ /* 0x000fe20000010000 */
[----:B------:R-:W-:-:S13]  /*26a40*/  ISETP.NE.AND P0, PT, R13, RZ, PT ;  /* 0x000000ff0d00720c */ /* 0x000fda0003f05270 */
[----:B---3--:R2:W-:Y:S04]  /*26a50*/  @!P0 STS.128 [0xc080], R8 ;  /* 0x00c08008ff008388 */ /* 0x0085e80000000c00 */
[----:B------:R-:W-:Y:S06]  /*26a60*/  BAR.ARV 0x5, 0x80 ;  /* 0x0142000000007b1d */ /* 0x000fec0000002000 */
.L_x_1148:
[----:B-1----:R-:W3:Y:S02]  /*26a70*/  LDL R0, [R1+0x8c] ;  /* 0x00008c0001007983 */ /* 0x002ee40000100800 */
[----:B---3--:R-:W-:-:S13]  /*26a80*/  ISETP.GE.AND P0, PT, R0, c[0x0][0x53c], PT ;  /* 0x00014f0000007a0c */ /* 0x008fda0003f06270 */
[----:B--2-4-:R-:W-:Y:S01]  /*26a90*/  @P0 CALL.REL.NOINC `(.L_x_1168) ;  /* 0x0000001000000944 */ /* 0x014fe20003c00000 */
[----:B------:R-:W-:Y:S05]  /*26aa0*/  BRA `(.L_x_1169) ;  /* 0xfffdb85000007947 */ /* 0x000fea000383ffff */
.L_x_1168:
[----:B------:R-:W-:Y:S05]  /*26ab0*/  EXIT ;  /* 0x000000000000794d */ /* 0x000fea0003800000 */
.L_x_859:
[----:B------:R-:W-:Y:S01]  /*26ac0*/  IMAD.MOV.U32 R0, RZ, RZ, R5 ;  /* 0x000000ffff007224 */ /* 0x000fe200078e0005 */
[----:B------:R-:W-:Y:S02]  /*26ad0*/  MOV R3, 0x1 ;  /* 0x0000000100037802 */ /* 0x000fe40000000f00 */
[----:B------:R-:W-:Y:S02]  /*26ae0*/  MOV R2, 0x26b00 ;  /* 0x00026b0000027802 */ /* 0x000fe40000000f00 */
[----:B------:R-:W-:Y:S05]  /*26af0*/  CALL.REL.NOINC `($__internal_15_$__cuda_sm70_shflsync_up_p) ;  /* 0x0000350000007944 */ /* 0x000fea0003c00000 */
[----:B------:R-:W-:Y:S01]  /*26b00*/  MOV R0, R4 ;  /* 0x0000000400007202 */ /* 0x000fe20000000f00 */
[----:B------:R-:W-:Y:S05]  /*26b10*/  BRA `(.L_x_1170) ;  /* 0xfffd994000007947 */ /* 0x000fea000383ffff */
.L_x_860:
[----:B------:R-:W-:Y:S01]  /*26b20*/  IMAD.MOV.U32 R0, RZ, RZ, R5 ;  /* 0x000000ffff007224 */ /* 0x000fe200078e0005 */
[----:B------:R-:W-:Y:S02]  /*26b30*/  MOV R3, 0x2 ;  /* 0x0000000200037802 */ /* 0x000fe40000000f00 */
[----:B------:R-:W-:Y:S02]  /*26b40*/  MOV R2, 0x26b60 ;  /* 0x00026b6000027802 */ /* 0x000fe40000000f00 */
[----:B------:R-:W-:Y:S05]  /*26b50*/  CALL.REL.NOINC `($__internal_15_$__cuda_sm70_shflsync_up_p) ;  /* 0x000034a000007944 */ /* 0x000fea0003c00000 */
[----:B------:R-:W-:Y:S01]  /*26b60*/  SEL R4, R4, RZ, P4 ;  /* 0x000000ff04047207 */ /* 0x000fe20002000000 */
[----:B------:R-:W-:Y:S01]  /*26b70*/  IMAD.MOV.U32 R3, RZ, RZ, 0x4 ;  /* 0x00000004ff037424 */ /* 0x000fe200078e00ff */
[----:B------:R-:W-:-:S03]  /*26b80*/  MOV R2, 0x26bb0 ;  /* 0x00026bb000027802 */ /* 0x000fc60000000f00 */
[----:B------:R-:W-:Y:S02]  /*26b90*/  IMAD.IADD R0, R5, 0x1, R4 ;  /* 0x0000000105007824 */ /* 0x000fe400078e0204 */
        /* <DEDUP_REMOVED lines=13> */
[----:B------:R-:W-:Y:S02]  /*26c70*/  MOV R228, 0x1f ;  /* 0x0000001f00e47802 */ /* 0x000fe40000000f00 */
[----:B------:R-:W-:Y:S01]  /*26c80*/  MOV R3, 0x26cc0 ;  /* 0x00026cc000037802 */ /* 0x000fe20000000f00 */
[----:B------:R-:W-:-:S04]  /*26c90*/  IMAD.IADD R4, R0, 0x1, R4 ;  /* 0x0000000100047824 */ /* 0x000fc800078e0204 */
[----:B------:R-:W-:Y:S02]  /*26ca0*/  IMAD.MOV.U32 R227, RZ, RZ, R4 ;  /* 0x000000ffffe37224 */ /* 0x000fe400078e0004 */
[----:B------:R-:W-:Y:S05]  /*26cb0*/  CALL.REL.NOINC `($__internal_14_$__cuda_sm70_shflsync_idx_p) ;  /* 0x000032e000007944 */ /* 0x000fea0003c00000 */
[----:B------:R-:W-:Y:S01]  /*26cc0*/  MOV R0, R227 ;  /* 0x000000e300007202 */ /* 0x000fe20000000f00 */
[----:B------:R-:W-:Y:S05]  /*26cd0*/  BRA `(.L_x_1171) ;  /* 0xfffd988000007947 */ /* 0x000fea000383ffff */
.L_x_862:
[----:B------:R-:W-:Y:S02]  /*26ce0*/  SEL R0, RZ, 0x1, P0 ;  /* 0x00000001ff007807 */ /* 0x000fe40000000000 */
[----:B------:R-:W-:Y:S02]  /*26cf0*/  MOV R2, 0x26d10 ;  /* 0x00026d1000027802 */ /* 0x000fe40000000f00 */
[----:B------:R-:W-:Y:S05]  /*26d00*/  CALL.REL.NOINC `($__internal_16_$__cuda_sm70_votesync_ballot) ;  /* 0x0000335000007944 */ /* 0x000fea0003c00000 */
[----:B------:R-:W-:Y:S01]  /*26d10*/  MOV R7, R0 ;  /* 0x0000000000077202 */ /* 0x000fe20000000f00 */
[----:B------:R-:W-:Y:S05]  /*26d20*/  BRA `(.L_x_1172) ;  /* 0xfffd98c000007947 */ /* 0x000fea000383ffff */
.L_x_863:
[----:B------:R-:W-:Y:S01]  /*26d30*/  IMAD.MOV.U32 R227, RZ, RZ, R9 ;  /* 0x000000ffffe37224 */ /* 0x000fe200078e0009 */
[----:B-1----:R-:W-:Y:S01]  /*26d40*/  MOV R2, R0 ;  /* 0x0000000000027202 */ /* 0x002fe20000000f00 */
[----:B------:R-:W-:Y:S01]  /*26d50*/  IMAD.MOV.U32 R228, RZ, RZ, 0x1f ;  /* 0x0000001fffe47424 */ /* 0x000fe200078e00ff */
[----:B------:R-:W-:Y:S02]  /*26d60*/  MOV R3, 0x26d80 ;  /* 0x00026d8000037802 */ /* 0x000fe40000000f00 */
[----:B------:R-:W-:Y:S05]  /*26d70*/  CALL.REL.NOINC `($__internal_14_$__cuda_sm70_shflsync_idx_p) ;  /* 0x0000322000007944 */ /* 0x000fea0003c00000 */
[----:B------:R-:W-:Y:S01]  /*26d80*/  IMAD.MOV.U32 R12, RZ, RZ, R227 ;  /* 0x000000ffff0c7224 */ /* 0x000fe200078e00e3 */
[----:B------:R-:W-:Y:S01]  /*26d90*/  MOV R227, R8 ;  /* 0x0000000800e37202 */ /* 0x000fe20000000f00 */
[----:B------:R-:W-:Y:S01]  /*26da0*/  IMAD.MOV.U32 R5, RZ, RZ, RZ ;  /* 0x000000ffff057224 */ /* 0x000fe200078e00ff */
[----:B------:R-:W-:Y:S01]  /*26db0*/  MOV R2, R0 ;  /* 0x0000000000027202 */ /* 0x000fe20000000f00 */
[----:B------:R-:W-:Y:S01]  /*26dc0*/  IMAD.MOV.U32 R228, RZ, RZ, 0x1f ;  /* 0x0000001fffe47424 */ /* 0x000fe200078e00ff */
[----:B------:R-:W-:-:S02]  /*26dd0*/  MOV R3, 0x26df0 ;  /* 0x00026df000037802 */ /* 0x000fc40000000f00 */
[----:B------:R-:W-:Y:S05]  /*26de0*/  CALL.REL.NOINC `($__internal_14_$__cuda_sm70_shflsync_idx_p) ;  /* 0x000031b000007944 */ /* 0x000fea0003c00000 */
[----:B------:R-:W-:Y:S01]  /*26df0*/  MOV R9, R227 ;  /* 0x000000e300097202 */ /* 0x000fe20000000f00 */
[----:B------:R-:W-:Y:S05]  /*26e00*/  BRA `(.L_x_1173) ;  /* 0xfffd985000007947 */ /* 0x000fea000383ffff */
.L_x_866:
[----:B------:R-:W-:Y:S01]  /*26e10*/  IMAD.MOV.U32 R227, RZ, RZ, R4 ;  /* 0x000000ffffe37224 */ /* 0x000fe200078e0004 */
[----:B-1----:R-:W-:Y:S01]  /*26e20*/  MOV R2, R0 ;  /* 0x0000000000027202 */ /* 0x002fe20000000f00 */
[----:B------:R-:W-:Y:S01]  /*26e30*/  IMAD.MOV.U32 R228, RZ, RZ, 0x1f ;  /* 0x0000001fffe47424 */ /* 0x000fe200078e00ff */
[----:B------:R-:W-:-:S02]  /*26e40*/  MOV R3, 0x26e60 ;  /* 0x00026e6000037802 */ /* 0x000fc40000000f00 */
[----:B---34-:R-:W-:Y:S05]  /*26e50*/  CALL.REL.NOINC `($__internal_14_$__cuda_sm70_shflsync_idx_p) ;  /* 0x0000314000007944 */ /* 0x018fea0003c00000 */
[----:B------:R-:W-:Y:S01]  /*26e60*/  MOV R5, R227 ;  /* 0x000000e300057202 */ /* 0x000fe20000000f00 */
[----:B------:R-:W-:Y:S05]  /*26e70*/  BRA `(.L_x_865) ;  /* 0xfffd984000007947 */ /* 0x000fea000383ffff */
.L_x_923:
[----:B------:R-:W-:Y:S01]  /*26e80*/  IMAD.MOV.U32 R227, RZ, RZ, R6 ;  /* 0x000000ffffe37224 */ /* 0x000fe200078e0006 */
[----:B------:R-:W-:Y:S01]  /*26e90*/  MOV R2, RZ ;  /* 0x000000ff00027202 */ /* 0x000fe20000000f00 */
[----:B------:R-:W-:Y:S01]  /*26ea0*/  IMAD.MOV.U32 R228, RZ, RZ, 0x1c1f ;  /* 0x00001c1fffe47424 */ /* 0x000fe200078e00ff */
[----:B------:R-:W-:-:S02]  /*26eb0*/  MOV R3, 0x26ed0 ;  /* 0x00026ed000037802 */ /* 0x000fc40000000f00 */
[----:B-----5:R-:W-:Y:S05]  /*26ec0*/  CALL.REL.NOINC `($__internal_14_$__cuda_sm70_shflsync_idx_p) ;  /* 0x000030d000007944 */ /* 0x020fea0003c00000 */
[----:B------:R-:W-:Y:S01]  /*26ed0*/  MOV R4, R227 ;  /* 0x000000e300047202 */ /* 0x000fe20000000f00 */
[----:B------:R-:W-:Y:S05]  /*26ee0*/  BRA `(.L_x_1174) ;  /* 0xfffe22b000007947 */ /* 0x000fea000383ffff */
.L_x_924:
[----:B------:R-:W-:Y:S01]  /*26ef0*/  IMAD.MOV.U32 R227, RZ, RZ, R12 ;  /* 0x000000ffffe37224 */ /* 0x000fe200078e000c */
[----:B------:R-:W-:Y:S01]  /*26f00*/  MOV R2, RZ ;  /* 0x000000ff00027202 */ /* 0x000fe20000000f00 */
[----:B------:R-:W-:Y:S01]  /*26f10*/  IMAD.MOV.U32 R228, RZ, RZ, 0x1c1f ;  /* 0x00001c1fffe47424 */ /* 0x000fe200078e00ff */
[----:B------:R-:W-:-:S02]  /*26f20*/  MOV R3, 0x26f40 ;  /* 0x00026f4000037802 */ /* 0x000fc40000000f00 */
[----:B-12--5:R-:W-:Y:S05]  /*26f30*/  CALL.REL.NOINC `($__internal_14_$__cuda_sm70_shflsync_idx_p) ;  /* 0x0000306000007944 */ /* 0x026fea0003c00000 */
[----:B------:R-:W-:Y:S01]  /*26f40*/  MOV R0, R227 ;  /* 0x000000e300007202 */ /* 0x000fe20000000f00 */
[----:B------:R-:W-:Y:S05]  /*26f50*/  BRA `(.L_x_1175) ;  /* 0xfffe226000007947 */ /* 0x000fea000383ffff */
.L_x_927:
[----:B------:R-:W-:Y:S01]  /*26f60*/  IMAD.MOV.U32 R227, RZ, RZ, R6 ;  /* 0x000000ffffe37224 */ /* 0x000fe200078e0006 */
[----:B--2---:R-:W-:Y:S01]  /*26f70*/  MOV R2, 0x1 ;  /* 0x0000000100027802 */ /* 0x004fe20000000f00 */
[----:B------:R-:W-:Y:S01]  /*26f80*/  IMAD.MOV.U32 R228, RZ, RZ, 0x1c1f ;  /* 0x00001c1fffe47424 */ /* 0x000fe200078e00ff */
[----:B------:R-:W-:-:S02]  /*26f90*/  MOV R3, 0x26fb0 ;  /* 0x00026fb000037802 */ /* 0x000fc40000000f00 */
[----:B-1-345:R-:W-:Y:S05]  /*26fa0*/  CALL.REL.NOINC `($__internal_14_$__cuda_sm70_shflsync_idx_p) ;  /* 0x00002ff000007944 */ /* 0x03afea0003c00000 */
[----:B------:R-:W-:Y:S01]  /*26fb0*/  IMAD.MOV.U32 R4, RZ, RZ, R227 ;  /* 0x000000ffff047224 */ /* 0x000fe200078e00e3 */
[----:B------:R-:W-:Y:S01]  /*26fc0*/  MOV R2, 0x1 ;  /* 0x0000000100027802 */ /* 0x000fe20000000f00 */
[----:B------:R-:W-:Y:S01]  /*26fd0*/  IMAD.MOV.U32 R227, RZ, RZ, R12 ;  /* 0x000000ffffe37224 */ /* 0x000fe200078e000c */
[----:B------:R-:W-:-:S02]  /*26fe0*/  MOV R228, 0x1c1f ;  /* 0x00001c1f00e47802 */ /* 0x000fc40000000f00 */
[----:B------:R-:W-:Y:S02]  /*26ff0*/  MOV R3, 0x27010 ;  /* 0x0002701000037802 */ /* 0x000fe40000000f00 */
[----:B------:R-:W-:Y:S05]  /*27000*/  CALL.REL.NOINC `($__internal_14_$__cuda_sm70_shflsync_idx_p) ;  /* 0x00002f9000007944 */ /* 0x000fea0003c00000 */
[----:B------:R-:W-:Y:S01]  /*27010*/  MOV R0, R227 ;  /* 0x000000e300007202 */ /* 0x000fe20000000f00 */
[----:B------:R-:W-:Y:S05]  /*27020*/  BRA `(.L_x_1176) ;  /* 0xfffe233000007947 */ /* 0x000fea000383ffff */
.L_x_930:
[----:B------:R-:W-:Y:S01]  /*27030*/  IMAD.MOV.U32 R227, RZ, RZ, R6 ;  /* 0x000000ffffe37224 */ /* 0x000fe200078e0006 */
[----:B-1----:R-:W-:Y:S01]  /*27040*/  MOV R2, 0x2 ;  /* 0x0000000200027802 */ /* 0x002fe20000000f00 */
[----:B------:R-:W-:Y:S01]  /*27050*/  IMAD.MOV.U32 R228, RZ, RZ, 0x1c1f ;  /* 0x00001c1fffe47424 */ /* 0x000fe200078e00ff */
[----:B------:R-:W-:Y:S02]  /*27060*/  MOV R3, 0x27080 ;  /* 0x0002708000037802 */ /* 0x000fe40000000f00 */
[----:B--2345:R-:W-:Y:S05]  /*27070*/  CALL.REL.NOINC `($__internal_14_$__cuda_sm70_shflsync_idx_p) ;  /* 0x00002f2000007944 */ /* 0x03cfea0003c00000 */
[----:B------:R-:W-:Y:S01]  /*27080*/  MOV R4, R227 ;  /* 0x000000e300047202 */ /* 0x000fe20000000f00 */
[----:B------:R-:W-:Y:S05]  /*27090*/  BRA `(.L_x_1177) ;  /* 0xfffe245000007947 */ /* 0x000fea000383ffff */
.L_x_931:
[----:B------:R-:W-:Y:S01]  /*270a0*/  IMAD.MOV.U32 R227, RZ, RZ, R12 ;  /* 0x000000ffffe37224 */ /* 0x000fe200078e000c */
[----:B------:R-:W-:Y:S01]  /*270b0*/  MOV R2, 0x2 ;  /* 0x0000000200027802 */ /* 0x000fe20000000f00 */
[----:B------:R-:W-:Y:S01]  /*270c0*/  IMAD.MOV.U32 R228, RZ, RZ, 0x1c1f ;  /* 0x00001c1fffe47424 */ /* 0x000fe200078e00ff */
[----:B------:R-:W-:Y:S02]  /*270d0*/  MOV R3, 0x270f0 ;  /* 0x000270f000037802 */ /* 0x000fe40000000f00 */
[----:B-12345:R-:W-:Y:S05]  /*270e0*/  CALL.REL.NOINC `($__internal_14_$__cuda_sm70_shflsync_idx_p) ;  /* 0x00002eb000007944 */ /* 0x03efea0003c00000 */
[----:B------:R-:W-:Y:S01]  /*270f0*/  MOV R0, R227 ;  /* 0x000000e300007202 */ /* 0x000fe20000000f00 */
[----:B------:R-:W-:Y:S05]  /*27100*/  BRA `(.L_x_1178) ;  /* 0xfffe240000007947 */ /* 0x000fea000383ffff */
.L_x_934:
[----:B------:R-:W-:Y:S01]  /*27110*/  IMAD.MOV.U32 R227, RZ, RZ, R6 ;  /* 0x000000ffffe37224 */ /* 0x000fe200078e0006 */
[----:B-1----:R-:W-:Y:S01]  /*27120*/  MOV R2, 0x3 ;  /* 0x0000000300027802 */ /* 0x002fe20000000f00 */
[----:B------:R-:W-:Y:S01]  /*27130*/  IMAD.MOV.U32 R228, RZ, RZ, 0x1c1f ;  /* 0x00001c1fffe47424 */ /* 0x000fe200078e00ff */
[----:B------:R-:W-:-:S02]  /*27140*/  MOV R3, 0x27160 ;  /* 0x0002716000037802 */ /* 0x000fc40000000f00 */
[----:B--2345:R-:W-:Y:S05]  /*27150*/  CALL.REL.NOINC `($__internal_14_$__cuda_sm70_shflsync_idx_p) ;  /* 0x00002e4000007944 */ /* 0x03cfea0003c00000 */
        /* <DEDUP_REMOVED lines=8> */
.L_x_981:
[----:B------:R-:W-:Y:S01]  /*271e0*/  IMAD.MOV.U32 R227, RZ, RZ, R6 ;  /* 0x000000ffffe37224 */ /* 0x000fe200078e0006 */
[----:B--2---:R-:W-:Y:S01]  /*271f0*/  MOV R2, 0x1 ;  /* 0x0000000100027802 */ /* 0x004fe20000000f00 */
[----:B------:R-:W-:Y:S01]  /*27200*/  IMAD.MOV.U32 R228, RZ, RZ, 0x1c1f ;  /* 0x00001c1fffe47424 */ /* 0x000fe200078e00ff */
[----:B------:R-:W-:Y:S02]  /*27210*/  MOV R3, 0x27230 ;  /* 0x0002723000037802 */ /* 0x000fe40000000f00 */
[----:B------:R-:W-:Y:S05]  /*27220*/  CALL.REL.NOINC `($__internal_14_$__cuda_sm70_shflsync_idx_p) ;  /* 0x00002d7000007944 */ /* 0x000fea0003c00000 */
[----:B------:R-:W-:Y:S01]  /*27230*/  IMAD.MOV.U32 R4, RZ, RZ, R227 ;  /* 0x000000ffff047224 */ /* 0x000fe200078e00e3 */
[----:B------:R-:W-:Y:S01]  /*27240*/  MOV R2, 0x1 ;  /* 0x0000000100027802 */ /* 0x000fe20000000f00 */
[----:B------:R-:W-:Y:S01]  /*27250*/  IMAD.MOV.U32 R227, RZ, RZ, R22 ;  /* 0x000000ffffe37224 */ /* 0x000fe200078e0016 */
[----:B------:R-:W-:Y:S02]  /*27260*/  MOV R228, 0x1c1f ;  /* 0x00001c1f00e47802 */ /* 0x000fe40000000f00 */
[----:B------:R-:W-:Y:S02]  /*27270*/  MOV R3, 0x27290 ;  /* 0x0002729000037802 */ /* 0x000fe40000000f00 */
[----:B------:R-:W-:Y:S05]  /*27280*/  CALL.REL.NOINC `($__internal_14_$__cuda_sm70_shflsync_idx_p) ;  /* 0x00002d1000007944 */ /* 0x000fea0003c00000 */
[----:B------:R-:W-:Y:S01]  /*27290*/  MOV R2, R227 ;  /* 0x000000e300027202 */ /* 0x000fe20000000f00 */
[----:B------:R-:W-:Y:S05]  /*272a0*/  BRA `(.L_x_1180) ;  /* 0xfffe9e4000007947 */ /* 0x000fea000383ffff */
.L_x_984:
[----:B------:R-:W-:Y:S01]  /*272b0*/  IMAD.MOV.U32 R227, RZ, RZ, R5 ;  /* 0x000000ffffe37224 */ /* 0x000fe200078e0005 */
[----:B------:R-:W-:Y:S01]  /*272c0*/  MOV R2, RZ ;  /* 0x000000ff00027202 */ /* 0x000fe20000000f00 */
[----:B------:R-:W-:Y:S01]  /*272d0*/  IMAD.MOV.U32 R228, RZ, RZ, 0x1c1f ;  /* 0x00001c1fffe47424 */ /* 0x000fe200078e00ff */
[----:B------:R-:W-:-:S02]  /*272e0*/  MOV R3, 0x27300 ;  /* 0x0002730000037802 */ /* 0x000fc40000000f00 */
[----:B------:R-:W-:Y:S05]  /*272f0*/  CALL.REL.NOINC `($__internal_14_$__cuda_sm70_shflsync_idx_p) ;  /* 0x00002ca000007944 */ /* 0x000fea0003c00000 */
[----:B------:R-:W-:Y:S01]  /*27300*/  MOV R4, R227 ;  /* 0x000000e300047202 */ /* 0x000fe20000000f00 */
[----:B------:R-:W-:Y:S05]  /*27310*/  BRA `(.L_x_1181) ;  /* 0xfffeade000007947 */ /* 0x000fea000383ffff */
.L_x_985:
[----:B------:R-:W-:Y:S01]  /*27320*/  IMAD.MOV.U32 R227, RZ, RZ, R6 ;  /* 0x000000ffffe37224 */ /* 0x000fe200078e0006 */
[----:B------:R-:W-:Y:S01]  /*27330*/  MOV R2, RZ ;  /* 0x000000ff00027202 */ /* 0x000fe20000000f00 */
[----:B------:R-:W-:Y:S01]  /*27340*/  IMAD.MOV.U32 R228, RZ, RZ, 0x1c1f ;  /* 0x00001c1fffe47424 */ /* 0x000fe200078e00ff */
[----:B------:R-:W-:-:S02]  /*27350*/  MOV R3, 0x27370 ;  /* 0x0002737000037802 */ /* 0x000fc40000000f00 */
[----:B-12---:R-:W-:Y:S05]  /*27360*/  CALL.REL.NOINC `($__internal_14_$__cuda_sm70_shflsync_idx_p) ;  /* 0x00002c3000007944 */ /* 0x006fea0003c00000 */
[----:B------:R-:W-:Y:S01]  /*27370*/  MOV R0, R227 ;  /* 0x000000e300007202 */ /* 0x000fe20000000f00 */
[----:B------:R-:W-:Y:S05]  /*27380*/  BRA `(.L_x_1182) ;  /* 0xfffead9000007947 */ /* 0x000fea000383ffff */
.L_x_988:
[----:B------:R-:W-:Y:S01]  /*27390*/  IMAD.MOV.U32 R227, RZ, RZ, R5 ;  /* 0x000000ffffe37224 */ /* 0x000fe200078e0005 */
[----:B----4-:R-:W-:Y:S01]  /*273a0*/  MOV R2, 0x1 ;  /* 0x0000000100027802 */ /* 0x010fe20000000f00 */
[----:B------:R-:W-:Y:S01]  /*273b0*/  IMAD.MOV.U32 R228, RZ, RZ, 0x1c1f ;  /* 0x00001c1fffe47424 */ /* 0x000fe200078e00ff */
[----:B------:R-:W-:-:S03]  /*273c0*/  MOV R3, 0x273e0 ;  /* 0x000273e000037802 */ /* 0x000fc60000000f00 */
[----:B-123--:R-:W-:Y:S05]  /*273d0*/  CALL.REL.NOINC `($__internal_14_$__cuda_sm70_shflsync_idx_p) ;  /* 0x00002bc000007944 */ /* 0x00efea0003c00000 */
        /* <DEDUP_REMOVED lines=8> */
.L_x_989:
[----:B------:R-:W-:Y:S01]  /*27460*/  IMAD.MOV.U32 R227, RZ, RZ, R4 ;  /* 0x000000ffffe37224 */ /* 0x000fe200078e0004 */
[----:B------:R-:W-:Y:S01]  /*27470*/  MOV R2, RZ ;  /* 0x000000ff00027202 */ /* 0x000fe20000000f00 */
[----:B------:R-:W-:Y:S01]  /*27480*/  IMAD.MOV.U32 R228, RZ, RZ, 0x1c1f ;  /* 0x00001c1fffe47424 */ /* 0x000fe200078e00ff */
[----:B------:R-:W-:Y:S02]  /*27490*/  MOV R3, 0x274b0 ;  /* 0x000274b000037802 */ /* 0x000fe40000000f00 */
[----:B------:R-:W-:Y:S05]  /*274a0*/  CALL.REL.NOINC `($__internal_14_$__cuda_sm70_shflsync_idx_p) ;  /* 0x00002af000007944 */ /* 0x000fea0003c00000 */
[----:B------:R-:W-:Y:S01]  /*274b0*/  MOV R3, R227 ;  /* 0x000000e300037202 */ /* 0x000fe20000000f00 */
[----:B------:R-:W-:Y:S05]  /*274c0*/  BRA `(.L_x_1184) ;  /* 0xfffeb03000007947 */ /* 0x000fea000383ffff */
.L_x_994:
[----:B------:R-:W-:Y:S01]  /*274d0*/  IMAD.MOV.U32 R227, RZ, RZ, R4 ;  /* 0x000000ffffe37224 */ /* 0x000fe200078e0004 */
[----:B------:R-:W-:Y:S01]  /*274e0*/  MOV R2, 0x1 ;  /* 0x0000000100027802 */ /* 0x000fe20000000f00 */
[----:B------:R-:W-:Y:S01]  /*274f0*/  IMAD.MOV.U32 R228, RZ, RZ, 0x1c1f ;  /* 0x00001c1fffe47424 */ /* 0x000fe200078e00ff */
[----:B------:R-:W-:Y:S02]  /*27500*/  MOV R3, 0x27520 ;  /* 0x0002752000037802 */ /* 0x000fe40000000f00 */
[----:B-1----:R-:W-:Y:S05]  /*27510*/  CALL.REL.NOINC `($__internal_14_$__cuda_sm70_shflsync_idx_p) ;  /* 0x00002a8000007944 */ /* 0x002fea0003c00000 */
[----:B------:R-:W-:Y:S01]  /*27520*/  MOV R3, R227 ;  /* 0x000000e300037202 */ /* 0x000fe20000000f00 */
[----:B------:R-:W-:Y:S05]  /*27530*/  BRA `(.L_x_1185) ;  /* 0xfffeb54000007947 */ /* 0x000fea000383ffff */
.L_x_999:
[----:B------:R-:W-:Y:S01]  /*27540*/  IMAD.MOV.U32 R227, RZ, RZ, R4 ;  /* 0x000000ffffe37224 */ /* 0x000fe200078e0004 */
[----:B------:R-:W-:Y:S01]  /*27550*/  MOV R2, 0x2 ;  /* 0x0000000200027802 */ /* 0x000fe20000000f00 */
[----:B------:R-:W-:Y:S01]  /*27560*/  IMAD.MOV.U32 R228, RZ, RZ, 0x1c1f ;  /* 0x00001c1fffe47424 */ /* 0x000fe200078e00ff */
[----:B------:R-:W-:-:S02]  /*27570*/  MOV R3, 0x27590 ;  /* 0x0002759000037802 */ /* 0x000fc40000000f00 */
[----:B-12---:R-:W-:Y:S05]  /*27580*/  CALL.REL.NOINC `($__internal_14_$__cuda_sm70_shflsync_idx_p) ;  /* 0x00002a1000007944 */ /* 0x006fea0003c00000 */
[----:B------:R-:W-:Y:S01]  /*27590*/  MOV R3, R227 ;  /* 0x000000e300037202 */ /* 0x000fe20000000f00 */
[----:B------:R-:W-:Y:S05]  /*275a0*/  BRA `(.L_x_1186) ;  /* 0xfffeb93000007947 */ /* 0x000fea000383ffff */
.L_x_1004:
[----:B------:R-:W-:Y:S01]  /*275b0*/  IMAD.MOV.U32 R227, RZ, RZ, R4 ;  /* 0x000000ffffe37224 */ /* 0x000fe200078e0004 */
[----:B------:R-:W-:Y:S01]  /*275c0*/  MOV R2, 0x3 ;  /* 0x0000000300027802 */ /* 0x000fe20000000f00 */
[----:B------:R-:W-:Y:S01]  /*275d0*/  IMAD.MOV.U32 R228, RZ, RZ, 0x1c1f ;  /* 0x00001c1fffe47424 */ /* 0x000fe200078e00ff */
[----:B------:R-:W-:-:S02]  /*275e0*/  MOV R3, 0x27600 ;  /* 0x0002760000037802 */ /* 0x000fc40000000f00 */
[----:B-123--:R-:W-:Y:S05]  /*275f0*/  CALL.REL.NOINC `($__internal_14_$__cuda_sm70_shflsync_idx_p) ;  /* 0x000029a000007944 */ /* 0x00efea0003c00000 */
[----:B------:R-:W-:Y:S01]  /*27600*/  MOV R3, R227 ;  /* 0x000000e300037202 */ /* 0x000fe20000000f00 */
[----:B------:R-:W-:Y:S05]  /*27610*/  BRA `(.L_x_1187) ;  /* 0xfffebd2000007947 */ /* 0x000fea000383ffff */
.L_x_1009:
[----:B------:R-:W-:Y:S02]  /*27620*/  MOV R0, 0x2 ;  /* 0x0000000200007802 */ /* 0x000fe40000000f00 */
[----:B------:R-:W-:-:S02]  /*27630*/  MOV R2, 0x27650 ;  /* 0x0002765000027802 */ /* 0x000fc40000000f00 */
[----:B------:R-:W-:Y:S05]  /*27640*/  CALL.REL.NOINC `($__internal_13_$__cuda_sm70_shflsync_bfly_p) ;  /* 0x000028f000007944 */ /* 0x000fea0003c00000 */
[----:B------:R-:W-:Y:S05]  /*27650*/  BRA `(.L_x_1188) ;  /* 0xfffec40000007947 */ /* 0x000fea000383ffff */
.L_x_1010:
[----:B------:R-:W-:Y:S02]  /*27660*/  MOV R0, 0x1 ;  /* 0x0000000100007802 */ /* 0x000fe40000000f00 */
[----:B------:R-:W-:-:S02]  /*27670*/  MOV R2, 0x27690 ;  /* 0x0002769000027802 */ /* 0x000fc40000000f00 */
[----:B------:R-:W-:Y:S05]  /*27680*/  CALL.REL.NOINC `($__internal_13_$__cuda_sm70_shflsync_bfly_p) ;  /* 0x000028b000007944 */ /* 0x000fea0003c00000 */
[----:B------:R-:W-:Y:S01]  /*27690*/  FMNMX.FTZ R105, R4, R0, !PT ;  /* 0x0000000004697209 */ /* 0x000fe20007810000 */
[----:B------:R-:W-:Y:S01]  /*276a0*/  IMAD.MOV.U32 R4, RZ, RZ, R5 ;  /* 0x000000ffff047224 */ /* 0x000fe200078e0005 */
[----:B------:R-:W-:Y:S01]  /*276b0*/  MOV R2, 0x276e0 ;  /* 0x000276e000027802 */ /* 0x000fe20000000f00 */
[----:B------:R-:W-:-:S02]  /*276c0*/  IMAD.MOV.U32 R0, RZ, RZ, 0x2 ;  /* 0x00000002ff007424 */ /* 0x000fc400078e00ff */
[----:B------:R-:W-:Y:S05]  /*276d0*/  CALL.REL.NOINC `($__internal_13_$__cuda_sm70_shflsync_bfly_p) ;  /* 0x0000286000007944 */ /* 0x000fea0003c00000 */
[----:B------:R-:W-:Y:S01]  /*276e0*/  FMNMX.FTZ R5, R5, R0, !PT ;  /* 0x0000000005057209 */ /* 0x000fe20007810000 */
[----:B------:R-:W-:Y:S01]  /*276f0*/  IMAD.MOV.U32 R0, RZ, RZ, 0x1 ;  /* 0x00000001ff007424 */ /* 0x000fe200078e00ff */
[----:B------:R-:W-:-:S03]  /*27700*/  MOV R2, 0x27730 ;  /* 0x0002773000027802 */ /* 0x000fc60000000f00 */
[----:B------:R-:W-:Y:S02]  /*27710*/  IMAD.MOV.U32 R4, RZ, RZ, R5 ;  /* 0x000000ffff047224 */ /* 0x000fe400078e0005 */
[----:B------:R-:W-:Y:S05]  /*27720*/  CALL.REL.NOINC `($__internal_13_$__cuda_sm70_shflsync_bfly_p) ;  /* 0x0000281000007944 */ /* 0x000fea0003c00000 */
[----:B------:R-:W-:Y:S01]  /*27730*/  FMNMX.FTZ R104, R5, R0, !PT ;  /* 0x0000000005687209 */ /* 0x000fe20007810000 */
[----:B------:R-:W-:Y:S01]  /*27740*/  IMAD.MOV.U32 R4, RZ, RZ, R6 ;  /* 0x000000ffff047224 */ /* 0x000fe200078e0006 */
[----:B------:R-:W-:Y:S01]  /*27750*/  MOV R2, 0x27780 ;  /* 0x0002778000027802 */ /* 0x000fe20000000f00 */
[----:B------:R-:W-:Y:S02]  /*27760*/  IMAD.MOV.U32 R0, RZ, RZ, 0x2 ;  /* 0x00000002ff007424 */ /* 0x000fe400078e00ff */
        /* <DEDUP_REMOVED lines=16> */
[----:B------:R-:W-:Y:S01]  /*27870*/  MOV R9, R0 ;  /* 0x0000000000097202 */ /* 0x000fe20000000f00 */
[----:B------:R-:W-:Y:S05]  /*27880*/  BRA `(.L_x_1189) ;  /* 0xfffec2c000007947 */ /* 0x000fea000383ffff */
.L_x_1018:
[----:B------:R-:W-:Y:S01]  /*27890*/  MOV R2, RZ ;  /* 0x000000ff00027202 */ /* 0x000fe20000000f00 */
[----:B------:R-:W-:Y:S01]  /*278a0*/  IMAD.MOV.U32 R227, RZ, RZ, R5 ;  /* 0x000000ffffe37224 */ /* 0x000fe200078e0005 */
[----:B------:R-:W-:Y:S01]  /*278b0*/  MOV R3, 0x278e0 ;  /* 0x000278e000037802 */ /* 0x000fe20000000f00 */
[----:B------:R-:W-:Y:S02]  /*278c0*/  IMAD.MOV.U32 R228, RZ, RZ, 0x1c1f ;  /* 0x00001c1fffe47424 */ /* 0x000fe400078e00ff */
[----:B------:R-:W-:Y:S05]  /*278d0*/  CALL.REL.NOINC `($__internal_14_$__cuda_sm70_shflsync_idx_p) ;  /* 0x000026c000007944 */ /* 0x000fea0003c00000 */
[----:B------:R-:W-:Y:S01]  /*278e0*/  MOV R4, R227 ;  /* 0x000000e300047202 */ /* 0x000fe20000000f00 */
[----:B------:R-:W-:-:S05]  /*278f0*/  BRA `(.L_x_1190) ;  /* 0xfffed7f000007947 */ /* 0x000fca000383ffff */
.L_x_1019:
[----:B------:R-:W-:Y:S01]  /*27900*/  MOV R2, RZ ;  /* 0x000000ff00027202 */ /* 0x000fe20000000f00 */
[----:B------:R-:W-:Y:S01]  /*27910*/  IMAD.MOV.U32 R227, RZ, RZ, R6 ;  /* 0x000000ffffe37224 */ /* 0x000fe200078e0006 */
[----:B------:R-:W-:Y:S01]  /*27920*/  MOV R3, 0x27950 ;  /* 0x0002795000037802 */ /* 0x000fe20000000f00 */
[----:B------:R-:W-:Y:S02]  /*27930*/  IMAD.MOV.U32 R228, RZ, RZ, 0x1c1f ;  /* 0x00001c1fffe47424 */ /* 0x000fe400078e00ff */
[----:B-12---:R-:W-:Y:S05]  /*27940*/  CALL.REL.NOINC `($__internal_14_$__cuda_sm70_shflsync_idx_p) ;  /* 0x0000265000007944 */ /* 0x006fea0003c00000 */
[----:B------:R-:W-:Y:S01]  /*27950*/  MOV R0, R227 ;  /* 0x000000e300007202 */ /* 0x000fe20000000f00 */
[----:B------:R-:W-:-:S05]  /*27960*/  BRA `(.L_x_1191) ;  /* 0xfffed7a000007947 */ /* 0x000fca000383ffff */
.L_x_1020:
[----:B-1----:R-:W-:Y:S01]  /*27970*/  MOV R2, 0x1 ;  /* 0x0000000100027802 */ /* 0x002fe20000000f00 */
[----:B------:R-:W-:Y:S01]  /*27980*/  IMAD.MOV.U32 R227, RZ, RZ, R5 ;  /* 0x000000ffffe37224 */ /* 0x000fe200078e0005 */
[----:B------:R-:W-:Y:S01]  /*27990*/  MOV R3, 0x279c0 ;  /* 0x000279c000037802 */ /* 0x000fe20000000f00 */
[----:B------:R-:W-:Y:S02]  /*279a0*/  IMAD.MOV.U32 R228, RZ, RZ, 0x1c1f ;  /* 0x00001c1fffe47424 */ /* 0x000fe400078e00ff */
[----:B------:R-:W-:Y:S05]  /*279b0*/  CALL.REL.NOINC `($__internal_14_$__cuda_sm70_shflsync_idx_p) ;  /* 0x000025e000007944 */ /* 0x000fea0003c00000 */
[----:B------:R-:W-:Y:S01]  /*279c0*/  MOV R2, 0x1 ;  /* 0x0000000100027802 */ /* 0x000fe20000000f00 */
[----:B------:R-:W-:Y:S01]  /*279d0*/  IMAD.MOV.U32 R4, RZ, RZ, R227 ;  /* 0x000000ffff047224 */ /* 0x000fe200078e00e3 */
[----:B------:R-:W-:Y:S01]  /*279e0*/  MOV R228, 0x1c1f ;  /* 0x00001c1f00e47802 */ /* 0x000fe20000000f00 */
[----:B------:R-:W-:Y:S01]  /*279f0*/  IMAD.MOV.U32 R227, RZ, RZ, R6 ;  /* 0x000000ffffe37224 */ /* 0x000fe200078e0006 */
[----:B------:R-:W-:Y:S02]  /*27a00*/  MOV R3, 0x27a20 ;  /* 0x00027a2000037802 */ /* 0x000fe40000000f00 */
[----:B------:R-:W-:Y:S05]  /*27a10*/  CALL.REL.NOINC `($__internal_14_$__cuda_sm70_shflsync_idx_p) ;  /* 0x0000258000007944 */ /* 0x000fea0003c00000 */
[----:B------:R-:W-:Y:S01]  /*27a20*/  MOV R0, R227 ;  /* 0x000000e300007202 */ /* 0x000fe20000000f00 */
[----:B------:R-:W-:-:S05]  /*27a30*/  BRA `(.L_x_1192) ;  /* 0xfffed84000007947 */ /* 0x000fca000383ffff */
.L_x_1023:
[----:B------:R-:W-:Y:S01]  /*27a40*/  MOV R2, RZ ;  /* 0x000000ff00027202 */ /* 0x000fe20000000f00 */
[----:B------:R-:W-:Y:S01]  /*27a50*/  IMAD.MOV.U32 R227, RZ, RZ, R6 ;  /* 0x000000ffffe37224 */ /* 0x000fe200078e0006 */
[----:B------:R-:W-:Y:S01]  /*27a60*/  MOV R3, 0x27a90 ;  /* 0x00027a9000037802 */ /* 0x000fe20000000f00 */
[----:B------:R-:W-:Y:S02]  /*27a70*/  IMAD.MOV.U32 R228, RZ, RZ, 0x1c1f ;  /* 0x00001c1fffe47424 */ /* 0x000fe400078e00ff */
[----:B------:R-:W-:Y:S05]  /*27a80*/  CALL.REL.NOINC `($__internal_14_$__cuda_sm70_shflsync_idx_p) ;  /* 0x0000251000007944 */ /* 0x000fea0003c00000 */
[----:B------:R-:W-:Y:S01]  /*27a90*/  MOV R4, R227 ;  /* 0x000000e300047202 */ /* 0x000fe20000000f00 */
[----:B------:R-:W-:-:S05]  /*27aa0*/  BRA `(.L_x_1193) ;  /* 0xfffee7b000007947 */ /* 0x000fca000383ffff */
.L_x_1024:
[----:B------:R-:W-:Y:S01]  /*27ab0*/  MOV R2, RZ ;  /* 0x000000ff00027202 */ /* 0x000fe20000000f00 */
[----:B------:R-:W-:Y:S01]  /*27ac0*/  IMAD.MOV.U32 R227, RZ, RZ, R8 ;  /* 0x000000ffffe37224 */ /* 0x000fe200078e0008 */
[----:B------:R-:W-:Y:S01]  /*27ad0*/  MOV R3, 0x27b00 ;  /* 0x00027b0000037802 */ /* 0x000fe20000000f00 */
[----:B------:R-:W-:Y:S02]  /*27ae0*/  IMAD.MOV.U32 R228, RZ, RZ, 0x1c1f ;  /* 0x00001c1fffe47424 */ /* 0x000fe400078e00ff */
[----:B-12---:R-:W-:Y:S05]  /*27af0*/  CALL.REL.NOINC `($__internal_14_$__cuda_sm70_shflsync_idx_p) ;  /* 0x000024a000007944 */ /* 0x006fea0003c00000 */
[----:B------:R-:W-:Y:S01]  /*27b00*/  MOV R0, R227 ;  /* 0x000000e300007202 */ /* 0x000fe20000000f00 */
[----:B------:R-:W-:-:S05]  /*27b10*/  BRA `(.L_x_1194) ;  /* 0xfffee76000007947 */ /* 0x000fca000383ffff */
.L_x_1025:
[----:B--2---:R-:W-:Y:S01]  /*27b20*/  MOV R2, 0x1 ;  /* 0x0000000100027802 */ /* 0x004fe20000000f00 */
[----:B------:R-:W-:Y:S01]  /*27b30*/  IMAD.MOV.U32 R227, RZ, RZ, R6 ;  /* 0x000000ffffe37224 */ /* 0x000fe200078e0006 */
[----:B------:R-:W-:Y:S01]  /*27b40*/  MOV R3, 0x27b70 ;  /* 0x00027b7000037802 */ /* 0x000fe20000000f00 */
[----:B------:R-:W-:Y:S03]  /*27b50*/  IMAD.MOV.U32 R228, RZ, RZ, 0x1c1f ;  /* 0x00001c1fffe47424 */ /* 0x000fe600078e00ff */
[----:B-1-3--:R-:W-:Y:S05]  /*27b60*/  CALL.REL.NOINC `($__internal_14_$__cuda_sm70_shflsync_idx_p) ;  /* 0x0000243000007944 */ /* 0x00afea0003c00000 */
        /* <DEDUP_REMOVED lines=8> */
.L_x_1026:
[----:B------:R-:W-:Y:S01]  /*27bf0*/  MOV R2, RZ ;  /* 0x000000ff00027202 */ /* 0x000fe20000000f00 */
[----:B------:R-:W-:Y:S01]  /*27c00*/  IMAD.MOV.U32 R227, RZ, RZ, R5 ;  /* 0x000000ffffe37224 */ /* 0x000fe200078e0005 */
[----:B------:R-:W-:Y:S01]  /*27c10*/  MOV R3, 0x27c40 ;  /* 0x00027c4000037802 */ /* 0x000fe20000000f00 */
[----:B------:R-:W-:Y:S02]  /*27c20*/  IMAD.MOV.U32 R228, RZ, RZ, 0x1c1f ;  /* 0x00001c1fffe47424 */ /* 0x000fe400078e00ff */
[----:B------:R-:W-:Y:S05]  /*27c30*/  CALL.REL.NOINC `($__internal_14_$__cuda_sm70_shflsync_idx_p) ;  /* 0x0000236000007944 */ /* 0x000fea0003c00000 */
[----:B------:R-:W-:Y:S01]  /*27c40*/  MOV R4, R227 ;  /* 0x000000e300047202 */ /* 0x000fe20000000f00 */
[----:B------:R-:W-:-:S05]  /*27c50*/  BRA `(.L_x_1196) ;  /* 0xfffee9e000007947 */ /* 0x000fca000383ffff */
.L_x_1031:
[----:B------:R-:W-:Y:S01]  /*27c60*/  MOV R2, 0x1 ;  /* 0x0000000100027802 */ /* 0x000fe20000000f00 */
[----:B------:R-:W-:Y:S01]  /*27c70*/  IMAD.MOV.U32 R227, RZ, RZ, R5 ;  /* 0x000000ffffe37224 */ /* 0x000fe200078e0005 */
[----:B------:R-:W-:Y:S01]  /*27c80*/  MOV R3, 0x27cb0 ;  /* 0x00027cb000037802 */ /* 0x000fe20000000f00 */
[----:B------:R-:W-:Y:S02]  /*27c90*/  IMAD.MOV.U32 R228, RZ, RZ, 0x1c1f ;  /* 0x00001c1fffe47424 */ /* 0x000fe400078e00ff */
[----:B-1----:R-:W-:Y:S05]  /*27ca0*/  CALL.REL.NOINC `($__internal_14_$__cuda_sm70_shflsync_idx_p) ;  /* 0x000022f000007944 */ /* 0x002fea0003c00000 */
[----:B------:R-:W-:Y:S01]  /*27cb0*/  MOV R4, R227 ;  /* 0x000000e300047202 */ /* 0x000fe20000000f00 */
[----:B------:R-:W-:-:S05]  /*27cc0*/  BRA `(.L_x_1197) ;  /* 0xfffeef4000007947 */ /* 0x000fca000383ffff */
.L_x_1036:
[----:B------:R-:W-:Y:S01]  /*27cd0*/  MOV R2, 0x2 ;  /* 0x0000000200027802 */ /* 0x000fe20000000f00 */
[----:B------:R-:W-:Y:S01]  /*27ce0*/  IMAD.MOV.U32 R227, RZ, RZ, R5 ;  /* 0x000000ffffe37224 */ /* 0x000fe200078e0005 */
[----:B------:R-:W-:Y:S01]  /*27cf0*/  MOV R3, 0x27d20 ;  /* 0x00027d2000037802 */ /* 0x000fe20000000f00 */
[----:B------:R-:W-:Y:S02]  /*27d00*/  IMAD.MOV.U32 R228, RZ, RZ, 0x1c1f ;  /* 0x00001c1fffe47424 */ /* 0x000fe400078e00ff */
[----:B-12---:R-:W-:Y:S05]  /*27d10*/  CALL.REL.NOINC `($__internal_14_$__cuda_sm70_shflsync_idx_p) ;  /* 0x0000228000007944 */ /* 0x006fea0003c00000 */
[----:B------:R-:W-:Y:S01]  /*27d20*/  MOV R4, R227 ;  /* 0x000000e300047202 */ /* 0x000fe20000000f00 */
[----:B------:R-:W-:-:S05]  /*27d30*/  BRA `(.L_x_1198) ;  /* 0xfffef37000007947 */ /* 0x000fca000383ffff */
.L_x_1041:
[----:B------:R-:W-:Y:S01]  /*27d40*/  MOV R2, 0x3 ;  /* 0x0000000300027802 */ /* 0x000fe20000000f00 */
[----:B------:R-:W-:Y:S01]  /*27d50*/  IMAD.MOV.U32 R227, RZ, RZ, R5 ;  /* 0x000000ffffe37224 */ /* 0x000fe200078e0005 */
[----:B------:R-:W-:Y:S01]  /*27d60*/  MOV R3, 0x27d90 ;  /* 0x00027d9000037802 */ /* 0x000fe20000000f00 */
[----:B------:R-:W-:Y:S02]  /*27d70*/  IMAD.MOV.U32 R228, RZ, RZ, 0x1c1f ;  /* 0x00001c1fffe47424 */ /* 0x000fe400078e00ff */
[----:B-123--:R-:W-:Y:S05]  /*27d80*/  CALL.REL.NOINC `($__internal_14_$__cuda_sm70_shflsync_idx_p) ;  /* 0x0000221000007944 */ /* 0x00efea0003c00000 */
[----:B------:R-:W-:Y:S01]  /*27d90*/  MOV R4, R227 ;  /* 0x000000e300047202 */ /* 0x000fe20000000f00 */
[----:B------:R-:W-:-:S05]  /*27da0*/  BRA `(.L_x_1199) ;  /* 0xfffef7a000007947 */ /* 0x000fca000383ffff */
.L_x_1046:
[----:B------:R-:W-:Y:S02]  /*27db0*/  MOV R0, 0x2 ;  /* 0x0000000200007802 */ /* 0x000fe40000000f00 */
[----:B------:R-:W-:Y:S02]  /*27dc0*/  MOV R2, 0x27de0 ;  /* 0x00027de000027802 */ /* 0x000fe40000000f00 */
[----:B------:R-:W-:Y:S05]  /*27dd0*/  CALL.REL.NOINC `($__internal_13_$__cuda_sm70_shflsync_bfly_p) ;  /* 0x0000216000007944 */ /* 0x000fea0003c00000 */
[----:B------:R-:W-:-:S05]  /*27de0*/  BRA `(.L_x_1200) ;  /* 0xfffeff0000007947 */ /* 0x000fca000383ffff */
.L_x_1047:
[----:B------:R-:W-:Y:S02]  /*27df0*/  MOV R0, 0x1 ;  /* 0x0000000100007802 */ /* 0x000fe40000000f00 */
[----:B------:R-:W-:Y:S02]  /*27e00*/  MOV R2, 0x27e20 ;  /* 0x00027e2000027802 */ /* 0x000fe40000000f00 */
        /* <DEDUP_REMOVED lines=28> */
[----:B------:R-:W-:-:S05]  /*27fd0*/  BRA `(.L_x_1201) ;  /* 0xfffefe0000007947 */ /* 0x000fca000383ffff */
.L_x_1056:
[----:B------:R-:W-:Y:S01]  /*27fe0*/  MOV R2, RZ ;  /* 0x000000ff00027202 */ /* 0x000fe20000000f00 */
[----:B------:R-:W-:Y:S01]  /*27ff0*/  IMAD.MOV.U32 R227, RZ, RZ, R8 ;  /* 0x000000ffffe37224 */ /* 0x000fe200078e0008 */
[----:B------:R-:W-:Y:S01]  /*28000*/  MOV R3, 0x28030 ;  /* 0x0002803000037802 */ /* 0x000fe20000000f00 */
[----:B------:R-:W-:Y:S02]  /*28010*/  IMAD.MOV.U32 R228, RZ, RZ, 0x1c1f ;  /* 0x00001c1fffe47424 */ /* 0x000fe400078e00ff */
[----:B------:R-:W-:Y:S05]  /*28020*/  CALL.REL.NOINC `($__internal_14_$__cuda_sm70_shflsync_idx_p) ;  /* 0x00001f7000007944 */ /* 0x000fea0003c00000 */
[----:B------:R-:W-:Y:S01]  /*28030*/  MOV R4, R227 ;  /* 0x000000e300047202 */ /* 0x000fe20000000f00 */
[----:B------:R-:W-:-:S05]  /*28040*/  BRA `(.L_x_1202) ;  /* 0xffff1ac000007947 */ /* 0x000fca000383ffff */
.L_x_1057:
[----:B------:R-:W-:Y:S01]  /*28050*/  MOV R2, RZ ;  /* 0x000000ff00027202 */ /* 0x000fe20000000f00 */
[----:B------:R-:W-:Y:S01]  /*28060*/  IMAD.MOV.U32 R227, RZ, RZ, R9 ;  /* 0x000000ffffe37224 */ /* 0x000fe200078e0009 */
[----:B------:R-:W-:Y:S01]  /*28070*/  MOV R3, 0x280a0 ;  /* 0x000280a000037802 */ /* 0x000fe20000000f00 */
[----:B------:R-:W-:Y:S02]  /*28080*/  IMAD.MOV.U32 R228, RZ, RZ, 0x1c1f ;  /* 0x00001c1fffe47424 */ /* 0x000fe400078e00ff */
[----:B-12---:R-:W-:Y:S05]  /*28090*/  CALL.REL.NOINC `($__internal_14_$__cuda_sm70_shflsync_idx_p) ;  /* 0x00001f0000007944 */ /* 0x006fea0003c00000 */
[----:B------:R-:W-:Y:S01]  /*280a0*/  MOV R0, R227 ;  /* 0x000000e300007202 */ /* 0x000fe20000000f00 */
[----:B------:R-:W-:-:S05]  /*280b0*/  BRA `(.L_x_1203) ;  /* 0xffff1a7000007947 */ /* 0x000fca000383ffff */
.L_x_1058:
        /* <DEDUP_REMOVED lines=13> */
.L_x_1061:
[----:B------:R-:W-:Y:S01]  /*28190*/  MOV R2, RZ ;  /* 0x000000ff00027202 */ /* 0x000fe20000000f00 */
[----:B------:R-:W-:Y:S01]  /*281a0*/  IMAD.MOV.U32 R227, RZ, RZ, R9 ;  /* 0x000000ffffe37224 */ /* 0x000fe200078e0009 */
[----:B------:R-:W-:Y:S01]  /*281b0*/  MOV R3, 0x281e0 ;  /* 0x000281e000037802 */ /* 0x000fe20000000f00 */
[----:B------:R-:W-:Y:S02]  /*281c0*/  IMAD.MOV.U32 R228, RZ, RZ, 0x1c1f ;  /* 0x00001c1fffe47424 */ /* 0x000fe400078e00ff */
[----:B------:R-:W-:Y:S05]  /*281d0*/  CALL.REL.NOINC `($__internal_14_$__cuda_sm70_shflsync_idx_p) ;  /* 0x00001dc000007944 */ /* 0x000fea0003c00000 */
[----:B------:R-:W-:Y:S01]  /*281e0*/  MOV R4, R227 ;  /* 0x000000e300047202 */ /* 0x000fe20000000f00 */
[----:B------:R-:W-:-:S05]  /*281f0*/  BRA `(.L_x_1205) ;  /* 0xffff2a9000007947 */ /* 0x000fca000383ffff */
.L_x_1062:
[----:B------:R-:W-:Y:S01]  /*28200*/  MOV R2, RZ ;  /* 0x000000ff00027202 */ /* 0x000fe20000000f00 */
[----:B------:R-:W-:Y:S01]  /*28210*/  IMAD.MOV.U32 R227, RZ, RZ, R10 ;  /* 0x000000ffffe37224 */ /* 0x000fe200078e000a */
[----:B------:R-:W-:Y:S01]  /*28220*/  MOV R3, 0x28250 ;  /* 0x0002825000037802 */ /* 0x000fe20000000f00 */
[----:B------:R-:W-:Y:S02]  /*28230*/  IMAD.MOV.U32 R228, RZ, RZ, 0x1c1f ;  /* 0x00001c1fffe47424 */ /* 0x000fe400078e00ff */
[----:B-12---:R-:W-:Y:S05]  /*28240*/  CALL.REL.NOINC `($__internal_14_$__cuda_sm70_shflsync_idx_p) ;  /* 0x00001d5000007944 */ /* 0x006fea0003c00000 */
[----:B------:R-:W-:Y:S01]  /*28250*/  MOV R0, R227 ;  /* 0x000000e300007202 */ /* 0x000fe20000000f00 */
[----:B------:R-:W-:-:S05]  /*28260*/  BRA `(.L_x_1206) ;  /* 0xffff2a4000007947 */ /* 0x000fca000383ffff */
.L_x_1063:
        /* <DEDUP_REMOVED lines=13> */
.L_x_1064:
[----:B------:R-:W-:Y:S02]  /*28340*/  MOV R0, 0x2 ;  /* 0x0000000200007802 */ /* 0x000fe40000000f00 */
[----:B------:R-:W-:Y:S02]  /*28350*/  MOV R2, 0x28370 ;  /* 0x0002837000027802 */ /* 0x000fe40000000f00 */
[----:B------:R-:W-:Y:S05]  /*28360*/  CALL.REL.NOINC `($__internal_13_$__cuda_sm70_shflsync_bfly_p) ;  /* 0x00001bd000007944 */ /* 0x000fea0003c00000 */
[----:B------:R-:W-:-:S05]  /*28370*/  BRA `(.L_x_1208) ;  /* 0xffff2f3000007947 */ /* 0x000fca000383ffff */
.L_x_1065:
        /* <DEDUP_REMOVED lines=31> */
.L_x_1068:
[----:B-1--4-:R-:W-:Y:S01]  /*28570*/  MOV R2, RZ ;  /* 0x000000ff00027202 */ /* 0x012fe20000000f00 */
[----:B------:R-:W-:Y:S01]  /*28580*/  IMAD.MOV.U32 R227, RZ, RZ, R6 ;  /* 0x000000ffffe37224 */ /* 0x000fe200078e0006 */
[----:B------:R-:W-:Y:S01]  /*28590*/  MOV R3, 0x285c0 ;  /* 0x000285c000037802 */ /* 0x000fe20000000f00 */
[----:B------:R-:W-:Y:S02]  /*285a0*/  IMAD.MOV.U32 R228, RZ, RZ, 0x1c1f ;  /* 0x00001c1fffe47424 */ /* 0x000fe400078e00ff */
[----:B------:R-:W-:Y:S05]  /*285b0*/  CALL.REL.NOINC `($__internal_14_$__cuda_sm70_shflsync_idx_p) ;  /* 0x000019e000007944 */ /* 0x000fea0003c00000 */
[----:B------:R-:W-:Y:S01]  /*285c0*/  MOV R0, R227 ;  /* 0x000000e300007202 */ /* 0x000fe20000000f00 */
[----:B------:R-:W-:-:S05]  /*285d0*/  BRA `(.L_x_1210) ;  /* 0xffff47a000007947 */ /* 0x000fca000383ffff */
.L_x_1071:
        /* <DEDUP_REMOVED lines=13> */
.L_x_1074:
[----:B------:R-:W-:Y:S01]  /*286b0*/  MOV R2, RZ ;  /* 0x000000ff00027202 */ /* 0x000fe20000000f00 */
[----:B------:R-:W-:Y:S01]  /*286c0*/  IMAD.MOV.U32 R227, RZ, RZ, R6 ;  /* 0x000000ffffe37224 */ /* 0x000fe200078e0006 */
[----:B------:R-:W-:Y:S01]  /*286d0*/  MOV R3, 0x28700 ;  /* 0x0002870000037802 */ /* 0x000fe20000000f00 */
[----:B------:R-:W-:Y:S02]  /*286e0*/  IMAD.MOV.U32 R228, RZ, RZ, 0x1c1f ;  /* 0x00001c1fffe47424 */ /* 0x000fe400078e00ff */
[----:B------:R-:W-:Y:S05]  /*286f0*/  CALL.REL.NOINC `($__internal_14_$__cuda_sm70_shflsync_idx_p) ;  /* 0x000018a000007944 */ /* 0x000fea0003c00000 */
[----:B------:R-:W-:Y:S01]  /*28700*/  MOV R4, R227 ;  /* 0x000000e300047202 */ /* 0x000fe20000000f00 */
[----:B------:R-:W-:-:S05]  /*28710*/  BRA `(.L_x_1212) ;  /* 0xffff57c000007947 */ /* 0x000fca000383ffff */
.L_x_1075:
[----:B------:R-:W-:Y:S01]  /*28720*/  MOV R2, RZ ;  /* 0x000000ff00027202 */ /* 0x000fe20000000f00 */
[----:B------:R-:W-:Y:S01]  /*28730*/  IMAD.MOV.U32 R227, RZ, RZ, R8 ;  /* 0x000000ffffe37224 */ /* 0x000fe200078e0008 */
[----:B------:R-:W-:Y:S01]  /*28740*/  MOV R3, 0x28770 ;  /* 0x0002877000037802 */ /* 0x000fe20000000f00 */
[----:B------:R-:W-:Y:S02]  /*28750*/  IMAD.MOV.U32 R228, RZ, RZ, 0x1c1f ;  /* 0x00001c1fffe47424 */ /* 0x000fe400078e00ff */
[----:B-12---:R-:W-:Y:S05]  /*28760*/  CALL.REL.NOINC `($__internal_14_$__cuda_sm70_shflsync_idx_p) ;  /* 0x0000183000007944 */ /* 0x006fea0003c00000 */
[----:B------:R-:W-:Y:S01]  /*28770*/  MOV R0, R227 ;  /* 0x000000e300007202 */ /* 0x000fe20000000f00 */
[----:B------:R-:W-:-:S05]  /*28780*/  BRA `(.L_x_1213) ;  /* 0xffff577000007947 */ /* 0x000fca000383ffff */
.L_x_1076:
        /* <DEDUP_REMOVED lines=13> */
.L_x_1077:
[----:B------:R-:W-:Y:S01]  /*28860*/  MOV R2, RZ ;  /* 0x000000ff00027202 */ /* 0x000fe20000000f00 */
[----:B------:R-:W-:Y:S01]  /*28870*/  IMAD.MOV.U32 R227, RZ, RZ, R5 ;  /* 0x000000ffffe37224 */ /* 0x000fe200078e0005 */
[----:B------:R-:W-:Y:S01]  /*28880*/  MOV R3, 0x288b0 ;  /* 0x000288b000037802 */ /* 0x000fe20000000f00 */
[----:B------:R-:W-:Y:S02]  /*28890*/  IMAD.MOV.U32 R228, RZ, RZ, 0x1c1f ;  /* 0x00001c1fffe47424 */ /* 0x000fe400078e00ff */
[----:B------:R-:W-:Y:S05]  /*288a0*/  CALL.REL.NOINC `($__internal_14_$__cuda_sm70_shflsync_idx_p) ;  /* 0x000016f000007944 */ /* 0x000fea0003c00000 */
[----:B------:R-:W-:Y:S01]  /*288b0*/  MOV R4, R227 ;  /* 0x000000e300047202 */ /* 0x000fe20000000f00 */
[----:B------:R-:W-:-:S05]  /*288c0*/  BRA `(.L_x_1215) ;  /* 0xffff58f000007947 */ /* 0x000fca000383ffff */
.L_x_1082:
[----:B------:R-:W-:Y:S01]  /*288d0*/  MOV R2, 0x1 ;  /* 0x0000000100027802 */ /* 0x000fe20000000f00 */
[----:B------:R-:W-:Y:S01]  /*288e0*/  IMAD.MOV.U32 R227, RZ, RZ, R5 ;  /* 0x000000ffffe37224 */ /* 0x000fe200078e0005 */
[----:B------:R-:W-:Y:S01]  /*288f0*/  MOV R3, 0x28920 ;  /* 0x0002892000037802 */ /* 0x000fe20000000f00 */
[----:B------:R-:W-:Y:S02]  /*28900*/  IMAD.MOV.U32 R228, RZ, RZ, 0x1c1f ;  /* 0x00001c1fffe47424 */ /* 0x000fe400078e00ff */
[----:B-1----:R-:W-:Y:S05]  /*28910*/  CALL.REL.NOINC `($__internal_14_$__cuda_sm70_shflsync_idx_p) ;  /* 0x0000168000007944 */ /* 0x002fea0003c00000 */
[----:B------:R-:W-:Y:S01]  /*28920*/  MOV R4, R227 ;  /* 0x000000e300047202 */ /* 0x000fe20000000f00 */
[----:B------:R-:W-:-:S05]  /*28930*/  BRA `(.L_x_1216) ;  /* 0xffff5e5000007947 */ /* 0x000fca000383ffff */
.L_x_1087:
[----:B------:R-:W-:Y:S01]  /*28940*/  MOV R2, 0x2 ;  /* 0x0000000200027802 */ /* 0x000fe20000000f00 */
[----:B------:R-:W-:Y:S01]  /*28950*/  IMAD.MOV.U32 R227, RZ, RZ, R5 ;  /* 0x000000ffffe37224 */ /* 0x000fe200078e0005 */
[----:B------:R-:W-:Y:S01]  /*28960*/  MOV R3, 0x28990 ;  /* 0x0002899000037802 */ /* 0x000fe20000000f00 */
[----:B------:R-:W-:Y:S02]  /*28970*/  IMAD.MOV.U32 R228, RZ, RZ, 0x1c1f ;  /* 0x00001c1fffe47424 */ /* 0x000fe400078e00ff */
[----:B-12---:R-:W-:Y:S05]  /*28980*/  CALL.REL.NOINC `($__internal_14_$__cuda_sm70_shflsync_idx_p) ;  /* 0x0000161000007944 */ /* 0x006fea0003c00000 */
[----:B------:R-:W-:Y:S01]  /*28990*/  MOV R4, R227 ;  /* 0x000000e300047202 */ /* 0x000fe20000000f00 */
[----:B------:R-:W-:-:S05]  /*289a0*/  BRA `(.L_x_1217) ;  /* 0xffff628000007947 */ /* 0x000fca000383ffff */
.L_x_1092:
[----:B------:R-:W-:Y:S01]  /*289b0*/  MOV R2, 0x3 ;  /* 0x0000000300027802 */ /* 0x000fe20000000f00 */
[----:B------:R-:W-:Y:S01]  /*289c0*/  IMAD.MOV.U32 R227, RZ, RZ, R5 ;  /* 0x000000ffffe37224 */ /* 0x000fe200078e0005 */
[----:B------:R-:W-:Y:S01]  /*289d0*/  MOV R3, 0x28a00 ;  /* 0x00028a0000037802 */ /* 0x000fe20000000f00 */
[----:B------:R-:W-:Y:S02]  /*289e0*/  IMAD.MOV.U32 R228, RZ, RZ, 0x1c1f ;  /* 0x00001c1fffe47424 */ /* 0x000fe400078e00ff */
[----:B-123--:R-:W-:Y:S05]  /*289f0*/  CALL.REL.NOINC `($__internal_14_$__cuda_sm70_shflsync_idx_p) ;  /* 0x000015a000007944 */ /* 0x00efea0003c00000 */
[----:B------:R-:W-:Y:S01]  /*28a00*/  MOV R4, R227 ;  /* 0x000000e300047202 */ /* 0x000fe20000000f00 */
[----:B------:R-:W-:-:S05]  /*28a10*/  BRA `(.L_x_1218) ;  /* 0xffff66b000007947 */ /* 0x000fca000383ffff */
.L_x_1097:
[----:B------:R-:W-:Y:S02]  /*28a20*/  MOV R0, 0x2 ;  /* 0x0000000200007802 */ /* 0x000fe40000000f00 */
[----:B------:R-:W-:Y:S02]  /*28a30*/  MOV R2, 0x28a50 ;  /* 0x00028a5000027802 */ /* 0x000fe40000000f00 */
[----:B------:R-:W-:Y:S05]  /*28a40*/  CALL.REL.NOINC `($__internal_13_$__cuda_sm70_shflsync_bfly_p) ;  /* 0x000014f000007944 */ /* 0x000fea0003c00000 */
[----:B------:R-:W-:-:S05]  /*28a50*/  BRA `(.L_x_1219) ;  /* 0xffff6e1000007947 */ /* 0x000fca000383ffff */
.L_x_1098:
        /* <DEDUP_REMOVED lines=31> */
.L_x_1100:
[----:B------:R-:W-:Y:S01]  /*28c50*/  IMAD.MOV.U32 R4, RZ, RZ, R248 ;  /* 0x000000ffff047224 */ /* 0x000fe200078e00f8 */
[----:B------:R-:W-:-:S02]  /*28c60*/  MOV R0, 0x2 ;  /* 0x0000000200007802 */ /* 0x000fc40000000f00 */
[----:B------:R-:W-:Y:S02]  /*28c70*/  MOV R2, 0x28c90 ;  /* 0x00028c9000027802 */ /* 0x000fe40000000f00 */
[----:B------:R-:W-:Y:S05]  /*28c80*/  CALL.REL.NOINC `($__internal_13_$__cuda_sm70_shflsync_bfly_p) ;  /* 0x000012b000007944 */ /* 0x000fea0003c00000 */
[----:B------:R-:W-:Y:S05]  /*28c90*/  BRA `(.L_x_1221) ;  /* 0xffff858000007947 */ /* 0x000fea000383ffff */
.L_x_1101:
[----:B------:R-:W-:Y:S02]  /*28ca0*/  MOV R0, 0x1 ;  /* 0x0000000100007802 */ /* 0x000fe40000000f00 */
[----:B------:R-:W-:Y:S02]  /*28cb0*/  MOV R2, 0x28cd0 ;  /* 0x00028cd000027802 */ /* 0x000fe40000000f00 */
[----:B-1----:R-:W-:Y:S05]  /*28cc0*/  CALL.REL.NOINC `($__internal_13_$__cuda_sm70_shflsync_bfly_p) ;  /* 0x0000127000007944 */ /* 0x002fea0003c00000 */
[----:B------:R-:W-:Y:S01]  /*28cd0*/  FADD.FTZ R10, R4, R0 ;  /* 0x00000000040a7221 */ /* 0x000fe20000010000 */
[----:B------:R-:W-:Y:S02]  /*28ce0*/  MOV R4, R237 ;  /* 0x000000ed00047202 */ /* 0x000fe40000000f00 */
[----:B------:R-:W-:Y:S02]  /*28cf0*/  MOV R0, 0x2 ;  /* 0x0000000200007802 */ /* 0x000fe40000000f00 */
[----:B------:R-:W-:Y:S02]  /*28d00*/  MOV R2, 0x28d20 ;  /* 0x00028d2000027802 */ /* 0x000fe40000000f00 */
[----:B------:R-:W-:Y:S05]  /*28d10*/  CALL.REL.NOINC `($__internal_13_$__cuda_sm70_shflsync_bfly_p) ;  /* 0x0000122000007944 */ /* 0x000fea0003c00000 */
[----:B------:R-:W-:Y:S01]  /*28d20*/  FADD.FTZ R4, R237, R0 ;  /* 0x00000000ed047221 */ /* 0x000fe20000010000 */
[----:B------:R-:W-:Y:S02]  /*28d30*/  MOV R0, 0x1 ;  /* 0x0000000100007802 */ /* 0x000fe40000000f00 */
[----:B------:R-:W-:-:S02]  /*28d40*/  MOV R2, 0x28d60 ;  /* 0x00028d6000027802 */ /* 0x000fc40000000f00 */
[----:B------:R-:W-:Y:S05]  /*28d50*/  CALL.REL.NOINC `($__internal_13_$__cuda_sm70_shflsync_bfly_p) ;  /* 0x000011e000007944 */ /* 0x000fea0003c00000 */
[----:B------:R-:W-:Y:S01]  /*28d60*/  FADD.FTZ R9, R4, R0 ;  /* 0x0000000004097221 */ /* 0x000fe20000010000 */
[----:B------:R-:W-:-:S02]  /*28d70*/  MOV R4, R238 ;  /* 0x000000ee00047202 */ /* 0x000fc40000000f00 */
[----:B------:R-:W-:Y:S02]  /*28d80*/  MOV R0, 0x2 ;  /* 0x0000000200007802 */ /* 0x000fe40000000f00 */
[----:B------:R-:W-:Y:S02]  /*28d90*/  MOV R2, 0x28db0 ;  /* 0x00028db000027802 */ /* 0x000fe40000000f00 */
[----:B------:R-:W-:Y:S05]  /*28da0*/  CALL.REL.NOINC `($__internal_13_$__cuda_sm70_shflsync_bfly_p) ;  /* 0x0000119000007944 */ /* 0x000fea0003c00000 */
[----:B------:R-:W-:Y:S01]  /*28db0*/  FADD.FTZ R8, R238, R0 ;  /* 0x00000000ee087221 */ /* 0x000fe20000010000 */
[----:B------:R-:W-:Y:S02]  /*28dc0*/  MOV R0, 0x1 ;  /* 0x0000000100007802 */ /* 0x000fe40000000f00 */
[----:B------:R-:W-:Y:S02]  /*28dd0*/  MOV R2, 0x28e00 ;  /* 0x00028e0000027802 */ /* 0x000fe40000000f00 */
[----:B------:R-:W-:Y:S02]  /*28de0*/  MOV R4, R8 ;  /* 0x0000000800047202 */ /* 0x000fe40000000f00 */
[----:B------:R-:W-:Y:S05]  /*28df0*/  CALL.REL.NOINC `($__internal_13_$__cuda_sm70_shflsync_bfly_p) ;  /* 0x0000114000007944 */ /* 0x000fea0003c00000 */
[----:B------:R-:W-:Y:S01]  /*28e00*/  FADD.FTZ R8, R8, R0 ;  /* 0x0000000008087221 */ /* 0x000fe20000010000 */
[----:B------:R-:W-:Y:S02]  /*28e10*/  MOV R4, R239 ;  /* 0x000000ef00047202 */ /* 0x000fe40000000f00 */
[----:B------:R-:W-:-:S02]  /*28e20*/  MOV R0, 0x2 ;  /* 0x0000000200007802 */ /* 0x000fc40000000f00 */
[----:B------:R-:W-:Y:S02]  /*28e30*/  MOV R2, 0x28e50 ;  /* 0x00028e5000027802 */ /* 0x000fe40000000f00 */
[----:B------:R-:W-:Y:S05]  /*28e40*/  CALL.REL.NOINC `($__internal_13_$__cuda_sm70_shflsync_bfly_p) ;  /* 0x000010f000007944 */ /* 0x000fea0003c00000 */
[----:B------:R-:W-:Y:S01]  /*28e50*/  FADD.FTZ R11, R239, R0 ;  /* 0x00000000ef0b7221 */ /* 0x000fe20000010000 */
[----:B------:R-:W-:Y:S02]  /*28e60*/  MOV R0, 0x1 ;  /* 0x0000000100007802 */ /* 0x000fe40000000f00 */
[----:B------:R-:W-:Y:S02]  /*28e70*/  MOV R2, 0x28ea0 ;  /* 0x00028ea000027802 */ /* 0x000fe40000000f00 */
[----:B------:R-:W-:Y:S02]  /*28e80*/  MOV R4, R11 ;  /* 0x0000000b00047202 */ /* 0x000fe40000000f00 */
[----:B------:R-:W-:Y:S05]  /*28e90*/  CALL.REL.NOINC `($__internal_13_$__cuda_sm70_shflsync_bfly_p) ;  /* 0x000010a000007944 */ /* 0x000fea0003c00000 */
[----:B------:R-:W-:Y:S01]  /*28ea0*/  MOV R12, R0 ;  /* 0x00000000000c7202 */ /* 0x000fe20000000f00 */
[----:B------:R-:W-:Y:S05]  /*28eb0*/  BRA `(.L_x_1222) ;  /* 0xffff845000007947 */ /* 0x000fea000383ffff */
.L_x_1108:
[----:B--23--:R-:W-:Y:S01]  /*28ec0*/  IMAD.MOV.U32 R227, RZ, RZ, R5 ;  /* 0x000000ffffe37224 */ /* 0x00cfe200078e0005 */
[----:B------:R-:W-:Y:S01]  /*28ed0*/  MOV R2, RZ ;  /* 0x000000ff00027202 */ /* 0x000fe20000000f00 */
[----:B------:R-:W-:Y:S01]  /*28ee0*/  IMAD.MOV.U32 R228, RZ, RZ, 0x1c1f ;  /* 0x00001c1fffe47424 */ /* 0x000fe200078e00ff */
[----:B------:R-:W-:Y:S02]  /*28ef0*/  MOV R3, 0x28f10 ;  /* 0x00028f1000037802 */ /* 0x000fe40000000f00 */
[----:B-1--4-:R-:W-:Y:S05]  /*28f00*/  CALL.REL.NOINC `($__internal_14_$__cuda_sm70_shflsync_idx_p) ;  /* 0x0000109000007944 */ /* 0x012fea0003c00000 */
[----:B------:R-:W-:Y:S01]  /*28f10*/  MOV R6, R227 ;  /* 0x000000e300067202 */ /* 0x000fe20000000f00 */
[----:B------:R-:W-:Y:S05]  /*28f20*/  BRA `(.L_x_1223) ;  /* 0xffff9e6000007947 */ /* 0x000fea000383ffff */
.L_x_1109:
[----:B------:R-:W-:Y:S01]  /*28f30*/  IMAD.MOV.U32 R227, RZ, RZ, R12 ;  /* 0x000000ffffe37224 */ /* 0x000fe200078e000c */
[----:B------:R-:W-:Y:S01]  /*28f40*/  MOV R2, RZ ;  /* 0x000000ff00027202 */ /* 0x000fe20000000f00 */
[----:B------:R-:W-:Y:S01]  /*28f50*/  IMAD.MOV.U32 R228, RZ, RZ, 0x1c1f ;  /* 0x00001c1fffe47424 */ /* 0x000fe200078e00ff */
[----:B------:R-:W-:-:S02]  /*28f60*/  MOV R3, 0x28f80 ;  /* 0x00028f8000037802 */ /* 0x000fc40000000f00 */
[----:B-1234-:R-:W-:Y:S05]  /*28f70*/  CALL.REL.NOINC `($__internal_14_$__cuda_sm70_shflsync_idx_p) ;  /* 0x0000102000007944 */ /* 0x01efea0003c00000 */
[----:B------:R-:W-:Y:S01]  /*28f80*/  MOV R2, R227 ;  /* 0x000000e300027202 */ /* 0x000fe20000000f00 */
[----:B------:R-:W-:Y:S05]  /*28f90*/  BRA `(.L_x_1224) ;  /* 0xffff9e1000007947 */ /* 0x000fea000383ffff */
.L_x_1112:
[----:B------:R-:W-:Y:S01]  /*28fa0*/  IMAD.MOV.U32 R227, RZ, RZ, R5 ;  /* 0x000000ffffe37224 */ /* 0x000fe200078e0005 */
[----:B-1--4-:R-:W-:Y:S01]  /*28fb0*/  MOV R2, 0x1 ;  /* 0x0000000100027802 */ /* 0x012fe20000000f00 */
[----:B------:R-:W-:Y:S01]  /*28fc0*/  IMAD.MOV.U32 R228, RZ, RZ, 0x1c1f ;  /* 0x00001c1fffe47424 */ /* 0x000fe200078e00ff */
[----:B------:R-:W-:-:S02]  /*28fd0*/  MOV R3, 0x28ff0 ;  /* 0x00028ff000037802 */ /* 0x000fc40000000f00 */
[----:B--23--:R-:W-:Y:S05]  /*28fe0*/  CALL.REL.NOINC `($__internal_14_$__cuda_sm70_shflsync_idx_p) ;  /* 0x00000fb000007944 */ /* 0x00cfea0003c00000 */
        /* <DEDUP_REMOVED lines=8> */
.L_x_1115:
[----:B------:R-:W-:Y:S01]  /*29070*/  IMAD.MOV.U32 R227, RZ, RZ, R5 ;  /* 0x000000ffffe37224 */ /* 0x000fe200078e0005 */
[----:B-1----:R-:W-:Y:S01]  /*29080*/  MOV R2, 0x2 ;  /* 0x0000000200027802 */ /* 0x002fe20000000f00 */
[----:B------:R-:W-:Y:S01]  /*29090*/  IMAD.MOV.U32 R228, RZ, RZ, 0x1c1f ;  /* 0x00001c1fffe47424 */ /* 0x000fe200078e00ff */
[----:B------:R-:W-:Y:S02]  /*290a0*/  MOV R3, 0x290c0 ;  /* 0x000290c000037802 */ /* 0x000fe40000000f00 */
[----:B--23--:R-:W-:Y:S05]  /*290b0*/  CALL.REL.NOINC `($__internal_14_$__cuda_sm70_shflsync_idx_p) ;  /* 0x00000ee000007944 */ /* 0x00cfea0003c00000 */
[----:B------:R-:W-:Y:S01]  /*290c0*/  MOV R6, R227 ;  /* 0x000000e300067202 */ /* 0x000fe20000000f00 */
[----:B------:R-:W-:Y:S05]  /*290d0*/  BRA `(.L_x_1226) ;  /* 0xffff9fb000007947 */ /* 0x000fea000383ffff */
.L_x_1116:
[----:B------:R-:W-:Y:S01]  /*290e0*/  IMAD.MOV.U32 R227, RZ, RZ, R12 ;  /* 0x000000ffffe37224 */ /* 0x000fe200078e000c */
[----:B-1----:R-:W-:Y:S01]  /*290f0*/  MOV R2, 0x2 ;  /* 0x0000000200027802 */ /* 0x002fe20000000f00 */
[----:B------:R-:W-:Y:S01]  /*29100*/  IMAD.MOV.U32 R228, RZ, RZ, 0x1c1f ;  /* 0x00001c1fffe47424 */ /* 0x000fe200078e00ff */
[----:B------:R-:W-:Y:S02]  /*29110*/  MOV R3, 0x29130 ;  /* 0x0002913000037802 */ /* 0x000fe40000000f00 */
[----:B--234-:R-:W-:Y:S05]  /*29120*/  CALL.REL.NOINC `($__internal_14_$__cuda_sm70_shflsync_idx_p) ;  /* 0x00000e7000007944 */ /* 0x01cfea0003c00000 */
[----:B------:R-:W-:Y:S01]  /*29130*/  MOV R2, R227 ;  /* 0x000000e300027202 */ /* 0x000fe20000000f00 */
[----:B------:R-:W-:Y:S05]  /*29140*/  BRA `(.L_x_1227) ;  /* 0xffff9f6000007947 */ /* 0x000fea000383ffff */
.L_x_1119:
[----:B------:R-:W-:Y:S01]  /*29150*/  IMAD.MOV.U32 R227, RZ, RZ, R5 ;  /* 0x000000ffffe37224 */ /* 0x000fe200078e0005 */
[----:B--2---:R-:W-:Y:S01]  /*29160*/  MOV R2, 0x3 ;  /* 0x0000000300027802 */ /* 0x004fe20000000f00 */
[----:B------:R-:W-:Y:S01]  /*29170*/  IMAD.MOV.U32 R228, RZ, RZ, 0x1c1f ;  /* 0x00001c1fffe47424 */ /* 0x000fe200078e00ff */
[----:B------:R-:W-:-:S02]  /*29180*/  MOV R3, 0x291a0 ;  /* 0x000291a000037802 */ /* 0x000fc40000000f00 */
[----:B-1-34-:R-:W-:Y:S05]  /*29190*/  CALL.REL.NOINC `($__internal_14_$__cuda_sm70_shflsync_idx_p) ;  /* 0x00000e0000007944 */ /* 0x01afea0003c00000 */
        /* <DEDUP_REMOVED lines=8> */
.L_x_1121:
[----:B------:R-:W-:Y:S01]  /*29220*/  IMAD.MOV.U32 R227, RZ, RZ, R5 ;  /* 0x000000ffffe37224 */ /* 0x000fe200078e0005 */
[----:B------:R-:W-:Y:S01]  /*29230*/  MOV R2, RZ ;  /* 0x000000ff00027202 */ /* 0x000fe20000000f00 */
[----:B------:R-:W-:Y:S01]  /*29240*/  IMAD.MOV.U32 R228, RZ, RZ, 0x1c1f ;  /* 0x00001c1fffe47424 */ /* 0x000fe200078e00ff */
[----:B------:R-:W-:Y:S02]  /*29250*/  MOV R3, 0x29270 ;  /* 0x0002927000037802 */ /* 0x000fe40000000f00 */
[----:B------:R-:W-:Y:S05]  /*29260*/  CALL.REL.NOINC `($__internal_14_$__cuda_sm70_shflsync_idx_p) ;  /* 0x00000d3000007944 */ /* 0x000fea0003c00000 */
[----:B------:R-:W-:Y:S01]  /*29270*/  MOV R4, R227 ;  /* 0x000000e300047202 */ /* 0x000fe20000000f00 */
[----:B------:R-:W-:Y:S05]  /*29280*/  BRA `(.L_x_1229) ;  /* 0xffffa30000007947 */ /* 0x000fea000383ffff */
.L_x_1122:
[----:B------:R-:W-:Y:S01]  /*29290*/  IMAD.MOV.U32 R227, RZ, RZ, R6 ;  /* 0x000000ffffe37224 */ /* 0x000fe200078e0006 */
[----:B------:R-:W-:Y:S01]  /*292a0*/  MOV R2, RZ ;  /* 0x000000ff00027202 */ /* 0x000fe20000000f00 */
[----:B------:R-:W-:Y:S01]  /*292b0*/  IMAD.MOV.U32 R228, RZ, RZ, 0x1c1f ;  /* 0x00001c1fffe47424 */ /* 0x000fe200078e00ff */
[----:B------:R-:W-:Y:S02]  /*292c0*/  MOV R3, 0x292e0 ;  /* 0x000292e000037802 */ /* 0x000fe40000000f00 */
[----:B-12---:R-:W-:Y:S05]  /*292d0*/  CALL.REL.NOINC `($__internal_14_$__cuda_sm70_shflsync_idx_p) ;  /* 0x00000cc000007944 */ /* 0x006fea0003c00000 */
[----:B------:R-:W-:Y:S01]  /*292e0*/  MOV R0, R227 ;  /* 0x000000e300007202 */ /* 0x000fe20000000f00 */
[----:B------:R-:W-:Y:S05]  /*292f0*/  BRA `(.L_x_1230) ;  /* 0xffffa2b000007947 */ /* 0x000fea000383ffff */
.L_x_1125:
[----:B------:R-:W-:Y:S01]  /*29300*/  IMAD.MOV.U32 R227, RZ, RZ, R5 ;  /* 0x000000ffffe37224 */ /* 0x000fe200078e0005 */
[----:B----4-:R-:W-:Y:S01]  /*29310*/  MOV R2, 0x1 ;  /* 0x0000000100027802 */ /* 0x010fe20000000f00 */
[----:B------:R-:W-:Y:S01]  /*29320*/  IMAD.MOV.U32 R228, RZ, RZ, 0x1c1f ;  /* 0x00001c1fffe47424 */ /* 0x000fe200078e00ff */
[----:B------:R-:W-:-:S02]  /*29330*/  MOV R3, 0x29350 ;  /* 0x0002935000037802 */ /* 0x000fc40000000f00 */
        /* <DEDUP_REMOVED lines=9> */
.L_x_1128:
[----:B------:R-:W-:Y:S01]  /*293d0*/  IMAD.MOV.U32 R227, RZ, RZ, R5 ;  /* 0x000000ffffe37224 */ /* 0x000fe200078e0005 */
[----:B----4-:R-:W-:Y:S01]  /*293e0*/  MOV R2, 0x2 ;  /* 0x0000000200027802 */ /* 0x010fe20000000f00 */
[----:B------:R-:W-:Y:S01]  /*293f0*/  IMAD.MOV.U32 R228, RZ, RZ, 0x1c1f ;  /* 0x00001c1fffe47424 */ /* 0x000fe200078e00ff */
[----:B------:R-:W-:Y:S02]  /*29400*/  MOV R3, 0x29420 ;  /* 0x0002942000037802 */ /* 0x000fe40000000f00 */
[----:B-123--:R-:W-:Y:S05]  /*29410*/  CALL.REL.NOINC `($__internal_14_$__cuda_sm70_shflsync_idx_p) ;  /* 0x00000b8000007944 */ /* 0x00efea0003c00000 */
[----:B------:R-:W-:Y:S01]  /*29420*/  MOV R4, R227 ;  /* 0x000000e300047202 */ /* 0x000fe20000000f00 */
[----:B------:R-:W-:Y:S05]  /*29430*/  BRA `(.L_x_1232) ;  /* 0xffffac6000007947 */ /* 0x000fea000383ffff */
.L_x_1129:
[----:B------:R-:W-:Y:S01]  /*29440*/  IMAD.MOV.U32 R227, RZ, RZ, R6 ;  /* 0x000000ffffe37224 */ /* 0x000fe200078e0006 */
[----:B----4-:R-:W-:Y:S01]  /*29450*/  MOV R2, 0x2 ;  /* 0x0000000200027802 */ /* 0x010fe20000000f00 */
[----:B------:R-:W-:Y:S01]  /*29460*/  IMAD.MOV.U32 R228, RZ, RZ, 0x1c1f ;  /* 0x00001c1fffe47424 */ /* 0x000fe200078e00ff */
[----:B------:R-:W-:Y:S02]  /*29470*/  MOV R3, 0x29490 ;  /* 0x0002949000037802 */ /* 0x000fe40000000f00 */
[----:B-123--:R-:W-:Y:S05]  /*29480*/  CALL.REL.NOINC `($__internal_14_$__cuda_sm70_shflsync_idx_p) ;  /* 0x00000b1000007944 */ /* 0x00efea0003c00000 */
[----:B------:R-:W-:Y:S01]  /*29490*/  MOV R0, R227 ;  /* 0x000000e300007202 */ /* 0x000fe20000000f00 */
[----:B------:R-:W-:Y:S05]  /*294a0*/  BRA `(.L_x_1233) ;  /* 0xffffac1000007947 */ /* 0x000fea000383ffff */
.L_x_1132:
[----:B------:R-:W-:Y:S01]  /*294b0*/  IMAD.MOV.U32 R227, RZ, RZ, R5 ;  /* 0x000000ffffe37224 */ /* 0x000fe200078e0005 */
[----:B---3--:R-:W-:Y:S01]  /*294c0*/  MOV R2, 0x3 ;  /* 0x0000000300027802 */ /* 0x008fe20000000f00 */
        /* <DEDUP_REMOVED lines=11> */
.L_x_1136:
[----:B------:R-:W-:Y:S01]  /*29580*/  IMAD.MOV.U32 R227, RZ, RZ, R5 ;  /* 0x000000ffffe37224 */ /* 0x000fe200078e0005 */
[----:B------:R-:W-:Y:S01]  /*29590*/  MOV R2, RZ ;  /* 0x000000ff00027202 */ /* 0x000fe20000000f00 */
[----:B------:R-:W-:Y:S01]  /*295a0*/  IMAD.MOV.U32 R228, RZ, RZ, 0x1c1f ;  /* 0x00001c1fffe47424 */ /* 0x000fe200078e00ff */
[----:B------:R-:W-:Y:S02]  /*295b0*/  MOV R3, 0x295d0 ;  /* 0x000295d000037802 */ /* 0x000fe40000000f00 */
[----:B------:R-:W-:Y:S05]  /*295c0*/  CALL.REL.NOINC `($__internal_14_$__cuda_sm70_shflsync_idx_p) ;  /* 0x000009d000007944 */ /* 0x000fea0003c00000 */
[----:B------:R-:W-:Y:S01]  /*295d0*/  MOV R4, R227 ;  /* 0x000000e300047202 */ /* 0x000fe20000000f00 */
[----:B------:R-:W-:Y:S05]  /*295e0*/  BRA `(.L_x_1235) ;  /* 0xffffbdb000007947 */ /* 0x000fea000383ffff */
.L_x_1137:
[----:B------:R-:W-:Y:S01]  /*295f0*/  IMAD.MOV.U32 R227, RZ, RZ, R13 ;  /* 0x000000ffffe37224 */ /* 0x000fe200078e000d */
[----:B------:R-:W-:Y:S01]  /*29600*/  MOV R2, RZ ;  /* 0x000000ff00027202 */ /* 0x000fe20000000f00 */
[----:B------:R-:W-:Y:S01]  /*29610*/  IMAD.MOV.U32 R228, RZ, RZ, 0x1c1f ;  /* 0x00001c1fffe47424 */ /* 0x000fe200078e00ff */
[----:B------:R-:W-:Y:S02]  /*29620*/  MOV R3, 0x29640 ;  /* 0x0002964000037802 */ /* 0x000fe40000000f00 */
[----:B-12---:R-:W-:Y:S05]  /*29630*/  CALL.REL.NOINC `($__internal_14_$__cuda_sm70_shflsync_idx_p) ;  /* 0x0000096000007944 */ /* 0x006fea0003c00000 */
[----:B------:R-:W-:Y:S01]  /*29640*/  MOV R0, R227 ;  /* 0x000000e300007202 */ /* 0x000fe20000000f00 */
[----:B------:R-:W-:Y:S05]  /*29650*/  BRA `(.L_x_1236) ;  /* 0xffffbd6000007947 */ /* 0x000fea000383ffff */
.L_x_1140:
        /* <DEDUP_REMOVED lines=13> */
.L_x_1143:
[----:B------:R-:W-:Y:S01]  /*29730*/  IMAD.MOV.U32 R227, RZ, RZ, R5 ;  /* 0x000000ffffe37224 */ /* 0x000fe200078e0005 */
[----:B-1----:R-:W-:Y:S01]  /*29740*/  MOV R2, 0x2 ;  /* 0x0000000200027802 */ /* 0x002fe20000000f00 */
[----:B------:R-:W-:Y:S01]  /*29750*/  IMAD.MOV.U32 R228, RZ, RZ, 0x1c1f ;  /* 0x00001c1fffe47424 */ /* 0x000fe200078e00ff */
[----:B------:R-:W-:Y:S02]  /*29760*/  MOV R3, 0x29780 ;  /* 0x0002978000037802 */ /* 0x000fe40000000f00 */
[----:B--234-:R-:W-:Y:S05]  /*29770*/  CALL.REL.NOINC `($__internal_14_$__cuda_sm70_shflsync_idx_p) ;  /* 0x0000082000007944 */ /* 0x01cfea0003c00000 */
[----:B------:R-:W-:Y:S01]  /*29780*/  MOV R4, R227 ;  /* 0x000000e300047202 */ /* 0x000fe20000000f00 */
[----:B------:R-:W-:Y:S05]  /*29790*/  BRA `(.L_x_1238) ;  /* 0xffffbf1000007947 */ /* 0x000fea000383ffff */
.L_x_1144:
[----:B------:R-:W-:Y:S01]  /*297a0*/  IMAD.MOV.U32 R227, RZ, RZ, R13 ;  /* 0x000000ffffe37224 */ /* 0x000fe200078e000d */
[----:B------:R-:W-:Y:S01]  /*297b0*/  MOV R2, 0x2 ;  /* 0x0000000200027802 */ /* 0x000fe20000000f00 */
[----:B------:R-:W-:Y:S01]  /*297c0*/  IMAD.MOV.U32 R228, RZ, RZ, 0x1c1f ;  /* 0x00001c1fffe47424 */ /* 0x000fe200078e00ff */
[----:B------:R-:W-:Y:S02]  /*297d0*/  MOV R3, 0x297f0 ;  /* 0x000297f000037802 */ /* 0x000fe40000000f00 */
[----:B-1234-:R-:W-:Y:S05]  /*297e0*/  CALL.REL.NOINC `($__internal_14_$__cuda_sm70_shflsync_idx_p) ;  /* 0x000007b000007944 */ /* 0x01efea0003c00000 */
[----:B------:R-:W-:Y:S01]  /*297f0*/  MOV R0, R227 ;  /* 0x000000e300007202 */ /* 0x000fe20000000f00 */
[----:B------:R-:W-:Y:S05]  /*29800*/  BRA `(.L_x_1239) ;  /* 0xffffbec000007947 */ /* 0x000fea000383ffff */
.L_x_1147:
[----:B------:R-:W-:Y:S01]  /*29810*/  IMAD.MOV.U32 R227, RZ, RZ, R5 ;  /* 0x000000ffffe37224 */ /* 0x000fe200078e0005 */
[----:B-1----:R-:W-:Y:S01]  /*29820*/  MOV R2, 0x3 ;  /* 0x0000000300027802 */ /* 0x002fe20000000f00 */
[----:B------:R-:W-:Y:S01]  /*29830*/  IMAD.MOV.U32 R228, RZ, RZ, 0x1c1f ;  /* 0x00001c1fffe47424 */ /* 0x000fe200078e00ff */
[----:B------:R-:W-:-:S02]  /*29840*/  MOV R3, 0x29860 ;  /* 0x0002986000037802 */ /* 0x000fc40000000f00 */
[----:B--234-:R-:W-:Y:S05]  /*29850*/  CALL.REL.NOINC `($__internal_14_$__cuda_sm70_shflsync_idx_p) ;  /* 0x0000074000007944 */ /* 0x01cfea0003c00000 */
        /* <DEDUP_REMOVED lines=8> */
.L_x_1149:
[----:B------:R-:W-:Y:S01]  /*298e0*/  IMAD.MOV.U32 R227, RZ, RZ, R76 ;  /* 0x000000ffffe37224 */ /* 0x000fe200078e004c */
[----:B------:R-:W-:Y:S01]  /*298f0*/  MOV R2, RZ ;  /* 0x000000ff00027202 */ /* 0x000fe20000000f00 */
[----:B------:R-:W-:Y:S01]  /*29900*/  IMAD.MOV.U32 R228, RZ, RZ, 0x1f ;  /* 0x0000001fffe47424 */ /* 0x000fe200078e00ff */
[----:B------:R-:W-:Y:S02]  /*29910*/  MOV R3, 0x29930 ;  /* 0x0002993000037802 */ /* 0x000fe40000000f00 */
[----:B------:R-:W-:Y:S05]  /*29920*/  CALL.REL.NOINC `($__internal_14_$__cuda_sm70_shflsync_idx_p) ;  /* 0x0000067000007944 */ /* 0x000fea0003c00000 */
[----:B------:R-:W-:Y:S01]  /*29930*/  MOV R10, R227 ;  /* 0x000000e3000a7202 */ /* 0x000fe20000000f00 */
[----:B------:R-:W-:Y:S05]  /*29940*/  BRA `(.L_x_1241) ;  /* 0xffffc13000007947 */ /* 0x000fea000383ffff */
.L_x_1150:
[----:B------:R-:W-:Y:S01]  /*29950*/  IMAD.MOV.U32 R227, RZ, RZ, R76 ;  /* 0x000000ffffe37224 */ /* 0x000fe200078e004c */
[----:B------:R-:W-:Y:S01]  /*29960*/  MOV R2, 0x1 ;  /* 0x0000000100027802 */ /* 0x000fe20000000f00 */
[----:B------:R-:W-:Y:S01]  /*29970*/  IMAD.MOV.U32 R228, RZ, RZ, 0x1f ;  /* 0x0000001fffe47424 */ /* 0x000fe200078e00ff */
[----:B------:R-:W-:Y:S02]  /*29980*/  MOV R3, 0x299a0 ;  /* 0x000299a000037802 */ /* 0x000fe40000000f00 */
[----:B-12---:R-:W-:Y:S05]  /*29990*/  CALL.REL.NOINC `($__internal_14_$__cuda_sm70_shflsync_idx_p) ;  /* 0x0000060000007944 */ /* 0x006fea0003c00000 */
[----:B------:R-:W-:Y:S01]  /*299a0*/  MOV R9, R227 ;  /* 0x000000e300097202 */ /* 0x000fe20000000f00 */
[----:B------:R-:W-:Y:S05]  /*299b0*/  BRA `(.L_x_1242) ;  /* 0xffffc0e000007947 */ /* 0x000fea000383ffff */
.L_x_1151:
[----:B------:R-:W-:Y:S02]  /*299c0*/  MOV R3, 0x1 ;  /* 0x0000000100037802 */ /* 0x000fe40000000f00 */
[----:B------:R-:W-:-:S02]  /*299d0*/  MOV R2, 0x299f0 ;  /* 0x000299f000027802 */ /* 0x000fc40000000f00 */
[----:B-1234-:R-:W-:Y:S05]  /*299e0*/  CALL.REL.NOINC `($__internal_15_$__cuda_sm70_shflsync_up_p) ;  /* 0x0000061000007944 */ /* 0x01efea0003c00000 */
[----:B------:R-:W-:Y:S05]  /*299f0*/  BRA `(.L_x_1243) ;  /* 0xffffc1d000007947 */ /* 0x000fea000383ffff */
.L_x_1152:
[----:B------:R-:W-:Y:S02]  /*29a00*/  MOV R3, 0x2 ;  /* 0x0000000200037802 */ /* 0x000fe40000000f00 */
[----:B------:R-:W-:-:S02]  /*29a10*/  MOV R2, 0x29a30 ;  /* 0x00029a3000027802 */ /* 0x000fc40000000f00 */
[----:B--2-4-:R-:W-:Y:S05]  /*29a20*/  CALL.REL.NOINC `($__internal_15_$__cuda_sm70_shflsync_up_p) ;  /* 0x000005d000007944 */ /* 0x014fea0003c00000 */
        /* <DEDUP_REMOVED lines=24> */
.L_x_1156:
[----:B------:R-:W-:Y:S02]  /*29bb0*/  MOV R3, 0x1 ;  /* 0x0000000100037802 */ /* 0x000fe40000000f00 */
[----:B------:R-:W-:Y:S02]  /*29bc0*/  MOV R2, 0x29be0 ;  /* 0x00029be000027802 */ /* 0x000fe40000000f00 */
[----:B------:R-:W-:Y:S05]  /*29bd0*/  CALL.REL.NOINC `($__internal_15_$__cuda_sm70_shflsync_up_p) ;  /* 0x0000042000007944 */ /* 0x000fea0003c00000 */
[----:B------:R-:W-:Y:S01]  /*29be0*/  MOV R2, R4 ;  /* 0x0000000400027202 */ /* 0x000fe20000000f00 */
[----:B------:R-:W-:Y:S05]  /*29bf0*/  BRA `(.L_x_1245) ;  /* 0xffffc24000007947 */ /* 0x000fea000383ffff */
.L_x_1157:
        /* <DEDUP_REMOVED lines=27> */
.L_x_1159:
[----:B------:R-:W-:Y:S02]  /*29db0*/  SEL R0, RZ, 0x1, P0 ;  /* 0x00000001ff007807 */ /* 0x000fe40000000000 */
[----:B------:R-:W-:Y:S02]  /*29dc0*/  MOV R2, 0x29de0 ;  /* 0x00029de000027802 */ /* 0x000fe40000000f00 */
[----:B-1----:R-:W-:Y:S05]  /*29dd0*/  CALL.REL.NOINC `($__internal_16_$__cuda_sm70_votesync_ballot) ;  /* 0x0000028000007944 */ /* 0x002fea0003c00000 */
[----:B------:R-:W-:Y:S01]  /*29de0*/  MOV R11, R0 ;  /* 0x00000000000b7202 */ /* 0x000fe20000000f00 */
[----:B------:R-:W-:Y:S05]  /*29df0*/  BRA `(.L_x_1247) ;  /* 0xffffc1d000007947 */ /* 0x000fea000383ffff */
.L_x_1160:
[----:B------:R-:W-:Y:S01]  /*29e00*/  IMAD.MOV.U32 R227, RZ, RZ, R6 ;  /* 0x000000ffffe37224 */ /* 0x000fe200078e0006 */
[----:B------:R-:W-:Y:S01]  /*29e10*/  MOV R2, R5 ;  /* 0x0000000500027202 */ /* 0x000fe20000000f00 */
[----:B------:R-:W-:Y:S01]  /*29e20*/  IMAD.MOV.U32 R228, RZ, RZ, 0x1f ;  /* 0x0000001fffe47424 */ /* 0x000fe200078e00ff */
[----:B------:R-:W-:Y:S02]  /*29e30*/  MOV R3, 0x29e50 ;  /* 0x00029e5000037802 */ /* 0x000fe40000000f00 */
[----:B-12---:R-:W-:Y:S05]  /*29e40*/  CALL.REL.NOINC `($__internal_14_$__cuda_sm70_shflsync_idx_p) ;  /* 0x0000015000007944 */ /* 0x006fea0003c00000 */
[----:B------:R-:W-:Y:S01]  /*29e50*/  IMAD.MOV.U32 R6, RZ, RZ, R227 ;  /* 0x000000ffff067224 */ /* 0x000fe200078e00e3 */
[----:B------:R-:W-:Y:S01]  /*29e60*/  MOV R2, R5 ;  /* 0x0000000500027202 */ /* 0x000fe20000000f00 */
[----:B------:R-:W-:Y:S01]  /*29e70*/  IMAD.MOV.U32 R227, RZ, RZ, R8 ;  /* 0x000000ffffe37224 */ /* 0x000fe200078e0008 */
[----:B------:R-:W-:-:S02]  /*29e80*/  MOV R228, 0x1f ;  /* 0x0000001f00e47802 */ /* 0x000fc40000000f00 */
[----:B------:R-:W-:Y:S02]  /*29e90*/  MOV R3, 0x29eb0 ;  /* 0x00029eb000037802 */ /* 0x000fe40000000f00 */
[----:B------:R-:W-:Y:S05]  /*29ea0*/  CALL.REL.NOINC `($__internal_14_$__cuda_sm70_shflsync_idx_p) ;  /* 0x000000f000007944 */ /* 0x000fea0003c00000 */
[----:B------:R-:W-:Y:S01]  /*29eb0*/  MOV R0, R227 ;  /* 0x000000e300007202 */ /* 0x000fe20000000f00 */
[----:B------:R-:W-:Y:S05]  /*29ec0*/  BRA `(.L_x_1248) ;  /* 0xffffc17000007947 */ /* 0x000fea000383ffff */
.L_x_1163:
[----:B------:R-:W-:Y:S01]  /*29ed0*/  IMAD.MOV.U32 R227, RZ, RZ, R4 ;  /* 0x000000ffffe37224 */ /* 0x000fe200078e0004 */
[----:B------:R-:W-:Y:S01]  /*29ee0*/  MOV R2, R5 ;  /* 0x0000000500027202 */ /* 0x000fe20000000f00 */
[----:B------:R-:W-:Y:S01]  /*29ef0*/  IMAD.MOV.U32 R228, RZ, RZ, 0x1f ;  /* 0x0000001fffe47424 */ /* 0x000fe200078e00ff */
[----:B------:R-:W-:Y:S02]  /*29f00*/  MOV R3, 0x29f20 ;  /* 0x00029f2000037802 */ /* 0x000fe40000000f00 */
[----:B-12-4-:R-:W-:Y:S05]  /*29f10*/  CALL.REL.NOINC `($__internal_14_$__cuda_sm70_shflsync_idx_p) ;  /* 0x0000008000007944 */ /* 0x016fea0003c00000 */
[----:B------:R-:W-:Y:S01]  /*29f20*/  MOV R12, R227 ;  /* 0x000000e3000c7202 */ /* 0x000fe20000000f00 */
[----:B------:R-:W-:Y:S05]  /*29f30*/  BRA `(.L_x_1162) ;  /* 0xffffc16000007947 */ /* 0x000fea000383ffff */
        .weak           $__internal_13_$__cuda_sm70_shflsync_bfly_p
        .type           $__internal_13_$__cuda_sm70_shflsync_bfly_p,@function
        .size           $__internal_13_$__cuda_sm70_shflsync_bfly_p,($__internal_14_$__cuda_sm70_shflsync_idx_p - $__internal_13_$__cuda_sm70_shflsync_bfly_p)
$__internal_13_$__cuda_sm70_shflsync_bfly_p:
[----:B------:R-:W-:Y:S02]  /*29f40*/  MOV R176, 0xffffffff ;  /* 0xffffffff00b07802 */ /* 0x000fe40000000f00 */
[----:B------:R-:W-:Y:S02]  /*29f50*/  MOV R3, 0x1f ;  /* 0x0000001f00037802 */ /* 0x000fe40000000f00 */
[----:B------:R-:W-:Y:S04]  /*29f60*/  WARPSYNC R176 ;  /* 0x000000b000007348 */ /* 0x000fe80003800000 */
[----:B------:R1:W2:Y:S02]  /*29f70*/  SHFL.BFLY PT, R0, R4, R0, R3 ;  /* 0x0c00000004007389 */ /* 0x0002a400000e0003 */
[----:B-1----:R-:W-:-:S04]  /*29f80*/  MOV R3, 0x0 ;  /* 0x0000000000037802 */ /* 0x002fc80000000f00 */
[----:B--2---:R-:W-:Y:S05]  /*29f90*/  RET.REL.NODEC R2 `(_ZN7cutlass13device_kernelIN5flash19enable_sm80_to_sm89INS1_16FlashAttnFwdSm80INS1_25CollectiveMainloopFwdSm80ILi4ELi1ELb0EN4cute5tupleIJNS5_1CILi128EEENS7_ILi48EEENS7_ILi96EEEEEELi96ENS_10bfloat16_tEfNS_4arch4Sm80ELb0ELb1ELb1ELb1ELb1ELb1ELb1ELb1EEENS1_21CollectiveEpilogueFwdINS6_IJS8_SA_S9_EEENS6_IJNS7_ILi1EEESI_SI_EEESC_SE_Li128ELb1ELb1ELb1ELb0EEENS1_36VarlenDynamicPersistentTileSchedulerILi128ELi48ELi128ELi128ELb1ELb1ELb0ELb1ELb0ELb1EEEEEEEEEvNT_6ParamsE) ;  /* 0xfffd606002007950 */ /* 0x004fea0003c3ffff */
        .weak           $__internal_14_$__cuda_sm70_shflsync_idx_p
        .type           $__internal_14_$__cuda_sm70_shflsync_idx_p,@function
        .size           $__internal_14_$__cuda_sm70_shflsync_idx_p,($__internal_15_$__cuda_sm70_shflsync_up_p - $__internal_14_$__cuda_sm70_shflsync_idx_p)
$__internal_14_$__cuda_sm70_shflsync_idx_p:
[----:B------:R-:W-:-:S04]  /*29fa0*/  MOV R229, 0xffffffff ;  /* 0xffffffff00e57802 */ /* 0x000fc80000000f00 */
[----:B------:R-:W-:Y:S04]  /*29fb0*/  WARPSYNC R229 ;  /* 0x000000e500007348 */ /* 0x000fe80003800000 */
[----:B------:R1:W2:Y:S02]  /*29fc0*/  SHFL.IDX PT, R227, R227, R2, R228 ;  /* 0x00000002e3e37389 */ /* 0x0002a400000e00e4 */
[----:B-1----:R-:W-:Y:S02]  /*29fd0*/  MOV R2, R3 ;  /* 0x0000000300027202 */ /* 0x002fe40000000f00 */
[----:B------:R-:W-:-:S04]  /*29fe0*/  MOV R3, 0x0 ;  /* 0x0000000000037802 */ /* 0x000fc80000000f00 */
[----:B--2---:R-:W-:Y:S05]  /*29ff0*/  RET.REL.NODEC R2 `(_ZN7cutlass13device_kernelIN5flash19enable_sm80_to_sm89INS1_16FlashAttnFwdSm80INS1_25CollectiveMainloopFwdSm80ILi4ELi1ELb0EN4cute5tupleIJNS5_1CILi128EEENS7_ILi48EEENS7_ILi96EEEEEELi96ENS_10bfloat16_tEfNS_4arch4Sm80ELb0ELb1ELb1ELb1ELb1ELb1ELb1ELb1EEENS1_21CollectiveEpilogueFwdINS6_IJS8_SA_S9_EEENS6_IJNS7_ILi1EEESI_SI_EEESC_SE_Li128ELb1ELb1ELb1ELb0EEENS1_36VarlenDynamicPersistentTileSchedulerILi128ELi48ELi128ELi128ELb1ELb1ELb0ELb1ELb0ELb1EEEEEEEEEvNT_6ParamsE) ;  /* 0xfffd600002007950 */ /* 0x004fea0003c3ffff */
        .weak           $__internal_15_$__cuda_sm70_shflsync_up_p
        .type           $__internal_15_$__cuda_sm70_shflsync_up_p,@function
        .size           $__internal_15_$__cuda_sm70_shflsync_up_p,($__internal_16_$__cuda_sm70_votesync_ballot - $__internal_15_$__cuda_sm70_shflsync_up_p)
$__internal_15_$__cuda_sm70_shflsync_up_p:
[----:B------:R-:W-:Y:S02]  /*2a000*/  MOV R4, RZ ;  /* 0x000000ff00047202 */ /* 0x000fe40000000f00 */
[----:B------:R-:W-:-:S04]  /*2a010*/  MOV R11, 0xffffffff ;  /* 0xffffffff000b7802 */ /* 0x000fc80000000f00 */
[----:B------:R-:W-:Y:S04]  /*2a020*/  WARPSYNC R11 ;  /* 0x0000000b00007348 */ /* 0x000fe80003800000 */
[----:B------:R1:W2:Y:S02]  /*2a030*/  SHFL.UP PT, R4, R0, R3, R4 ;  /* 0x0400000300047389 */ /* 0x0002a400000e0004 */
[----:B-1----:R-:W-:-:S04]  /*2a040*/  MOV R3, 0x0 ;  /* 0x0000000000037802 */ /* 0x002fc80000000f00 */
[----:B--2---:R-:W-:Y:S05]  /*2a050*/  RET.REL.NODEC R2 `(_ZN7cutlass13device_kernelIN5flash19enable_sm80_to_sm89INS1_16FlashAttnFwdSm80INS1_25CollectiveMainloopFwdSm80ILi4ELi1ELb0EN4cute5tupleIJNS5_1CILi128EEENS7_ILi48EEENS7_ILi96EEEEEELi96ENS_10bfloat16_tEfNS_4arch4Sm80ELb0ELb1ELb1ELb1ELb1ELb1ELb1ELb1EEENS1_21CollectiveEpilogueFwdINS6_IJS8_SA_S9_EEENS6_IJNS7_ILi1EEESI_SI_EEESC_SE_Li128ELb1ELb1ELb1ELb0EEENS1_36VarlenDynamicPersistentTileSchedulerILi128ELi48ELi128ELi128ELb1ELb1ELb0ELb1ELb0ELb1EEEEEEEEEvNT_6ParamsE) ;  /* 0xfffd5fa002007950 */ /* 0x004fea0003c3ffff */
        .weak           $__internal_16_$__cuda_sm70_votesync_ballot
        .type           $__internal_16_$__cuda_sm70_votesync_ballot,@function
        .size           $__internal_16_$__cuda_sm70_votesync_ballot,(.L_x_1832 - $__internal_16_$__cuda_sm70_votesync_ballot)
$__internal_16_$__cuda_sm70_votesync_ballot:
[----:B------:R-:W-:Y:S01]  /*2a060*/  ISETP.NE.U32.AND P0, PT, R0, 0x1, PT ;  /* 0x000000010000780c */ /* 0x000fe20003f05070 */
[----:B------:R-:W-:-:S04]  /*2a070*/  IMAD.MOV.U32 R3, RZ, RZ, -0x1 ;  /* 0xffffffffff037424 */ /* 0x000fc800078e00ff */
[----:B------:R-:W-:Y:S08]  /*2a080*/  WARPSYNC R3 ;  /* 0x0000000300007348 */ /* 0x000ff00003800000 */
[----:B------:R-:W-:-:S04]  /*2a090*/  VOTE.ANY R0, PT, !P0 ;  /* 0x0000000000007806 */ /* 0x000fc800040e0100 */
[----:B------:R-:W-:Y:S01]  /*2a0a0*/  LOP3.LUT R0, R0, R3, RZ, 0xc0, !PT ;  /* 0x0000000300007212 */ /* 0x000fe200078ec0ff */
[----:B------:R-:W-:-:S04]  /*2a0b0*/  IMAD.MOV.U32 R3, RZ, RZ, 0x0 ;  /* 0x00000000ff037424 */ /* 0x000fc800078e00ff */
[----:B------:R-:W-:Y:S05]  /*2a0c0*/  RET.REL.NODEC R2 `(_ZN7cutlass13device_kernelIN5flash19enable_sm80_to_sm89INS1_16FlashAttnFwdSm80INS1_25CollectiveMainloopFwdSm80ILi4ELi1ELb0EN4cute5tupleIJNS5_1CILi128EEENS7_ILi48EEENS7_ILi96EEEEEELi96ENS_10bfloat16_tEfNS_4arch4Sm80ELb0ELb1ELb1ELb1ELb1ELb1ELb1ELb1EEENS1_21CollectiveEpilogueFwdINS6_IJS8_SA_S9_EEENS6_IJNS7_ILi1EEESI_SI_EEESC_SE_Li128ELb1ELb1ELb1ELb0EEENS1_36VarlenDynamicPersistentTileSchedulerILi128ELi48ELi128ELi128ELb1ELb1ELb0ELb1ELb0ELb1EEEEEEEEEvNT_6ParamsE) ;  /* 0xfffd5f3002007950 */ /* 0x000fea0003c3ffff */
.L_x_1249:
        /* <DEDUP_REMOVED lines=11> */
.L_x_1832:


//--------------------- .text._ZN7cutlass13device_kernelIN5flash19enable_sm80_to_sm89INS1_16FlashAttnFwdSm80INS1_25CollectiveMainloopFwdSm80ILi4ELi1ELb0EN4cute5tupleIJNS5_1CILi128EEENS7_ILi64EEENS7_ILi96EEEEEELi96ENS_10bfloat16_tEfNS_4arch4Sm80ELb1ELb0ELb1ELb0ELb1ELb0ELb1ELb1EEENS1_21CollectiveEpilogueFwdINS6_IJS8_SA_S9_EEENS6_IJNS7_ILi1EEESI_SI_EEESC_SE_Li128ELb0ELb1ELb1ELb0EEENS1_30DynamicPersistentTileSchedulerILi128ELi128ELb1ELb1ELb0EEEEEEEEEvNT_6ParamsE --------------------------
	.section	.text._ZN7cutlass13device_kernelIN5flash19enable_sm80_to_sm89INS1_16FlashAttnFwdSm80INS1_25CollectiveMainloopFwdSm80ILi4ELi1ELb0EN4cute5tupleIJNS5_1CILi128EEENS7_ILi64EEENS7_ILi96EEEEEELi96ENS_10bfloat16_tEfNS_4arch4Sm80ELb1ELb0ELb1ELb0ELb1ELb0ELb1ELb1EEENS1_21CollectiveEpilogueFwdINS6_IJS8_SA_S9_EEENS6_IJNS7_ILi1EEESI_SI_EEESC_SE_Li128ELb0ELb1ELb1ELb0EEENS1_30DynamicPersistentTileSchedulerILi128ELi128ELb1ELb1ELb0EEEEEEEEEvNT_6ParamsE,"ax",@progbits
	.sectioninfo	@"SHI_REGISTERS=255"
	.align	128
.text._ZN7cutlass13device_kernelIN5flash19enable_sm80_to_sm89INS1_16FlashAttnFwdSm80INS1_25CollectiveMainloopFwdSm80ILi4ELi1ELb0EN4cute5tupleIJNS5_1CILi128EEENS7_ILi64EEENS7_ILi96EEEEEELi96ENS_10bfloat16_tEfNS_4arch4Sm80ELb1ELb0ELb1ELb0ELb1ELb0ELb1ELb1EEENS1_21CollectiveEpilogueFwdINS6_IJS8_SA_S9_EEENS6_IJNS7_ILi1EEESI_SI_EEESC_SE_Li128ELb0ELb1ELb1ELb0EEENS1_30DynamicPersistentTileSchedulerILi128ELi128ELb1ELb1ELb0EEEEEEEEEvNT_6ParamsE:
        .type           _ZN7cutlass13device_kernelIN5flash19enable_sm80_to_sm89INS1_16FlashAttnFwdSm80INS1_25CollectiveMainloopFwdSm80ILi4ELi1ELb0EN4cute5tupleIJNS5_1CILi128EEENS7_ILi64EEENS7_ILi96EEEEEELi96ENS_10bfloat16_tEfNS_4arch4Sm80ELb1ELb0ELb1ELb0ELb1ELb0ELb1ELb1EEENS1_21CollectiveEpilogueFwdINS6_IJS8_SA_S9_EEENS6_IJNS7_ILi1EEESI_SI_EEESC_SE_Li128ELb0ELb1ELb1ELb0EEENS1_30DynamicPersistentTileSchedulerILi128ELi128ELb1ELb1ELb0EEEEEEEEEvNT_6ParamsE,@function
        .size           _ZN7cutlass13device_kernelIN5flash19enable_sm80_to_sm89INS1_16FlashAttnFwdSm80INS1_25CollectiveMainloopFwdSm80ILi4ELi1ELb0EN4cute5tupleIJNS5_1CILi128EEENS7_ILi64EEENS7_ILi96EEEEEELi96ENS_10bfloat16_tEfNS_4arch4Sm80ELb1ELb0ELb1ELb0ELb1ELb0ELb1ELb1EEENS1_21CollectiveEpilogueFwdINS6_IJS8_SA_S9_EEENS6_IJNS7_ILi1EEESI_SI_EEESC_SE_Li128ELb0ELb1ELb1ELb0EEENS1_30DynamicPersistentTileSchedulerILi128ELi128ELb1ELb1ELb0EEEEEEEEEvNT_6ParamsE,(.L_x_1837 - _ZN7cutlass13device_kernelIN5flash19enable_sm80_to_sm89INS1_16FlashAttnFwdSm80INS1_25CollectiveMainloopFwdSm80ILi4ELi1ELb0EN4cute5tupleIJNS5_1CILi128EEENS7_ILi64EEENS7_ILi96EEEEEELi96ENS_10bfloat16_tEfNS_4arch4Sm80ELb1ELb0ELb1ELb0ELb1ELb0ELb1ELb1EEENS1_21CollectiveEpilogueFwdINS6_IJS8_SA_S9_EEENS6_IJNS7_ILi1EEESI_SI_EEESC_SE_Li128ELb0ELb1ELb1ELb0EEENS1_30DynamicPersistentTileSchedulerILi128ELi128ELb1ELb1ELb0EEEEEEEEEvNT_6ParamsE)
        .other          _ZN7cutlass13device_kernelIN5flash19enable_sm80_to_sm89INS1_16FlashAttnFwdSm80INS1_25CollectiveMainloopFwdSm80ILi4ELi1ELb0EN4cute5tupleIJNS5_1CILi128EEENS7_ILi64EEENS7_ILi96EEEEEELi96ENS_10bfloat16_tEfNS_4arch4Sm80ELb1ELb0ELb1ELb0ELb1ELb0ELb1ELb1EEENS1_21CollectiveEpilogueFwdINS6_IJS8_SA_S9_EEENS6_IJNS7_ILi1EEESI_SI_EEESC_SE_Li128ELb0ELb1ELb1ELb0EEENS1_30DynamicPersistentTileSchedulerILi128ELi128ELb1ELb1ELb0EEEEEEEEEvNT_6ParamsE,@"STO_CUDA_ENTRY STV_DEFAULT"
_ZN7cutlass13device_kernelIN5flash19enable_sm80_to_sm89INS1_16FlashAttnFwdSm80INS1_25CollectiveMainloopFwdSm80ILi4ELi1ELb0EN4cute5tupleIJNS5_1CILi128EEENS7_ILi64EEENS7_ILi96EEEEEELi96ENS_10bfloat16_tEfNS_4arch4Sm80ELb1ELb0ELb1ELb0ELb1ELb0ELb1ELb1EEENS1_21CollectiveEpilogueFwdINS6_IJS8_SA_S9_EEENS6_IJNS7_ILi1EEESI_SI_EEESC_SE_Li128ELb0ELb1ELb1ELb0EEENS1_30DynamicPersistentTileSchedulerILi128ELi128ELb1ELb1ELb0EEEEEEEEEvNT_6ParamsE:
[----:B------:R-:W-:-:S03]  /*0000*/  MOV R1, c[0x0][0x28] ;  /* 0x00000a0000017a02 */ /* 0x000fc60000000f00 */
[----:B------:R-:W1:Y:S01]  /*0010*/  S2R R18, SR_TID.X ;  /* 0x0000000000127919 */ /* 0x000e620000002100 */
[----:B------:R-:W-:-:S03]  /*0020*/  IADD3 R1, R1, -0xc0, RZ ;  /* 0xffffff4001017810 */ /* 0x000fc60007ffe0ff */
[----:B------:R-:W2:Y:S01]  /*0030*/  S2R R15, SR_CTAID.X ;  /* 0x00000000000f7919 */ /* 0x000ea20000002500 */
[----:B-1----:R-:W-:-:S05]  /*0040*/  SHF.R.U32.HI R2, RZ, 0x5, R18 ;  /* 0x00000005ff027819 */ /* 0x002fca0000011612 */
[----:B------:R-:W1:Y:S02]  /*0050*/  SHFL.IDX PT, R0, R2, RZ, 0x1f ;  /* 0x00001fff02007589 */ /* 0x000e6400000e0000 */
[----:B-1----:R-:W-:Y:S02]  /*0060*/  ISETP.GE.AND P0, PT, R0, 0x1, PT ;  /* 0x000000010000780c */ /* 0x002fe40003f06270 */
[----:B------:R1:W-:Y:S11]  /*0070*/  STL [R1+0xb8], R0 ;  /* 0x0000b80001007387 */ /* 0x0003f60000100800 */
[----:B------:R-:W-:Y:S06]  /*0080*/  @P0 BAR.ARV 0x4, 0x80 ;  /* 0x0102000000000b1d */ /* 0x000fec0000002000 */
[----:B--2---:R-:W-:-:S13]  /*0090*/  ISETP.GE.AND P0, PT, R15, c[0x0][0x538], PT ;  /* 0x00014e000f007a0c */ /* 0x004fda0003f06270 */
[----:B------:R-:W-:Y:S05]  /*00a0*/  @P0 EXIT ;  /* 0x000000000000094d */ /* 0x000fea0003800000 */
[----:B-1----:R-:W-:Y:S01]  /*00b0*/  SHF.R.S32.HI R13, RZ, 0x1f, R18 ;  /* 0x0000001fff0d7819 */ /* 0x002fe20000011412 */
[----:B------:R-:W-:Y:S01]  /*00c0*/  IMAD.MOV.U32 R202, RZ, RZ, 0x20 ;  /* 0x00000020ffca7424 */ /* 0x000fe200078e00ff */
[----:B------:R-:W-:Y:S02]  /*00d0*/  ULDC.64 UR6, c[0x0][0x118] ;  /* 0x0000460000067ab9 */ /* 0x000fe40000000a00 */
[CC--:B------:R-:W-:Y:S02]  /*00e0*/  LEA.HI R3, R13.reuse, R18.reuse, RZ, 0x4 ;  /* 0x000000120d037211 */ /* 0x0c0fe400078f20ff */
[----:B------:R-:W-:Y:S02]  /*00f0*/  LEA.HI R14, R13, R18, RZ, 0x3 ;  /* 0x000000120d0e7211 */ /* 0x000fe400078f18ff */
[----:B------:R-:W-:Y:S02]  /*0100*/  SHF.R.S32.HI R2, RZ, 0x4, R3 ;  /* 0x00000004ff027819 */ /* 0x000fe40000011403 */
[----:B------:R-:W-:-:S02]  /*0110*/  LOP3.LUT R0, R3, 0xfffffff0, RZ, 0xc0, !PT ;  /* 0xfffffff003007812 */ /* 0x000fc400078ec0ff */
[----:B------:R-:W-:Y:S02]  /*0120*/  LEA.HI R3, R3, R2, RZ, 0x1 ;  /* 0x0000000203037211 */ /* 0x000fe400078f08ff */
[----:B------:R-:W-:Y:S01]  /*0130*/  LOP3.LUT R4, R14, 0xfffffff8, RZ, 0xc0, !PT ;  /* 0xfffffff80e047812 */ /* 0x000fe200078ec0ff */
[C---:B------:R-:W-:Y:S01]  /*0140*/  IMAD.IADD R0, R18.reuse, 0x1, -R0 ;  /* 0x0000000112007824 */ /* 0x040fe200078e0a00 */
[----:B------:R-:W-:Y:S02]  /*0150*/  LOP3.LUT R3, R3, 0xfffffffe, RZ, 0xc0, !PT ;  /* 0xfffffffe03037812 */ /* 0x000fe400078ec0ff */
[----:B------:R-:W-:Y:S01]  /*0160*/  LEA.HI R7, R13, R18, RZ, 0x2 ;  /* 0x000000120d077211 */ /* 0x000fe200078f10ff */
[----:B------:R-:W-:Y:S01]  /*0170*/  IMAD.IADD R4, R18, 0x1, -R4 ;  /* 0x0000000112047824 */ /* 0x000fe200078e0a04 */
[----:B------:R-:W-:Y:S01]  /*0180*/  LEA.HI R6, R0, R0, RZ, 0x1 ;  /* 0x0000000000067211 */ /* 0x000fe200078f08ff */
[----:B------:R-:W-:Y:S01]  /*0190*/  IMAD.IADD R10, R2, 0x1, -R3 ;  /* 0x00000001020a7824 */ /* 0x000fe200078e0a03 */
[----:B------:R-:W-:-:S02]  /*01a0*/  SHF.R.S32.HI R3, RZ, 0x1f, R0 ;  /* 0x0000001fff037819 */ /* 0x000fc40000011400 */
[----:B------:R-:W-:Y:S02]  /*01b0*/  LOP3.LUT R2, R6, 0x7fffffe, RZ, 0xc0, !PT ;  /* 0x07fffffe06027812 */ /* 0x000fe400078ec0ff */
[----:B------:R-:W-:Y:S02]  /*01c0*/  LEA.HI R12, R3, R0, RZ, 0x3 ;  /* 0x00000000030c7211 */ /* 0x000fe400078f18ff */
[----:B------:R-:W-:Y:S01]  /*01d0*/  LOP3.LUT R3, R7, 0xfffffffc, RZ, 0xc0, !PT ;  /* 0xfffffffc07037812 */ /* 0x000fe200078ec0ff */
[----:B------:R-:W-:Y:S01]  /*01e0*/  IMAD.IADD R201, R0, 0x1, -R2 ;  /* 0x0000000100c97824 */ /* 0x000fe200078e0a02 */
[----:B------:R-:W-:Y:S02]  /*01f0*/  SHF.R.S32.HI R0, RZ, 0x3, R14 ;  /* 0x00000003ff007819 */ /* 0x000fe4000001140e */
[----:B------:R-:W-:Y:S01]  /*0200*/  LEA.HI R9, R4, R4, RZ, 0x1 ;  /* 0x0000000404097211 */ /* 0x000fe200078f08ff */
[----:B------:R-:W-:Y:S01]  /*0210*/  IMAD.IADD R19, R18, 0x1, -R3 ;  /* 0x0000000112137824 */ /* 0x000fe200078e0a03 */
[----:B------:R-:W-:Y:S01]  /*0220*/  LEA.HI R5, R13, R18, RZ, 0x5 ;  /* 0x000000120d057211 */ /* 0x000fe200078f28ff */
[----:B------:R-:W-:Y:S01]  /*0230*/  IMAD.SHL.U32 R0, R0, 0x40, RZ ;  /* 0x0000004000007824 */ /* 0x000fe200078e00ff */
[----:B------:R-:W-:Y:S01]  /*0240*/  LOP3.LUT R2, R9, 0x3fffffe, RZ, 0xc0, !PT ;  /* 0x03fffffe09027812 */ /* 0x000fe200078ec0ff */
[----:B------:R-:W-:Y:S01]  /*0250*/  IMAD.SHL.U32 R240, R19, 0x8, RZ ;  /* 0x0000000813f07824 */ /* 0x000fe200078e00ff */
[----:B------:R-:W-:-:S02]  /*0260*/  SHF.R.S32.HI R11, RZ, 0x2, R7 ;  /* 0x00000002ff0b7819 */ /* 0x000fc40000011407 */
[----:B------:R-:W-:Y:S01]  /*0270*/  LOP3.LUT R0, R0, 0xc0, RZ, 0xc0, !PT ;  /* 0x000000c000007812 */ /* 0x000fe200078ec0ff */
[----:B------:R-:W-:Y:S01]  /*0280*/  IMAD.IADD R200, R4, 0x1, -R2 ;  /* 0x0000000104c87824 */ /* 0x000fe200078e0a02 */
[----:B------:R-:W-:Y:S02]  /*0290*/  LOP3.LUT R3, R5, 0xffffffe0, RZ, 0xc0, !PT ;  /* 0xffffffe005037812 */ /* 0x000fe400078ec0ff */
[----:B------:R-:W-:Y:S01]  /*02a0*/  SHF.R.U32.HI R4, RZ, 0x3, R0 ;  /* 0x00000003ff047819 */ /* 0x000fe20000011600 */
[----:B------:R-:W-:Y:S01]  /*02b0*/  IMAD R200, R10, 0x8, R200 ;  /* 0x000000080ac87824 */ /* 0x000fe200078e02c8 */
[----:B------:R-:W-:Y:S01]  /*02c0*/  LOP3.LUT R2, R0, 0x18, R240, 0xf8, !PT ;  /* 0x0000001800027812 */ /* 0x000fe200078ef8f0 */
[----:B------:R-:W-:Y:S01]  /*02d0*/  IMAD.IADD R17, R18, 0x1, -R3 ;  /* 0x0000000112117824 */ /* 0x000fe200078e0a03 */
[--C-:B------:R-:W-:Y:S02]  /*02e0*/  SHF.R.S32.HI R203, RZ, 0x5, R5.reuse ;  /* 0x00000005ffcb7819 */ /* 0x100fe40000011405 */
[----:B------:R-:W-:-:S02]  /*02f0*/  SHF.R.S32.HI R0, RZ, 0x1f, R5 ;  /* 0x0000001fff007819 */ /* 0x000fc40000011405 */
[----:B------:R-:W-:Y:S02]  /*0300*/  LEA.HI R5, R7, R11, RZ, 0x1 ;  /* 0x0000000b07057211 */ /* 0x000fe400078f08ff */
[----:B------:R-:W-:Y:S02]  /*0310*/  LOP3.LUT R7, R2, R4, RZ, 0x3c, !PT ;  /* 0x0000000402077212 */ /* 0x000fe400078e3cff */
[----:B------:R-:W-:Y:S02]  /*0320*/  LOP3.LUT R2, R5, 0x7fffffe, RZ, 0xc0, !PT ;  /* 0x07fffffe05027812 */ /* 0x000fe400078ec0ff */
[----:B------:R-:W-:Y:S02]  /*0330*/  LEA.HI R0, R0, R203, RZ, 0x2 ;  /* 0x000000cb00007211 */ /* 0x000fe400078f10ff */
[----:B------:R-:W-:Y:S01]  /*0340*/  SHF.R.S32.HI R8, RZ, 0x1f, R17 ;  /* 0x0000001fff087819 */ /* 0x000fe20000011411 */
[----:B------:R-:W-:Y:S01]  /*0350*/  IMAD.IADD R3, R11, 0x1, -R2 ;  /* 0x000000010b037824 */ /* 0x000fe200078e0a02 */
[----:B------:R-:W-:-:S02]  /*0360*/  LOP3.LUT R2, R0, 0xffffffc, RZ, 0xc0, !PT ;  /* 0x0ffffffc00027812 */ /* 0x000fc400078ec0ff */
[--C-:B------:R-:W-:Y:S01]  /*0370*/  SHF.R.S32.HI R5, RZ, 0x1, R6.reuse ;  /* 0x00000001ff057819 */ /* 0x100fe20000011406 */
[C---:B------:R-:W-:Y:S01]  /*0380*/  IMAD R0, R203.reuse, 0x8, R3 ;  /* 0x00000008cb007824 */ /* 0x040fe200078e0203 */
[----:B------:R-:W-:Y:S01]  /*0390*/  SHF.R.S32.HI R4, RZ, 0x1f, R6 ;  /* 0x0000001fff047819 */ /* 0x000fe20000011406 */
[----:B------:R-:W-:Y:S01]  /*03a0*/  IMAD.IADD R3, R203, 0x1, -R2 ;  /* 0x00000001cb037824 */ /* 0x000fe200078e0a02 */
[----:B------:R-:W-:Y:S01]  /*03b0*/  LEA.HI R11, R8, R17, RZ, 0x2 ;  /* 0x00000011080b7211 */ /* 0x000fe200078f10ff */
[----:B------:R-:W-:Y:S01]  /*03c0*/  IMAD.U32 R6, R0, 0x20, R7 ;  /* 0x0000002000067824 */ /* 0x000fe200078e0007 */
[----:B------:R-:W-:Y:S02]  /*03d0*/  LEA.HI R4, R4, R5, RZ, 0x2 ;  /* 0x0000000504047211 */ /* 0x000fe400078f10ff */
[----:B------:R-:W-:Y:S02]  /*03e0*/  SHF.R.S32.HI R2, RZ, 0x2, R11 ;  /* 0x00000002ff027819 */ /* 0x000fe4000001140b */
[----:B------:R-:W-:Y:S01]  /*03f0*/  LOP3.LUT R4, R4, 0xfffffffc, RZ, 0xc0, !PT ;  /* 0xfffffffc04047812 */ /* 0x000fe200078ec0ff */
[----:B------:R1:W-:Y:S01]  /*0400*/  STL [R1+0x80], R6 ;  /* 0x0000800601007387 */ /* 0x0003e20000100800 */
[----:B------:R-:W-:Y:S01]  /*0410*/  LEA.HI R0, R19, R19, RZ, 0x1 ;  /* 0x0000001313007211 */ /* 0x000fe200078f08ff */
[----:B------:R-:W-:Y:S01]  /*0420*/  IMAD R16, R3, 0x10, R2 ;  /* 0x0000001003107824 */ /* 0x000fe200078e0202 */
[----:B------:R-:W-:Y:S01]  /*0430*/  SHF.R.S32.HI R2, RZ, 0x1, R9 ;  /* 0x00000001ff027819 */ /* 0x000fe20000011409 */
[----:B------:R-:W-:Y:S01]  /*0440*/  IMAD.IADD R8, R5, 0x1, -R4 ;  /* 0x0000000105087824 */ /* 0x000fe200078e0a04 */
[C---:B------:R-:W-:Y:S01]  /*0450*/  LOP3.LUT R4, R0.reuse, 0x1ffffffe, RZ, 0xc0, !PT ;  /* 0x1ffffffe00047812 */ /* 0x040fe200078ec0ff */
[----:B------:R-:W-:Y:S01]  /*0460*/  IMAD.SHL.U32 R3, R0, 0x20, RZ ;  /* 0x0000002000037824 */ /* 0x000fe200078e00ff */
[C---:B------:R-:W-:Y:S01]  /*0470*/  LOP3.LUT P0, RZ, R2.reuse, 0x2, RZ, 0xc0, !PT ;  /* 0x0000000202ff7812 */ /* 0x040fe2000780c0ff */
[----:B------:R-:W-:Y:S01]  /*0480*/  IMAD.SHL.U32 R0, R2, 0x40, RZ ;  /* 0x0000004002007824 */ /* 0x000fe200078e00ff */
[----:B------:R-:W-:Y:S01]  /*0490*/  STL [R1+0xbc], R16 ;  /* 0x0000bc1001007387 */ /* 0x000fe20000100800 */
[----:B------:R-:W-:Y:S01]  /*04a0*/  IMAD.SHL.U32 R5, R12, 0x20, RZ ;  /* 0x000000200c057824 */ /* 0x000fe200078e00ff */
[----:B------:R-:W-:Y:S01]  /*04b0*/  LOP3.LUT R7, R3, 0xffffffc0, RZ, 0xc0, !PT ;  /* 0xffffffc003077812 */ /* 0x000fe200078ec0ff */
[----:B------:R-:W-:Y:S01]  /*04c0*/  IMAD.SHL.U32 R2, R8, 0x40, RZ ;  /* 0x0000004008027824 */ /* 0x000fe200078e00ff */
[----:B------:R-:W-:Y:S01]  /*04d0*/  LOP3.LUT R0, R0, 0xc0, RZ, 0xc0, !PT ;  /* 0x000000c000007812 */ /* 0x000fe200078ec0ff */
[----:B------:R-:W-:Y:S01]  /*04e0*/  IMAD.IADD R9, R19, 0x1, -R4 ;  /* 0x0000000113097824 */ /* 0x000fe200078e0a04 */
[----:B------:R-:W-:Y:S01]  /*04f0*/  LOP3.LUT R3, R5, 0xffffff00, RZ, 0xc0, !PT ;  /* 0xffffff0005037812 */ /* 0x000fe200078ec0ff */
[----:B------:R-:W-:Y:S01]  /*0500*/  STL [R1+0x7c], R15 ;  /* 0x00007c0f01007387 */ /* 0x000fe20000100800 */
[----:B------:R-:W-:Y:S01]  /*0510*/  LOP3.LUT R2, R2, 0xc0, RZ, 0xc0, !PT ;  /* 0x000000c002027812 */ /* 0x000fe200078ec0ff */
[----:B------:R-:W-:Y:S01]  /*0520*/  IMAD R7, R9, 0x8, R7 ;  /* 0x0000000809077824 */ /* 0x000fe200078e0207 */
[----:B------:R-:W-:Y:S01]  /*0530*/  LOP3.LUT R5, R0, 0x8, R14, 0xf8, !PT ;  /* 0x0000000800057812 */ /* 0x000fe200078ef80e */
[----:B------:R-:W-:Y:S01]  /*0540*/  IMAD R203, R203, 0x200, R3 ;  /* 0x00000200cbcb7824 */ /* 0x000fe200078e0203 */
[----:B------:R-:W-:-:S02]  /*0550*/  SHF.R.U32.HI R4, RZ, 0x3, R0 ;  /* 0x00000003ff047819 */ /* 0x000fc40000011600 */
[----:B------:R-:W-:Y:S01]  /*0560*/  SHF.R.U32.HI R0, RZ, 0x3, R2 ;  /* 0x00000003ff007819 */ /* 0x000fe20000011602 */
[----:B------:R-:W-:Y:S01]  /*0570*/  IMAD R203, R201, 0x20, R203 ;  /* 0x00000020c9cb7824 */ /* 0x000fe200078e02cb */
[----:B------:R-:W-:Y:S01]  /*0580*/  LOP3.LUT R4, R5, R4, RZ, 0x3c, !PT ;  /* 0x0000000405047212 */ /* 0x000fe200078e3cff */
[----:B-1----:R-:W-:Y:S01]  /*0590*/  IMAD.SHL.U32 R6, R10, 0x8, RZ ;  /* 0x000000080a067824 */ /* 0x002fe200078e00ff */
[----:B------:R-:W-:Y:S01]  /*05a0*/  LOP3.LUT P1, RZ, R8, 0x2, RZ, 0xc0, !PT ;  /* 0x0000000208ff7812 */ /* 0x000fe2000782c0ff */
[----:B------:R-:W-:Y:S01]  /*05b0*/  IMAD R201, R201, 0x20, R3 ;  /* 0x00000020c9c97824 */ /* 0x000fe200078e0203 */
[----:B------:R-:W-:Y:S01]  /*05c0*/  IADD3 R3, R240, 0x20, RZ ;  /* 0x00000020f0037810 */ /* 0x000fe20007ffe0ff */
[----:B------:R-:W-:Y:S01]  /*05d0*/  IMAD.U32 R200, R200, 0x20, R4 ;  /* 0x00000020c8c87824 */ /* 0x000fe200078e0004 */
[----:B------:R-:W-:Y:S02]  /*05e0*/  LOP3.LUT R6, R2, 0x8, R6, 0xf8, !PT ;  /* 0x0000000802067812 */ /* 0x000fe400078ef806 */
[----:B------:R-:W-:-:S02]  /*05f0*/  LEA.HI R2, R13, R18, RZ, 0x7 ;  /* 0x000000120d027211 */ /* 0x000fc400078f38ff */
[----:B------:R-:W-:Y:S02]  /*0600*/  LOP3.LUT R0, R6, R0, RZ, 0x3c, !PT ;  /* 0x0000000006007212 */ /* 0x000fe400078e3cff */
[----:B------:R-:W-:Y:S02]  /*0610*/  SHF.R.S32.HI R2, RZ, 0x7, R2 ;  /* 0x00000007ff027819 */ /* 0x000fe40000011402 */
[----:B------:R-:W-:Y:S01]  /*0620*/  IADD3 R2, R240, 0x40, RZ ;  /* 0x00000040f0027810 */ /* 0x000fe20007ffe0ff */
[C---:B------:R-:W-:Y:S01]  /*0630*/  IMAD.IADD R203, R0.reuse, 0x1, R203 ;  /* 0x0000000100cb7824 */ /* 0x040fe200078e02cb */
[----:B------:R-:W-:Y:S01]  /*0640*/  SHF.R.S32.HI R3, RZ, 0x1f, R3 ;  /* 0x0000001fff037819 */ /* 0x000fe20000011403 */
[----:B------:R-:W-:Y:S01]  /*0650*/  IMAD.IADD R201, R0, 0x1, R201 ;  /* 0x0000000100c97824 */ /* 0x000fe200078e02c9 */
[----:B------:R-:W-:Y:S01]  /*0660*/  LOP3.LUT R0, R11, 0x7ffffffc, RZ, 0xc0, !PT ;  /* 0x7ffffffc0b007812 */ /* 0x000fe200078ec0ff */
[----:B------:R-:W-:Y:S01]  /*0670*/  IMAD.IADD R3, R16, 0x1, R7 ;  /* 0x0000000110037824 */ /* 0x000fe200078e0207 */
[----:B------:R-:W-:-:S02]  /*0680*/  SHF.R.S32.HI R2, RZ, 0x1f, R2 ;  /* 0x0000001fff027819 */ /* 0x000fc40000011402 */
[----:B------:R-:W-:Y:S01]  /*0690*/  SHF.R.S32.HI R4, RZ, 0x1f, R240 ;  /* 0x0000001fff047819 */ /* 0x000fe200000114f0 */
[----:B------:R-:W-:Y:S01]  /*06a0*/  IMAD.IADD R0, R17, 0x1, -R0 ;  /* 0x0000000111007824 */ /* 0x000fe200078e0a00 */
[----:B------:R-:W-:Y:S02]  /*06b0*/  LEA R200, R200, 0x3100, 0x1 ;  /* 0x00003100c8c87811 */ /* 0x000fe400078e08ff */
[----:B------:R-:W-:Y:S01]  /*06c0*/  SEL R202, R202, 0xffffffe0, !P1 ;  /* 0xffffffe0caca7807 */ /* 0x000fe20004800000 */
[----:B------:R-:W-:Y:S01]  /*06d0*/  IMAD.SHL.U32 R0, R0, 0x2, RZ ;  /* 0x0000000200007824 */ /* 0x000fe200078e00ff */
[----:B------:R-:W-:Y:S02]  /*06e0*/  LEA R203, R203, 0x6100, 0x1 ;  /* 0x00006100cbcb7811 */ /* 0x000fe400078e08ff */
[----:B------:R-:W-:Y:S02]  /*06f0*/  IADD3 R205, R200, 0x20, RZ ;  /* 0x00000020c8cd7810 */ /* 0x000fe40007ffe0ff */
[----:B------:R-:W-:Y:S01]  /*0700*/  SHF.R.S32.HI R2, RZ, 0x1f, R0 ;  /* 0x0000001fff027819 */ /* 0x000fe20000011400 */
[----:B------:R-:W-:Y:S01]  /*0710*/  STL [R1+0x3c], R0 ;  /* 0x00003c0001007387 */ /* 0x000fe20000100800 */
[C---:B------:R-:W-:Y:S01]  /*0720*/  IADD3 R11, R0.reuse, 0x8, RZ ;  /* 0x00000008000b7810 */ /* 0x040fe20007ffe0ff */
[----:B------:R-:W-:Y:S01]  /*0730*/  IMAD.IADD R204, R203, 0x1, R202 ;  /* 0x00000001cbcc7824 */ /* 0x000fe200078e02ca */
[C---:B------:R-:W-:Y:S01]  /*0740*/  IADD3 R10, R0.reuse, 0x10, RZ ;  /* 0x00000010000a7810 */ /* 0x040fe20007ffe0ff */
[----:B------:R1:W-:Y:S01]  /*0750*/  STL [R1+0xb4], R3 ;  /* 0x0000b40301007387 */ /* 0x0003e20000100800 */
[----:B------:R-:W-:-:S02]  /*0760*/  IADD3 R9, R0, 0x18, RZ ;  /* 0x0000001800097810 */ /* 0x000fc40007ffe0ff */
[C---:B------:R-:W-:Y:S01]  /*0770*/  IADD3 R8, R0.reuse, 0x20, RZ ;  /* 0x0000002000087810 */ /* 0x040fe20007ffe0ff */
[----:B------:R2:W-:Y:S01]  /*0780*/  STL [R1+0xb0], R2 ;  /* 0x0000b00201007387 */ /* 0x0005e20000100800 */
[C---:B------:R-:W-:Y:S02]  /*0790*/  IADD3 R7, R0.reuse, 0x28, RZ ;  /* 0x0000002800077810 */ /* 0x040fe40007ffe0ff */
[C---:B------:R-:W-:Y:S01]  /*07a0*/  IADD3 R6, R0.reuse, 0x30, RZ ;  /* 0x0000003000067810 */ /* 0x040fe20007ffe0ff */
[----:B------:R3:W-:Y:S01]  /*07b0*/  STL [R1+0x74], R11 ;  /* 0x0000740b01007387 */ /* 0x0007e20000100800 */
[C---:B------:R-:W-:Y:S02]  /*07c0*/  IADD3 R5, R0.reuse, 0x38, RZ ;  /* 0x0000003800057810 */ /* 0x040fe40007ffe0ff */
[----:B------:R-:W-:Y:S01]  /*07d0*/  IADD3 R4, R0, 0x40, RZ ;  /* 0x0000004000047810 */ /* 0x000fe20007ffe0ff */
[----:B------:R4:W-:Y:S01]  /*07e0*/  STL [R1+0x70], R10 ;  /* 0x0000700a01007387 */ /* 0x0009e20000100800 */
[----:B------:R-:W-:-:S02]  /*07f0*/  LEA R201, R201, 0x100, 0x1 ;  /* 0x00000100c9c97811 */ /* 0x000fc400078e08ff */
[----:B------:R-:W-:Y:S01]  /*0800*/  @P0 IADD3 R205, R200, -0x20, RZ ;  /* 0xffffffe0c8cd0810 */ /* 0x000fe20007ffe0ff */
[----:B------:R5:W-:Y:S02]  /*0810*/  STL [R1+0x6c], R9 ;  /* 0x00006c0901007387 */ /* 0x000be40000100800 */
[----:B------:R-:W-:Y:S01]  /*0820*/  IMAD.IADD R202, R202, 0x1, R201 ;  /* 0x00000001caca7824 */ /* 0x000fe200078e02c9 */
[C---:B------:R-:W-:Y:S01]  /*0830*/  IADD3 R216, R205.reuse, 0x400, RZ ;  /* 0x00000400cdd87810 */ /* 0x040fe20007ffe0ff */
[----:B------:R5:W-:Y:S01]  /*0840*/  STL [R1+0x68], R8 ;  /* 0x0000680801007387 */ /* 0x000be20000100800 */
[C---:B------:R-:W-:Y:S02]  /*0850*/  IADD3 R215, R205.reuse, 0x800, RZ ;  /* 0x00000800cdd77810 */ /* 0x040fe40007ffe0ff */
[----:B------:R-:W-:Y:S01]  /*0860*/  IADD3 R214, R205, 0xc00, RZ ;  /* 0x00000c00cdd67810 */ /* 0x000fe20007ffe0ff */
[----:B------:R5:W-:Y:S01]  /*0870*/  STL [R1+0x64], R7 ;  /* 0x0000640701007387 */ /* 0x000be20000100800 */
[----:B-1----:R-:W-:-:S02]  /*0880*/  IADD3 R3, R0, 0x48, RZ ;  /* 0x0000004800037810 */ /* 0x002fc40007ffe0ff */
[C---:B------:R-:W-:Y:S01]  /*0890*/  IADD3 R213, R205.reuse, 0x1000, RZ ;  /* 0x00001000cdd57810 */ /* 0x040fe20007ffe0ff */
[----:B------:R1:W-:Y:S01]  /*08a0*/  STL [R1+0x60], R6 ;  /* 0x0000600601007387 */ /* 0x0003e20000100800 */
[C---:B--2---:R-:W-:Y:S02]  /*08b0*/  IADD3 R2, R0.reuse, 0x50, RZ ;  /* 0x0000005000027810 */ /* 0x044fe40007ffe0ff */
[----:B------:R-:W-:Y:S01]  /*08c0*/  IADD3 R0, R0, 0x58, RZ ;  /* 0x0000005800007810 */ /* 0x000fe20007ffe0ff */
[----:B------:R2:W-:Y:S01]  /*08d0*/  STL [R1+0x5c], R5 ;  /* 0x00005c0501007387 */ /* 0x0005e20000100800 */
[----:B---3--:R-:W-:Y:S02]  /*08e0*/  SHF.R.S32.HI R11, RZ, 0x1f, R11 ;  /* 0x0000001fff0b7819 */ /* 0x008fe4000001140b */
[----:B------:R-:W-:Y:S01]  /*08f0*/  IADD3 R212, R205, 0x1400, RZ ;  /* 0x00001400cdd47810 */ /* 0x000fe20007ffe0ff */
[----:B------:R3:W-:Y:S01]  /*0900*/  STL [R1+0x4c], R4 ;  /* 0x00004c0401007387 */ /* 0x0007e20000100800 */
[----:B----4-:R-:W-:-:S02]  /*0910*/  SHF.R.S32.HI R10, RZ, 0x1f, R10 ;  /* 0x0000001fff0a7819 */ /* 0x010fc4000001140a */
[C---:B------:R-:W-:Y:S01]  /*0920*/  IADD3 R211, R205.reuse, 0x1800, RZ ;  /* 0x00001800cdd37810 */ /* 0x040fe20007ffe0ff */
[----:B------:R4:W-:Y:S01]  /*0930*/  STL [R1+0x58], R3 ;  /* 0x0000580301007387 */ /* 0x0009e20000100800 */
[----:B-----5:R-:W-:Y:S02]  /*0940*/  SHF.R.S32.HI R9, RZ, 0x1f, R9 ;  /* 0x0000001fff097819 */ /* 0x020fe40000011409 */
[C---:B------:R-:W-:Y:S01]  /*0950*/  IADD3 R210, R205.reuse, 0x1c00, RZ ;  /* 0x00001c00cdd27810 */ /* 0x040fe20007ffe0ff */
[----:B------:R5:W-:Y:S01]  /*0960*/  STL [R1+0x54], R2 ;  /* 0x0000540201007387 */ /* 0x000be20000100800 */
[----:B------:R-:W-:Y:S02]  /*0970*/  SHF.R.S32.HI R8, RZ, 0x1f, R8 ;  /* 0x0000001fff087819 */ /* 0x000fe40000011408 */
[----:B------:R-:W-:Y:S01]  /*0980*/  IADD3 R209, R205, 0x2000, RZ ;  /* 0x00002000cdd17810 */ /* 0x000fe20007ffe0ff */
[----:B------:R-:W-:Y:S01]  /*0990*/  STL [R1+0xac], R11 ;  /* 0x0000ac0b01007387 */ /* 0x000fe20000100800 */
[----:B------:R-:W-:-:S02]  /*09a0*/  SHF.R.S32.HI R7, RZ, 0x1f, R7 ;  /* 0x0000001fff077819 */ /* 0x000fc40000011407 */
[C---:B------:R-:W-:Y:S01]  /*09b0*/  IADD3 R208, R205.reuse, 0x2400, RZ ;  /* 0x00002400cdd07810 */ /* 0x040fe20007ffe0ff */
[----:B------:R5:W-:Y:S01]  /*09c0*/  STL [R1+0x50], R0 ;  /* 0x0000500001007387 */ /* 0x000be20000100800 */
[----:B-1----:R-:W-:Y:S02]  /*09d0*/  SHF.R.S32.HI R6, RZ, 0x1f, R6 ;  /* 0x0000001fff067819 */ /* 0x002fe40000011406 */
[C---:B------:R-:W-:Y:S01]  /*09e0*/  IADD3 R207, R205.reuse, 0x2800, RZ ;  /* 0x00002800cdcf7810 */ /* 0x040fe20007ffe0ff */
[----:B------:R1:W-:Y:S01]  /*09f0*/  STL [R1+0xa8], R10 ;  /* 0x0000a80a01007387 */ /* 0x0003e20000100800 */
[----:B--2---:R-:W-:Y:S02]  /*0a00*/  SHF.R.S32.HI R5, RZ, 0x1f, R5 ;  /* 0x0000001fff057819 */ /* 0x004fe40000011405 */
[----:B------:R-:W-:Y:S01]  /*0a10*/  IADD3 R206, R205, 0x2c00, RZ ;  /* 0x00002c00cdce7810 */ /* 0x000fe20007ffe0ff */
[----:B------:R1:W-:Y:S01]  /*0a20*/  STL [R1+0xa4], R9 ;  /* 0x0000a40901007387 */ /* 0x0003e20000100800 */
[----:B---3--:R-:W-:-:S03]  /*0a30*/  SHF.R.S32.HI R4, RZ, 0x1f, R4 ;  /* 0x0000001fff047819 */ /* 0x008fc60000011404 */
[----:B------:R1:W-:Y:S01]  /*0a40*/  STL [R1+0xa0], R8 ;  /* 0x0000a00801007387 */ /* 0x0003e20000100800 */
[----:B----4-:R-:W-:-:S03]  /*0a50*/  SHF.R.S32.HI R3, RZ, 0x1f, R3 ;  /* 0x0000001fff037819 */ /* 0x010fc60000011403 */
[----:B------:R1:W-:Y:S01]  /*0a60*/  STL [R1+0x9c], R7 ;  /* 0x00009c0701007387 */ /* 0x0003e20000100800 */
[----:B-----5:R-:W-:-:S03]  /*0a70*/  SHF.R.S32.HI R2, RZ, 0x1f, R2 ;  /* 0x0000001fff027819 */ /* 0x020fc60000011402 */
[----:B------:R1:W-:Y:S04]  /*0a80*/  STL [R1+0x98], R6 ;  /* 0x0000980601007387 */ /* 0x0003e80000100800 */
[----:B------:R1:W-:Y:S01]  /*0a90*/  STL [R1+0x94], R5 ;  /* 0x0000940501007387 */ /* 0x0003e20000100800 */
[----:B------:R-:W-:-:S03]  /*0aa0*/  SHF.R.S32.HI R0, RZ, 0x1f, R0 ;  /* 0x0000001fff007819 */ /* 0x000fc60000011400 */
[----:B------:R1:W-:Y:S04]  /*0ab0*/  STL [R1+0x90], R4 ;  /* 0x0000900401007387 */ /* 0x0003e80000100800 */
[----:B------:R1:W-:Y:S04]  /*0ac0*/  STL [R1+0x8c], R3 ;  /* 0x00008c0301007387 */ /* 0x0003e80000100800 */
[----:B------:R1:W-:Y:S04]  /*0ad0*/  STL [R1+0x88], R2 ;  /* 0x0000880201007387 */ /* 0x0003e80000100800 */
[----:B------:R1:W-:Y:S02]  /*0ae0*/  STL [R1+0x84], R0 ;  /* 0x0000840001007387 */ /* 0x0003e40000100800 */
.L_x_1311:
[----:B-1----:R-:W2:Y:S01]  /*0af0*/  LDL R4, [R1+0x7c] ;  /* 0x00007c0001047983 */ /* 0x002ea20000100800 */
[----:B------:R-:W-:Y:S01]  /*0b00*/  IMAD.MOV.U32 R0, RZ, RZ, c[0x0][0x560] ;  /* 0x00015800ff007624 */ /* 0x000fe200078e00ff */
[----:B------:R-:W-:Y:S01]  /*0b10*/  YIELD ;  /* 0x0000000000007946 */ /* 0x000fe20003800000 */
[----:B------:R-:W-:Y:S03]  /*0b20*/  BSSY B0, `(.L_x_1250) ;  /* 0x0000016000007945 */ /* 0x000fe60003800000 */
[----:B------:R-:W-:-:S13]  /*0b30*/  ISETP.NE.AND P0, PT, R0, 0x1, PT ;  /* 0x000000010000780c */ /* 0x000fda0003f05270 */
[----:B--2---:R-:W-:Y:S01]  /*0b40*/  @P0 IMAD.HI.U32 R0, R4, c[0x0][0x564], RZ ;  /* 0x0001590004000a27 */ /* 0x004fe200078e00ff */
[----:B------:R-:W-:-:S04]  /*0b50*/  MOV R3, R4 ;  /* 0x0000000400037202 */ /* 0x000fc80000000f00 */
[----:B------:R-:W-:-:S04]  /*0b60*/  @P0 SHF.R.U32.HI R3, RZ, c[0x0][0x568], R0 ;  /* 0x00015a00ff030a19 */ /* 0x000fc80000011600 */
[----:B------:R-:W-:Y:S01]  /*0b70*/  ISETP.GE.AND P0, PT, R3, c[0x0][0x578], PT ;  /* 0x00015e0003007a0c */ /* 0x000fe20003f06270 */
[----:B------:R-:W-:-:S04]  /*0b80*/  IMAD.MOV R2, RZ, RZ, -R3 ;  /* 0x000000ffff027224 */ /* 0x000fc800078e0a03 */
[----:B------:R-:W-:-:S08]  /*0b90*/  IMAD R2, R2, c[0x0][0x560], R4 ;  /* 0x0001580002027a24 */ /* 0x000fd000078e0204 */
[----:B------:R-:W-:Y:S05]  /*0ba0*/  @!P0 BRA `(.L_x_1251) ;  /* 0x0000007000008947 */ /* 0x000fea0003800000 */
[----:B------:R-:W-:-:S04]  /*0bb0*/  MOV R0, c[0x0][0x56c] ;  /* 0x00015b0000007a02 */ /* 0x000fc80000000f00 */
[----:B------:R-:W-:Y:S02]  /*0bc0*/  ISETP.NE.AND P0, PT, R0, 0x1, PT ;  /* 0x000000010000780c */ /* 0x000fe40003f05270 */
[----:B------:R-:W-:-:S11]  /*0bd0*/  MOV R0, R2 ;  /* 0x0000000200007202 */ /* 0x000fd60000000f00 */
[----:B------:R-:W-:-:S05]  /*0be0*/  @P0 IMAD.HI.U32 R4, R2, c[0x0][0x570], RZ ;  /* 0x00015c0002040a27 */ /* 0x000fca00078e00ff */
[----:B------:R-:W-:-:S05]  /*0bf0*/  @P0 SHF.R.U32.HI R0, RZ, c[0x0][0x574], R4 ;  /* 0x00015d00ff000a19 */ /* 0x000fca0000011604 */
[----:B------:R-:W-:Y:S01]  /*0c00*/  IMAD R4, R0, c[0x0][0x56c], RZ ;  /* 0x00015b0000047a24 */ /* 0x000fe200078e02ff */
[----:B------:R-:W-:Y:S05]  /*0c10*/  BRA `(.L_x_1252) ;  /* 0x0000006000007947 */ /* 0x000fea0003800000 */
.L_x_1251:
[----:B------:R-:W-:-:S04]  /*0c20*/  MOV R0, c[0x0][0x554] ;  /* 0x0001550000007a02 */ /* 0x000fc80000000f00 */
[----:B------:R-:W-:Y:S02]  /*0c30*/  ISETP.NE.AND P0, PT, R0, 0x1, PT ;  /* 0x000000010000780c */ /* 0x000fe40003f05270 */
[----:B------:R-:W-:-:S11]  /*0c40*/  MOV R0, R2 ;  /* 0x0000000200007202 */ /* 0x000fd60000000f00 */
[----:B------:R-:W-:-:S05]  /*0c50*/  @P0 IMAD.HI.U32 R4, R2, c[0x0][0x558], RZ ;  /* 0x0001560002040a27 */ /* 0x000fca00078e00ff */
[----:B------:R-:W-:-:S05]  /*0c60*/  @P0 SHF.R.U32.HI R0, RZ, c[0x0][0x55c], R4 ;  /* 0x00015700ff000a19 */ /* 0x000fca0000011604 */
[----:B------:R-:W-:Y:S02]  /*0c70*/  IMAD R4, R0, c[0x0][0x554], RZ ;  /* 0x0001550000047a24 */ /* 0x000fe400078e02ff */
.L_x_1252:
[----:B------:R-:W-:Y:S05]  /*0c80*/  BSYNC B0 ;  /* 0x0000000000007941 */ /* 0x000fea0003800000 */
.L_x_1250:
[----:B------:R-:W-:Y:S01]  /*0c90*/  IMAD.MOV.U32 R5, RZ, RZ, c[0x0][0x548] ;  /* 0x00015200ff057624 */ /* 0x000fe200078e00ff */
[----:B------:R-:W-:Y:S01]  /*0ca0*/  ISETP.NE.U32.AND P0, PT, RZ, c[0x0][0x370], PT ;  /* 0x0000dc00ff007a0c */ /* 0x000fe20003f05070 */
[----:B------:R-:W-:Y:S02]  /*0cb0*/  IMAD.IADD R4, R2, 0x1, -R4 ;  /* 0x0000000102047824 */ /* 0x000fe400078e0a04 */
[----:B------:R-:W-:Y:S01]  /*0cc0*/  IMAD.MOV.U32 R6, RZ, RZ, RZ ;  /* 0x000000ffff067224 */ /* 0x000fe200078e00ff */
[----:B------:R-:W-:Y:S01]  /*0cd0*/  ISETP.NE.AND P1, PT, R5, 0x1, PT ;  /* 0x000000010500780c */ /* 0x000fe20003f25270 */
[----:B------:R-:W-:Y:S01]  /*0ce0*/  IMAD R4, R3, c[0x0][0x554], R4 ;  /* 0x0001550003047a24 */ /* 0x000fe200078e0204 */
[----:B------:R-:W-:-:S03]  /*0cf0*/  ISETP.NE.AND.EX P0, PT, RZ, c[0x0][0x374], PT, P0 ;  /* 0x0000dd00ff007a0c */ /* 0x000fc60003f05300 */
[----:B------:R-:W-:-:S08]  /*0d00*/  IMAD.MOV.U32 R11, RZ, RZ, R4 ;  /* 0x000000ffff0b7224 */ /* 0x000fd000078e0004 */
[----:B------:R-:W-:-:S04]  /*0d10*/  @P1 IMAD.HI.U32 R2, R4, c[0x0][0x54c], RZ ;  /* 0x0001530004021a27 */ /* 0x000fc800078e00ff */
[----:B------:R-:W-:Y:S01]  /*0d20*/  @P0 IMAD.MOV.U32 R3, RZ, RZ, 0x4 ;  /* 0x00000004ff030424 */ /* 0x000fe200078e00ff */
[----:B------:R-:W-:-:S05]  /*0d30*/  @P1 SHF.R.U32.HI R11, RZ, c[0x0][0x550], R2 ;  /* 0x00015400ff0b1a19 */ /* 0x000fca0000011602 */
[----:B------:R-:W-:Y:S01]  /*0d40*/  @P0 IMAD.WIDE R2, R11, R3, c[0x0][0x370] ;  /* 0x0000dc000b020625 */ /* 0x000fe200078e0203 */
[----:B------:R-:W-:Y:S04]  /*0d50*/  STL [R1+0x40], R11 ;  /* 0x0000400b01007387 */ /* 0x000fe80000100800 */
[----:B------:R1:W2:Y:S01]  /*0d60*/  @P0 LDG.E R6, [R2.64] ;  /* 0x0000000602060981 */ /* 0x0002a2000c1e1900 */
[----:B------:R-:W-:Y:S01]  /*0d70*/  IMAD.MOV.U32 R13, RZ, RZ, R0 ;  /* 0x000000ffff0d7224 */ /* 0x000fe200078e0000 */
[----:B------:R-:W-:Y:S01]  /*0d80*/  BSSY B0, `(.L_x_1253) ;  /* 0x0000044000007945 */ /* 0x000fe20003800000 */
[----:B------:R-:W-:-:S05]  /*0d90*/  IMAD.MOV.U32 R5, RZ, RZ, 0x40 ;  /* 0x00000040ff057424 */ /* 0x000fca00078e00ff */
[----:B------:R-:W-:Y:S01]  /*0da0*/  IADD3 R5, R5, -c[0x0][0x168], RZ ;  /* 0x80005a0005057a10 */ /* 0x000fe20007ffe0ff */
[----:B-1----:R-:W-:-:S05]  /*0db0*/  IMAD.MOV.U32 R2, RZ, RZ, c[0x0][0x53c] ;  /* 0x00014f00ff027624 */ /* 0x002fca00078e00ff */
[----:B------:R-:W-:Y:S02]  /*0dc0*/  ISETP.NE.AND P0, PT, R2, 0x1, PT ;  /* 0x000000010200780c */ /* 0x000fe40003f05270 */
[----:B------:R-:W-:-:S11]  /*0dd0*/  LOP3.LUT R2, R0, 0x1ffffff, RZ, 0x3c, !PT ;  /* 0x01ffffff00027812 */ /* 0x000fd600078e3cff */
[----:B------:R-:W-:Y:S01]  /*0de0*/  @P0 IMAD.HI.U32 R3, R0, c[0x0][0x540], RZ ;  /* 0x0001500000030a27 */ /* 0x000fe200078e00ff */
[----:B------:R-:W-:Y:S02]  /*0df0*/  IADD3 R0, R2, c[0x0][0x53c], RZ ;  /* 0x00014f0002007a10 */ /* 0x000fe40007ffe0ff */
[----:B------:R-:W-:Y:S02]  /*0e00*/  MOV R2, c[0x0][0x2c4] ;  /* 0x0000b10000027a02 */ /* 0x000fe40000000f00 */
[----:B------:R-:W-:Y:S02]  /*0e10*/  @P0 SHF.R.U32.HI R13, RZ, c[0x0][0x544], R3 ;  /* 0x00015100ff0d0a19 */ /* 0x000fe40000011603 */
[----:B------:R-:W-:Y:S01]  /*0e20*/  ISETP.NE.AND P3, PT, R2, 0x1, PT ;  /* 0x000000010200780c */ /* 0x000fe20003f65270 */
[----:B------:R-:W-:Y:S02]  /*0e30*/  IMAD.MOV.U32 R2, RZ, RZ, c[0x0][0x2ac] ;  /* 0x0000ab00ff027624 */ /* 0x000fe400078e00ff */
[----:B------:R-:W-:Y:S01]  /*0e40*/  IMAD R0, R13, c[0x0][0x53c], R0 ;  /* 0x00014f000d007a24 */ /* 0x000fe200078e0200 */
[----:B------:R-:W-:Y:S01]  /*0e50*/  STL [R1+0x48], R13 ;  /* 0x0000480d01007387 */ /* 0x000fe20000100800 */
[----:B------:R-:W-:-:S02]  /*0e60*/  IMAD R246, R2, c[0x0][0x1d0], RZ ;  /* 0x0000740002f67a24 */ /* 0x000fc400078e02ff */
[----:B------:R-:W-:Y:S02]  /*0e70*/  IMAD.SHL.U32 R14, R0, 0x80, RZ ;  /* 0x00000080000e7824 */ /* 0x000fe400078e00ff */
[----:B------:R-:W-:-:S03]  /*0e80*/  IMAD R2, R2, c[0x0][0x1d0], R5 ;  /* 0x0000740002027a24 */ /* 0x000fc600078e0205 */
[----:B------:R-:W-:Y:S01]  /*0e90*/  IADD3 R0, R14, 0x7f, RZ ;  /* 0x0000007f0e007810 */ /* 0x000fe20007ffe0ff */
[----:B------:R-:W-:Y:S04]  /*0ea0*/  STL [R1+0x78], R14 ;  /* 0x0000780e01007387 */ /* 0x000fe80000100800 */
[----:B------:R-:W-:-:S05]  /*0eb0*/  @P3 IMAD.HI.U32 R3, R0, c[0x0][0x2c8], RZ ;  /* 0x0000b20000033a27 */ /* 0x000fca00078e00ff */
[----:B------:R-:W-:Y:S02]  /*0ec0*/  @P3 SHF.R.U32.HI R0, RZ, c[0x0][0x2cc], R3 ;  /* 0x0000b300ff003a19 */ /* 0x000fe40000011603 */
[----:B------:R-:W-:Y:S02]  /*0ed0*/  IADD3 R3, R246, 0x3f, RZ ;  /* 0x0000003ff6037810 */ /* 0x000fe40007ffe0ff */
[----:B------:R-:W-:-:S04]  /*0ee0*/  IADD3 R0, R2, R0, RZ ;  /* 0x0000000002007210 */ /* 0x000fc80007ffe0ff */
[----:B------:R-:W-:-:S04]  /*0ef0*/  SHF.R.S32.HI R2, RZ, 0x1f, R0 ;  /* 0x0000001fff027819 */ /* 0x000fc80000011400 */
[----:B------:R-:W-:Y:S01]  /*0f00*/  LEA.HI R0, R2, R0, RZ, 0x6 ;  /* 0x0000000002007211 */ /* 0x000fe200078f30ff */
[----:B------:R-:W-:-:S03]  /*0f10*/  IMAD.MOV.U32 R2, RZ, RZ, RZ ;  /* 0x000000ffff027224 */ /* 0x000fc600078e00ff */
[----:B------:R-:W-:Y:S01]  /*0f20*/  SHF.R.S32.HI R0, RZ, 0x6, R0 ;  /* 0x00000006ff007819 */ /* 0x000fe20000011400 */
[----:B--2---:R1:W-:Y:S02]  /*0f30*/  STL [R1+0x10], R6 ;  /* 0x0000100601007387 */ /* 0x0043e40000100800 */
[----:B-1----:R-:W-:-:S04]  /*0f40*/  SHF.R.S32.HI R6, RZ, 0x1f, R3 ;  /* 0x0000001fff067819 */ /* 0x002fc80000011403 */
[----:B------:R-:W-:-:S04]  /*0f50*/  LEA.HI R6, R6, R3, RZ, 0x6 ;  /* 0x0000000306067211 */ /* 0x000fc800078f30ff */
[----:B------:R-:W-:-:S04]  /*0f60*/  SHF.R.S32.HI R6, RZ, 0x6, R6 ;  /* 0x00000006ff067819 */ /* 0x000fc80000011406 */
[----:B------:R-:W-:Y:S01]  /*0f70*/  IMNMX R6, R6, R0, PT ;  /* 0x0000000006067217 */ /* 0x000fe20003800200 */
[----:B------:R-:W-:-:S03]  /*0f80*/  IMAD.MOV R0, RZ, RZ, -R11 ;  /* 0x000000ffff007224 */ /* 0x000fc600078e0a0b */
[----:B------:R-:W-:Y:S01]  /*0f90*/  ISETP.GE.AND P0, PT, R6, 0x1, PT ;  /* 0x000000010600780c */ /* 0x000fe20003f06270 */
[----:B------:R-:W-:-:S05]  /*0fa0*/  IMAD R12, R0, c[0x0][0x548], R4 ;  /* 0x00015200000c7a24 */ /* 0x000fca00078e0204 */
[----:B------:R1:W-:Y:S07]  /*0fb0*/  STL [R1+0x44], R12 ;  /* 0x0000440c01007387 */ /* 0x0003ee0000100800 */
[----:B------:R-:W-:Y:S05]  /*0fc0*/  @!P0 BRA `(.L_x_1254) ;  /* 0x000001f000008947 */ /* 0x000fea0003800000 */
[----:B------:R-:W-:-:S04]  /*0fd0*/  SHF.R.U32.HI R0, RZ, 0x10, R13 ;  /* 0x00000010ff007819 */ /* 0x000fc8000001160d */
[----:B------:R-:W-:-:S04]  /*0fe0*/  ISETP.NE.AND P0, PT, R0, RZ, PT ;  /* 0x000000ff0000720c */ /* 0x000fc80003f05270 */
[----:B------:R-:W-:-:S04]  /*0ff0*/  SEL R0, R0, c[0x0][0x338], P0 ;  /* 0x0000ce0000007a07 */ /* 0x000fc80000000000 */
[-C--:B------:R-:W-:Y:S02]  /*1000*/  IABS R3, R0.reuse ;  /* 0x0000000000037213 */ /* 0x080fe40000000000 */
[----:B------:R-:W-:Y:S02]  /*1010*/  IADD3 R7, R0, -0x1, R6 ;  /* 0xffffffff00077810 */ /* 0x000fe40007ffe006 */
[----:B------:R-:W2:Y:S02]  /*1020*/  I2F.RP R4, R3 ;  /* 0x0000000300047306 */ /* 0x000ea40000209400 */
[----:B------:R-:W-:Y:S02]  /*1030*/  IABS R10, R7 ;  /* 0x00000007000a7213 */ /* 0x000fe40000000000 */
[----:B------:R-:W-:-:S04]  /*1040*/  LOP3.LUT R7, R7, R0, RZ, 0x3c, !PT ;  /* 0x0000000007077212 */ /* 0x000fc800078e3cff */
[----:B------:R-:W-:Y:S01]  /*1050*/  ISETP.GE.AND P0, PT, R7, RZ, PT ;  /* 0x000000ff0700720c */ /* 0x000fe20003f06270 */
        /* <DEDUP_REMOVED lines=18> */
[----:B------:R-:W-:-:S13]  /*1180*/  ISETP.GE.U32.AND P2, PT, R4, R3, PT ;  /* 0x000000030400720c */ /* 0x000fda0003f46070 */
[----:B------:R-:W-:-:S05]  /*1190*/  @P2 IADD3 R2, R2, 0x1, RZ ;  /* 0x0000000102022810 */ /* 0x000fca0007ffe0ff */
[----:B------:R-:W-:Y:S01]  /*11a0*/  @!P0 IMAD.MOV R2, RZ, RZ, -R2 ;  /* 0x000000ffff028224 */ /* 0x000fe200078e0a02 */
[----:B------:R-:W-:Y:S02]  /*11b0*/  @!P1 LOP3.LUT R2, RZ, R0, RZ, 0x33, !PT ;  /* 0x00000000ff029212 */ /* 0x000fe400078e33ff */
.L_x_1254:
[----:B------:R-:W-:Y:S05]  /*11c0*/  BSYNC B0 ;  /* 0x0000000000007941 */ /* 0x000fea0003800000 */
.L_x_1253:
[----:B------:R-:W-:Y:S01]  /*11d0*/  LOP3.LUT R0, R13, 0xffff, RZ, 0xc0, !PT ;  /* 0x0000ffff0d007812 */ /* 0x000fe200078ec0ff */
[----:B------:R-:W-:Y:S01]  /*11e0*/  CS2R R20, SRZ ;  /* 0x0000000000147805 */ /* 0x000fe2000001ff00 */
[----:B------:R-:W-:Y:S01]  /*11f0*/  CS2R R22, SRZ ;  /* 0x0000000000167805 */ /* 0x000fe2000001ff00 */
[----:B------:R-:W-:Y:S01]  /*1200*/  CS2R R94, SRZ ;  /* 0x00000000005e7805 */ /* 0x000fe2000001ff00 */
[----:B------:R-:W-:Y:S01]  /*1210*/  CS2R R92, SRZ ;  /* 0x00000000005c7805 */ /* 0x000fe2000001ff00 */
[----:B------:R-:W-:Y:S01]  /*1220*/  IMAD R3, R0, R2, RZ ;  /* 0x0000000200037224 */ /* 0x000fe200078e02ff */
[----:B------:R-:W-:Y:S01]  /*1230*/  PRMT R0, RZ, 0x7610, R0 ;  /* 0x00007610ff007816 */ /* 0x000fe20000000000 */
        /* <DEDUP_REMOVED lines=51> */
[----:B--2---:R-:W2:Y:S01]  /*1570*/  S2R R3, SR_TID.X ;  /* 0x0000000000037919 */ /* 0x004ea20000002100 */
[----:B------:R-:W-:-:S04]  /*1580*/  ISETP.NE.U32.AND P1, PT, RZ, c[0x0][0x340], PT ;  /* 0x0000d000ff007a0c */ /* 0x000fc80003f25070 */
[----:B------:R-:W-:-:S13]  /*1590*/  ISETP.NE.AND.EX P1, PT, RZ, c[0x0][0x344], PT, P1 ;  /* 0x0000d100ff007a0c */ /* 0x000fda0003f25310 */
[----:B------:R-:W-:Y:S01]  /*15a0*/  @P1 IMAD.MOV.U32 R2, RZ, RZ, 0x4 ;  /* 0x00000004ff021424 */ /* 0x000fe200078e00ff */
[--C-:B--2---:R-:W-:Y:S02]  /*15b0*/  SHF.R.S32.HI R4, RZ, 0x1f, R3.reuse ;  /* 0x0000001fff047819 */ /* 0x104fe40000011403 */
[----:B------:R-:W-:Y:S02]  /*15c0*/  SHF.R.S32.HI R5, RZ, 0x1f, R3 ;  /* 0x0000001fff057819 */ /* 0x000fe40000011403 */
[-C--:B------:R-:W-:Y:S02]  /*15d0*/  LEA.HI R4, R4, R3.reuse, RZ, 0x2 ;  /* 0x0000000304047211 */ /* 0x080fe400078f10ff */
[----:B------:R-:W-:Y:S02]  /*15e0*/  LEA.HI R5, R5, R3, RZ, 0x2 ;  /* 0x0000000305057211 */ /* 0x000fe400078f10ff */
[----:B------:R-:W-:Y:S02]  /*15f0*/  LOP3.LUT R4, R4, 0xfffffffc, RZ, 0xc0, !PT ;  /* 0xfffffffc04047812 */ /* 0x000fe400078ec0ff */
[----:B------:R-:W-:-:S03]  /*1600*/  SHF.R.S32.HI R5, RZ, 0x2, R5 ;  /* 0x00000002ff057819 */ /* 0x000fc60000011405 */
[----:B------:R-:W-:Y:S02]  /*1610*/  IMAD.IADD R4, R3, 0x1, -R4 ;  /* 0x0000000103047824 */ /* 0x000fe400078e0a04 */
[----:B------:R-:W-:-:S05]  /*1620*/  @P1 IMAD.WIDE R2, R11, R2, c[0x0][0x340] ;  /* 0x0000d0000b021625 */ /* 0x000fca00078e0202 */
[----:B------:R2:W5:Y:S01]  /*1630*/  @P1 LDG.E R13, [R2.64] ;  /* 0x00000006020d1981 */ /* 0x000562000c1e1900 */
[----:B------:R-:W-:Y:S02]  /*1640*/  SHF.R.S32.HI R18, RZ, 0x1f, R12 ;  /* 0x0000001fff127819 */ /* 0x000fe4000001140c */
[----:B------:R-:W-:Y:S02]  /*1650*/  LEA R4, R4, R5, 0x5 ;  /* 0x0000000504047211 */ /* 0x000fe400078e28ff */
[----:B------:R-:W-:Y:S01]  /*1660*/  SHF.R.S32.HI R6, RZ, 0x1f, R11 ;  /* 0x0000001fff067819 */ /* 0x000fe2000001140b */
[----:B------:R-:W-:Y:S01]  /*1670*/  IMAD R0, R18, c[0x0][0x1b8], RZ ;  /* 0x00006e0012007a24 */ /* 0x000fe200078e02ff */
[C---:B------:R-:W-:Y:S01]  /*1680*/  IADD3 R9, R240.reuse, 0x20, RZ ;  /* 0x00000020f0097810 */ /* 0x040fe20007ffe0ff */
[----:B------:R3:W-:Y:S01]  /*1690*/  STL [R1+0x4], R4 ;  /* 0x0000040401007387 */ /* 0x0007e20000100800 */
[----:B------:R-:W-:Y:S01]  /*16a0*/  IADD3 R8, R240, 0x40, RZ ;  /* 0x00000040f0087810 */ /* 0x000fe20007ffe0ff */
[----:B------:R-:W-:Y:S01]  /*16b0*/  IMAD R5, R12, c[0x0][0x1bc], R0 ;  /* 0x00006f000c057a24 */ /* 0x000fe200078e0200 */
[----:B------:R-:W-:-:S02]  /*16c0*/  ISETP.GE.AND P6, PT, R240, c[0x0][0x198], PT ;  /* 0x00006600f0007a0c */ /* 0x000fc40003fc6270 */
[----:B------:R-:W-:Y:S02]  /*16d0*/  ISETP.GE.AND P5, PT, R9, c[0x0][0x198], PT ;  /* 0x0000660009007a0c */ /* 0x000fe40003fa6270 */
[----:B------:R-:W-:Y:S02]  /*16e0*/  ISETP.GE.AND P4, PT, R8, c[0x0][0x198], PT ;  /* 0x0000660008007a0c */ /* 0x000fe40003f86270 */
[----:B------:R-:W-:Y:S01]  /*16f0*/  IADD3 R124, R233, -0x1, RZ ;  /* 0xffffffffe97c7810 */ /* 0x000fe20007ffe0ff */
[----:B--2---:R-:W-:-:S05]  /*1700*/  IMAD.WIDE.U32 R2, R12, c[0x0][0x1b8], RZ ;  /* 0x00006e000c027a25 */ /* 0x004fca00078e00ff */
[----:B------:R-:W-:Y:S01]  /*1710*/  IADD3 R3, R3, R5, RZ ;  /* 0x0000000503037210 */ /* 0x000fe20007ffe0ff */
[----:B------:R-:W-:Y:S02]  /*1720*/  IMAD R5, R6, c[0x0][0x1c0], RZ ;  /* 0x0000700006057a24 */ /* 0x000fe400078e02ff */
[----:B---3--:R-:W-:Y:S02]  /*1730*/  IMAD.IADD R4, R14, 0x1, R4 ;  /* 0x000000010e047824 */ /* 0x008fe400078e0204 */
[----:B------:R-:W-:Y:S02]  /*1740*/  IMAD R6, R11, c[0x0][0x1c4], R5 ;  /* 0x000071000b067a24 */ /* 0x000fe400078e0205 */
[----:B------:R-:W-:-:S04]  /*1750*/  @P3 IMAD.HI.U32 R7, R4, c[0x0][0x2c8], RZ ;  /* 0x0000b20004073a27 */ /* 0x000fc800078e00ff */
[----:B------:R-:W-:Y:S01]  /*1760*/  IMAD.MOV.U32 R0, RZ, RZ, R4 ;  /* 0x000000ffff007224 */ /* 0x000fe200078e0004 */
[----:B------:R-:W-:Y:S01]  /*1770*/  @P3 SHF.R.U32.HI R0, RZ, c[0x0][0x2cc], R7 ;  /* 0x0000b300ff003a19 */ /* 0x000fe20000011607 */
[----:B------:R-:W-:-:S03]  /*1780*/  IMAD.WIDE.U32 R2, R11, c[0x0][0x1c0], R2 ;  /* 0x000070000b027a25 */ /* 0x000fc600078e0002 */
[--C-:B------:R-:W-:Y:S01]  /*1790*/  SHF.R.S32.HI R7, RZ, 0x1f, R0.reuse ;  /* 0x0000001fff077819 */ /* 0x100fe20000011400 */
[----:B------:R-:W-:Y:S02]  /*17a0*/  IMAD.MOV R5, RZ, RZ, -R0 ;  /* 0x000000ffff057224 */ /* 0x000fe400078e0a00 */
[----:B------:R-:W-:Y:S02]  /*17b0*/  IMAD.IADD R3, R3, 0x1, R6 ;  /* 0x0000000103037824 */ /* 0x000fe400078e0206 */
[----:B------:R-:W-:Y:S02]  /*17c0*/  IMAD R4, R5, c[0x0][0x2c4], R4 ;  /* 0x0000b10005047a24 */ /* 0x000fe400078e0204 */
[----:B------:R-:W-:Y:S02]  /*17d0*/  IMAD R5, R7, c[0x0][0x1b0], RZ ;  /* 0x00006c0007057a24 */ /* 0x000fe400078e02ff */
[----:B------:R-:W-:-:S04]  /*17e0*/  IMAD.WIDE.U32 R2, R0, c[0x0][0x1b0], R2 ;  /* 0x00006c0000027a25 */ /* 0x000fc800078e0002 */
[----:B------:R-:W-:Y:S01]  /*17f0*/  IMAD R6, R0, c[0x0][0x1b4], R5 ;  /* 0x00006d0000067a24 */ /* 0x000fe200078e0205 */
[----:B------:R-:W-:-:S04]  /*1800*/  SHF.R.S32.HI R5, RZ, 0x1f, R4 ;  /* 0x0000001fff057819 */ /* 0x000fc80000011404 */
[----:B------:R-:W-:Y:S01]  /*1810*/  IADD3 R3, R3, R6, RZ ;  /* 0x0000000603037210 */ /* 0x000fe20007ffe0ff */
[----:B------:R-:W-:-:S04]  /*1820*/  IMAD R0, R5, c[0x0][0x1a8], RZ ;  /* 0x00006a0005007a24 */ /* 0x000fc800078e02ff */
[C---:B------:R-:W-:Y:S02]  /*1830*/  IMAD R0, R4.reuse, c[0x0][0x1ac], R0 ;  /* 0x00006b0004007a24 */ /* 0x040fe400078e0200 */
[----:B------:R-:W-:-:S04]  /*1840*/  IMAD.WIDE.U32 R2, R4, c[0x0][0x1a8], R2 ;  /* 0x00006a0004027a25 */ /* 0x000fc800078e0002 */
[----:B------:R-:W-:Y:S01]  /*1850*/  IMAD.IADD R10, R3, 0x1, R0 ;  /* 0x00000001030a7824 */ /* 0x000fe200078e0200 */
[----:B-1----:R-:W-:-:S04]  /*1860*/  LEA R12, P0, R2, c[0x0][0x160], 0x1 ;  /* 0x00005800020c7a11 */ /* 0x002fc800078008ff */
[----:B------:R-:W-:Y:S02]  /*1870*/  LEA.HI.X R10, R2, c[0x0][0x164], R10, 0x1, P0 ;  /* 0x00005900020a7a11 */ /* 0x000fe400000f0c0a */
[----:B------:R-:W-:Y:S01]  /*1880*/  @!P1 MOV R13, R11 ;  /* 0x0000000b000d9202 */ /* 0x000fe20000000f00 */
[----:B------:R-:W-:Y:S05]  /*1890*/  BRA.DIV ~URZ, `(.L_x_1256) ;  /* 0x0000f5b27f007947 */ /* 0x000fea000b800000 */
[----:B------:R1:W2:Y:S02]  /*18a0*/  SHFL.IDX PT, R4, R10, RZ, 0x1c1f ;  /* 0x001c1fff0a047589 */ /* 0x0002a400000e0000 */
.L_x_1312:
[----:B------:R-:W-:Y:S05]  /*18b0*/  BRA.DIV ~URZ, `(.L_x_1257) ;  /* 0x0000f6027f007947 */ /* 0x000fea000b800000 */
[----:B------:R3:W4:Y:S02]  /*18c0*/  SHFL.IDX PT, R0, R12, RZ, 0x1c1f ;  /* 0x001c1fff0c007589 */ /* 0x00072400000e0000 */
.L_x_1313:
[----:B---3--:R-:W3:Y:S04]  /*18d0*/  LDL R3, [R1+0x78] ;  /* 0x0000780001037983 */ /* 0x008ee80000100800 */
[----:B------:R-:W1:Y:S01]  /*18e0*/  S2R R5, SR_TID.X ;  /* 0x0000000000057919 */ /* 0x000e620000002100 */
[----:B------:R-:W-:-:S04]  /*18f0*/  IMAD.MOV.U32 R14, RZ, RZ, c[0x0][0x2c4] ;  /* 0x0000b100ff0e7624 */ /* 0x000fc800078e00ff */
[----:B------:R-:W-:Y:S01]  /*1900*/  IMAD R14, R14, c[0x0][0x168], RZ ;  /* 0x00005a000e0e7a24 */ /* 0x000fe200078e02ff */
[----:B-1----:R-:W-:-:S04]  /*1910*/  SHF.R.S32.HI R2, RZ, 0x1f, R5 ;  /* 0x0000001fff027819 */ /* 0x002fc80000011405 */
[----:B------:R-:W-:-:S04]  /*1920*/  LEA.HI R2, R2, R5, RZ, 0x2 ;  /* 0x0000000502027211 */ /* 0x000fc800078f10ff */
[----:B------:R-:W-:Y:S01]  /*1930*/  SHF.R.S32.HI R2, RZ, 0x2, R2 ;  /* 0x00000002ff027819 */ /* 0x000fe20000011402 */
[----:B------:R-:W-:Y:S04]  /*1940*/  BSSY B0, `(.L_x_1258) ;  /* 0x0000019000007945 */ /* 0x000fe80003800000 */
[----:B---3--:R-:W-:-:S05]  /*1950*/  IMAD.IADD R11, R2, 0x1, R3 ;  /* 0x00000001020b7824 */ /* 0x008fca00078e0203 */
[----:B------:R-:W-:-:S13]  /*1960*/  ISETP.GE.AND P0, PT, R11, R14, PT ;  /* 0x0000000e0b00720c */ /* 0x000fda0003f06270 */
[----:B------:R-:W-:Y:S05]  /*1970*/  @P0 BRA `(.L_x_1259) ;  /* 0x0000015000000947 */ /* 0x000fea0003800000 */
[----:B------:R-:W3:Y:S01]  /*1980*/  LDL R5, [R1+0x80] ;  /* 0x0000800001057983 */ /* 0x000ee20000100800 */
[C---:B------:R-:W-:Y:S02]  /*1990*/  IADD3 R17, R240.reuse, 0x20, RZ ;  /* 0x00000020f0117810 */ /* 0x040fe40007ffe0ff */
[C---:B------:R-:W-:Y:S02]  /*19a0*/  IADD3 R19, R240.reuse, 0x20, RZ ;  /* 0x00000020f0137810 */ /* 0x040fe40007ffe0ff */
[C---:B------:R-:W-:Y:S02]  /*19b0*/  IADD3 R15, R240.reuse, 0x40, RZ ;  /* 0x00000040f00f7810 */ /* 0x040fe40007ffe0ff */
[C---:B------:R-:W-:Y:S02]  /*19c0*/  IADD3 R16, R240.reuse, 0x40, RZ ;  /* 0x00000040f0107810 */ /* 0x040fe40007ffe0ff */
[----:B----4-:R-:W-:Y:S02]  /*19d0*/  LEA R8, P2, R240, R0, 0x1 ;  /* 0x00000000f0087211 */ /* 0x010fe400078408ff */
[----:B------:R-:W-:-:S02]  /*19e0*/  SHF.R.S32.HI R20, RZ, 0x1f, R240 ;  /* 0x0000001fff147819 */ /* 0x000fc400000114f0 */
[-C--:B------:R-:W-:Y:S02]  /*19f0*/  LEA R6, P1, R17, R0.reuse, 0x1 ;  /* 0x0000000011067211 */ /* 0x080fe400078208ff */
[----:B------:R-:W-:Y:S02]  /*1a00*/  SHF.R.S32.HI R19, RZ, 0x1f, R19 ;  /* 0x0000001fff137819 */ /* 0x000fe40000011413 */
[----:B------:R-:W-:Y:S02]  /*1a10*/  SHF.R.S32.HI R16, RZ, 0x1f, R16 ;  /* 0x0000001fff107819 */ /* 0x000fe40000011410 */
[----:B------:R-:W-:Y:S02]  /*1a20*/  LEA R2, P0, R15, R0, 0x1 ;  /* 0x000000000f027211 */ /* 0x000fe400078008ff */
[-C--:B--2---:R-:W-:Y:S02]  /*1a30*/  LEA.HI.X R9, R240, R4.reuse, R20, 0x1, P2 ;  /* 0x00000004f0097211 */ /* 0x084fe400010f0c14 */
[----:B------:R-:W-:-:S02]  /*1a40*/  LEA.HI.X R7, R17, R4, R19, 0x1, P1 ;  /* 0x0000000411077211 */ /* 0x000fc400008f0c13 */
        /* <DEDUP_REMOVED lines=8> */
.L_x_1259:
[----:B------:R-:W-:Y:S05]  /*1ad0*/  BSYNC B0 ;  /* 0x0000000000007941 */ /* 0x000fea0003800000 */
.L_x_1258:
[----:B------:R-:W-:Y:S05]  /*1ae0*/  BRA.DIV ~URZ, `(.L_x_1260) ;  /* 0x0000f4327f007947 */ /* 0x000fea000b800000 */
[----:B--2---:R2:W3:Y:S04]  /*1af0*/  SHFL.IDX PT, R4, R10, 0x1, 0x1c1f ;  /* 0x003c1f000a047f89 */ /* 0x0044e800000e0000 */
[----:B-1--4-:R2:W1:Y:S02]  /*1b00*/  SHFL.IDX PT, R0, R12, 0x1, 0x1c1f ;  /* 0x003c1f000c007f89 */ /* 0x01246400000e0000 */
.L_x_1314:
[----:B------:R-:W-:Y:S01]  /*1b10*/  IADD3 R2, R11, 0x20, RZ ;  /* 0x000000200b027810 */ /* 0x000fe20007ffe0ff */
[----:B------:R-:W-:Y:S03]  /*1b20*/  BSSY B0, `(.L_x_1261) ;  /* 0x0000018000007945 */ /* 0x000fe60003800000 */
[----:B------:R-:W-:-:S13]  /*1b30*/  ISETP.GE.AND P0, PT, R2, R14, PT ;  /* 0x0000000e0200720c */ /* 0x000fda0003f06270 */
[----:B------:R-:W-:Y:S05]  /*1b40*/  @P0 BRA `(.L_x_1262) ;  /* 0x0000015000000947 */ /* 0x000fea0003800000 */
[----:B------:R-:W4:Y:S01]  /*1b50*/  LDL R5, [R1+0x80] ;  /* 0x0000800001057983 */ /* 0x000f220000100800 */
[C---:B------:R-:W-:Y:S02]  /*1b60*/  IADD3 R17, R240.reuse, 0x20, RZ ;  /* 0x00000020f0117810 */ /* 0x040fe40007ffe0ff */
[C---:B------:R-:W-:Y:S02]  /*1b70*/  IADD3 R19, R240.reuse, 0x20, RZ ;  /* 0x00000020f0137810 */ /* 0x040fe40007ffe0ff */
[C---:B------:R-:W-:Y:S02]  /*1b80*/  IADD3 R15, R240.reuse, 0x40, RZ ;  /* 0x00000040f00f7810 */ /* 0x040fe40007ffe0ff */
[C---:B------:R-:W-:Y:S02]  /*1b90*/  IADD3 R16, R240.reuse, 0x40, RZ ;  /* 0x00000040f0107810 */ /* 0x040fe40007ffe0ff */
[----:B-1----:R-:W-:Y:S02]  /*1ba0*/  LEA R8, P2, R240, R0, 0x1 ;  /* 0x00000000f0087211 */ /* 0x002fe400078408ff */
[----:B------:R-:W-:-:S02]  /*1bb0*/  SHF.R.S32.HI R20, RZ, 0x1f, R240 ;  /* 0x0000001fff147819 */ /* 0x000fc400000114f0 */
[-C--:B------:R-:W-:Y:S02]  /*1bc0*/  LEA R6, P1, R17, R0.reuse, 0x1 ;  /* 0x0000000011067211 */ /* 0x080fe400078208ff */
[----:B------:R-:W-:Y:S02]  /*1bd0*/  SHF.R.S32.HI R19, RZ, 0x1f, R19 ;  /* 0x0000001fff137819 */ /* 0x000fe40000011413 */
[----:B------:R-:W-:Y:S02]  /*1be0*/  SHF.R.S32.HI R16, RZ, 0x1f, R16 ;  /* 0x0000001fff107819 */ /* 0x000fe40000011410 */
[----:B------:R-:W-:Y:S02]  /*1bf0*/  LEA R2, P0, R15, R0, 0x1 ;  /* 0x000000000f027211 */ /* 0x000fe400078008ff */
[-C--:B---3--:R-:W-:Y:S02]  /*1c00*/  LEA.HI.X R9, R240, R4.reuse, R20, 0x1, P2 ;  /* 0x00000004f0097211 */ /* 0x088fe400010f0c14 */
[----:B------:R-:W-:-:S02]  /*1c10*/  LEA.HI.X R7, R17, R4, R19, 0x1, P1 ;  /* 0x0000000411077211 */ /* 0x000fc400008f0c13 */
[----:B------:R-:W-:Y:S01]  /*1c20*/  LEA.HI.X R3, R15, R4, R16, 0x1, P0 ;  /* 0x000000040f037211 */ /* 0x000fe200000f0c10 */
[----:B----4-:R-:W-:-:S05]  /*1c30*/  IMAD.SHL.U32 R0, R5, 0x2, RZ ;  /* 0x0000000205007824 */ /* 0x010fca00078e00ff */
[----:B------:R-:W-:Y:S01]  /*1c40*/  @!PT LDS RZ, [RZ] ;  /* 0x00000000fffff984 */ /* 0x000fe20000000800 */
[----:B------:R-:W-:Y:S01]  /*1c50*/  @!PT LDS RZ, [RZ] ;  /* 0x00000000fffff984 */ /* 0x000fe20000000800 */
[----:B------:R-:W-:Y:S01]  /*1c60*/  @!PT LDS RZ, [RZ] ;  /* 0x00000000fffff984 */ /* 0x000fe20000000800 */
[----:B------:R1:W-:Y:S04]  /*1c70*/  LDGSTS.E.BYPASS.LTC128B.128 [R0+0x6900], [R8.64], !P6 ;  /* 0x0690000008007fae */ /* 0x0003e8000f101d46 */
[----:B------:R1:W-:Y:S04]  /*1c80*/  LDGSTS.E.BYPASS.LTC128B.128 [R0+0x8900], [R6.64], !P5 ;  /* 0x0890000006007fae */ /* 0x0003e8000e901d46 */
[----:B------:R1:W-:Y:S02]  /*1c90*/  LDGSTS.E.BYPASS.LTC128B.128 [R0+0xa900], [R2.64], !P4 ;  /* 0x0a90000002007fae */ /* 0x0003e4000e101d46 */
.L_x_1262:
[----:B------:R-:W-:Y:S05]  /*1ca0*/  BSYNC B0 ;  /* 0x0000000000007941 */ /* 0x000fea0003800000 */
.L_x_1261:
[----:B------:R-:W-:Y:S05]  /*1cb0*/  BRA.DIV ~URZ, `(.L_x_1263) ;  /* 0x0000f3227f007947 */ /* 0x000fea000b800000 */
[----:B---3--:R3:W4:Y:S02]  /*1cc0*/  SHFL.IDX PT, R4, R10, 0x2, 0x1c1f ;  /* 0x005c1f000a047f89 */ /* 0x00872400000e0000 */
.L_x_1315:
[----:B------:R-:W-:Y:S05]  /*1cd0*/  BRA.DIV ~URZ, `(.L_x_1264) ;  /* 0x0000f3727f007947 */ /* 0x000fea000b800000 */
[----:B-1----:R1:W2:Y:S02]  /*1ce0*/  SHFL.IDX PT, R0, R12, 0x2, 0x1c1f ;  /* 0x005c1f000c007f89 */ /* 0x0022a400000e0000 */
.L_x_1316:
[----:B------:R-:W-:Y:S01]  /*1cf0*/  IADD3 R2, R11, 0x40, RZ ;  /* 0x000000400b027810 */ /* 0x000fe20007ffe0ff */
[----:B------:R-:W-:Y:S03]  /*1d00*/  BSSY B0, `(.L_x_1265) ;  /* 0x0000018000007945 */ /* 0x000fe60003800000 */
[----:B------:R-:W-:-:S13]  /*1d10*/  ISETP.GE.AND P0, PT, R2, R14, PT ;  /* 0x0000000e0200720c */ /* 0x000fda0003f06270 */
[----:B------:R-:W-:Y:S05]  /*1d20*/  @P0 BRA `(.L_x_1266) ;  /* 0x0000015000000947 */ /* 0x000fea0003800000 */
[----:B---3--:R-:W3:Y:S01]  /*1d30*/  LDL R5, [R1+0x80] ;  /* 0x0000800001057983 */ /* 0x008ee20000100800 */
[C---:B------:R-:W-:Y:S02]  /*1d40*/  IADD3 R17, R240.reuse, 0x20, RZ ;  /* 0x00000020f0117810 */ /* 0x040fe40007ffe0ff */
[C---:B------:R-:W-:Y:S02]  /*1d50*/  IADD3 R19, R240.reuse, 0x20, RZ ;  /* 0x00000020f0137810 */ /* 0x040fe40007ffe0ff */
[C---:B------:R-:W-:Y:S02]  /*1d60*/  IADD3 R15, R240.reuse, 0x40, RZ ;  /* 0x00000040f00f7810 */ /* 0x040fe40007ffe0ff */
[C---:B------:R-:W-:Y:S02]  /*1d70*/  IADD3 R16, R240.reuse, 0x40, RZ ;  /* 0x00000040f0107810 */ /* 0x040fe40007ffe0ff */
[----:B--2---:R-:W-:Y:S02]  /*1d80*/  LEA R8, P2, R240, R0, 0x1 ;  /* 0x00000000f0087211 */ /* 0x004fe400078408ff */
[----:B------:R-:W-:-:S02]  /*1d90*/  SHF.R.S32.HI R20, RZ, 0x1f, R240 ;  /* 0x0000001fff147819 */ /* 0x000fc400000114f0 */
[-C--:B------:R-:W-:Y:S02]  /*1da0*/  LEA R6, P1, R17, R0.reuse, 0x1 ;  /* 0x0000000011067211 */ /* 0x080fe400078208ff */
[----:B------:R-:W-:Y:S02]  /*1db0*/  SHF.R.S32.HI R19, RZ, 0x1f, R19 ;  /* 0x0000001fff137819 */ /* 0x000fe40000011413 */
[----:B------:R-:W-:Y:S02]  /*1dc0*/  SHF.R.S32.HI R16, RZ, 0x1f, R16 ;  /* 0x0000001fff107819 */ /* 0x000fe40000011410 */
[----:B------:R-:W-:Y:S02]  /*1dd0*/  LEA R2, P0, R15, R0, 0x1 ;  /* 0x000000000f027211 */ /* 0x000fe400078008ff */
[-C--:B----4-:R-:W-:Y:S02]  /*1de0*/  LEA.HI.X R9, R240, R4.reuse, R20, 0x1, P2 ;  /* 0x00000004f0097211 */ /* 0x090fe400010f0c14 */
        /* <DEDUP_REMOVED lines=9> */
.L_x_1266:
[----:B------:R-:W-:Y:S05]  /*1e80*/  BSYNC B0 ;  /* 0x0000000000007941 */ /* 0x000fea0003800000 */
.L_x_1265:
[----:B------:R-:W-:Y:S05]  /*1e90*/  BRA.DIV ~URZ, `(.L_x_1267) ;  /* 0x0000f2127f007947 */ /* 0x000fea000b800000 */
[----:B----4-:R4:W1:Y:S04]  /*1ea0*/  SHFL.IDX PT, R4, R10, 0x3, 0x1c1f ;  /* 0x007c1f000a047f89 */ /* 0x01086800000e0000 */
[----:B--2---:R4:W2:Y:S02]  /*1eb0*/  SHFL.IDX PT, R0, R12, 0x3, 0x1c1f ;  /* 0x007c1f000c007f89 */ /* 0x0048a400000e0000 */
.L_x_1317:
[----:B-1--4-:R-:W4:Y:S01]  /*1ec0*/  LDL R12, [R1+0x80] ;  /* 0x00008000010c7983 */ /* 0x012f220000100800 */
[----:B------:R-:W-:Y:S01]  /*1ed0*/  IADD3 R11, R11, 0x60, RZ ;  /* 0x000000600b0b7810 */ /* 0x000fe20007ffe0ff */
[----:B-----5:R-:W-:Y:S01]  /*1ee0*/  IMAD.WIDE.U32 R166, R13, c[0x0][0x2b0], RZ ;  /* 0x0000ac000da67a25 */ /* 0x020fe200078e00ff */
[----:B------:R-:W-:-:S02]  /*1ef0*/  SHF.R.S32.HI R22, RZ, 0x1f, R240 ;  /* 0x0000001fff167819 */ /* 0x000fc400000114f0 */
[----:B------:R-:W-:Y:S02]  /*1f00*/  ISETP.GE.AND P2, PT, R11, R14, PT ;  /* 0x0000000e0b00720c */ /* 0x000fe40003f46270 */
[C---:B------:R-:W-:Y:S01]  /*1f10*/  IADD3 R20, R240.reuse, 0x20, RZ ;  /* 0x00000020f0147810 */ /* 0x040fe20007ffe0ff */
[----:B------:R1:W-:Y:S01]  /*1f20*/  STL.64 [R1+0x20], R166 ;  /* 0x000020a601007387 */ /* 0x0003e20000100a00 */
[C---:B------:R-:W-:Y:S02]  /*1f30*/  IADD3 R32, R240.reuse, 0x40, RZ ;  /* 0x00000040f0207810 */ /* 0x040fe40007ffe0ff */
[C---:B------:R-:W-:Y:S02]  /*1f40*/  IADD3 R21, R240.reuse, 0x20, RZ ;  /* 0x00000020f0157810 */ /* 0x040fe40007ffe0ff */
[----:B------:R-:W-:Y:S02]  /*1f50*/  IADD3 R19, R240, 0x40, RZ ;  /* 0x00000040f0137810 */ /* 0x000fe40007ffe0ff */
[----:B------:R-:W-:-:S02]  /*1f60*/  SHF.R.S32.HI R21, RZ, 0x1f, R21 ;  /* 0x0000001fff157819 */ /* 0x000fc40000011415 */
[----:B------:R-:W-:Y:S02]  /*1f70*/  SHF.R.S32.HI R19, RZ, 0x1f, R19 ;  /* 0x0000001fff137819 */ /* 0x000fe40000011413 */
[-C--:B--2---:R-:W-:Y:S02]  /*1f80*/  @!P2 LEA R8, P0, R240, R0.reuse, 0x1 ;  /* 0x00000000f008a211 */ /* 0x084fe400078008ff */
[----:B------:R-:W-:Y:S02]  /*1f90*/  @!P2 LEA R6, P1, R20, R0, 0x1 ;  /* 0x000000001406a211 */ /* 0x000fe400078208ff */
[----:B------:R-:W-:Y:S02]  /*1fa0*/  @!P2 LEA.HI.X R9, R240, R4, R22, 0x1, P0 ;  /* 0x00000004f009a211 */ /* 0x000fe400000f0c16 */
[----:B------:R-:W-:Y:S02]  /*1fb0*/  @!P2 LEA R2, P0, R32, R0, 0x1 ;  /* 0x000000002002a211 */ /* 0x000fe400078008ff */
[----:B------:R-:W-:-:S02]  /*1fc0*/  SHF.R.S32.HI R0, RZ, 0x1f, R13 ;  /* 0x0000001fff007819 */ /* 0x000fc4000001140d */
[-C--:B------:R-:W-:Y:S02]  /*1fd0*/  @!P2 LEA.HI.X R7, R20, R4.reuse, R21, 0x1, P1 ;  /* 0x000000041407a211 */ /* 0x080fe400008f0c15 */
[----:B------:R-:W-:Y:S01]  /*1fe0*/  @!P2 LEA.HI.X R3, R32, R4, R19, 0x1, P0 ;  /* 0x000000042003a211 */ /* 0x000fe200000f0c13 */
[----:B------:R-:W-:-:S04]  /*1ff0*/  IMAD R0, R0, c[0x0][0x2b0], RZ ;  /* 0x0000ac0000007a24 */ /* 0x000fc800078e02ff */
[----:B------:R-:W-:-:S04]  /*2000*/  IMAD R0, R13, c[0x0][0x2b4], R0 ;  /* 0x0000ad000d007a24 */ /* 0x000fc800078e0200 */
[----:B------:R-:W-:-:S05]  /*2010*/  IMAD.IADD R163, R167, 0x1, R0 ;  /* 0x00000001a7a37824 */ /* 0x000fca00078e0200 */
[----:B------:R1:W-:Y:S01]  /*2020*/  STL [R1+0x34], R163 ;  /* 0x000034a301007387 */ /* 0x0003e20000100800 */
[----:B----4-:R-:W-:-:S05]  /*2030*/  IMAD.SHL.U32 R217, R12, 0x2, RZ ;  /* 0x000000020cd97824 */ /* 0x010fca00078e00ff */
        /* <DEDUP_REMOVED lines=8> */
[----:B------:R-:W2:Y:S04]  /*20c0*/  LDL R168, [R1+0x4] ;  /* 0x0000040001a87983 */ /* 0x000ea80000100800 */
[----:B------:R-:W4:Y:S01]  /*20d0*/  LDL R169, [R1+0x10] ;  /* 0x0000100001a97983 */ /* 0x000f220000100800 */
[----:B------:R-:W-:-:S03]  /*20e0*/  MOV R0, c[0x0][0x2b8] ;  /* 0x0000ae0000007a02 */ /* 0x000fc60000000f00 */
[----:B------:R-:W5:Y:S01]  /*20f0*/  LDL R23, [R1+0x44] ;  /* 0x0000440001177983 */ /* 0x000f620000100800 */
[----:B------:R-:W-:Y:S02]  /*2100*/  ISETP.NE.AND P2, PT, R0, 0x1, PT ;  /* 0x000000010000780c */ /* 0x000fe40003f45270 */
[----:B------:R-:W-:Y:S01]  /*2110*/  MOV R232, RZ ;  /* 0x000000ff00e87202 */ /* 0x000fe20000000f00 */
[----:B------:R-:W-:Y:S01]  /*2120*/  BAR.SYNC.DEFER_BLOCKING 0x0 ;  /* 0x0000000000007b1d */ /* 0x000fe20000010000 */
[----:B-12---:R-:W-:-:S04]  /*2130*/  LEA R2, R124, R168, 0x6 ;  /* 0x000000a87c027211 */ /* 0x006fc800078e30ff */
[C---:B------:R-:W-:Y:S02]  /*2140*/  ISETP.GE.AND P1, PT, R2.reuse, R246, PT ;  /* 0x000000f60200720c */ /* 0x040fe40003f26270 */
[----:B----4-:R-:W-:Y:S02]  /*2150*/  IADD3 R2, R2, R169, RZ ;  /* 0x000000a902027210 */ /* 0x010fe40007ffe0ff */
[----:B------:R-:W-:-:S03]  /*2160*/  ISETP.GT.OR P1, PT, R168, 0x3f, P1 ;  /* 0x0000003fa800780c */ /* 0x000fc60000f24670 */
[----:B------:R-:W-:Y:S01]  /*2170*/  @P2 IMAD.HI.U32 R3, R2, c[0x0][0x2bc], RZ ;  /* 0x0000af0002032a27 */ /* 0x000fe200078e00ff */
[----:B------:R-:W-:-:S04]  /*2180*/  MOV R0, R2 ;  /* 0x0000000200007202 */ /* 0x000fc80000000f00 */
[----:B------:R-:W-:-:S05]  /*2190*/  @P2 SHF.R.U32.HI R0, RZ, c[0x0][0x2c0], R3 ;  /* 0x0000b000ff002a19 */ /* 0x000fca0000011603 */
[----:B------:R-:W-:-:S04]  /*21a0*/  @!P1 IADD3 R3, P0, R0, R166, RZ ;  /* 0x000000a600039210 */ /* 0x000fc80007f1e0ff */
[----:B------:R-:W-:Y:S02]  /*21b0*/  @!P1 LEA.HI.X.SX32 R5, R0, R163, 0x1, P0 ;  /* 0x000000a300059211 */ /* 0x000fe400000f0eff */
[----:B------:R-:W-:-:S04]  /*21c0*/  @!P1 LEA R4, P0, R3, c[0x0][0x2a0], 0x2 ;  /* 0x0000a80003049a11 */ /* 0x000fc800078010ff */
[----:B------:R-:W-:-:S05]  /*21d0*/  @!P1 LEA.HI.X R5, R3, c[0x0][0x2a4], R5, 0x2, P0 ;  /* 0x0000a90003059a11 */ /* 0x000fca00000f1405 */
[----:B------:R-:W2:Y:S01]  /*21e0*/  @!P1 LDG.E R232, [R4.64] ;  /* 0x0000000604e89981 */ /* 0x000ea2000c1e1900 */
[----:B------:R-:W-:-:S05]  /*21f0*/  IADD3 R0, -R0, RZ, RZ ;  /* 0x000000ff00007210 */ /* 0x000fca0007ffe1ff */
[----:B------:R-:W-:Y:S01]  /*2200*/  IMAD R234, R0, c[0x0][0x2b8], R2 ;  /* 0x0000ae0000ea7a24 */ /* 0x000fe200078e0202 */
[----:B------:R-:W1:Y:S04]  /*2210*/  S2R R15, SR_TID.X ;  /* 0x00000000000f7919 */ /* 0x000e680000002100 */
[----:B------:R-:W-:Y:S01]  /*2220*/  SHF.R.S32.HI R11, RZ, 0x1f, R234 ;  /* 0x0000001fff0b7819 */ /* 0x000fe200000114ea */
[----:B------:R-:W-:-:S04]  /*2230*/  IMAD.WIDE.U32 R2, R234, c[0x0][0x1e0], RZ ;  /* 0x00007800ea027a25 */ /* 0x000fc800078e00ff */
[----:B------:R-:W-:-:S04]  /*2240*/  IMAD R0, R11, c[0x0][0x1e0], RZ ;  /* 0x000078000b007a24 */ /* 0x000fc800078e02ff */
[----:B------:R-:W-:-:S05]  /*2250*/  IMAD R0, R234, c[0x0][0x1e4], R0 ;  /* 0x00007900ea007a24 */ /* 0x000fca00078e0200 */
[----:B------:R-:W-:Y:S01]  /*2260*/  IADD3 R3, R3, R0, RZ ;  /* 0x0000000003037210 */ /* 0x000fe20007ffe0ff */
[----:B------:R-:W-:Y:S02]  /*2270*/  IMAD R0, R18, c[0x0][0x1e8], RZ ;  /* 0x00007a0012007a24 */ /* 0x000fe400078e02ff */
[----:B-----5:R-:W-:-:S04]  /*2280*/  IMAD.WIDE.U32 R164, R23, c[0x0][0x1e8], RZ ;  /* 0x00007a0017a47a25 */ /* 0x020fc800078e00ff */
[----:B------:R-:W-:Y:S01]  /*2290*/  IMAD R0, R23, c[0x0][0x1ec], R0 ;  /* 0x00007b0017007a24 */ /* 0x000fe200078e0200 */
[----:B-1-3--:R-:W-:-:S04]  /*22a0*/  SHF.R.S32.HI R10, RZ, 0x1f, R15 ;  /* 0x0000001fff0a7819 */ /* 0x00afc8000001140f */
[----:B------:R-:W-:Y:S02]  /*22b0*/  IADD3 R162, R165, R0, RZ ;  /* 0x00000000a5a27210 */ /* 0x000fe40007ffe0ff */
[----:B------:R-:W-:Y:S01]  /*22c0*/  LEA.HI R10, R10, R15, RZ, 0x2 ;  /* 0x0000000f0a0a7211 */ /* 0x000fe200078f10ff */
[----:B------:R-:W-:-:S03]  /*22d0*/  IMAD R140, R124, -0x40, R246 ;  /* 0xffffffc07c8c7824 */ /* 0x000fc600078e02f6 */
[----:B------:R-:W-:-:S04]  /*22e0*/  SHF.R.S32.HI R10, RZ, 0x2, R10 ;  /* 0x00000002ff0a7819 */ /* 0x000fc8000001140a */
[----:B------:R-:W-:-:S04]  /*22f0*/  IADD3 R17, -R10, R140, RZ ;  /* 0x0000008c0a117210 */ /* 0x000fc80007ffe1ff */
[----:B------:R-:W-:-:S13]  /*2300*/  ISETP.GE.AND P4, PT, R17, 0x1, PT ;  /* 0x000000011100780c */ /* 0x000fda0003f86270 */
[----:B------:R-:W-:Y:S02]  /*2310*/  @P4 ISETP.GE.AND P1, PT, R240, c[0x0][0x1d4], PT ;  /* 0x00007500f0004a0c */ /* 0x000fe40003f26270 */
[----:B------:R-:W-:Y:S02]  /*2320*/  @P4 ISETP.GE.AND P5, PT, R20, c[0x0][0x1d4], PT ;  /* 0x0000750014004a0c */ /* 0x000fe40003fa6270 */
[----:B------:R-:W-:Y:S02]  /*2330*/  ISETP.GE.AND P6, PT, R17, 0x21, PT ;  /* 0x000000211100780c */ /* 0x000fe40003fc6270 */
[----:B------:R-:W-:Y:S02]  /*2340*/  SHF.L.U32 R161, R32, 0x1, RZ ;  /* 0x0000000120a17819 */ /* 0x000fe400000006ff */
[----:B------:R-:W-:Y:S02]  /*2350*/  SHF.L.U32 R160, R20, 0x1, RZ ;  /* 0x0000000114a07819 */ /* 0x000fe400000006ff */
[----:B------:R-:W-:-:S02]  /*2360*/  SHF.L.U64.HI R125, R240, 0x1, R22 ;  /* 0x00000001f07d7819 */ /* 0x000fc40000010216 */
[----:B------:R-:W-:Y:S02]  /*2370*/  SHF.L.U64.HI R126, R32, 0x1, R19 ;  /* 0x00000001207e7819 */ /* 0x000fe40000010213 */
[----:B------:R-:W-:Y:S02]  /*2380*/  SHF.L.U32 R159, R240, 0x1, RZ ;  /* 0x00000001f09f7819 */ /* 0x000fe400000006ff */
[----:B------:R-:W-:Y:S01]  /*2390*/  SHF.L.U64.HI R127, R20, 0x1, R21 ;  /* 0x00000001147f7819 */ /* 0x000fe20000010215 */
[----:B------:R-:W-:Y:S04]  /*23a0*/  STL.64 [R1+0x18], R164 ;  /* 0x000018a401007387 */ /* 0x000fe80000100a00 */
[----:B------:R-:W-:Y:S01]  /*23b0*/  STL [R1+0x30], R162 ;  /* 0x000030a201007387 */ /* 0x000fe20000100800 */
[----:B--2---:R-:W-:Y:S01]  /*23c0*/  SHF.R.S32.HI R16, RZ, 0x1f, R232 ;  /* 0x0000001fff107819 */ /* 0x004fe200000114e8 */
[----:B------:R-:W-:-:S04]  /*23d0*/  IMAD.WIDE.U32 R2, R232, c[0x0][0x1f0], R2 ;  /* 0x00007c00e8027a25 */ /* 0x000fc800078e0002 */
[----:B------:R-:W-:Y:S01]  /*23e0*/  IMAD R4, R16, c[0x0][0x1f0], RZ ;  /* 0x00007c0010047a24 */ /* 0x000fe200078e02ff */
[----:B------:R-:W-:-:S03]  /*23f0*/  IADD3 R0, P0, R2, R164, RZ ;  /* 0x000000a402007210 */ /* 0x000fc60007f1e0ff */
[----:B------:R-:W-:-:S05]  /*2400*/  IMAD R4, R232, c[0x0][0x1f4], R4 ;  /* 0x00007d00e8047a24 */ /* 0x000fca00078e0204 */
[----:B------:R-:W-:Y:S02]  /*2410*/  IADD3.X R3, R162, R3, R4, P0, !PT ;  /* 0x00000003a2037210 */ /* 0x000fe400007fe404 */
[----:B------:R-:W-:-:S04]  /*2420*/  LEA R2, P0, R0, c[0x0][0x1c8], 0x1 ;  /* 0x0000720000027a11 */ /* 0x000fc800078008ff */
[----:B------:R-:W-:Y:S02]  /*2430*/  LEA.HI.X R0, R0, c[0x0][0x1cc], R3, 0x1, P0 ;  /* 0x0000730000007a11 */ /* 0x000fe400000f0c03 */
[----:B------:R-:W1:Y:S04]  /*2440*/  SHFL.IDX PT, R3, R2, RZ, 0x1c1f ;  /* 0x001c1fff02037589 */ /* 0x000e6800000e0000 */
[----:B------:R-:W2:Y:S04]  /*2450*/  SHFL.IDX PT, R4, R0, RZ, 0x1c1f ;  /* 0x001c1fff00047589 */ /* 0x000ea800000e0000 */
[----:B------:R-:W3:Y:S04]  /*2460*/  SHFL.IDX PT, R2, R2, 0x1, 0x1c1f ;  /* 0x003c1f0002027f89 */ /* 0x000ee800000e0000 */
[----:B------:R4:W5:Y:S01]  /*2470*/  SHFL.IDX PT, R10, R0, 0x1, 0x1c1f ;  /* 0x003c1f00000a7f89 */ /* 0x00096200000e0000 */
[----:B-1----:R-:W-:-:S04]  /*2480*/  @P4 LEA R6, P0, R240, R3, 0x1 ;  /* 0x00000003f0064211 */ /* 0x002fc800078008ff */
[----:B--2---:R-:W-:Y:S02]  /*2490*/  @P4 LEA.HI.X R7, R240, R4, R22, 0x1, P0 ;  /* 0x00000004f0074211 */ /* 0x004fe400000f0c16 */
[----:B------:R-:W-:Y:S02]  /*24a0*/  @P4 LEA R8, P0, R20, R3, 0x1 ;  /* 0x0000000314084211 */ /* 0x000fe400078008ff */
[----:B----4-:R-:W-:-:S05]  /*24b0*/  @P4 SHF.L.U32 R0, R12, 0x1, RZ ;  /* 0x000000010c004819 */ /* 0x010fca00000006ff */
[----:B------:R1:W-:Y:S01]  /*24c0*/  @P4 LDGSTS.E.BYPASS.LTC128B.128 [R0+0x3100], [R6.64], !P1 ;  /* 0x0310000006004fae */ /* 0x0003e2000c901d46 */
[----:B------:R-:W-:Y:S02]  /*24d0*/  @P4 ISETP.GE.AND P1, PT, R32, c[0x0][0x1d4], PT ;  /* 0x0000750020004a0c */ /* 0x000fe40003f26270 */
[----:B------:R-:W-:-:S05]  /*24e0*/  @P4 LEA.HI.X R9, R20, R4, R21, 0x1, P0 ;  /* 0x0000000414094211 */ /* 0x000fca00000f0c15 */
[----:B------:R3:W-:Y:S01]  /*24f0*/  @P4 LDGSTS.E.BYPASS.LTC128B.128 [R0+0x4100], [R8.64], !P5 ;  /* 0x0410000008004fae */ /* 0x0007e2000e901d46 */
[----:B-1----:R-:W-:-:S04]  /*2500*/  @P4 LEA R6, P0, R32, R3, 0x1 ;  /* 0x0000000320064211 */ /* 0x002fc800078008ff */
[----:B------:R-:W-:Y:S02]  /*2510*/  @P4 LEA.HI.X R7, R32, R4, R19, 0x1, P0 ;  /* 0x0000000420074211 */ /* 0x000fe400000f0c13 */
[----:B---3--:R-:W-:-:S03]  /*2520*/  @P6 LEA R8, P0, R240, R2, 0x1 ;  /* 0x00000002f0086211 */ /* 0x008fc600078008ff */
[----:B------:R1:W-:Y:S01]  /*2530*/  @P4 LDGSTS.E.BYPASS.LTC128B.128 [R0+0x5100], [R6.64], !P1 ;  /* 0x0510000006004fae */ /* 0x0003e2000c901d46 */
[----:B------:R-:W-:Y:S02]  /*2540*/  @P6 ISETP.GE.AND P4, PT, R240, c[0x0][0x1d4], PT ;  /* 0x00007500f0006a0c */ /* 0x000fe40003f86270 */
[C---:B------:R-:W-:Y:S02]  /*2550*/  @P6 LEA R4, P5, R20.reuse, R2, 0x1 ;  /* 0x0000000214046211 */ /* 0x040fe400078a08ff */
[----:B------:R-:W-:Y:S02]  /*2560*/  @P6 ISETP.GE.AND P1, PT, R20, c[0x0][0x1d4], PT ;  /* 0x0000750014006a0c */ /* 0x000fe40003f26270 */
[-C--:B-----5:R-:W-:Y:S02]  /*2570*/  @P6 LEA.HI.X R9, R240, R10.reuse, R22, 0x1, P0 ;  /* 0x0000000af0096211 */ /* 0x0a0fe400000f0c16 */
[----:B------:R-:W-:Y:S02]  /*2580*/  @P6 ISETP.GE.AND P0, PT, R32, c[0x0][0x1d4], PT ;  /* 0x0000750020006a0c */ /* 0x000fe40003f06270 */
[----:B------:R-:W-:-:S02]  /*2590*/  @P6 LEA.HI.X R5, R20, R10, R21, 0x1, P5 ;  /* 0x0000000a14056211 */ /* 0x000fc400028f0c15 */
[----:B------:R-:W-:-:S04]  /*25a0*/  @P6 LEA R2, P5, R32, R2, 0x1 ;  /* 0x0000000220026211 */ /* 0x000fc800078a08ff */
[----:B------:R-:W-:Y:S02]  /*25b0*/  @P6 LEA.HI.X R3, R32, R10, R19, 0x1, P5 ;  /* 0x0000000a20036211 */ /* 0x000fe400028f0c13 */
[----:B-1----:R-:W-:-:S05]  /*25c0*/  @P6 SHF.L.U32 R0, R12, 0x1, RZ ;  /* 0x000000010c006819 */ /* 0x002fca00000006ff */
[----:B------:R1:W-:Y:S04]  /*25d0*/  @P6 LDGSTS.E.BYPASS.LTC128B.128 [R0+0x3900], [R8.64], !P4 ;  /* 0x0390000008006fae */ /* 0x0003e8000e101d46 */
[----:B------:R1:W-:Y:S04]  /*25e0*/  @P6 LDGSTS.E.BYPASS.LTC128B.128 [R0+0x4900], [R4.64], !P1 ;  /* 0x0490000004006fae */ /* 0x0003e8000c901d46 */
[----:B------:R1:W-:Y:S04]  /*25f0*/  @P6 LDGSTS.E.BYPASS.LTC128B.128 [R0+0x5900], [R2.64], !P0 ;  /* 0x0590000002006fae */ /* 0x0003e8000c101d46 */
[----:B------:R-:W0:Y:S01]  /*2600*/  LDGDEPBAR ;  /* 0x00000000000079af */ /* 0x000e220000000000 */
[----:B------:R-:W-:-:S04]  /*2610*/  IMAD.WIDE.U32 R6, R23, c[0x0][0x210], RZ ;  /* 0x0000840017067a25 */ /* 0x000fc800078e00ff */
[----:B-1----:R-:W-:Y:S01]  /*2620*/  IMAD R0, R11, c[0x0][0x208], RZ ;  /* 0x000082000b007a24 */ /* 0x002fe200078e02ff */
[----:B------:R-:W-:-:S04]  /*2630*/  DEPBAR.LE SB0, 0x1 ;  /* 0x000080400000791a */ /* 0x000fc80000000000 */
[----:B------:R-:W-:Y:S01]  /*2640*/  IMAD.WIDE.U32 R2, R234, c[0x0][0x208], RZ ;  /* 0x00008200ea027a25 */ /* 0x000fe200078e00ff */
[----:B------:R-:W-:-:S04]  /*2650*/  DEPBAR.LE SB0, 0x0 ;  /* 0x000080000000791a */ /* 0x000fc80000000000 */
[----:B------:R-:W-:Y:S01]  /*2660*/  IMAD R0, R234, c[0x0][0x20c], R0 ;  /* 0x00008300ea007a24 */ /* 0x000fe200078e0200 */
[----:B------:R-:W-:Y:S04]  /*2670*/  BAR.SYNC.DEFER_BLOCKING 0x0 ;  /* 0x0000000000007b1d */ /* 0x000fe80000010000 */
[----:B------:R-:W-:Y:S01]  /*2680*/  IADD3 R3, R3, R0, RZ ;  /* 0x0000000003037210 */ /* 0x000fe20007ffe0ff */
[----:B------:R-:W-:Y:S02]  /*2690*/  IMAD R0, R18, c[0x0][0x210], RZ ;  /* 0x0000840012007a24 */ /* 0x000fe400078e02ff */
[----:B------:R-:W-:Y:S02]  /*26a0*/  IMAD R4, R16, c[0x0][0x218], RZ ;  /* 0x0000860010047a24 */ /* 0x000fe400078e02ff */
[----:B------:R-:W-:-:S02]  /*26b0*/  IMAD R0, R23, c[0x0][0x214], R0 ;  /* 0x0000850017007a24 */ /* 0x000fc400078e0200 */
[----:B------:R-:W-:-:S03]  /*26c0*/  IMAD.WIDE.U32 R2, R232, c[0x0][0x218], R2 ;  /* 0x00008600e8027a25 */ /* 0x000fc600078e0002 */
[----:B------:R-:W-:Y:S01]  /*26d0*/  IADD3 R5, R7, R0, RZ ;  /* 0x0000000007057210 */ /* 0x000fe20007ffe0ff */
[----:B------:R-:W-:Y:S01]  /*26e0*/  IMAD R4, R232, c[0x0][0x21c], R4 ;  /* 0x00008700e8047a24 */ /* 0x000fe200078e0204 */
[----:B------:R-:W-:-:S04]  /*26f0*/  IADD3 R0, P0, R2, R6, RZ ;  /* 0x0000000602007210 */ /* 0x000fc80007f1e0ff */
[----:B------:R-:W-:Y:S02]  /*2700*/  IADD3.X R2, R5, R3, R4, P0, !PT ;  /* 0x0000000305027210 */ /* 0x000fe400007fe404 */
[C---:B------:R-:W-:Y:S01]  /*2710*/  LEA R3, P0, R0.reuse, c[0x0][0x1f8], 0x1 ;  /* 0x00007e0000037a11 */ /* 0x040fe200078008ff */
[----:B------:R-:W-:Y:S03]  /*2720*/  LDSM.16.M88.4 R12, [R203] ;  /* 0x00000000cb0c783b */ /* 0x000fe60000000200 */
[----:B------:R-:W-:Y:S02]  /*2730*/  LEA.HI.X R16, R0, c[0x0][0x1fc], R2, 0x1, P0 ;  /* 0x00007f0000107a11 */ /* 0x000fe400000f0c02 */
[----:B------:R-:W1:Y:S04]  /*2740*/  SHFL.IDX PT, R0, R3, RZ, 0x1c1f ;  /* 0x001c1fff03007589 */ /* 0x000e6800000e0000 */
[----:B------:R-:W2:Y:S04]  /*2750*/  SHFL.IDX PT, R2, R16, RZ, 0x1c1f ;  /* 0x001c1fff10027589 */ /* 0x000ea800000e0000 */
[----:B------:R-:W3:Y:S04]  /*2760*/  SHFL.IDX PT, R3, R3, 0x1, 0x1c1f ;  /* 0x003c1f0003037f89 */ /* 0x000ee800000e0000 */
[----:B------:R-:W4:Y:S04]  /*2770*/  SHFL.IDX PT, R16, R16, 0x1, 0x1c1f ;  /* 0x003c1f0010107f89 */ /* 0x000f2800000e0000 */
[----:B------:R-:W5:Y:S01]  /*2780*/  LDSM.16.M88.4 R44, [R200] ;  /* 0x00000000c82c783b */ /* 0x000f620000000200 */
[----:B------:R-:W-:-:S02]  /*2790*/  ISETP.GE.AND P5, PT, R240, c[0x0][0x1d4], PT ;  /* 0x00007500f0007a0c */ /* 0x000fc40003fa6270 */
[----:B------:R-:W-:Y:S01]  /*27a0*/  ISETP.GE.AND P4, PT, R20, c[0x0][0x1d4], PT ;  /* 0x0000750014007a0c */ /* 0x000fe20003f86270 */
[----:B------:R-:W5:Y:S01]  /*27b0*/  LDSM.16.M88.4 R8, [R203+0x1000] ;  /* 0x00100000cb08783b */ /* 0x000f620000000200 */
[----:B-1----:R-:W-:-:S03]  /*27c0*/  IADD3 R22, P6, R0, R161, RZ ;  /* 0x000000a100167210 */ /* 0x002fc60007fde0ff */
[----:B------:R-:W1:Y:S01]  /*27d0*/  LDSM.16.M88.4 R48, [R200+0x400] ;  /* 0x00040000c830783b */ /* 0x000e620000000200 */
[----:B------:R-:W-:Y:S02]  /*27e0*/  IADD3 R24, P0, R0, R160, RZ ;  /* 0x000000a000187210 */ /* 0x000fe40007f1e0ff */
[----:B--2---:R-:W-:Y:S01]  /*27f0*/  IADD3.X R23, R2, R126, RZ, P6, !PT ;  /* 0x0000007e02177210 */ /* 0x004fe200037fe4ff */
[----:B------:R-:W2:Y:S01]  /*2800*/  LDSM.16.M88.4 R40, [R200+0x800] ;  /* 0x00080000c828783b */ /* 0x000ea20000000200 */
[----:B------:R-:W-:Y:S02]  /*2810*/  IADD3 R26, P1, R0, R159, RZ ;  /* 0x0000009f001a7210 */ /* 0x000fe40007f3e0ff */
[----:B------:R-:W-:Y:S01]  /*2820*/  ISETP.LT.OR P6, PT, R17, 0x1, P5 ;  /* 0x000000011100780c */ /* 0x000fe20002fc1670 */
[----:B------:R-:W1:Y:S01]  /*2830*/  LDSM.16.M88.4 R28, [R200+0xc00] ;  /* 0x000c0000c81c783b */ /* 0x000e620000000200 */
[C---:B------:R-:W-:Y:S02]  /*2840*/  IADD3.X R25, R2.reuse, R127, RZ, P0, !PT ;  /* 0x0000007f02197210 */ /* 0x040fe400007fe4ff */
[----:B---3--:R-:W-:Y:S01]  /*2850*/  IADD3 R18, P0, R3, R160, RZ ;  /* 0x000000a003127210 */ /* 0x008fe20007f1e0ff */
[----:B------:R-:W-:Y:S01]  /*2860*/  LDSM.16.M88.4 R36, [R204] ;  /* 0x00000000cc24783b */ /* 0x000fe20000000200 */
[----:B------:R-:W-:-:S02]  /*2870*/  IADD3.X R27, R2, R125, RZ, P1, !PT ;  /* 0x0000007d021b7210 */ /* 0x000fc40000ffe4ff */
[----:B------:R-:W-:Y:S01]  /*2880*/  IADD3 R20, P1, R3, R159, RZ ;  /* 0x0000009f03147210 */ /* 0x000fe20007f3e0ff */
[----:B------:R-:W3:Y:S01]  /*2890*/  LDSM.16.M88.4 R52, [R205] ;  /* 0x00000000cd34783b */ /* 0x000ee20000000200 */
[C---:B----4-:R-:W-:Y:S02]  /*28a0*/  IADD3.X R19, R16.reuse, R127, RZ, P0, !PT ;  /* 0x0000007f10137210 */ /* 0x050fe400007fe4ff */
[C---:B------:R-:W-:Y:S01]  /*28b0*/  ISETP.LT.OR P0, PT, R17.reuse, 0x1, P4 ;  /* 0x000000011100780c */ /* 0x040fe20002701670 */
[----:B------:R-:W-:Y:S01]  /*28c0*/  STL.64 [R1+0x28], R6 ;  /* 0x0000280601007387 */ /* 0x000fe20000100a00 */
[----:B------:R-:W-:Y:S02]  /*28d0*/  IADD3.X R21, R16, R125, RZ, P1, !PT ;  /* 0x0000007d10157210 */ /* 0x000fe40000ffe4ff */
[----:B------:R-:W-:Y:S01]  /*28e0*/  ISETP.GE.AND P1, PT, R32, c[0x0][0x1d4], PT ;  /* 0x0000750020007a0c */ /* 0x000fe20003f26270 */
[----:B------:R-:W-:Y:S01]  /*28f0*/  STL [R1+0x38], R5 ;  /* 0x0000380501007387 */ /* 0x000fe20000100800 */
[----:B------:R-:W-:-:S03]  /*2900*/  ISETP.LT.OR P5, PT, R17, 0x21, P5 ;  /* 0x000000211100780c */ /* 0x000fc60002fa1670 */
[----:B------:R-:W4:Y:S04]  /*2910*/  LDSM.16.M88.4 R4, [R204+0x1000] ;  /* 0x00100000cc04783b */ /* 0x000f280000000200 */
[----:B------:R-:W-:Y:S04]  /*2920*/  LDSM.16.M88.4 R64, [R216] ;  /* 0x00000000d840783b */ /* 0x000fe80000000200 */
[----:B------:R-:W-:Y:S04]  /*2930*/  LDSM.16.M88.4 R84, [R215] ;  /* 0x00000000d754783b */ /* 0x000fe80000000200 */
[----:B------:R-:W-:Y:S01]  /*2940*/  LDSM.16.M88.4 R88, [R214] ;  /* 0x00000000d658783b */ /* 0x000fe20000000200 */
[----:B------:R-:W-:-:S03]  /*2950*/  ISETP.LT.OR P4, PT, R17, 0x21, P4 ;  /* 0x000000211100780c */ /* 0x000fc60002781670 */
[----:B------:R-:W-:Y:S01]  /*2960*/  @!PT LDS RZ, [RZ] ;  /* 0x00000000fffff984 */ /* 0x000fe20000000800 */
[----:B------:R-:W-:Y:S01]  /*2970*/  @!PT LDS RZ, [RZ] ;  /* 0x00000000fffff984 */ /* 0x000fe20000000800 */
[----:B------:R-:W-:Y:S01]  /*2980*/  @!PT LDS RZ, [RZ] ;  /* 0x00000000fffff984 */ /* 0x000fe20000000800 */
[----:B------:R1:W-:Y:S01]  /*2990*/  LDGSTS.E.BYPASS.LTC128B.128 [R217+0x100], [R26.64], !P6 ;  /* 0x001000001ad97fae */ /* 0x0003e2000f101d46 */
[C---:B------:R-:W-:Y:S02]  /*29a0*/  ISETP.LT.OR P6, PT, R17.reuse, 0x1, P1 ;  /* 0x000000011100780c */ /* 0x040fe40000fc1670 */
[----:B------:R-:W-:Y:S01]  /*29b0*/  ISETP.LT.OR P1, PT, R17, 0x21, P1 ;  /* 0x000000211100780c */ /* 0x000fe20000f21670 */
[----:B------:R1:W-:Y:S01]  /*29c0*/  LDGSTS.E.BYPASS.LTC128B.128 [R217+0x1100], [R24.64], !P0 ;  /* 0x0110000018d97fae */ /* 0x0003e2000c101d46 */
[----:B------:R-:W-:Y:S01]  /*29d0*/  IADD3 R2, P0, R3, R161, RZ ;  /* 0x000000a103027210 */ /* 0x000fe20007f1e0ff */
[----:B-----5:R-:W-:Y:S02]  /*29e0*/  HMMA.16816.F32.BF16 R56, R12, R44, RZ ;  /* 0x0000002c0c38723c */ /* 0x020fe400000418ff */
[----:B------:R-:W5:Y:S01]  /*29f0*/  LDL R170, [R1+0x8] ;  /* 0x0000080001aa7983 */ /* 0x000f620000100800 */
[----:B------:R-:W-:-:S05]  /*2a00*/  IADD3.X R3, R16, R126, RZ, P0, !PT ;  /* 0x0000007e10037210 */ /* 0x000fca00007fe4ff */
[----:B------:R2:W-:Y:S04]  /*2a10*/  LDGSTS.E.BYPASS.LTC128B.128 [R217+0x2100], [R22.64], !P6 ;  /* 0x0210000016d97fae */ /* 0x0005e8000f101d46 */
[----:B------:R2:W-:Y:S04]  /*2a20*/  LDGSTS.E.BYPASS.LTC128B.128 [R217+0x900], [R20.64], !P5 ;  /* 0x0090000014d97fae */ /* 0x0005e8000e901d46 */
[----:B------:R2:W-:Y:S04]  /*2a30*/  LDGSTS.E.BYPASS.LTC128B.128 [R217+0x1900], [R18.64], !P4 ;  /* 0x0190000012d97fae */ /* 0x0005e8000e101d46 */
[----:B------:R3:W-:Y:S04]  /*2a40*/  LDGSTS.E.BYPASS.LTC128B.128 [R217+0x2900], [R2.64], !P1 ;  /* 0x0290000002d97fae */ /* 0x0007e8000c901d46 */
[----:B------:R-:W-:Y:S04]  /*2a50*/  LDSM.16.M88.4 R60, [R200+0x1000] ;  /* 0x00100000c83c783b */ /* 0x000fe80000000200 */
[----:B------:R-:W3:Y:S01]  /*2a60*/  LDSM.16.M88.4 R32, [R203+0x2000] ;  /* 0x00200000cb20783b */ /* 0x000ee20000000200 */
[C---:B------:R-:W-:Y:S03]  /*2a70*/  HMMA.16816.F32.BF16 R76, R8.reuse, R44, RZ ;  /* 0x0000002c084c723c */ /* 0x040fe600000418ff */
[----:B-1----:R-:W-:Y:S04]  /*2a80*/  LDSM.16.M88.4 R24, [R204+0x2000] ;  /* 0x00200000cc18783b */ /* 0x002fe80000000200 */
[----:B------:R-:W0:Y:S01]  /*2a90*/  LDGDEPBAR ;  /* 0x00000000000079af */ /* 0x000e220000000000 */
[C---:B------:R-:W-:Y:S08]  /*2aa0*/  HMMA.16816.F32.BF16 R104, R8.reuse, R48, RZ ;  /* 0x000000300868723c */ /* 0x040ff000000418ff */
[C---:B--2---:R-:W-:Y:S08]  /*2ab0*/  HMMA.16816.F32.BF16 R100, R8.reuse, R40, RZ ;  /* 0x000000280864723c */ /* 0x044ff000000418ff */
[C---:B------:R-:W-:Y:S08]  /*2ac0*/  HMMA.16816.F32.BF16 R92, R8.reuse, R28, RZ ;  /* 0x0000001c085c723c */ /* 0x040ff000000418ff */
[C---:B------:R-:W-:Y:S08]  /*2ad0*/  HMMA.16816.F32.BF16 R96, R8.reuse, R46, RZ ;  /* 0x0000002e0860723c */ /* 0x040ff000000418ff */
[C---:B------:R-:W-:Y:S08]  /*2ae0*/  HMMA.16816.F32.BF16 R80, R8.reuse, R50, RZ ;  /* 0x000000320850723c */ /* 0x040ff000000418ff */
[C---:B------:R-:W-:Y:S08]  /*2af0*/  HMMA.16816.F32.BF16 R68, R8.reuse, R42, RZ ;  /* 0x0000002a0844723c */ /* 0x040ff000000418ff */
[----:B------:R-:W-:Y:S08]  /*2b00*/  HMMA.16816.F32.BF16 R20, R8, R30, RZ ;  /* 0x0000001e0814723c */ /* 0x000ff000000418ff */
[----:B---3--:R-:W-:Y:S08]  /*2b10*/  HMMA.16816.F32.BF16 R8, R36, R52, R56 ;  /* 0x000000342408723c */ /* 0x008ff00000041838 */
[C---:B------:R-:W-:Y:S08]  /*2b20*/  HMMA.16816.F32.BF16 R108, R12.reuse, R28, RZ ;  /* 0x0000001c0c6c723c */ /* 0x040ff000000418ff */
[C---:B------:R-:W-:Y:S01]  /*2b30*/  HMMA.16816.F32.BF16 R116, R12.reuse, R30, RZ ;  /* 0x0000001e0c74723c */ /* 0x040fe200000418ff */
[----:B------:R-:W1:Y:S07]  /*2b40*/  LDSM.16.M88.4 R28, [R203+0x3000] ;  /* 0x00300000cb1c783b */ /* 0x000e6e0000000200 */
[C---:B------:R-:W-:Y:S08]  /*2b50*/  HMMA.16816.F32.BF16 R16, R12.reuse, R48, RZ ;  /* 0x000000300c10723c */ /* 0x040ff000000418ff */
[C---:B------:R-:W-:Y:S08]  /*2b60*/  HMMA.16816.F32.BF16 R112, R12.reuse, R50, RZ ;  /* 0x000000320c70723c */ /* 0x040ff000000418ff */
[C---:B------:R-:W-:Y:S08]  /*2b70*/  HMMA.16816.F32.BF16 R48, R12.reuse, R40, RZ ;  /* 0x000000280c30723c */ /* 0x040ff000000418ff */
[C---:B------:R-:W-:Y:S01]  /*2b80*/  HMMA.16816.F32.BF16 R120, R12.reuse, R42, RZ ;  /* 0x0000002a0c78723c */ /* 0x040fe200000418ff */
[----:B------:R-:W2:Y:S07]  /*2b90*/  LDSM.16.M88.4 R40, [R213] ;  /* 0x00000000d528783b */ /* 0x000eae0000000200 */
[----:B------:R-:W-:Y:S01]  /*2ba0*/  HMMA.16816.F32.BF16 R72, R12, R46, RZ ;  /* 0x0000002e0c48723c */ /* 0x000fe200000418ff */
[----:B------:R-:W-:Y:S07]  /*2bb0*/  LDSM.16.M88.4 R44, [R200+0x2000] ;  /* 0x00200000c82c783b */ /* 0x000fee0000000200 */
[----:B----4-:R-:W-:Y:S08]  /*2bc0*/  HMMA.16816.F32.BF16 R12, R4, R52, R76 ;  /* 0x00000034040c723c */ /* 0x010ff0000004184c */
[----:B------:R-:W-:Y:S08]  /*2bd0*/  HMMA.16816.F32.BF16 R8, R32, R60, R8 ;  /* 0x0000003c2008723c */ /* 0x000ff00000041808 */
[C---:B------:R-:W-:Y:S01]  /*2be0*/  HMMA.16816.F32.BF16 R148, R4.reuse, R90, R20 ;  /* 0x0000005a0494723c */ /* 0x040fe20000041814 */
[----:B------:R-:W3:Y:S07]  /*2bf0*/  LDSM.16.M88.4 R20, [R204+0x3000] ;  /* 0x00300000cc14783b */ /* 0x000eee0000000200 */
[----:B------:R-:W-:Y:S08]  /*2c00*/  HMMA.16816.F32.BF16 R144, R4, R88, R92 ;  /* 0x000000580490723c */ /* 0x000ff0000004185c */
[-C--:B------:R-:W-:Y:S01]  /*2c10*/  HMMA.16816.F32.BF16 R92, R36, R64.reuse, R16 ;  /* 0x00000040245c723c */ /* 0x080fe20000041810 */
[----:B------:R-:W4:Y:S07]  /*2c20*/  LDSM.16.M88.4 R16, [R203+0x4000] ;  /* 0x00400000cb10783b */ /* 0x000f2e0000000200 */
[C---:B------:R-:W-:Y:S08]  /*2c30*/  HMMA.16816.F32.BF16 R104, R4.reuse, R64, R104 ;  /* 0x000000400468723c */ /* 0x040ff00000041868 */
[C---:B------:R-:W-:Y:S08]  /*2c40*/  HMMA.16816.F32.BF16 R132, R4.reuse, R84, R100 ;  /* 0x000000540484723c */ /* 0x040ff00000041864 */
[C---:B------:R-:W-:Y:S08]  /*2c50*/  HMMA.16816.F32.BF16 R76, R4.reuse, R54, R96 ;  /* 0x00000036044c723c */ /* 0x040ff00000041860 */
[C---:B------:R-:W-:Y:S08]  /*2c60*/  HMMA.16816.F32.BF16 R128, R4.reuse, R66, R80 ;  /* 0x000000420480723c */ /* 0x040ff00000041850 */
[----:B------:R-:W-:Y:S08]  /*2c70*/  HMMA.16816.F32.BF16 R136, R4, R86, R68 ;  /* 0x000000560488723c */ /* 0x000ff00000041844 */
[----:B-1----:R-:W-:Y:S01]  /*2c80*/  HMMA.16816.F32.BF16 R4, R28, R60, R12 ;  /* 0x0000003c1c04723c */ /* 0x002fe2000004180c */
[----:B------:R-:W1:Y:S07]  /*2c90*/  LDSM.16.M88.4 R12, [R203+0x5000] ;  /* 0x00500000cb0c783b */ /* 0x000e6e0000000200 */
[----:B------:R-:W-:Y:S08]  /*2ca0*/  HMMA.16816.F32.BF16 R72, R36, R54, R72 ;  /* 0x000000362448723c */ /* 0x000ff00000041848 */
[----:B--2---:R-:W-:Y:S01]  /*2cb0*/  HMMA.16816.F32.BF16 R56, R24, R40, R8 ;  /* 0x000000281838723c */ /* 0x004fe20000041808 */
[----:B------:R-:W-:Y:S07]  /*2cc0*/  LDSM.16.M88.4 R8, [R204+0x4000] ;  /* 0x00400000cc08783b */ /* 0x000fee0000000200 */
[----:B------:R-:W-:Y:S01]  /*2cd0*/  HMMA.16816.F32.BF16 R100, R36, R84, R48 ;  /* 0x000000542464723c */ /* 0x000fe20000041830 */
[----:B------:R-:W2:Y:S07]  /*2ce0*/  LDSM.16.M88.4 R48, [R209] ;  /* 0x00000000d130783b */ /* 0x000eae0000000200 */
[----:B---3--:R-:W-:Y:S01]  /*2cf0*/  HMMA.16816.F32.BF16 R52, R20, R40, R4 ;  /* 0x000000281434723c */ /* 0x008fe20000041804 */
[----:B------:R-:W-:Y:S07]  /*2d00*/  LDSM.16.M88.4 R4, [R204+0x5000] ;  /* 0x00500000cc04783b */ /* 0x000fee0000000200 */
[-C--:B------:R-:W-:Y:S08]  /*2d10*/  HMMA.16816.F32.BF16 R72, R32, R62.reuse, R72 ;  /* 0x0000003e2048723c */ /* 0x080ff00000041848 */
[----:B------:R-:W-:Y:S01]  /*2d20*/  HMMA.16816.F32.BF16 R76, R28, R62, R76 ;  /* 0x0000003e1c4c723c */ /* 0x000fe2000004184c */
[----:B------:R-:W-:Y:S07]  /*2d30*/  LDSM.16.M88.4 R60, [R212] ;  /* 0x00000000d43c783b */ /* 0x000fee0000000200 */
[----:B----4-:R-:W-:Y:S01]  /*2d40*/  HMMA.16816.F32.BF16 R68, R16, R44, R56 ;  /* 0x0000002c1044723c */ /* 0x010fe20000041838 */
[----:B------:R-:W3:Y:S07]  /*2d50*/  LDSM.16.M88.4 R56, [R200+0x1400] ;  /* 0x00140000c838783b */ /* 0x000eee0000000200 */
[----:B------:R-:W-:Y:S08]  /*2d60*/  HMMA.16816.F32.BF16 R96, R36, R66, R112 ;  /* 0x000000422460723c */ /* 0x000ff00000041870 */
[----:B-1----:R-:W-:Y:S08]  /*2d70*/  HMMA.16816.F32.BF16 R52, R12, R44, R52 ;  /* 0x0000002c0c34723c */ /* 0x002ff00000041834 */
[-C--:B------:R-:W-:Y:S08]  /*2d80*/  HMMA.16816.F32.BF16 R64, R24, R42.reuse, R72 ;  /* 0x0000002a1840723c */ /* 0x080ff00000041848 */
[----:B------:R-:W-:Y:S01]  /*2d90*/  HMMA.16816.F32.BF16 R72, R20, R42, R76 ;  /* 0x0000002a1448723c */ /* 0x000fe2000004184c */
[----:B------:R-:W1:Y:S07]  /*2da0*/  LDSM.16.M88.4 R40, [R200+0x2400] ;  /* 0x00240000c828783b */ /* 0x000e6e0000000200 */
[----:B--2---:R-:W-:Y:S08]  /*2db0*/  HMMA.16816.F32.BF16 R80, R8, R48, R68 ;  /* 0x000000300850723c */ /* 0x004ff00000041844 */
[----:B---3--:R-:W-:Y:S08]  /*2dc0*/  HMMA.16816.F32.BF16 R68, R32, R56, R92 ;  /* 0x000000382044723c */ /* 0x008ff0000004185c */
[----:B------:R-:W-:Y:S08]  /*2dd0*/  HMMA.16816.F32.BF16 R120, R36, R86, R120 ;  /* 0x000000562478723c */ /* 0x000ff00000041878 */
[----:B------:R-:W-:Y:S08]  /*2de0*/  HMMA.16816.F32.BF16 R84, R4, R48, R52 ;  /* 0x000000300454723c */ /* 0x000ff00000041834 */
[-C--:B------:R-:W-:Y:S08]  /*2df0*/  HMMA.16816.F32.BF16 R52, R16, R46.reuse, R64 ;  /* 0x0000002e1034723c */ /* 0x080ff00000041840 */
[----:B------:R-:W-:Y:S08]  /*2e00*/  HMMA.16816.F32.BF16 R64, R12, R46, R72 ;  /* 0x0000002e0c40723c */ /* 0x000ff00000041848 */
[C---:B------:R-:W-:Y:S08]  /*2e10*/  HMMA.16816.F32.BF16 R108, R36.reuse, R88, R108 ;  /* 0x00000058246c723c */ /* 0x040ff0000004186c */
[----:B------:R-:W-:Y:S08]  /*2e20*/  HMMA.16816.F32.BF16 R116, R36, R90, R116 ;  /* 0x0000005a2474723c */ /* 0x000ff00000041874 */
[----:B------:R-:W-:Y:S01]  /*2e30*/  HMMA.16816.F32.BF16 R36, R28, R56, R104 ;  /* 0x000000381c24723c */ /* 0x000fe20000041868 */
[----:B------:R-:W-:-:S04]  /*2e40*/  FMUL.FTZ R0, R80, c[0x0][0x320] ;  /* 0x0000c80050007a20 */ /* 0x000fc80000410000 */
[----:B------:R2:W3:Y:S03]  /*2e50*/  MUFU.TANH R152, R0 ;  /* 0x0000000000987308 */ /* 0x0004e60000002400 */
[----:B------:R-:W-:Y:S01]  /*2e60*/  HMMA.16816.F32.BF16 R68, R24, R60, R68 ;  /* 0x0000003c1844723c */ /* 0x000fe20000041844 */
[----:B--2---:R-:W-:-:S04]  /*2e70*/  FMUL.FTZ R0, R81, c[0x0][0x320] ;  /* 0x0000c80051007a20 */ /* 0x004fc80000410000 */
[----:B------:R2:W4:Y:S03]  /*2e80*/  MUFU.TANH R105, R0 ;  /* 0x0000000000697308 */ /* 0x0005260000002400 */
[----:B------:R-:W-:Y:S08]  /*2e90*/  HMMA.16816.F32.BF16 R88, R4, R50, R64 ;  /* 0x000000320458723c */ /* 0x000ff00000041840 */
[----:B------:R-:W-:Y:S01]  /*2ea0*/  HMMA.16816.F32.BF16 R64, R32, R58, R96 ;  /* 0x0000003a2040723c */ /* 0x000fe20000041860 */
[----:B--2---:R-:W-:-:S07]  /*2eb0*/  FMUL.FTZ R0, R82, c[0x0][0x320] ;  /* 0x0000c80052007a20 */ /* 0x004fce0000410000 */
[----:B------:R-:W-:Y:S01]  /*2ec0*/  HMMA.16816.F32.BF16 R44, R20, R60, R36 ;  /* 0x0000003c142c723c */ /* 0x000fe20000041824 */
[----:B------:R-:W2:Y:S01]  /*2ed0*/  LDSM.16.M88.4 R36, [R208] ;  /* 0x00000000d024783b */ /* 0x000ea20000000200 */
[----:B------:R1:W1:Y:S06]  /*2ee0*/  MUFU.TANH R158, R0 ;  /* 0x00000000009e7308 */ /* 0x00026c0000002400 */
[----:B------:R-:W-:Y:S01]  /*2ef0*/  HMMA.16816.F32.BF16 R76, R8, R50, R52 ;  /* 0x00000032084c723c */ /* 0x000fe20000041834 */
[----:B------:R-:W2:Y:S01]  /*2f00*/  LDSM.16.M88.4 R52, [R200+0x1800] ;  /* 0x00180000c834783b */ /* 0x000ea20000000200 */
[----:B-1----:R-:W-:-:S06]  /*2f10*/  FMUL.FTZ R0, R83, c[0x0][0x320] ;  /* 0x0000c80053007a20 */ /* 0x002fcc0000410000 */
[----:B------:R-:W-:Y:S01]  /*2f20*/  HMMA.16816.F32.BF16 R72, R28, R58, R128 ;  /* 0x0000003a1c48723c */ /* 0x000fe20000041880 */
[----:B------:R1:W1:Y:S02]  /*2f30*/  MUFU.TANH R157, R0 ;  /* 0x00000000009d7308 */ /* 0x0002640000002400 */
[----:B-1----:R-:W-:-:S06]  /*2f40*/  FMUL.FTZ R0, R84, c[0x0][0x320] ;  /* 0x0000c80054007a20 */ /* 0x002fcc0000410000 */
[----:B------:R1:W1:Y:S01]  /*2f50*/  MUFU.TANH R155, R0 ;  /* 0x00000000009b7308 */ /* 0x0002620000002400 */
[----:B------:R-:W-:Y:S01]  /*2f60*/  HMMA.16816.F32.BF16 R68, R16, R40, R68 ;  /* 0x000000281044723c */ /* 0x000fe20000041844 */
[----:B-1----:R-:W-:-:S06]  /*2f70*/  FMUL.FTZ R0, R85, c[0x0][0x320] ;  /* 0x0000c80055007a20 */ /* 0x002fcc0000410000 */
[----:B------:R1:W1:Y:S01]  /*2f80*/  MUFU.TANH R153, R0 ;  /* 0x0000000000997308 */ /* 0x0002620000002400 */
[----:B------:R-:W-:Y:S01]  /*2f90*/  HMMA.16816.F32.BF16 R56, R24, R62, R64 ;  /* 0x0000003e1838723c */ /* 0x000fe20000041840 */
[----:B-1----:R-:W-:-:S06]  /*2fa0*/  FMUL.FTZ R0, R86, c[0x0][0x320] ;  /* 0x0000c80056007a20 */ /* 0x002fcc0000410000 */
[----:B------:R1:W1:Y:S01]  /*2fb0*/  MUFU.TANH R156, R0 ;  /* 0x00000000009c7308 */ /* 0x0002620000002400 */
[----:B------:R-:W-:Y:S01]  /*2fc0*/  HMMA.16816.F32.BF16 R48, R12, R40, R44 ;  /* 0x000000280c30723c */ /* 0x000fe2000004182c */
[----:B------:R-:W2:Y:S01]  /*2fd0*/  LDSM.16.M88.4 R44, [R211] ;  /* 0x00000000d32c783b */ /* 0x000ea20000000200 */
[----:B-1----:R-:W-:-:S05]  /*2fe0*/  FMUL.FTZ R0, R87, c[0x0][0x320] ;  /* 0x0000c80057007a20 */ /* 0x002fca0000410000 */
[----:B------:R1:W1:Y:S01]  /*2ff0*/  MUFU.TANH R154, R0 ;  /* 0x00000000009a7308 */ /* 0x0002620000002400 */
[----:B------:R-:W-:Y:S01]  /*3000*/  HMMA.16816.F32.BF16 R64, R20, R62, R72 ;  /* 0x0000003e1440723c */ /* 0x000fe20000041848 */
[----:B-1----:R-:W-:-:S06]  /*3010*/  FMUL.FTZ R0, R76, c[0x0][0x320] ;  /* 0x0000c8004c007a20 */ /* 0x002fcc0000410000 */
[----:B------:R1:W1:Y:S02]  /*3020*/  MUFU.TANH R99, R0 ;  /* 0x0000000000637308 */ /* 0x0002640000002400 */
[----:B-1----:R-:W-:-:S06]  /*3030*/  FMUL.FTZ R0, R77, c[0x0][0x320] ;  /* 0x0000c8004d007a20 */ /* 0x002fcc0000410000 */
[----:B------:R1:W1:Y:S01]  /*3040*/  MUFU.TANH R98, R0 ;  /* 0x0000000000627308 */ /* 0x0002620000002400 */
[----:B------:R-:W-:Y:S01]  /*3050*/  HMMA.16816.F32.BF16 R60, R16, R42, R56 ;  /* 0x0000002a103c723c */ /* 0x000fe20000041838 */
[----:B------:R-:W3:Y:S01]  /*3060*/  LDSM.16.M88.4 R56, [R200+0x2800] ;  /* 0x00280000c838783b */ /* 0x000ee20000000200 */
[----:B-1----:R-:W-:-:S05]  /*3070*/  FMUL.FTZ R0, R78, c[0x0][0x320] ;  /* 0x0000c8004e007a20 */ /* 0x002fca0000410000 */
[----:B------:R1:W1:Y:S01]  /*3080*/  MUFU.TANH R143, R0 ;  /* 0x00000000008f7308 */ /* 0x0002620000002400 */
[----:B--2---:R-:W-:Y:S01]  /*3090*/  HMMA.16816.F32.BF16 R80, R4, R36, R48 ;  /* 0x000000240450723c */ /* 0x004fe20000041830 */
[----:B-1----:R-:W-:-:S07]  /*30a0*/  FMUL.FTZ R0, R79, c[0x0][0x320] ;  /* 0x0000c8004f007a20 */ /* 0x002fce0000410000 */
[----:B------:R-:W-:Y:S01]  /*30b0*/  HMMA.16816.F32.BF16 R76, R8, R36, R68 ;  /* 0x00000024084c723c */ /* 0x000fe20000041844 */
[----:B------:R1:W2:Y:S07]  /*30c0*/  MUFU.TANH R142, R0 ;  /* 0x00000000008e7308 */ /* 0x0002ae0000002400 */
[----:B------:R-:W-:Y:S01]  /*30d0*/  HMMA.16816.F32.BF16 R68, R32, R52, R100 ;  /* 0x000000342044723c */ /* 0x000fe20000041864 */
[----:B-1----:R-:W-:-:S04]  /*30e0*/  FMUL.FTZ R0, R88, c[0x0][0x320] ;  /* 0x0000c80058007a20 */ /* 0x002fc80000410000 */
[----:B------:R1:W1:Y:S03]  /*30f0*/  MUFU.TANH R128, R0 ;  /* 0x0000000000807308 */ /* 0x0002660000002400 */
[----:B------:R-:W-:Y:S08]  /*3100*/  HMMA.16816.F32.BF16 R48, R28, R52, R132 ;  /* 0x000000341c30723c */ /* 0x000ff00000041884 */
[----:B------:R-:W-:Y:S01]  /*3110*/  HMMA.16816.F32.BF16 R64, R12, R42, R64 ;  /* 0x0000002a0c40723c */ /* 0x000fe20000041840 */
[----:B-1----:R-:W-:-:S04]  /*3120*/  FMUL.FTZ R0, R89, c[0x0][0x320] ;  /* 0x0000c80059007a20 */ /* 0x002fc80000410000 */
[----:B------:R1:W1:Y:S03]  /*3130*/  MUFU.TANH R114, R0 ;  /* 0x0000000000727308 */ /* 0x0002660000002400 */
        /* <DEDUP_REMOVED lines=10> */
[----:B------:R-:W2:Y:S01]  /*31e0*/  LDSM.16.M88.4 R48, [R207] ;  /* 0x00000000cf30783b */ /* 0x000ea20000000200 */
[----:B-1----:R-:W-:-:S04]  /*31f0*/  FMUL.FTZ R0, R77, c[0x0][0x320] ;  /* 0x0000c8004d007a20 */ /* 0x002fc80000410000 */
[----:B------:R1:W1:Y:S02]  /*3200*/  MUFU.TANH R96, R0 ;  /* 0x0000000000607308 */ /* 0x0002640000002400 */
[----:B------:R-:W-:Y:S01]  /*3210*/  HMMA.16816.F32.BF16 R84, R4, R38, R64 ;  /* 0x000000260454723c */ /* 0x000fe20000041840 */
[----:B------:R-:W2:Y:S01]  /*3220*/  LDSM.16.M88.4 R36, [R200+0x1c00] ;  /* 0x001c0000c824783b */ /* 0x000ea20000000200 */
[----:B-1----:R-:W-:-:S04]  /*3230*/  FMUL.FTZ R0, R78, c[0x0][0x320] ;  /* 0x0000c8004e007a20 */ /* 0x002fc80000410000 */
[----:B------:R1:W1:Y:S02]  /*3240*/  MUFU.TANH R113, R0 ;  /* 0x0000000000717308 */ /* 0x0002640000002400 */
[----:B---3--:R-:W-:Y:S01]  /*3250*/  HMMA.16816.F32.BF16 R64, R16, R56, R68 ;  /* 0x000000381040723c */ /* 0x008fe20000041844 */
[----:B-1----:R-:W-:-:S05]  /*3260*/  FMUL.FTZ R0, R79, c[0x0][0x320] ;  /* 0x0000c8004f007a20 */ /* 0x002fca0000410000 */
[----:B------:R1:W3:Y:S02]  /*3270*/  MUFU.TANH R112, R0 ;  /* 0x0000000000707308 */ /* 0x0002e40000002400 */
[----:B------:R-:W-:Y:S01]  /*3280*/  HMMA.16816.F32.BF16 R68, R28, R54, R136 ;  /* 0x000000361c44723c */ /* 0x000fe20000041888 */
[----:B------:R-:W2:Y:S01]  /*3290*/  LDSM.16.M88.4 R52, [R210] ;  /* 0x00000000d234783b */ /* 0x000ea20000000200 */
[----:B-1----:R-:W-:-:S04]  /*32a0*/  FMUL.FTZ R0, R80, c[0x0][0x320] ;  /* 0x0000c80050007a20 */ /* 0x002fc80000410000 */
[----:B------:R1:W1:Y:S02]  /*32b0*/  MUFU.TANH R103, R0 ;  /* 0x0000000000677308 */ /* 0x0002640000002400 */
[----:B------:R-:W-:Y:S01]  /*32c0*/  HMMA.16816.F32.BF16 R60, R24, R46, R60 ;  /* 0x0000002e183c723c */ /* 0x000fe2000004183c */
[----:B-1----:R-:W-:-:S05]  /*32d0*/  FMUL.FTZ R0, R81, c[0x0][0x320] ;  /* 0x0000c80051007a20 */ /* 0x002fca0000410000 */
[----:B------:R1:W1:Y:S02]  /*32e0*/  MUFU.TANH R101, R0 ;  /* 0x0000000000657308 */ /* 0x0002640000002400 */
[----:B------:R-:W-:Y:S01]  /*32f0*/  HMMA.16816.F32.BF16 R40, R12, R56, R40 ;  /* 0x000000380c28723c */ /* 0x000fe20000041828 */
[----:B-1----:R-:W-:-:S05]  /*3300*/  FMUL.FTZ R0, R82, c[0x0][0x320] ;  /* 0x0000c80052007a20 */ /* 0x002fca0000410000 */
[----:B------:R1:W1:Y:S02]  /*3310*/  MUFU.TANH R104, R0 ;  /* 0x0000000000687308 */ /* 0x0002640000002400 */
[----:B-1----:R-:W-:-:S06]  /*3320*/  FMUL.FTZ R0, R83, c[0x0][0x320] ;  /* 0x0000c80053007a20 */ /* 0x002fcc0000410000 */
[----:B------:R1:W1:Y:S01]  /*3330*/  MUFU.TANH R102, R0 ;  /* 0x0000000000667308 */ /* 0x0002620000002400 */
[----:B--2---:R-:W-:Y:S01]  /*3340*/  HMMA.16816.F32.BF16 R76, R8, R48, R64 ;  /* 0x00000030084c723c */ /* 0x004fe20000041840 */
[----:B-1----:R-:W-:-:S06]  /*3350*/  FMUL.FTZ R0, R72, c[0x0][0x320] ;  /* 0x0000c80048007a20 */ /* 0x002fcc0000410000 */
[----:B------:R1:W2:Y:S01]  /*3360*/  MUFU.TANH R89, R0 ;  /* 0x0000000000597308 */ /* 0x0002a20000002400 */
[----:B------:R-:W-:Y:S01]  /*3370*/  HMMA.16816.F32.BF16 R68, R20, R46, R68 ;  /* 0x0000002e1444723c */ /* 0x000fe20000041844 */
[----:B-1----:R-:W-:-:S06]  /*3380*/  FMUL.FTZ R0, R73, c[0x0][0x320] ;  /* 0x0000c80049007a20 */ /* 0x002fcc0000410000 */
[----:B------:R1:W1:Y:S01]  /*3390*/  MUFU.TANH R88, R0 ;  /* 0x0000000000587308 */ /* 0x0002620000002400 */
[----:B------:R-:W-:Y:S08]  /*33a0*/  HMMA.16816.F32.BF16 R64, R32, R36, R108 ;  /* 0x000000242040723c */ /* 0x000ff0000004186c */
[----:B------:R-:W-:Y:S01]  /*33b0*/  HMMA.16816.F32.BF16 R44, R16, R58, R60 ;  /* 0x0000003a102c723c */ /* 0x000fe2000004183c */
[----:B-1----:R-:W-:-:S07]  /*33c0*/  FMUL.FTZ R0, R74, c[0x0][0x320] ;  /* 0x0000c8004a007a20 */ /* 0x002fce0000410000 */
[----:B------:R-:W-:Y:S01]  /*33d0*/  HMMA.16816.F32.BF16 R60, R32, R38, R116 ;  /* 0x00000026203c723c */ /* 0x000fe20000041874 */
[----:B------:R-:W-:Y:S01]  /*33e0*/  LDSM.16.M88.4 R32, [R206] ;  /* 0x00000000ce20783b */ /* 0x000fe20000000200 */
[----:B------:R1:W1:Y:S06]  /*33f0*/  MUFU.TANH R95, R0 ;  /* 0x00000000005f7308 */ /* 0x00026c0000002400 */
[----:B------:R-:W-:Y:S01]  /*3400*/  HMMA.16816.F32.BF16 R80, R4, R48, R40 ;  /* 0x000000300450723c */ /* 0x000fe20000041828 */
[----:B------:R-:W2:Y:S01]  /*3410*/  LDSM.16.M88.4 R40, [R200+0x2c00] ;  /* 0x002c0000c828783b */ /* 0x000ea20000000200 */
[----:B-----5:R-:W-:Y:S01]  /*3420*/  ISETP.GT.AND P0, PT, R124, R170, PT ;  /* 0x000000aa7c00720c */ /* 0x020fe20003f04270 */
[----:B------:R-:W-:-:S04]  /*3430*/  DEPBAR.LE SB0, 0x0 ;  /* 0x000080000000791a */ /* 0x000fc80000000000 */
[----:B-1----:R-:W-:Y:S02]  /*3440*/  FMUL.FTZ R0, R75, c[0x0][0x320] ;  /* 0x0000c8004b007a20 */ /* 0x002fe40000410000 */
[C---:B------:R-:W-:Y:S08]  /*3450*/  HMMA.16816.F32.BF16 R72, R28.reuse, R36, R144 ;  /* 0x000000241c48723c */ /* 0x040ff00000041890 */
[----:B------:R-:W-:Y:S01]  /*3460*/  HMMA.16816.F32.BF16 R28, R28, R38, R148 ;  /* 0x000000261c1c723c */ /* 0x000fe20000041894 */
[----:B------:R1:W1:Y:S02]  /*3470*/  MUFU.TANH R94, R0 ;  /* 0x00000000005e7308 */ /* 0x0002640000002400 */
[----:B-1----:R-:W-:-:S06]  /*3480*/  FMUL.FTZ R0, R84, c[0x0][0x320] ;  /* 0x0000c80054007a20 */ /* 0x002fcc0000410000 */
[----:B------:R1:W1:Y:S01]  /*3490*/  MUFU.TANH R92, R0 ;  /* 0x00000000005c7308 */ /* 0x0002620000002400 */
[----:B------:R-:W-:Y:S01]  /*34a0*/  HMMA.16816.F32.BF16 R68, R12, R58, R68 ;  /* 0x0000003a0c44723c */ /* 0x000fe20000041844 */
[----:B-1----:R-:W-:-:S06]  /*34b0*/  FMUL.FTZ R0, R85, c[0x0][0x320] ;  /* 0x0000c80055007a20 */ /* 0x002fcc0000410000 */
[----:B------:R1:W1:Y:S01]  /*34c0*/  MUFU.TANH R90, R0 ;  /* 0x00000000005a7308 */ /* 0x0002620000002400 */
[-C--:B------:R-:W-:Y:S08]  /*34d0*/  HMMA.16816.F32.BF16 R56, R24, R52.reuse, R64 ;  /* 0x000000341838723c */ /* 0x080ff00000041840 */
[----:B------:R-:W-:Y:S01]  /*34e0*/  HMMA.16816.F32.BF16 R64, R20, R52, R72 ;  /* 0x000000341440723c */ /* 0x000fe20000041848 */
[----:B-1----:R-:W-:-:S07]  /*34f0*/  FMUL.FTZ R0, R86, c[0x0][0x320] ;  /* 0x0000c80056007a20 */ /* 0x002fce0000410000 */
[-C--:B------:R-:W-:Y:S01]  /*3500*/  HMMA.16816.F32.BF16 R24, R24, R54.reuse, R60 ;  /* 0x000000361818723c */ /* 0x080fe2000004183c */
[----:B------:R1:W1:Y:S07]  /*3510*/  MUFU.TANH R93, R0 ;  /* 0x00000000005d7308 */ /* 0x00026e0000002400 */
[----:B------:R-:W-:Y:S01]  /*3520*/  HMMA.16816.F32.BF16 R52, R20, R54, R28 ;  /* 0x000000361434723c */ /* 0x000fe2000004181c */
[----:B-1----:R-:W-:-:S04]  /*3530*/  FMUL.FTZ R0, R87, c[0x0][0x320] ;  /* 0x0000c80057007a20 */ /* 0x002fc80000410000 */
[----:B------:R1:W1:Y:S02]  /*3540*/  MUFU.TANH R91, R0 ;  /* 0x00000000005b7308 */ /* 0x0002640000002400 */
[----:B-1----:R-:W-:-:S06]  /*3550*/  FMUL.FTZ R0, R76, c[0x0][0x320] ;  /* 0x0000c8004c007a20 */ /* 0x002fcc0000410000 */
[----:B------:R1:W1:Y:S01]  /*3560*/  MUFU.TANH R84, R0 ;  /* 0x0000000000547308 */ /* 0x0002620000002400 */
[----:B--2---:R-:W-:Y:S01]  /*3570*/  HMMA.16816.F32.BF16 R36, R12, R40, R64 ;  /* 0x000000280c24723c */ /* 0x004fe20000041840 */
[----:B-1----:R-:W-:-:S06]  /*3580*/  FMUL.FTZ R0, R77, c[0x0][0x320] ;  /* 0x0000c8004d007a20 */ /* 0x002fcc0000410000 */
[----:B------:R1:W2:Y:S03]  /*3590*/  MUFU.TANH R49, R0 ;  /* 0x0000000000317308 */ /* 0x0002a60000002400 */
[----:B------:R-:W-:Y:S01]  /*35a0*/  HMMA.16816.F32.BF16 R12, R12, R42, R52 ;  /* 0x0000002a0c0c723c */ /* 0x000fe20000041834 */
[----:B-1----:R-:W-:-:S04]  /*35b0*/  FMUL.FTZ R0, R78, c[0x0][0x320] ;  /* 0x0000c8004e007a20 */ /* 0x002fc80000410000 */
[----:B------:R1:W1:Y:S02]  /*35c0*/  MUFU.TANH R87, R0 ;  /* 0x0000000000577308 */ /* 0x0002640000002400 */
[----:B-1----:R-:W-:Y:S02]  /*35d0*/  FMUL.FTZ R0, R79, c[0x0][0x320] ;  /* 0x0000c8004f007a20 */ /* 0x002fe40000410000 */
[----:B------:R-:W-:Y:S08]  /*35e0*/  HMMA.16816.F32.BF16 R76, R8, R50, R44 ;  /* 0x00000032084c723c */ /* 0x000ff0000004182c */
[C---:B------:R-:W-:Y:S08]  /*35f0*/  HMMA.16816.F32.BF16 R44, R16.reuse, R40, R56 ;  /* 0x00000028102c723c */ /* 0x040ff00000041838 */
[----:B------:R-:W-:Y:S01]  /*3600*/  HMMA.16816.F32.BF16 R16, R16, R42, R24 ;  /* 0x0000002a1010723c */ /* 0x000fe20000041818 */
[----:B------:R1:W1:Y:S07]  /*3610*/  MUFU.TANH R86, R0 ;  /* 0x0000000000567308 */ /* 0x00026e0000002400 */
[----:B------:R-:W-:Y:S08]  /*3620*/  HMMA.16816.F32.BF16 R68, R4, R50, R68 ;  /* 0x000000320444723c */ /* 0x000ff00000041844 */
[----:B------:R-:W-:Y:S01]  /*3630*/  HMMA.16816.F32.BF16 R44, R8, R32, R44 ;  /* 0x00000020082c723c */ /* 0x000fe2000004182c */
[----:B-1----:R-:W-:-:S07]  /*3640*/  FMUL.FTZ R0, R80, c[0x0][0x320] ;  /* 0x0000c80050007a20 */ /* 0x002fce0000410000 */
[----:B------:R-:W-:Y:S08]  /*3650*/  HMMA.16816.F32.BF16 R20, R4, R32, R36 ;  /* 0x000000200414723c */ /* 0x000ff00000041824 */
[-C--:B------:R-:W-:Y:S08]  /*3660*/  HMMA.16816.F32.BF16 R8, R8, R34.reuse, R16 ;  /* 0x000000220808723c */ /* 0x080ff00000041810 */
[----:B------:R-:W-:Y:S01]  /*3670*/  HMMA.16816.F32.BF16 R4, R4, R34, R12 ;  /* 0x000000220404723c */ /* 0x000fe2000004180c */
[----:B------:R1:W1:Y:S01]  /*3680*/  MUFU.TANH R85, R0 ;  /* 0x0000000000557308 */ /* 0x0002620000002400 */
[----:B------:R-:W-:-:S02]  /*3690*/  FMUL.FTZ R77, R77, c[0x0][0x320] ;  /* 0x0000c8004d4d7a20 */ /* 0x000fc40000410000 */
[----:B------:R-:W-:Y:S02]  /*36a0*/  FMUL.FTZ R78, R78, c[0x0][0x320] ;  /* 0x0000c8004e4e7a20 */ /* 0x000fe40000410000 */
[----:B-1----:R-:W-:-:S04]  /*36b0*/  FMUL.FTZ R0, R81, c[0x0][0x320] ;  /* 0x0000c80051007a20 */ /* 0x002fc80000410000 */
[----:B------:R1:W1:Y:S01]  /*36c0*/  MUFU.TANH R80, R0 ;  /* 0x0000000000507308 */ /* 0x0002620000002400 */
[----:B------:R-:W-:Y:S02]  /*36d0*/  FMUL.FTZ R79, R79, c[0x0][0x320] ;  /* 0x0000c8004f4f7a20 */ /* 0x000fe40000410000 */
[----:B------:R-:W-:Y:S02]  /*36e0*/  FMUL.FTZ R68, R68, c[0x0][0x320] ;  /* 0x0000c80044447a20 */ /* 0x000fe40000410000 */
[----:B------:R-:W-:Y:S02]  /*36f0*/  FMUL.FTZ R69, R69, c[0x0][0x320] ;  /* 0x0000c80045457a20 */ /* 0x000fe40000410000 */
[----:B------:R-:W-:Y:S02]  /*3700*/  FMUL.FTZ R70, R70, c[0x0][0x320] ;  /* 0x0000c80046467a20 */ /* 0x000fe40000410000 */
[----:B-1----:R-:W-:-:S04]  /*3710*/  FMUL.FTZ R0, R82, c[0x0][0x320] ;  /* 0x0000c80052007a20 */ /* 0x002fc80000410000 */
[----:B------:R1:W1:Y:S01]  /*3720*/  MUFU.TANH R72, R0 ;  /* 0x0000000000487308 */ /* 0x0002620000002400 */
[----:B------:R-:W-:Y:S02]  /*3730*/  FMUL.FTZ R71, R71, c[0x0][0x320] ;  /* 0x0000c80047477a20 */ /* 0x000fe40000410000 */
[----:B------:R-:W-:Y:S02]  /*3740*/  FMUL.FTZ R44, R44, c[0x0][0x320] ;  /* 0x0000c8002c2c7a20 */ /* 0x000fe40000410000 */
[----:B------:R-:W-:Y:S02]  /*3750*/  FMUL.FTZ R45, R45, c[0x0][0x320] ;  /* 0x0000c8002d2d7a20 */ /* 0x000fe40000410000 */
[----:B------:R-:W-:Y:S02]  /*3760*/  FMUL.FTZ R46, R46, c[0x0][0x320] ;  /* 0x0000c8002e2e7a20 */ /* 0x000fe40000410000 */
[----:B------:R-:W-:Y:S02]  /*3770*/  FMUL.FTZ R47, R47, c[0x0][0x320] ;  /* 0x0000c8002f2f7a20 */ /* 0x000fe40000410000 */
[----:B------:R-:W-:-:S02]  /*3780*/  FMUL.FTZ R20, R20, c[0x0][0x320] ;  /* 0x0000c80014147a20 */ /* 0x000fc40000410000 */
[----:B-1----:R-:W-:Y:S02]  /*3790*/  FMUL.FTZ R0, R83, c[0x0][0x320] ;  /* 0x0000c80053007a20 */ /* 0x002fe40000410000 */
[----:B------:R-:W-:Y:S02]  /*37a0*/  FMUL.FTZ R21, R21, c[0x0][0x320] ;  /* 0x0000c80015157a20 */ /* 0x000fe40000410000 */
[----:B------:R1:W1:Y:S01]  /*37b0*/  MUFU.TANH R50, R0 ;  /* 0x0000000000327308 */ /* 0x0002620000002400 */
[----:B------:R-:W-:Y:S02]  /*37c0*/  FMUL.FTZ R22, R22, c[0x0][0x320] ;  /* 0x0000c80016167a20 */ /* 0x000fe40000410000 */
[----:B------:R-:W-:Y:S02]  /*37d0*/  FMUL.FTZ R23, R23, c[0x0][0x320] ;  /* 0x0000c80017177a20 */ /* 0x000fe40000410000 */
[----:B------:R-:W-:Y:S02]  /*37e0*/  FMUL.FTZ R8, R8, c[0x0][0x320] ;  /* 0x0000c80008087a20 */ /* 0x000fe40000410000 */
[----:B------:R-:W-:-:S02]  /*37f0*/  FMUL.FTZ R9, R9, c[0x0][0x320] ;  /* 0x0000c80009097a20 */ /* 0x000fc40000410000 */
[----:B------:R-:W-:Y:S02]  /*3800*/  FMUL.FTZ R10, R10, c[0x0][0x320] ;  /* 0x0000c8000a0a7a20 */ /* 0x000fe40000410000 */
[----:B------:R-:W-:Y:S02]  /*3810*/  FMUL.FTZ R11, R11, c[0x0][0x320] ;  /* 0x0000c8000b0b7a20 */ /* 0x000fe40000410000 */
[----:B------:R-:W-:Y:S02]  /*3820*/  FMUL.FTZ R4, R4, c[0x0][0x320] ;  /* 0x0000c80004047a20 */ /* 0x000fe40000410000 */
[----:B------:R-:W-:Y:S02]  /*3830*/  FMUL.FTZ R5, R5, c[0x0][0x320] ;  /* 0x0000c80005057a20 */ /* 0x000fe40000410000 */
[----:B-1----:R-:W-:Y:S02]  /*3840*/  FMUL.FTZ R0, R76, c[0x0][0x320] ;  /* 0x0000c8004c007a20 */ /* 0x002fe40000410000 */
[----:B------:R-:W-:-:S02]  /*3850*/  FMUL.FTZ R6, R6, c[0x0][0x320] ;  /* 0x0000c80006067a20 */ /* 0x000fc40000410000 */
[----:B------:R-:W-:Y:S01]  /*3860*/  FMUL.FTZ R7, R7, c[0x0][0x320] ;  /* 0x0000c80007077a20 */ /* 0x000fe20000410000 */
[----:B------:R1:W1:Y:S08]  /*3870*/  MUFU.TANH R48, R0 ;  /* 0x0000000000307308 */ /* 0x0002700000002400 */
[----:B------:R-:W1:Y:S08]  /*3880*/  MUFU.TANH R77, R77 ;  /* 0x0000004d004d7308 */ /* 0x000e700000002400 */
        /* <DEDUP_REMOVED lines=10> */
[----:B------:R1:W1:Y:S08]  /*3930*/  MUFU.TANH R38, R20 ;  /* 0x0000001400267308 */ /* 0x0002700000002400 */
        /* <DEDUP_REMOVED lines=10> */
[----:B------:R1:W1:Y:S01]  /*39e0*/  MUFU.TANH R42, R7 ;  /* 0x00000007002a7308 */ /* 0x0002620000002400 */
[----:B------:R-:W-:Y:S01]  /*39f0*/  BSSY B0, `(.L_x_1268) ;  /* 0x000004c000007945 */ /* 0x000fe20003800000 */
[----:B------:R-:W-:Y:S01]  /*3a00*/  BAR.SYNC.DEFER_BLOCKING 0x0 ;  /* 0x0000000000007b1d */ /* 0x000fe20000010000 */
[----:B------:R-:W-:-:S05]  /*3a10*/  ISETP.GT.AND P1, PT, R168, 0x3f, PT ;  /* 0x0000003fa800780c */ /* 0x000fca0003f24270 */
[----:B------:R-:W-:Y:S05]  /*3a20*/  @!P0 BRA `(.L_x_1269) ;  /* 0x0000048000008947 */ /* 0x000fea0003800000 */
[----:B--234-:R-:W-:Y:S01]  /*3a30*/  IMAD R2, R124, 0x40, R169 ;  /* 0x000000407c027824 */ /* 0x01cfe200078e02a9 */
[----:B------:R-:W-:-:S04]  /*3a40*/  MOV R232, RZ ;  /* 0x000000ff00e87202 */ /* 0x000fc80000000f00 */
[----:B------:R-:W-:-:S05]  /*3a50*/  IADD3 R2, R2, -0x40, R168 ;  /* 0xffffffc002027810 */ /* 0x000fca0007ffe0a8 */
[----:B------:R-:W-:-:S04]  /*3a60*/  @P2 IMAD.HI.U32 R3, R2, c[0x0][0x2bc], RZ ;  /* 0x0000af0002032a27 */ /* 0x000fc800078e00ff */
[----:B-1----:R-:W-:Y:S01]  /*3a70*/  IMAD.MOV.U32 R0, RZ, RZ, R2 ;  /* 0x000000ffff007224 */ /* 0x002fe200078e0002 */
[----:B------:R-:W-:-:S04]  /*3a80*/  @P2 SHF.R.U32.HI R0, RZ, c[0x0][0x2c0], R3 ;  /* 0x0000b000ff002a19 */ /* 0x000fc80000011603 */
[----:B------:R-:W-:-:S04]  /*3a90*/  @!P1 IADD3 R3, P0, R0, R166, RZ ;  /* 0x000000a600039210 */ /* 0x000fc80007f1e0ff */
[----:B------:R-:W-:Y:S02]  /*3aa0*/  @!P1 LEA.HI.X.SX32 R5, R0, R163, 0x1, P0 ;  /* 0x000000a300059211 */ /* 0x000fe400000f0eff */
[----:B------:R-:W-:-:S04]  /*3ab0*/  @!P1 LEA R4, P0, R3, c[0x0][0x2a0], 0x2 ;  /* 0x0000a80003049a11 */ /* 0x000fc800078010ff */
[----:B------:R-:W-:-:S05]  /*3ac0*/  @!P1 LEA.HI.X R5, R3, c[0x0][0x2a4], R5, 0x2, P0 ;  /* 0x0000a90003059a11 */ /* 0x000fca00000f1405 */
[----:B------:R-:W2:Y:S01]  /*3ad0*/  @!P1 LDG.E R232, [R4.64] ;  /* 0x0000000604e89981 */ /* 0x000ea2000c1e1900 */
[----:B------:R-:W-:-:S04]  /*3ae0*/  IMAD.MOV R0, RZ, RZ, -R0 ;  /* 0x000000ffff007224 */ /* 0x000fc800078e0a00 */
[----:B------:R-:W-:-:S04]  /*3af0*/  IMAD R234, R0, c[0x0][0x2b8], R2 ;  /* 0x0000ae0000ea7a24 */ /* 0x000fc800078e0202 */
[----:B------:R-:W-:Y:S01]  /*3b00*/  IMAD.WIDE.U32 R2, R234, c[0x0][0x1e0], RZ ;  /* 0x00007800ea027a25 */ /* 0x000fe200078e00ff */
[----:B------:R-:W-:-:S05]  /*3b10*/  SHF.R.S32.HI R0, RZ, 0x1f, R234 ;  /* 0x0000001fff007819 */ /* 0x000fca00000114ea */
[----:B------:R-:W-:-:S04]  /*3b20*/  IMAD R0, R0, c[0x0][0x1e0], RZ ;  /* 0x0000780000007a24 */ /* 0x000fc800078e02ff */
[----:B------:R-:W-:-:S05]  /*3b30*/  IMAD R0, R234, c[0x0][0x1e4], R0 ;  /* 0x00007900ea007a24 */ /* 0x000fca00078e0200 */
[----:B------:R-:W-:Y:S02]  /*3b40*/  IADD3 R3, R3, R0, RZ ;  /* 0x0000000003037210 */ /* 0x000fe40007ffe0ff */
        /* <DEDUP_REMOVED lines=10> */
.L_x_1318:
[----:B------:R-:W-:Y:S05]  /*3bf0*/  BRA.DIV ~URZ, `(.L_x_1271) ;  /* 0x0000d5e27f007947 */ /* 0x000fea000b800000 */
[----:B------:R-:W3:Y:S01]  /*3c00*/  SHFL.IDX PT, R0, R13, RZ, 0x1c1f ;  /* 0x001c1fff0d007589 */ /* 0x000ee200000e0000 */
[C---:B------:R-:W-:Y:S02]  /*3c10*/  IADD3 R2, R240.reuse, 0x20, RZ ;  /* 0x00000020f0027810 */ /* 0x040fe40007ffe0ff */
[----:B------:R-:W-:Y:S02]  /*3c20*/  IADD3 R5, R240, 0x40, RZ ;  /* 0x00000040f0057810 */ /* 0x000fe40007ffe0ff */
[----:B------:R-:W-:Y:S02]  /*3c30*/  ISETP.GE.AND P4, PT, R2, c[0x0][0x1d4], PT ;  /* 0x0000750002007a0c */ /* 0x000fe40003f86270 */
[----:B------:R-:W-:Y:S02]  /*3c40*/  ISETP.GE.AND P5, PT, R240, c[0x0][0x1d4], PT ;  /* 0x00007500f0007a0c */ /* 0x000fe40003fa6270 */
[----:B------:R-:W-:-:S02]  /*3c50*/  SEL R11, RZ, 0x10, P4 ;  /* 0x00000010ff0b7807 */ /* 0x000fc40002000000 */
[----:B------:R-:W-:Y:S02]  /*3c60*/  SEL R12, RZ, 0x10, P5 ;  /* 0x00000010ff0c7807 */ /* 0x000fe40002800000 */
[C---:B---3--:R-:W-:Y:S02]  /*3c70*/  IADD3 R6, P0, R0.reuse, R159, RZ ;  /* 0x0000009f00067210 */ /* 0x048fe40007f1e0ff */
[----:B------:R-:W-:-:S03]  /*3c80*/  IADD3 R2, P6, R0, R160, RZ ;  /* 0x000000a000027210 */ /* 0x000fc60007fde0ff */
[C---:B--2---:R-:W-:Y:S01]  /*3c90*/  IMAD.X R7, R4.reuse, 0x1, R125, P0 ;  /* 0x0000000104077824 */ /* 0x044fe200000e067d */
[----:B------:R-:W-:Y:S01]  /*3ca0*/  ISETP.GE.AND P0, PT, R5, c[0x0][0x1d4], PT ;  /* 0x0000750005007a0c */ /* 0x000fe20003f06270 */
[----:B------:R-:W-:Y:S01]  /*3cb0*/  IMAD.X R3, R4, 0x1, R127, P6 ;  /* 0x0000000104037824 */ /* 0x000fe200030e067f */
[----:B------:R-:W-:Y:S02]  /*3cc0*/  IADD3 R8, P6, R0, R161, RZ ;  /* 0x000000a100087210 */ /* 0x000fe40007fde0ff */
[----:B------:R-:W-:Y:S01]  /*3cd0*/  @!PT LDS RZ, [RZ] ;  /* 0x00000000fffff984 */ /* 0x000fe20000000800 */
[----:B------:R-:W-:Y:S01]  /*3ce0*/  @!PT LDS RZ, [RZ] ;  /* 0x00000000fffff984 */ /* 0x000fe20000000800 */
[----:B------:R2:W-:Y:S03]  /*3cf0*/  LDGSTS.E.BYPASS.LTC128B.128 [R217+0x3100], [R6.64], !P5 ;  /* 0x0310000006d97fae */ /* 0x0005e6000e901d46 */
[----:B------:R-:W-:Y:S01]  /*3d00*/  IMAD.X R9, R4, 0x1, R126, P6 ;  /* 0x0000000104097824 */ /* 0x000fe200030e067e */
[----:B------:R2:W-:Y:S04]  /*3d10*/  LDGSTS.E.BYPASS.LTC128B.128 [R217+0x4100], [R2.64], !P4 ;  /* 0x0410000002d97fae */ /* 0x0005e8000e101d46 */
[----:B------:R-:W3:Y:S04]  /*3d20*/  SHFL.IDX PT, R0, R13, 0x1, 0x1c1f ;  /* 0x003c1f000d007f89 */ /* 0x000ee800000e0000 */
[----:B------:R2:W-:Y:S04]  /*3d30*/  LDGSTS.E.BYPASS.LTC128B.128 [R217+0x5100], [R8.64], !P0 ;  /* 0x0510000008d97fae */ /* 0x0005e8000c101d46 */
[----:B------:R4:W1:Y:S02]  /*3d40*/  SHFL.IDX PT, R4, R10, 0x1, 0x1c1f ;  /* 0x003c1f000a047f89 */ /* 0x00086400000e0000 */
[----:B-1--4-:R-:W-:-:S02]  /*3d50*/  SEL R10, RZ, 0x10, P0 ;  /* 0x00000010ff0a7807 */ /* 0x012fc40000000000 */
.L_x_1319:
[----:B--23--:R-:W-:Y:S02]  /*3d60*/  IADD3 R8, -R12, 0x10, RZ ;  /* 0x000000100c087810 */ /* 0x00cfe40007ffe1ff */
[----:B------:R-:W-:-:S02]  /*3d70*/  IADD3 R2, -R11, 0x10, RZ ;  /* 0x000000100b027810 */ /* 0x000fc40007ffe1ff */
[----:B------:R-:W-:Y:S02]  /*3d80*/  LOP3.LUT R8, R8, 0xf, RZ, 0xc0, !PT ;  /* 0x0000000f08087812 */ /* 0x000fe400078ec0ff */
[----:B------:R-:W-:Y:S02]  /*3d90*/  IADD3 R3, -R10, 0x10, RZ ;  /* 0x000000100a037810 */ /* 0x000fe40007ffe1ff */
[----:B------:R-:W-:Y:S02]  /*3da0*/  LOP3.LUT R6, R2, 0xf, RZ, 0xc0, !PT ;  /* 0x0000000f02067812 */ /* 0x000fe400078ec0ff */
[-C--:B------:R-:W-:Y:S02]  /*3db0*/  IADD3 R8, P4, P0, R8, R0.reuse, R159 ;  /* 0x0000000008087210 */ /* 0x080fe4000789e09f */
[----:B------:R-:W-:Y:S02]  /*3dc0*/  LOP3.LUT R2, R3, 0xf, RZ, 0xc0, !PT ;  /* 0x0000000f03027812 */ /* 0x000fe400078ec0ff */
[----:B------:R-:W-:-:S02]  /*3dd0*/  IADD3 R6, P6, P5, R6, R0, R160 ;  /* 0x0000000006067210 */ /* 0x000fc40007dde0a0 */
[----:B------:R-:W-:Y:S02]  /*3de0*/  IADD3.X R9, RZ, R4, R125, P4, P0 ;  /* 0x00000004ff097210 */ /* 0x000fe400027e047d */
[----:B------:R-:W-:Y:S02]  /*3df0*/  IADD3 R2, P4, P0, R2, R0, R161 ;  /* 0x0000000002027210 */ /* 0x000fe4000789e0a1 */
[-C--:B------:R-:W-:Y:S02]  /*3e00*/  IADD3.X R7, RZ, R4.reuse, R127, P6, P5 ;  /* 0x00000004ff077210 */ /* 0x080fe400037ea47f */
[----:B------:R-:W-:Y:S02]  /*3e10*/  ISETP.NE.U32.AND P6, PT, R12, RZ, PT ;  /* 0x000000ff0c00720c */ /* 0x000fe40003fc5070 */
[----:B------:R-:W-:Y:S02]  /*3e20*/  ISETP.NE.U32.AND P5, PT, R11, RZ, PT ;  /* 0x000000ff0b00720c */ /* 0x000fe40003fa5070 */
[----:B------:R-:W-:-:S02]  /*3e30*/  IADD3.X R3, RZ, R4, R126, P4, P0 ;  /* 0x00000004ff037210 */ /* 0x000fc400027e047e */
[----:B------:R-:W-:-:S07]  /*3e40*/  ISETP.NE.U32.AND P0, PT, R10, RZ, PT ;  /* 0x000000ff0a00720c */ /* 0x000fce0003f05070 */
[----:B------:R-:W-:Y:S01]  /*3e50*/  @!PT LDS RZ, [RZ] ;  /* 0x00000000fffff984 */ /* 0x000fe20000000800 */
[----:B------:R-:W-:Y:S01]  /*3e60*/  @!PT LDS RZ, [RZ] ;  /* 0x00000000fffff984 */ /* 0x000fe20000000800 */
[----:B------:R-:W-:Y:S01]  /*3e70*/  @!PT LDS RZ, [RZ] ;  /* 0x00000000fffff984 */ /* 0x000fe20000000800 */
[----:B------:R1:W-:Y:S04]  /*3e80*/  LDGSTS.E.BYPASS.LTC128B.128.ZFILL [R217+0x3900], [R8.64], P6 ;  /* 0x0390000008d97fae */ /* 0x0003e8000b141d46 */
[----:B------:R1:W-:Y:S04]  /*3e90*/  LDGSTS.E.BYPASS.LTC128B.128.ZFILL [R217+0x4900], [R6.64], P5 ;  /* 0x0490000006d97fae */ /* 0x0003e8000a941d46 */
[----:B------:R1:W-:Y:S02]  /*3ea0*/  LDGSTS.E.BYPASS.LTC128B.128.ZFILL [R217+0x5900], [R2.64], P0 ;  /* 0x0590000002d97fae */ /* 0x0003e40008141d46 */
.L_x_1269:
[----:B--234-:R-:W-:Y:S05]  /*3eb0*/  BSYNC B0 ;  /* 0x0000000000007941 */ /* 0x01cfea0003800000 */
.L_x_1268:
[----:B-1----:R-:W2:Y:S04]  /*3ec0*/  LDL R3, [R1+0x78] ;  /* 0x0000780001037983 */ /* 0x002ea80000100800 */
[----:B------:R-:W2:Y:S04]  /*3ed0*/  LDL R2, [R1+0xb4] ;  /* 0x0000b40001027983 */ /* 0x000ea80000100800 */
[----:B------:R-:W3:Y:S01]  /*3ee0*/  LDL R5, [R1+0x3c] ;  /* 0x00003c0001057983 */ /* 0x000ee20000100800 */
[----:B------:R-:W-:-:S03]  /*3ef0*/  MOV R0, 0x1 ;  /* 0x0000000100007802 */ /* 0x000fc60000000f00 */
[----:B------:R-:W0:Y:S02]  /*3f00*/  LDGDEPBAR ;  /* 0x00000000000079af */ /* 0x000e240000000000 */
[----:B------:R-:W-:Y:S01]  /*3f10*/  IMAD R0, R124, -0x40, R0 ;  /* 0xffffffc07c007824 */ /* 0x000fe200078e0200 */
[----:B--2---:R-:W-:Y:S02]  /*3f20*/  IADD3 R4, R2, R3, RZ ;  /* 0x0000000302047210 */ /* 0x004fe40007ffe0ff */
[----:B------:R-:W-:Y:S02]  /*3f30*/  MOV R3, c[0x0][0x2ac] ;  /* 0x0000ab0000037a02 */ /* 0x000fe40000000f00 */
[----:B---3--:R-:W-:Y:S01]  /*3f40*/  IADD3 R7, -R5, R140, RZ ;  /* 0x0000008c05077210 */ /* 0x008fe20007ffe1ff */
[----:B------:R-:W-:Y:S01]  /*3f50*/  @P3 IMAD.HI.U32 R2, R4, c[0x0][0x2c8], RZ ;  /* 0x0000b20004023a27 */ /* 0x000fe200078e00ff */
[----:B------:R1:W-:Y:S03]  /*3f60*/  STL [R1], R4 ;  /* 0x0000000401007387 */ /* 0x0003e60000100800 */
[----:B------:R-:W-:-:S05]  /*3f70*/  IMAD R0, R3, c[0x0][0x1d0], R0 ;  /* 0x0000740003007a24 */ /* 0x000fca00078e0200 */
[----:B------:R-:W-:Y:S02]  /*3f80*/  IADD3 R6, R0, -c[0x0][0x168], -R5 ;  /* 0x80005a0000067a10 */ /* 0x000fe40007ffe805 */
[----:B-1----:R-:W-:Y:S01]  /*3f90*/  @P3 SHF.R.U32.HI R4, RZ, c[0x0][0x2cc], R2 ;  /* 0x0000b300ff043a19 */ /* 0x002fe20000011602 */
[----:B------:R-:W-:Y:S05]  /*3fa0*/  BRA.DIV ~URZ, `(.L_x_1272) ;  /* 0x0000d4827f007947 */ /* 0x000fea000b800000 */
[----:B------:R1:W2:Y:S02]  /*3fb0*/  SHFL.IDX PT, R0, R4, RZ, 0x1c1f ;  /* 0x001c1fff04007589 */ /* 0x0002a400000e0000 */
.L_x_1320:
[----:B--2---:R-:W-:-:S05]  /*3fc0*/  IMAD.IADD R0, R6, 0x1, R0 ;  /* 0x0000000106007824 */ /* 0x004fca00078e0200 */
[----:B------:R-:W-:-:S04]  /*3fd0*/  IMNMX R0, R7, R0, PT ;  /* 0x0000000007007217 */ /* 0x000fc80003800200 */
[C---:B------:R-:W-:Y:S02]  /*3fe0*/  ISETP.GT.AND P6, PT, R0.reuse, RZ, PT ;  /* 0x000000ff0000720c */ /* 0x040fe40003fc4270 */
[C---:B------:R-:W-:Y:S02]  /*3ff0*/  ISETP.GT.AND P5, PT, R0.reuse, 0x1, PT ;  /* 0x000000010000780c */ /* 0x040fe40003fa4270 */
[C---:B------:R-:W-:Y:S02]  /*4000*/  ISETP.GT.AND P4, PT, R0.reuse, 0x8, PT ;  /* 0x000000080000780c */ /* 0x040fe40003f84270 */
[----:B------:R-:W-:Y:S02]  /*4010*/  ISETP.GT.AND P0, PT, R0, 0x9, PT ;  /* 0x000000090000780c */ /* 0x000fe40003f04270 */
        /* <DEDUP_REMOVED lines=16> */
[----:B------:R-:W-:Y:S02]  /*4120*/  FSEL R98, R84, -INF , P6 ;  /* 0xff80000054627808 */ /* 0x000fe40003000000 */
[----:B------:R-:W-:Y:S02]  /*4130*/  FSEL R100, R49, -INF , P5 ;  /* 0xff80000031647808 */ /* 0x000fe40002800000 */
[----:B------:R-:W-:Y:S02]  /*4140*/  FSEL R106, R48, -INF , P4 ;  /* 0xff800000306a7808 */ /* 0x000fe40002000000 */
[----:B------:R-:W-:-:S02]  /*4150*/  FSEL R107, R77, -INF , P0 ;  /* 0xff8000004d6b7808 */ /* 0x000fc40000000000 */
[C---:B------:R-:W-:Y:S02]  /*4160*/  ISETP.GT.AND P6, PT, R0.reuse, 0x30, PT ;  /* 0x000000300000780c */ /* 0x040fe40003fc4270 */
[C---:B------:R-:W-:Y:S02]  /*4170*/  ISETP.GT.AND P5, PT, R0.reuse, 0x31, PT ;  /* 0x000000310000780c */ /* 0x040fe40003fa4270 */
[C---:B------:R-:W-:Y:S02]  /*4180*/  ISETP.GT.AND P4, PT, R0.reuse, 0x38, PT ;  /* 0x000000380000780c */ /* 0x040fe40003f84270 */
[----:B------:R-:W-:Y:S02]  /*4190*/  ISETP.GT.AND P0, PT, R0, 0x39, PT ;  /* 0x000000390000780c */ /* 0x000fe40003f04270 */
[----:B------:R-:W-:Y:S02]  /*41a0*/  FSEL R105, R44, -INF , P6 ;  /* 0xff8000002c697808 */ /* 0x000fe40003000000 */
[----:B------:R-:W-:-:S02]  /*41b0*/  FSEL R99, R45, -INF , P5 ;  /* 0xff8000002d637808 */ /* 0x000fc40002800000 */
[----:B------:R-:W-:Y:S02]  /*41c0*/  FSEL R97, R17, -INF , P4 ;  /* 0xff80000011617808 */ /* 0x000fe40002000000 */
[----:B------:R-:W-:Y:S01]  /*41d0*/  FSEL R96, R15, -INF , P0 ;  /* 0xff8000000f607808 */ /* 0x000fe20000000000 */
[----:B------:R-:W-:Y:S05]  /*41e0*/  BRA.DIV ~URZ, `(.L_x_1273) ;  /* 0x0000d2a27f007947 */ /* 0x000fea000b800000 */
[----:B------:R-:W2:Y:S04]  /*41f0*/  SHFL.IDX PT, R2, R4, 0x2, 0x1c1f ;  /* 0x005c1f0004027f89 */ /* 0x000ea800000e0000 */
[----:B------:R-:W3:Y:S04]  /*4200*/  SHFL.IDX PT, R3, R4, 0x1, 0x1c1f ;  /* 0x003c1f0004037f89 */ /* 0x000ee800000e0000 */
[----:B------:R4:W5:Y:S01]  /*4210*/  SHFL.IDX PT, R0, R4, 0x3, 0x1c1f ;  /* 0x007c1f0004007f89 */ /* 0x00096200000e0000 */
[----:B--2---:R-:W-:-:S02]  /*4220*/  IMAD.IADD R2, R6, 0x1, R2 ;  /* 0x0000000106027824 */ /* 0x004fc400078e0202 */
[----:B---3--:R-:W-:-:S03]  /*4230*/  IMAD.IADD R3, R6, 0x1, R3 ;  /* 0x0000000106037824 */ /* 0x008fc600078e0203 */
[----:B------:R-:W-:Y:S02]  /*4240*/  IMNMX R2, R7, R2, PT ;  /* 0x0000000207027217 */ /* 0x000fe40003800200 */
[----:B-1--4-:R-:W-:Y:S01]  /*4250*/  FMNMX.FTZ R4, R8, R10, !PT ;  /* 0x0000000a08047209 */ /* 0x012fe20007810000 */
[----:B-----5:R-:W-:Y:S01]  /*4260*/  IMAD.IADD R0, R6, 0x1, R0 ;  /* 0x0000000106007824 */ /* 0x020fe200078e0200 */
[C---:B------:R-:W-:Y:S02]  /*4270*/  ISETP.GT.AND P6, PT, R2.reuse, RZ, PT ;  /* 0x000000ff0200720c */ /* 0x040fe40003fc4270 */
        /* <DEDUP_REMOVED lines=27> */
[----:B------:R-:W-:Y:S02]  /*4430*/  IMNMX R3, R7, R3, PT ;  /* 0x0000000307037217 */ /* 0x000fe40003800200 */
[----:B------:R-:W-:Y:S02]  /*4440*/  FSEL R129, R38, -INF , P6 ;  /* 0xff80000026817808 */ /* 0x000fe40003000000 */
[----:B------:R-:W-:Y:S02]  /*4450*/  FSEL R128, R37, -INF , P5 ;  /* 0xff80000025807808 */ /* 0x000fe40002800000 */
[----:B------:R-:W-:Y:S02]  /*4460*/  FSEL R127, R31, -INF , P4 ;  /* 0xff8000001f7f7808 */ /* 0x000fe40002000000 */
[----:B------:R-:W-:Y:S02]  /*4470*/  FSEL R126, R28, -INF , P0 ;  /* 0xff8000001c7e7808 */ /* 0x000fe40000000000 */
[----:B------:R-:W-:-:S02]  /*4480*/  ISETP.GT.AND P6, PT, R3, RZ, PT ;  /* 0x000000ff0300720c */ /* 0x000fc40003fc4270 */
[C---:B------:R-:W-:Y:S02]  /*4490*/  ISETP.GT.AND P5, PT, R3.reuse, 0x1, PT ;  /* 0x000000010300780c */ /* 0x040fe40003fa4270 */
[C---:B------:R-:W-:Y:S02]  /*44a0*/  ISETP.GT.AND P4, PT, R3.reuse, 0x8, PT ;  /* 0x000000080300780c */ /* 0x040fe40003f84270 */
[----:B------:R-:W-:Y:S02]  /*44b0*/  ISETP.GT.AND P0, PT, R3, 0x9, PT ;  /* 0x000000090300780c */ /* 0x000fe40003f04270 */
[----:B------:R-:W-:Y:S02]  /*44c0*/  FSEL R9, R158, -INF , P6 ;  /* 0xff8000009e097808 */ /* 0x000fe40003000000 */
[----:B------:R-:W-:Y:S02]  /*44d0*/  FSEL R11, R157, -INF , P5 ;  /* 0xff8000009d0b7808 */ /* 0x000fe40002800000 */
[----:B------:R-:W-:-:S02]  /*44e0*/  FSEL R13, R143, -INF , P4 ;  /* 0xff8000008f0d7808 */ /* 0x000fc40002000000 */
[----:B------:R-:W-:Y:S02]  /*44f0*/  FSEL R15, R142, -INF , P0 ;  /* 0xff8000008e0f7808 */ /* 0x000fe40000000000 */
[C---:B------:R-:W-:Y:S02]  /*4500*/  ISETP.GT.AND P6, PT, R3.reuse, 0x10, PT ;  /* 0x000000100300780c */ /* 0x040fe40003fc4270 */
[C---:B------:R-:W-:Y:S02]  /*4510*/  ISETP.GT.AND P5, PT, R3.reuse, 0x11, PT ;  /* 0x000000110300780c */ /* 0x040fe40003fa4270 */
[C---:B------:R-:W-:Y:S02]  /*4520*/  ISETP.GT.AND P4, PT, R3.reuse, 0x18, PT ;  /* 0x000000180300780c */ /* 0x040fe40003f84270 */
[----:B------:R-:W-:Y:S02]  /*4530*/  ISETP.GT.AND P0, PT, R3, 0x19, PT ;  /* 0x000000190300780c */ /* 0x000fe40003f04270 */
[----:B------:R-:W-:-:S02]  /*4540*/  FSEL R17, R113, -INF , P6 ;  /* 0xff80000071117808 */ /* 0x000fc40003000000 */
[----:B------:R-:W-:Y:S02]  /*4550*/  FSEL R19, R112, -INF , P5 ;  /* 0xff80000070137808 */ /* 0x000fe40002800000 */
[----:B------:R-:W-:Y:S02]  /*4560*/  FSEL R21, R95, -INF , P4 ;  /* 0xff8000005f157808 */ /* 0x000fe40002000000 */
[----:B------:R-:W-:Y:S02]  /*4570*/  FSEL R24, R94, -INF , P0 ;  /* 0xff8000005e187808 */ /* 0x000fe40000000000 */
[C---:B------:R-:W-:Y:S02]  /*4580*/  ISETP.GT.AND P6, PT, R3.reuse, 0x20, PT ;  /* 0x000000200300780c */ /* 0x040fe40003fc4270 */
[C---:B------:R-:W-:Y:S02]  /*4590*/  ISETP.GT.AND P5, PT, R3.reuse, 0x21, PT ;  /* 0x000000210300780c */ /* 0x040fe40003fa4270 */
[----:B------:R-:W-:-:S02]  /*45a0*/  ISETP.GT.AND P4, PT, R3, 0x28, PT ;  /* 0x000000280300780c */ /* 0x000fc40003f84270 */
[----:B------:R-:W-:Y:S02]  /*45b0*/  ISETP.GT.AND P0, PT, R3, 0x29, PT ;  /* 0x000000290300780c */ /* 0x000fe40003f04270 */
[----:B------:R-:W-:Y:S02]  /*45c0*/  FSEL R116, R87, -INF , P6 ;  /* 0xff80000057747808 */ /* 0x000fe40003000000 */
[----:B------:R-:W-:Y:S02]  /*45d0*/  FSEL R120, R86, -INF , P5 ;  /* 0xff80000056787808 */ /* 0x000fe40002800000 */
[----:B------:R-:W-:Y:S02]  /*45e0*/  FSEL R119, R78, -INF , P4 ;  /* 0xff8000004e777808 */ /* 0x000fe40002000000 */
[----:B------:R-:W-:Y:S02]  /*45f0*/  FSEL R118, R79, -INF , P0 ;  /* 0xff8000004f767808 */ /* 0x000fe40000000000 */
[----:B------:R-:W-:-:S02]  /*4600*/  ISETP.GT.AND P6, PT, R3, 0x30, PT ;  /* 0x000000300300780c */ /* 0x000fc40003fc4270 */
[C---:B------:R-:W-:Y:S02]  /*4610*/  ISETP.GT.AND P5, PT, R3.reuse, 0x31, PT ;  /* 0x000000310300780c */ /* 0x040fe40003fa4270 */
[C---:B------:R-:W-:Y:S02]  /*4620*/  ISETP.GT.AND P4, PT, R3.reuse, 0x38, PT ;  /* 0x000000380300780c */ /* 0x040fe40003f84270 */
[----:B------:R-:W-:Y:S02]  /*4630*/  ISETP.GT.AND P0, PT, R3, 0x39, PT ;  /* 0x000000390300780c */ /* 0x000fe40003f04270 */
[----:B------:R-:W-:Y:S02]  /*4640*/  IMNMX R0, R7, R0, PT ;  /* 0x0000000007007217 */ /* 0x000fe40003800200 */
[----:B------:R-:W-:Y:S02]  /*4650*/  FSEL R117, R46, -INF , P6 ;  /* 0xff8000002e757808 */ /* 0x000fe40003000000 */
[----:B------:R-:W-:-:S02]  /*4660*/  FSEL R123, R47, -INF , P5 ;  /* 0xff8000002f7b7808 */ /* 0x000fc40002800000 */
[----:B------:R-:W-:Y:S02]  /*4670*/  FSEL R122, R34, -INF , P4 ;  /* 0xff800000227a7808 */ /* 0x000fe40002000000 */
[----:B------:R-:W-:Y:S02]  /*4680*/  FSEL R121, R32, -INF , P0 ;  /* 0xff80000020797808 */ /* 0x000fe40000000000 */
        /* <DEDUP_REMOVED lines=24> */
[----:B------:R-:W-:Y:S02]  /*4810*/  FMNMX.FTZ R2, R12, R4, !PT ;  /* 0x000000040c027209 */ /* 0x000fe40007810000 */
[C---:B------:R-:W-:Y:S02]  /*4820*/  ISETP.GT.AND P6, PT, R0.reuse, 0x30, PT ;  /* 0x000000300000780c */ /* 0x040fe40003fc4270 */
[C---:B------:R-:W-:Y:S02]  /*4830*/  ISETP.GT.AND P5, PT, R0.reuse, 0x31, PT ;  /* 0x000000310000780c */ /* 0x040fe40003fa4270 */
[----:B------:R-:W-:-:S02]  /*4840*/  ISETP.GT.AND P4, PT, R0, 0x38, PT ;  /* 0x000000380000780c */ /* 0x000fc40003f84270 */
[----:B------:R-:W-:Y:S02]  /*4850*/  ISETP.GT.AND P0, PT, R0, 0x39, PT ;  /* 0x000000390000780c */ /* 0x000fe40003f04270 */
        /* <DEDUP_REMOVED lines=42> */
[----:B------:R-:W-:Y:S02]  /*4b00*/  FSEL R112, R41, -INF , P6 ;  /* 0xff80000029707808 */ /* 0x000fe40003000000 */
[----:B------:R-:W-:Y:S02]  /*4b10*/  FMNMX.FTZ R0, R105, R0, !PT ;  /* 0x0000000069007209 */ /* 0x000fe40007810000 */
[----:B------:R-:W-:Y:S02]  /*4b20*/  FMNMX.FTZ R103, R117, R103, !PT ;  /* 0x0000006775677209 */ /* 0x000fe40007810000 */
[----:B------:R-:W-:Y:S02]  /*4b30*/  FMNMX.FTZ R3, R114, R3, !PT ;  /* 0x0000000372037209 */ /* 0x000fe40007810000 */
[----:B------:R-:W-:-:S02]  /*4b40*/  FMNMX.FTZ R2, R128, R2, !PT ;  /* 0x0000000280027209 */ /* 0x000fc40007810000 */
[----:B------:R-:W-:Y:S02]  /*4b50*/  FSEL R111, R39, -INF , P5 ;  /* 0xff800000276f7808 */ /* 0x000fe40002800000 */
[----:B------:R-:W-:Y:S02]  /*4b60*/  FMNMX.FTZ R0, R99, R0, !PT ;  /* 0x0000000063007209 */ /* 0x000fe40007810000 */
[----:B------:R-:W-:Y:S02]  /*4b70*/  FMNMX.FTZ R103, R123, R103, !PT ;  /* 0x000000677b677209 */ /* 0x000fe40007810000 */
[----:B------:R-:W-:Y:S02]  /*4b80*/  FMNMX.FTZ R3, R112, R3, !PT ;  /* 0x0000000370037209 */ /* 0x000fe40007810000 */
[----:B------:R-:W-:Y:S02]  /*4b90*/  FMNMX.FTZ R2, R127, R2, !PT ;  /* 0x000000027f027209 */ /* 0x000fe40007810000 */
[----:B------:R-:W-:-:S02]  /*4ba0*/  FSEL R110, R36, -INF , P4 ;  /* 0xff800000246e7808 */ /* 0x000fc40002000000 */
[----:B------:R-:W-:Y:S02]  /*4bb0*/  FMNMX.FTZ R0, R97, R0, !PT ;  /* 0x0000000061007209 */ /* 0x000fe40007810000 */
[----:B------:R-:W-:Y:S02]  /*4bc0*/  FMNMX.FTZ R103, R122, R103, !PT ;  /* 0x000000677a677209 */ /* 0x000fe40007810000 */
[----:B------:R-:W-:Y:S02]  /*4bd0*/  FMNMX.FTZ R3, R111, R3, !PT ;  /* 0x000000036f037209 */ /* 0x000fe40007810000 */
[----:B------:R-:W-:Y:S02]  /*4be0*/  FMNMX.FTZ R102, R126, R2, !PT ;  /* 0x000000027e667209 */ /* 0x000fe40007810000 */
[----:B------:R-:W-:Y:S02]  /*4bf0*/  FMNMX.FTZ R0, R96, R0, !PT ;  /* 0x0000000060007209 */ /* 0x000fe40007810000 */
[----:B------:R-:W-:Y:S01]  /*4c00*/  FMNMX.FTZ R103, R121, R103, !PT ;  /* 0x0000006779677209 */ /* 0x000fe20007810000 */
[----:B------:R-:W1:Y:S01]  /*4c10*/  SHFL.BFLY PT, R5, R102, 0x2, 0x1f ;  /* 0x0c401f0066057f89 */ /* 0x000e6200000e0000 */
[----:B------:R-:W-:-:S02]  /*4c20*/  FSEL R108, R42, -INF , P0 ;  /* 0xff8000002a6c7808 */ /* 0x000fc40000000000 */
[----:B------:R-:W-:Y:S01]  /*4c30*/  FMNMX.FTZ R2, R110, R3, !PT ;  /* 0x000000036e027209 */ /* 0x000fe20007810000 */
[----:B------:R-:W2:Y:S03]  /*4c40*/  SHFL.BFLY PT, R4, R0, 0x2, 0x1f ;  /* 0x0c401f0000047f89 */ /* 0x000ea600000e0000 */
[----:B------:R-:W-:Y:S01]  /*4c50*/  FMNMX.FTZ R2, R108, R2, !PT ;  /* 0x000000026c027209 */ /* 0x000fe20007810000 */
        /* <DEDUP_REMOVED lines=8> */
[----:B------:R-:W3:Y:S04]  /*4ce0*/  SHFL.BFLY PT, R3, R103, 0x1, 0x1f ;  /* 0x0c201f0067037f89 */ /* 0x000ee800000e0000 */
[----:B------:R4:W4:Y:S01]  /*4cf0*/  SHFL.BFLY PT, R101, R6, 0x1, 0x1f ;  /* 0x0c201f0006657f89 */ /* 0x00092200000e0000 */
[----:B-1----:R-:W-:Y:S02]  /*4d00*/  FMNMX.FTZ R102, R102, R4, !PT ;  /* 0x0000000466667209 */ /* 0x002fe40007810000 */
[----:B--2---:R-:W-:Y:S02]  /*4d10*/  FMNMX.FTZ R104, R0, R104, !PT ;  /* 0x0000006800687209 */ /* 0x004fe40007810000 */
[----:B---3--:R-:W-:-:S03]  /*4d20*/  FMNMX.FTZ R103, R103, R3, !PT ;  /* 0x0000000367677209 */ /* 0x008fc60007810000 */
.L_x_1321:
[C---:B------:R-:W-:Y:S01]  /*4d30*/  FMUL.FTZ R4, R104.reuse, c[0x0][0x2d0] ;  /* 0x0000b40068047a20 */ /* 0x040fe20000410000 */
[----:B------:R-:W-:Y:S01]  /*4d40*/  FSETP.NEU.FTZ.AND P0, PT, R104, -INF , PT ;  /* 0xff8000006800780b */ /* 0x000fe20003f1d000 */
[----:B------:R-:W2:Y:S01]  /*4d50*/  LDL R247, [R1+0x78] ;  /* 0x0000780001f77983 */ /* 0x000ea20000100800 */
[----:B------:R-:W-:Y:S01]  /*4d60*/  FMUL.FTZ R3, R103, c[0x0][0x2d0] ;  /* 0x0000b40067037a20 */ /* 0x000fe20000410000 */
[----:B----4-:R-:W-:Y:S01]  /*4d70*/  FMNMX.FTZ R101, R101, R6, !PT ;  /* 0x0000000665657209 */ /* 0x010fe20007810000 */
[----:B------:R-:W-:Y:S01]  /*4d80*/  WARPSYNC 0xffffffff ;  /* 0xffffffff00007948 */ /* 0x000fe20003800000 */
[----:B------:R-:W-:Y:S01]  /*4d90*/  FSEL R4, R4, RZ, P0 ;  /* 0x000000ff04047208 */ /* 0x000fe20000000000 */
[----:B------:R-:W-:Y:S01]  /*4da0*/  LDSM.16.MT88.4 R36, [R201] ;  /* 0x00000000c924783b */ /* 0x000fe20000004200 */
[----:B------:R-:W-:-:S03]  /*4db0*/  FSETP.NEU.FTZ.AND P0, PT, R103, -INF , PT ;  /* 0xff8000006700780b */ /* 0x000fc60003f1d000 */
[--C-:B------:R-:W-:Y:S01]  /*4dc0*/  FFMA.FTZ R0, R8, c[0x0][0x2d0], -R4.reuse ;  /* 0x0000b40008007a23 */ /* 0x100fe20000010804 */
[----:B------:R-:W-:Y:S01]  /*4dd0*/  FSEL R3, R3, RZ, P0 ;  /* 0x000000ff03037208 */ /* 0x000fe20000000000 */
[--C-:B------:R-:W-:Y:S01]  /*4de0*/  FFMA.FTZ R2, R20, c[0x0][0x2d0], -R4.reuse ;  /* 0x0000b40014027a23 */ /* 0x100fe20000010804 */
[----:B------:R-:W-:Y:S01]  /*4df0*/  FSETP.NEU.FTZ.AND P0, PT, R102, -INF , PT ;  /* 0xff8000006600780b */ /* 0x000fe20003f1d000 */
[----:B------:R1:W-:Y:S01]  /*4e00*/  MUFU.EX2 R189, R0 ;  /* 0x0000000000bd7308 */ /* 0x0003e20000000800 */
[----:B------:R-:W3:Y:S01]  /*4e10*/  LDSM.16.MT88.4 R48, [R202] ;  /* 0x00000000ca30783b */ /* 0x000ee20000004200 */
[----:B------:R-:W-:Y:S02]  /*4e20*/  FFMA.FTZ R5, R21, c[0x0][0x2d0], -R3 ;  /* 0x0000b40015057a23 */ /* 0x000fe40000010803 */
[--C-:B------:R-:W-:Y:S01]  /*4e30*/  FFMA.FTZ R105, R105, c[0x0][0x2d0], -R4.reuse ;  /* 0x0000b40069697a23 */ /* 0x100fe20000010804 */
[----:B------:R-:W4:Y:S01]  /*4e40*/  LDSM.16.MT88.4 R56, [R201+0x1000] ;  /* 0x00100000c938783b */ /* 0x000f220000004200 */
[----:B------:R-:W-:-:S02]  /*4e50*/  FFMA.FTZ R99, R99, c[0x0][0x2d0], -R4 ;  /* 0x0000b40063637a23 */ /* 0x000fc40000010804 */
[----:B------:R5:W-:Y:S01]  /*4e60*/  MUFU.EX2 R241, R2 ;  /* 0x0000000200f17308 */ /* 0x000be20000000800 */
[----:B------:R-:W-:Y:S01]  /*4e70*/  LDSM.16.MT88.4 R68, [R202+0x2000] ;  /* 0x00200000ca44783b */ /* 0x000fe20000004200 */
[----:B------:R-:W-:-:S03]  /*4e80*/  FFMA.FTZ R97, R97, c[0x0][0x2d0], -R4 ;  /* 0x0000b40061617a23 */ /* 0x000fc60000010804 */
[----:B------:R-:W-:Y:S01]  /*4e90*/  LDSM.16.MT88.4 R64, [R201+0x2000] ;  /* 0x00200000c940783b */ /* 0x000fe20000004200 */
[----:B-1----:R-:W-:Y:S02]  /*4ea0*/  FFMA.FTZ R0, R10, c[0x0][0x2d0], -R4 ;  /* 0x0000b4000a007a23 */ /* 0x002fe40000010804 */
[----:B------:R1:W-:Y:S01]  /*4eb0*/  MUFU.EX2 R236, R5 ;  /* 0x0000000500ec7308 */ /* 0x0003e20000000800 */
[----:B-----5:R-:W-:-:S07]  /*4ec0*/  FMUL.FTZ R2, R102, c[0x0][0x2d0] ;  /* 0x0000b40066027a20 */ /* 0x020fce0000410000 */
[----:B------:R5:W3:Y:S01]  /*4ed0*/  MUFU.EX2 R188, R0 ;  /* 0x0000000000bc7308 */ /* 0x000ae20000000800 */
[----:B------:R-:W-:Y:S02]  /*4ee0*/  FSEL R2, R2, RZ, P0 ;  /* 0x000000ff02027208 */ /* 0x000fe40000000000 */
[----:B------:R-:W-:-:S05]  /*4ef0*/  FSETP.NEU.FTZ.AND P0, PT, R101, -INF , PT ;  /* 0xff8000006500780b */ /* 0x000fca0003f1d000 */
[----:B------:R-:W-:Y:S01]  /*4f00*/  MUFU.EX2 R105, R105 ;  /* 0x0000006900697308 */ /* 0x000fe20000000800 */
[----:B-1----:R-:W-:Y:S02]  /*4f10*/  FFMA.FTZ R5, R30, c[0x0][0x2d0], -R2 ;  /* 0x0000b4001e057a23 */ /* 0x002fe40000010802 */
[----:B-----5:R-:W-:-:S05]  /*4f20*/  FFMA.FTZ R0, R12, c[0x0][0x2d0], -R4 ;  /* 0x0000b4000c007a23 */ /* 0x020fca0000010804 */
[----:B------:R1:W-:Y:S01]  /*4f30*/  MUFU.EX2 R229, R5 ;  /* 0x0000000500e57308 */ /* 0x0003e20000000800 */
[----:B---3--:R-:W-:-:S07]  /*4f40*/  F2FP.BF16.PACK_AB R20, R188, R189 ;  /* 0x000000bdbc14723e */ /* 0x008fce00000010ff */
[----:B------:R3:W-:Y:S01]  /*4f50*/  MUFU.EX2 R191, R0 ;  /* 0x0000000000bf7308 */ /* 0x0007e20000000800 */
[----:B-1----:R-:W-:-:S07]  /*4f60*/  FFMA.FTZ R5, R33, c[0x0][0x2d0], -R2 ;  /* 0x0000b40021057a23 */ /* 0x002fce0000010802 */
[----:B------:R-:W-:Y:S01]  /*4f70*/  MUFU.EX2 R230, R5 ;  /* 0x0000000500e67308 */ /* 0x000fe20000000800 */
[----:B---3--:R-:W-:-:S07]  /*4f80*/  FFMA.FTZ R0, R14, c[0x0][0x2d0], -R4 ;  /* 0x0000b4000e007a23 */ /* 0x008fce0000010804 */
[----:B------:R1:W3:Y:S02]  /*4f90*/  MUFU.EX2 R192, R0 ;  /* 0x0000000000c07308 */ /* 0x0002e40000000800 */
[----:B-1----:R-:W-:-:S06]  /*4fa0*/  FFMA.FTZ R0, R16, c[0x0][0x2d0], -R4 ;  /* 0x0000b40010007a23 */ /* 0x002fcc0000010804 */
[----:B------:R1:W-:Y:S02]  /*4fb0*/  MUFU.EX2 R238, R0 ;  /* 0x0000000000ee7308 */ /* 0x0003e40000000800 */
[----:B-1----:R-:W-:-:S06]  /*4fc0*/  FFMA.FTZ R0, R18, c[0x0][0x2d0], -R4 ;  /* 0x0000b40012007a23 */ /* 0x002fcc0000010804 */
[----:B------:R1:W5:Y:S02]  /*4fd0*/  MUFU.EX2 R239, R0 ;  /* 0x0000000000ef7308 */ /* 0x0003640000000800 */
[----:B-1----:R-:W-:Y:S01]  /*4fe0*/  FFMA.FTZ R0, R22, c[0x0][0x2d0], -R4 ;  /* 0x0000b40016007a23 */ /* 0x002fe20000010804 */
[----:B---3--:R-:W-:Y:S02]  /*4ff0*/  F2FP.BF16.PACK_AB R22, R192, R191 ;  /* 0x000000bfc016723e */ /* 0x008fe400000010ff */
[----:B-----5:R-:W-:-:S03]  /*5000*/  F2FP.BF16.PACK_AB R12, R239, R238 ;  /* 0x000000eeef0c723e */ /* 0x020fc600000010ff */
        /* <DEDUP_REMOVED lines=17> */
[----:B------:R1:W3:Y:S02]  /*5120*/  MUFU.EX2 R237, R0 ;  /* 0x0000000000ed7308 */ /* 0x0002e40000000800 */
[----:B-1----:R-:W-:Y:S01]  /*5130*/  FFMA.FTZ R0, R23, c[0x0][0x2d0], -R2 ;  /* 0x0000b40017007a23 */ /* 0x002fe20000010802 */
[----:B------:R-:W-:Y:S02]  /*5140*/  F2FP.BF16.PACK_AB R23, R190, R163 ;  /* 0x000000a3be17723e */ /* 0x000fe400000010ff */
[----:B---3--:R-:W-:-:S03]  /*5150*/  F2FP.BF16.PACK_AB R15, R237, R236 ;  /* 0x000000eced0f723e */ /* 0x008fc600000010ff */
[----:B------:R1:W-:Y:S02]  /*5160*/  MUFU.EX2 R147, R0 ;  /* 0x0000000000937308 */ /* 0x0003e40000000800 */
[C---:B------:R-:W-:Y:S08]  /*5170*/  HMMA.16816.F32.BF16 R84, R20.reuse, R48, RZ ;  /* 0x000000301454723c */ /* 0x040ff000000418ff */
[----:B----4-:R-:W-:Y:S01]  /*5180*/  HMMA.16816.F32.BF16 R80, R20, R56, RZ ;  /* 0x000000381450723c */ /* 0x010fe200000418ff */
[----:B-1----:R-:W-:-:S04]  /*5190*/  FFMA.FTZ R0, R25, c[0x0][0x2d0], -R2 ;  /* 0x0000b40019007a23 */ /* 0x002fc80000010802 */
[----:B------:R1:W3:Y:S03]  /*51a0*/  MUFU.EX2 R146, R0 ;  /* 0x0000000000927308 */ /* 0x0002e60000000800 */
[----:B------:R-:W-:Y:S01]  /*51b0*/  HMMA.16816.F32.BF16 R44, R20, R36, RZ ;  /* 0x00000024142c723c */ /* 0x000fe200000418ff */
[----:B-1----:R-:W-:Y:S01]  /*51c0*/  FFMA.FTZ R0, R26, c[0x0][0x2d0], -R2 ;  /* 0x0000b4001a007a23 */ /* 0x002fe20000010802 */
[----:B---3--:R-:W-:-:S03]  /*51d0*/  F2FP.BF16.PACK_AB R16, R146, R147 ;  /* 0x000000939210723e */ /* 0x008fc600000010ff */
[----:B------:R1:W-:Y:S02]  /*51e0*/  MUFU.EX2 R160, R0 ;  /* 0x0000000000a07308 */ /* 0x0003e40000000800 */
[--C-:B-1----:R-:W-:Y:S02]  /*51f0*/  FFMA.FTZ R0, R27, c[0x0][0x2d0], -R2.reuse ;  /* 0x0000b4001b007a23 */ /* 0x102fe40000010802 */
[----:B------:R-:W1:Y:S04]  /*5200*/  LDSM.16.MT88.4 R24, [R201+0x1400] ;  /* 0x00140000c918783b */ /* 0x000e680000004200 */
[----:B------:R3:W4:Y:S02]  /*5210*/  MUFU.EX2 R227, R0 ;  /* 0x0000000000e37308 */ /* 0x0007240000000800 */
[----:B---3--:R-:W-:Y:S01]  /*5220*/  FFMA.FTZ R0, R29, c[0x0][0x2d0], -R2 ;  /* 0x0000b4001d007a23 */ /* 0x008fe20000010802 */
[----:B----4-:R-:W-:-:S05]  /*5230*/  F2FP.BF16.PACK_AB R18, R227, R160 ;  /* 0x000000a0e312723e */ /* 0x010fca00000010ff */
[----:B------:R3:W4:Y:S02]  /*5240*/  MUFU.EX2 R228, R0 ;  /* 0x0000000000e47308 */ /* 0x0007240000000800 */
[----:B---3--:R-:W-:Y:S01]  /*5250*/  FMUL.FTZ R0, R101, c[0x0][0x2d0] ;  /* 0x0000b40065007a20 */ /* 0x008fe20000410000 */
[----:B----4-:R-:W-:Y:S01]  /*5260*/  F2FP.BF16.PACK_AB R8, R229, R228 ;  /* 0x000000e4e508723e */ /* 0x010fe200000010ff */
[----:B-1----:R-:W-:Y:S03]  /*5270*/  HMMA.16816.F32.BF16 R156, R12, R24, R80 ;  /* 0x000000180c9c723c */ /* 0x002fe60000041850 */
[----:B------:R-:W-:-:S05]  /*5280*/  FSEL R0, R0, RZ, P0 ;  /* 0x000000ff00007208 */ /* 0x000fca0000000000 */
[--C-:B------:R-:W-:Y:S02]  /*5290*/  FFMA.FTZ R5, R7, c[0x0][0x2d0], -R0.reuse ;  /* 0x0000b40007057a23 */ /* 0x100fe40000010800 */
[--C-:B------:R-:W-:Y:S02]  /*52a0*/  FFMA.FTZ R6, R35, c[0x0][0x2d0], -R0.reuse ;  /* 0x0000b40023067a23 */ /* 0x100fe40000010800 */
[----:B------:R1:W-:Y:S08]  /*52b0*/  MUFU.EX2 R145, R5 ;  /* 0x0000000500917308 */ /* 0x0003f00000000800 */
[----:B------:R-:W-:Y:S01]  /*52c0*/  MUFU.EX2 R226, R6 ;  /* 0x0000000600e27308 */ /* 0x000fe20000000800 */
[----:B-1----:R-:W-:-:S07]  /*52d0*/  FFMA.FTZ R5, R28, c[0x0][0x2d0], -R0 ;  /* 0x0000b4001c057a23 */ /* 0x002fce0000010800 */
[----:B------:R1:W3:Y:S02]  /*52e0*/  MUFU.EX2 R144, R5 ;  /* 0x0000000500907308 */ /* 0x0002e40000000800 */
[--C-:B-1----:R-:W-:Y:S01]  /*52f0*/  FFMA.FTZ R5, R31, c[0x0][0x2d0], -R0.reuse ;  /* 0x0000b4001f057a23 */ /* 0x102fe20000010800 */
[----:B---3--:R-:W-:Y:S01]  /*5300*/  F2FP.BF16.PACK_AB R17, R144, R145 ;  /* 0x000000919011723e */ /* 0x008fe200000010ff */
[----:B------:R-:W1:Y:S04]  /*5310*/  LDSM.16.MT88.4 R28, [R202+0x400] ;  /* 0x00040000ca1c783b */ /* 0x000e680000004200 */
[----:B------:R3:W-:Y:S02]  /*5320*/  MUFU.EX2 R223, R5 ;  /* 0x0000000500df7308 */ /* 0x0007e40000000800 */
[----:B---3--:R-:W-:-:S06]  /*5330*/  FFMA.FTZ R5, R32, c[0x0][0x2d0], -R0 ;  /* 0x0000b40020057a23 */ /* 0x008fcc0000010800 */
[----:B------:R3:W4:Y:S02]  /*5340*/  MUFU.EX2 R225, R5 ;  /* 0x0000000500e17308 */ /* 0x0007240000000800 */
[----:B---3--:R-:W-:Y:S01]  /*5350*/  FFMA.FTZ R5, R40, c[0x0][0x2d0], -R2 ;  /* 0x0000b40028057a23 */ /* 0x008fe20000010802 */
[----:B----4-:R-:W-:Y:S01]  /*5360*/  F2FP.BF16.PACK_AB R19, R225, R223 ;  /* 0x000000dfe113723e */ /* 0x010fe200000010ff */
[----:B------:R-:W3:Y:S01]  /*5370*/  LDSM.16.MT88.4 R40, [R201+0x400] ;  /* 0x00040000c928783b */ /* 0x000ee20000004200 */
[----:B-1----:R-:W-:Y:S03]  /*5380*/  HMMA.16816.F32.BF16 R148, R12, R28, R84 ;  /* 0x0000001c0c94723c */ /* 0x002fe60000041854 */
[----:B------:R1:W4:Y:S05]  /*5390*/  MUFU.EX2 R245, R5 ;  /* 0x0000000500f57308 */ /* 0x00032a0000000800 */
[C---:B------:R-:W-:Y:S07]  /*53a0*/  HMMA.16816.F32.BF16 R76, R16.reuse, R48, RZ ;  /* 0x00000030104c723c */ /* 0x040fee00000418ff */
[----:B------:R-:W-:Y:S01]  /*53b0*/  FFMA.FTZ R49, R96, c[0x0][0x2d0], -R4 ;  /* 0x0000b40060317a23 */ /* 0x000fe20000010804 */
[C---:B------:R-:W-:Y:S01]  /*53c0*/  HMMA.16816.F32.BF16 R72, R16.reuse, R56, RZ ;  /* 0x000000381048723c */ /* 0x040fe200000418ff */
[--C-:B-1----:R-:W-:Y:S01]  /*53d0*/  FFMA.FTZ R5, R34, c[0x0][0x2d0], -R0.reuse ;  /* 0x0000b40022057a23 */ /* 0x102fe20000010800 */
[----:B----4-:R-:W-:Y:S01]  /*53e0*/  F2FP.BF16.PACK_AB R10, R245, R230 ;  /* 0x000000e6f50a723e */ /* 0x010fe200000010ff */
[----:B------:R-:W1:Y:S02]  /*53f0*/  LDSM.16.MT88.4 R32, [R202+0x1000] ;  /* 0x00100000ca20783b */ /* 0x000e640000004200 */
[----:B------:R4:W5:Y:S03]  /*5400*/  MUFU.EX2 R224, R5 ;  /* 0x0000000500e07308 */ /* 0x0009660000000800 */
[-C--:B------:R-:W-:Y:S05]  /*5410*/  HMMA.16816.F32.BF16 R80, R16, R64.reuse, RZ ;  /* 0x000000401050723c */ /* 0x080fea00000418ff */
[----:B------:R-:W-:Y:S03]  /*5420*/  MUFU.EX2 R49, R49 ;  /* 0x0000003100317308 */ /* 0x000fe60000000800 */
[----:B------:R-:W-:Y:S01]  /*5430*/  HMMA.16816.F32.BF16 R84, R20, R64, RZ ;  /* 0x000000401454723c */ /* 0x000fe200000418ff */
[----:B----4-:R-:W-:Y:S01]  /*5440*/  FFMA.FTZ R5, R52, c[0x0][0x2d0], -R0 ;  /* 0x0000b40034057a23 */ /* 0x010fe20000010800 */
[----:B-----5:R-:W-:-:S06]  /*5450*/  F2FP.BF16.PACK_AB R9, R226, R224 ;  /* 0x000000e0e209723e */ /* 0x020fcc00000010ff */
[----:B------:R-:W-:Y:S01]  /*5460*/  HMMA.16816.F32.BF16 R52, R16, R36, RZ ;  /* 0x000000241034723c */ /* 0x000fe200000418ff */
[----:B------:R4:W-:Y:S07]  /*5470*/  MUFU.EX2 R244, R5 ;  /* 0x0000000500f47308 */ /* 0x0009ee0000000800 */
[----:B---3--:R-:W-:Y:S01]  /*5480*/  HMMA.16816.F32.BF16 R140, R12, R40, R44 ;  /* 0x000000280c8c723c */ /* 0x008fe2000004182c */
[----:B------:R-:W-:Y:S01]  /*5490*/  LDSM.16.MT88.4 R44, [R202+0x1400] ;  /* 0x00140000ca2c783b */ /* 0x000fe20000004200 */
[----:B----4-:R-:W-:-:S03]  /*54a0*/  FFMA.FTZ R5, R60, c[0x0][0x2d0], -R0 ;  /* 0x0000b4003c057a23 */ /* 0x010fc60000010800 */
[----:B------:R-:W3:Y:S03]  /*54b0*/  LDSM.16.MT88.4 R60, [R201+0x2400] ;  /* 0x00240000c93c783b */ /* 0x000ee60000004200 */
[-C--:B-1----:R-:W-:Y:S01]  /*54c0*/  HMMA.16816.F32.BF16 R88, R16, R32.reuse, RZ ;  /* 0x000000201058723c */ /* 0x082fe200000418ff */
[----:B------:R-:W1:Y:S07]  /*54d0*/  MUFU.EX2 R243, R5 ;  /* 0x0000000500f37308 */ /* 0x000e6e0000000800 */
[----:B------:R-:W-:Y:S01]  /*54e0*/  HMMA.16816.F32.BF16 R92, R20, R32, RZ ;  /* 0x00000020145c723c */ /* 0x000fe200000418ff */
[----:B-1----:R-:W-:-:S07]  /*54f0*/  F2FP.BF16.PACK_AB R11, R243, R244 ;  /* 0x000000f4f30b723e */ /* 0x002fce00000010ff */
[C---:B------:R-:W-:Y:S01]  /*5500*/  HMMA.16816.F32.BF16 R136, R8.reuse, R40, R52 ;  /* 0x000000280888723c */ /* 0x040fe20000041834 */
[----:B------:R-:W1:Y:S07]  /*5510*/  LDSM.16.MT88.4 R52, [R202+0x2400] ;  /* 0x00240000ca34783b */ /* 0x000e6e0000004200 */
[C---:B------:R-:W-:Y:S07]  /*5520*/  HMMA.16816.F32.BF16 R132, R8.reuse, R28, R76 ;  /* 0x0000001c0884723c */ /* 0x040fee000004184c */
[--C-:B------:R-:W-:Y:S01]  /*5530*/  FFMA.FTZ R29, R98, c[0x0][0x2d0], -R4.reuse ;  /* 0x0000b400621d7a23 */ /* 0x100fe20000010804 */
[----:B------:R-:W-:Y:S01]  /*5540*/  HMMA.16816.F32.BF16 R152, R8, R24, R72 ;  /* 0x000000180898723c */ /* 0x000fe20000041848 */
[----:B------:R-:W-:-:S02]  /*5550*/  FFMA.FTZ R28, R100, c[0x0][0x2d0], -R4 ;  /* 0x0000b400641c7a23 */ /* 0x000fc40000010804 */
[----:B------:R4:W-:Y:S04]  /*5560*/  MUFU.EX2 R218, R29 ;  /* 0x0000001d00da7308 */ /* 0x0009e80000000800 */
[--C-:B------:R-:W-:Y:S01]  /*5570*/  FFMA.FTZ R25, R106, c[0x0][0x2d0], -R4.reuse ;  /* 0x0000b4006a197a23 */ /* 0x100fe20000010804 */
[----:B------:R-:W-:Y:S01]  /*5580*/  HMMA.16816.F32.BF16 R76, R20, R68, RZ ;  /* 0x00000044144c723c */ /* 0x000fe200000418ff */
[----:B------:R-:W-:Y:S02]  /*5590*/  FFMA.FTZ R24, R107, c[0x0][0x2d0], -R4 ;  /* 0x0000b4006b187a23 */ /* 0x000fe40000010804 */
[----:B------:R5:W-:Y:S05]  /*55a0*/  MUFU.EX2 R220, R28 ;  /* 0x0000001c00dc7308 */ /* 0x000bea0000000800 */
[----:B------:R-:W-:Y:S03]  /*55b0*/  HMMA.16816.F32.BF16 R4, R16, R50, RZ ;  /* 0x000000321004723c */ /* 0x000fe600000418ff */
[----:B------:R2:W-:Y:S01]  /*55c0*/  MUFU.EX2 R221, R25 ;  /* 0x0000001900dd7308 */ /* 0x0005e20000000800 */
[----:B----4-:R-:W-:-:S04]  /*55d0*/  FFMA.FTZ R29, R117, c[0x0][0x2d0], -R3 ;  /* 0x0000b400751d7a23 */ /* 0x010fc80000010803 */
[----:B---3--:R-:W-:Y:S03]  /*55e0*/  HMMA.16816.F32.BF16 R184, R8, R60, R80 ;  /* 0x0000003c08b8723c */ /* 0x008fe60000041850 */
[----:B------:R3:W-:Y:S01]  /*55f0*/  MUFU.EX2 R222, R24 ;  /* 0x0000001800de7308 */ /* 0x0007e20000000800 */
[----:B-----5:R-:W-:-:S04]  /*5600*/  FFMA.FTZ R28, R123, c[0x0][0x2d0], -R3 ;  /* 0x0000b4007b1c7a23 */ /* 0x020fc80000010803 */
[----:B-1----:R-:W-:Y:S01]  /*5610*/  HMMA.16816.F32.BF16 R176, R12, R52, R76 ;  /* 0x000000340cb0723c */ /* 0x002fe2000004184c */
[--C-:B--2---:R-:W-:Y:S02]  /*5620*/  FFMA.FTZ R25, R129, c[0x0][0x2d0], -R2.reuse ;  /* 0x0000b40081197a23 */ /* 0x104fe40000010802 */
[----:B------:R-:W1:Y:S05]  /*5630*/  MUFU.EX2 R100, R97 ;  /* 0x0000006100647308 */ /* 0x000e6a0000000800 */
[----:B------:R-:W-:Y:S01]  /*5640*/  HMMA.16816.F32.BF16 R76, R8, R30, R4 ;  /* 0x0000001e084c723c */ /* 0x000fe20000041804 */
[----:B---3--:R-:W-:Y:S02]  /*5650*/  FFMA.FTZ R24, R128, c[0x0][0x2d0], -R2 ;  /* 0x0000b40080187a23 */ /* 0x008fe40000010802 */
[----:B------:R-:W-:Y:S05]  /*5660*/  MUFU.EX2 R29, R29 ;  /* 0x0000001d001d7308 */ /* 0x000fea0000000800 */
[----:B------:R-:W-:Y:S03]  /*5670*/  HMMA.16816.F32.BF16 R4, R16, R58, RZ ;  /* 0x0000003a1004723c */ /* 0x000fe600000418ff */
[----:B------:R-:W2:Y:S01]  /*5680*/  MUFU.EX2 R28, R28 ;  /* 0x0000001c001c7308 */ /* 0x000ea20000000800 */
[----:B-1----:R-:W-:-:S04]  /*5690*/  F2FP.BF16.PACK_AB R98, R49, R100 ;  /* 0x000000643162723e */ /* 0x002fc800000010ff */
[----:B------:R-:W-:Y:S03]  /*56a0*/  HMMA.16816.F32.BF16 R72, R16, R68, RZ ;  /* 0x000000441048723c */ /* 0x000fe600000418ff */
[----:B------:R-:W-:Y:S05]  /*56b0*/  MUFU.EX2 R25, R25 ;  /* 0x0000001900197308 */ /* 0x000fea0000000800 */
[----:B------:R-:W-:Y:S03]  /*56c0*/  HMMA.16816.F32.BF16 R172, R12, R60, R84 ;  /* 0x0000003c0cac723c */ /* 0x000fe60000041854 */
[----:B------:R-:W-:Y:S01]  /*56d0*/  MUFU.EX2 R24, R24 ;  /* 0x0000001800187308 */ /* 0x000fe20000000800 */
[----:B--2---:R-:W-:-:S04]  /*56e0*/  F2FP.BF16.PACK_AB R97, R28, R29 ;  /* 0x0000001d1c61723e */ /* 0x004fc800000010ff */
[----:B------:R-:W-:Y:S08]  /*56f0*/  HMMA.16816.F32.BF16 R80, R8, R26, R4 ;  /* 0x0000001a0850723c */ /* 0x000ff00000041804 */
[----:B------:R-:W-:Y:S08]  /*5700*/  HMMA.16816.F32.BF16 R4, R16, R34, RZ ;  /* 0x000000221004723c */ /* 0x000ff000000418ff */
[C---:B------:R-:W-:Y:S08]  /*5710*/  HMMA.16816.F32.BF16 R180, R8.reuse, R52, R72 ;  /* 0x0000003408b4723c */ /* 0x040ff00000041848 */
[C---:B------:R-:W-:Y:S08]  /*5720*/  HMMA.16816.F32.BF16 R168, R8.reuse, R44, R88 ;  /* 0x0000002c08a8723c */ /* 0x040ff00000041858 */
[----:B------:R-:W-:Y:S08]  /*5730*/  HMMA.16816.F32.BF16 R84, R8, R46, R4 ;  /* 0x0000002e0854723c */ /* 0x000ff00000041804 */
[C---:B------:R-:W-:Y:S08]  /*5740*/  HMMA.16816.F32.BF16 R4, R16.reuse, R66, RZ ;  /* 0x000000421004723c */ /* 0x040ff000000418ff */
[-C--:B------:R-:W-:Y:S08]  /*5750*/  HMMA.16816.F32.BF16 R72, R16, R38.reuse, RZ ;  /* 0x000000261048723c */ /* 0x080ff000000418ff */
[----:B------:R-:W-:Y:S08]  /*5760*/  HMMA.16816.F32.BF16 R36, R20, R38, RZ ;  /* 0x000000261424723c */ /* 0x000ff000000418ff */
[----:B------:R-:W-:Y:S08]  /*5770*/  HMMA.16816.F32.BF16 R88, R8, R62, R4 ;  /* 0x0000003e0858723c */ /* 0x000ff00000041804 */
[----:B------:R-:W-:Y:S01]  /*5780*/  HMMA.16816.F32.BF16 R4, R20, R50, RZ ;  /* 0x000000321404723c */ /* 0x000fe200000418ff */
[----:B------:R-:W1:Y:S06]  /*5790*/  MUFU.EX2 R51, R99 ;  /* 0x0000006300337308 */ /* 0x000e6c0000000800 */
[----:B------:R-:W-:Y:S01]  /*57a0*/  FADD.FTZ R50, R145, R144 ;  /* 0x0000009091327221 */ /* 0x000fe20000010000 */
[-C--:B------:R-:W-:Y:S08]  /*57b0*/  HMMA.16816.F32.BF16 R72, R8, R42.reuse, R72 ;  /* 0x0000002a0848723c */ /* 0x080ff00000041848 */
[----:B------:R-:W-:Y:S01]  /*57c0*/  HMMA.16816.F32.BF16 R36, R12, R42, R36 ;  /* 0x0000002a0c24723c */ /* 0x000fe20000041824 */
[----:B-1----:R-:W-:-:S07]  /*57d0*/  F2FP.BF16.PACK_AB R96, R51, R105 ;  /* 0x000000693360723e */ /* 0x002fce00000010ff */
[----:B------:R-:W-:Y:S08]  /*57e0*/  HMMA.16816.F32.BF16 R16, R16, R70, RZ ;  /* 0x000000461010723c */ /* 0x000ff000000418ff */
[----:B------:R-:W-:Y:S07]  /*57f0*/  HMMA.16816.F32.BF16 R40, R12, R30, R4 ;  /* 0x0000001e0c28723c */ /* 0x000fee0000041804 */
[--C-:B------:R-:W-:Y:S01]  /*5800*/  FFMA.FTZ R30, R110, c[0x0][0x2d0], -R0.reuse ;  /* 0x0000b4006e1e7a23 */ /* 0x100fe20000010800 */
[----:B------:R-:W-:Y:S01]  /*5810*/  HMMA.16816.F32.BF16 R4, R20, R58, RZ ;  /* 0x0000003a1404723c */ /* 0x000fe200000418ff */
[----:B------:R-:W-:-:S04]  /*5820*/  FFMA.FTZ R31, R108, c[0x0][0x2d0], -R0 ;  /* 0x0000b4006c1f7a23 */ /* 0x000fc80000010800 */
[----:B------:R-:W-:Y:S03]  /*5830*/  MUFU.EX2 R30, R30 ;  /* 0x0000001e001e7308 */ /* 0x000fe60000000800 */
[----:B------:R-:W-:Y:S05]  /*5840*/  HMMA.16816.F32.BF16 R164, R12, R44, R92 ;  /* 0x0000002c0ca4723c */ /* 0x000fea000004185c */
[----:B------:R-:W-:Y:S03]  /*5850*/  MUFU.EX2 R31, R31 ;  /* 0x0000001f001f7308 */ /* 0x000fe60000000800 */
[----:B------:R-:W-:Y:S07]  /*5860*/  HMMA.16816.F32.BF16 R92, R8, R54, R16 ;  /* 0x00000036085c723c */ /* 0x000fee0000041810 */
[----:B------:R-:W-:Y:S01]  /*5870*/  F2FP.BF16.PACK_AB R8, R220, R218 ;  /* 0x000000dadc08723e */ /* 0x000fe200000010ff */
[----:B------:R-:W-:Y:S01]  /*5880*/  HMMA.16816.F32.BF16 R16, R12, R26, R4 ;  /* 0x0000001a0c10723c */ /* 0x000fe20000041804 */
[----:B------:R-:W-:-:S06]  /*5890*/  F2FP.BF16.PACK_AB R10, R222, R221 ;  /* 0x000000ddde0a723e */ /* 0x000fcc00000010ff */
[--C-:B------:R-:W-:Y:S01]  /*58a0*/  FFMA.FTZ R27, R122, c[0x0][0x2d0], -R3.reuse ;  /* 0x0000b4007a1b7a23 */ /* 0x100fe20000010803 */
[----:B------:R-:W-:Y:S01]  /*58b0*/  HMMA.16816.F32.BF16 R4, R20, R66, RZ ;  /* 0x000000421404723c */ /* 0x000fe200000418ff */
[----:B------:R-:W-:-:S04]  /*58c0*/  FFMA.FTZ R26, R121, c[0x0][0x2d0], -R3 ;  /* 0x0000b400791a7a23 */ /* 0x000fc80000010803 */
[----:B------:R-:W-:Y:S03]  /*58d0*/  MUFU.EX2 R27, R27 ;  /* 0x0000001b001b7308 */ /* 0x000fe60000000800 */
[C---:B------:R-:W-:Y:S05]  /*58e0*/  HMMA.16816.F32.BF16 R32, R20.reuse, R34, RZ ;  /* 0x000000221420723c */ /* 0x040fea00000418ff */
[----:B------:R-:W1:Y:S03]  /*58f0*/  MUFU.EX2 R26, R26 ;  /* 0x0000001a001a7308 */ /* 0x000e660000000800 */
[----:B------:R-:W-:Y:S08]  /*5900*/  HMMA.16816.F32.BF16 R20, R20, R70, RZ ;  /* 0x000000461414723c */ /* 0x000ff000000418ff */
[----:B------:R-:W-:Y:S01]  /*5910*/  HMMA.16816.F32.BF16 R60, R12, R62, R4 ;  /* 0x0000003e0c3c723c */ /* 0x000fe20000041804 */
[----:B-1----:R-:W-:-:S06]  /*5920*/  F2FP.BF16.PACK_AB R99, R26, R27 ;  /* 0x0000001b1a63723e */ /* 0x002fcc00000010ff */
[----:B------:R-:W-:Y:S01]  /*5930*/  FFMA.FTZ R4, R116, c[0x0][0x2d0], -R3 ;  /* 0x0000b40074047a23 */ /* 0x000fe20000010803 */
[----:B------:R-:W-:Y:S01]  /*5940*/  HMMA.16816.F32.BF16 R44, R12, R46, R32 ;  /* 0x0000002e0c2c723c */ /* 0x000fe20000041820 */
[----:B------:R-:W-:Y:S02]  /*5950*/  FADD.FTZ R5, R189, R188 ;  /* 0x000000bcbd057221 */ /* 0x000fe40000010000 */
[----:B------:R1:W-:Y:S01]  /*5960*/  MUFU.EX2 R197, R4 ;  /* 0x0000000400c57308 */ /* 0x0003e20000000800 */
[----:B------:R-:W-:-:S04]  /*5970*/  FADD.FTZ R6, R162, R161 ;  /* 0x000000a1a2067221 */ /* 0x000fc80000010000 */
[----:B------:R-:W-:Y:S01]  /*5980*/  HMMA.16816.F32.BF16 R52, R12, R54, R20 ;  /* 0x000000360c34723c */ /* 0x000fe20000041814 */
[----:B------:R-:W2:Y:S06]  /*5990*/  LDSM.16.MT88.4 R12, [R201+0x800] ;  /* 0x00080000c90c783b */ /* 0x000eac0000004200 */
[--C-:B------:R-:W-:Y:S02]  /*59a0*/  FFMA.FTZ R23, R127, c[0x0][0x2d0], -R2.reuse ;  /* 0x0000b4007f177a23 */ /* 0x100fe40000010802 */
[----:B------:R-:W-:Y:S02]  /*59b0*/  FFMA.FTZ R22, R126, c[0x0][0x2d0], -R2 ;  /* 0x0000b4007e167a23 */ /* 0x000fe40000010802 */
[----:B-1----:R-:W-:-:S02]  /*59c0*/  FFMA.FTZ R4, R120, c[0x0][0x2d0], -R3 ;  /* 0x0000b40078047a23 */ /* 0x002fc40000010803 */
[--C-:B------:R-:W-:Y:S01]  /*59d0*/  FFMA.FTZ R20, R112, c[0x0][0x2d0], -R0.reuse ;  /* 0x0000b40070147a23 */ /* 0x100fe20000010800 */
[----:B------:R-:W-:Y:S01]  /*59e0*/  MUFU.EX2 R23, R23 ;  /* 0x0000001700177308 */ /* 0x000fe20000000800 */
[----:B------:R-:W-:-:S07]  /*59f0*/  FFMA.FTZ R21, R111, c[0x0][0x2d0], -R0 ;  /* 0x0000b4006f157a23 */ /* 0x000fce0000010800 */
[----:B------:R1:W3:Y:S08]  /*5a00*/  MUFU.EX2 R198, R4 ;  /* 0x0000000400c67308 */ /* 0x0002f00000000800 */
[----:B------:R-:W-:Y:S01]  /*5a10*/  MUFU.EX2 R22, R22 ;  /* 0x0000001600167308 */ /* 0x000fe20000000800 */
[----:B-1----:R-:W-:Y:S01]  /*5a20*/  FFMA.FTZ R4, R119, c[0x0][0x2d0], -R3 ;  /* 0x0000b40077047a23 */ /* 0x002fe20000010803 */
[----:B---3--:R-:W-:-:S06]  /*5a30*/  F2FP.BF16.PACK_AB R9, R198, R197 ;  /* 0x000000c5c609723e */ /* 0x008fcc00000010ff */
[----:B------:R-:W-:Y:S08]  /*5a40*/  MUFU.EX2 R20, R20 ;  /* 0x0000001400147308 */ /* 0x000ff00000000800 */
[----:B------:R1:W-:Y:S08]  /*5a50*/  MUFU.EX2 R199, R4 ;  /* 0x0000000400c77308 */ /* 0x0003f00000000800 */
[----:B------:R-:W-:Y:S01]  /*5a60*/  MUFU.EX2 R21, R21 ;  /* 0x0000001500157308 */ /* 0x000fe20000000800 */
[----:B-1----:R-:W-:-:S02]  /*5a70*/  FFMA.FTZ R4, R118, c[0x0][0x2d0], -R3 ;  /* 0x0000b40076047a23 */ /* 0x002fc40000010803 */
[--C-:B------:R-:W-:Y:S01]  /*5a80*/  FFMA.FTZ R3, R131, c[0x0][0x2d0], -R2.reuse ;  /* 0x0000b40083037a23 */ /* 0x100fe20000010802 */
[----:B------:R-:W-:Y:S04]  /*5a90*/  LDSM.16.MT88.4 R116, [R201+0x1c00] ;  /* 0x001c0000c974783b */ /* 0x000fe80000004200 */
[----:B------:R1:W3:Y:S08]  /*5aa0*/  MUFU.EX2 R219, R4 ;  /* 0x0000000400db7308 */ /* 0x0002f00000000800 */
[----:B------:R4:W-:Y:S01]  /*5ab0*/  MUFU.EX2 R193, R3 ;  /* 0x0000000300c17308 */ /* 0x0009e20000000800 */
[----:B-1----:R-:W-:Y:S01]  /*5ac0*/  FFMA.FTZ R4, R124, c[0x0][0x2d0], -R2 ;  /* 0x0000b4007c047a23 */ /* 0x002fe20000010802 */
[----:B---3--:R-:W-:-:S06]  /*5ad0*/  F2FP.BF16.PACK_AB R11, R219, R199 ;  /* 0x000000c7db0b723e */ /* 0x008fcc00000010ff */
[----:B------:R1:W-:Y:S01]  /*5ae0*/  MUFU.EX2 R195, R4 ;  /* 0x0000000400c37308 */ /* 0x0003e20000000800 */
[----:B----4-:R-:W-:Y:S01]  /*5af0*/  FFMA.FTZ R3, R115, c[0x0][0x2d0], -R0 ;  /* 0x0000b40073037a23 */ /* 0x010fe20000010800 */
[----:B--2---:R-:W-:Y:S06]  /*5b00*/  HMMA.16816.F32.BF16 R140, R8, R12, R140 ;  /* 0x0000000c088c723c */ /* 0x004fec000004188c */
[----:B------:R2:W-:Y:S01]  /*5b10*/  MUFU.EX2 R107, R3 ;  /* 0x00000003006b7308 */ /* 0x0005e20000000800 */
[----:B-1----:R-:W-:Y:S02]  /*5b20*/  FFMA.FTZ R4, R125, c[0x0][0x2d0], -R2 ;  /* 0x0000b4007d047a23 */ /* 0x002fe40000010802 */
[----:B------:R-:W-:Y:S05]  /*5b30*/  LDSM.16.MT88.4 R124, [R202+0xc00] ;  /* 0x000c0000ca7c783b */ /* 0x000fea0000004200 */
[----:B------:R1:W3:Y:S01]  /*5b40*/  MUFU.EX2 R196, R4 ;  /* 0x0000000400c47308 */ /* 0x0002e20000000800 */
[----:B--2---:R-:W-:-:S02]  /*5b50*/  FADD.FTZ R3, R191, R5 ;  /* 0x00000005bf037221 */ /* 0x004fc40000010000 */
[----:B-1----:R-:W-:Y:S02]  /*5b60*/  FFMA.FTZ R4, R130, c[0x0][0x2d0], -R2 ;  /* 0x0000b40082047a23 */ /* 0x002fe40000010802 */
[----:B------:R-:W-:-:S03]  /*5b70*/  FFMA.FTZ R2, R109, c[0x0][0x2d0], -R0 ;  /* 0x0000b4006d027a23 */ /* 0x000fc60000010800 */
[----:B------:R1:W-:Y:S01]  /*5b80*/  MUFU.EX2 R194, R4 ;  /* 0x0000000400c27308 */ /* 0x0003e20000000800 */
[----:B------:R-:W-:Y:S07]  /*5b90*/  LDSM.16.MT88.4 R108, [R202+0x1c00] ;  /* 0x001c0000ca6c783b */ /* 0x000fee0000004200 */
[----:B------:R2:W-:Y:S01]  /*5ba0*/  MUFU.EX2 R188, R2 ;  /* 0x0000000200bc7308 */ /* 0x0005e20000000800 */
[----:B-1----:R-:W-:Y:S02]  /*5bb0*/  FADD.FTZ R4, R147, R146 ;  /* 0x0000009293047221 */ /* 0x002fe40000010000 */
[----:B------:R-:W-:Y:S02]  /*5bc0*/  HMMA.16816.F32.BF16 R144, R8, R14, R36 ;  /* 0x0000000e0890723c */ /* 0x000fe40000041824 */
[----:B------:R-:W-:Y:S01]  /*5bd0*/  FADD.FTZ R48, R160, R4 ;  /* 0x00000004a0307221 */ /* 0x000fe20000010000 */
[----:B---3--:R-:W-:Y:S01]  /*5be0*/  F2FP.BF16.PACK_AB R4, R196, R195 ;  /* 0x000000c3c404723e */ /* 0x008fe200000010ff */
[----:B--2---:R-:W-:-:S04]  /*5bf0*/  FFMA.FTZ R2, R113, c[0x0][0x2d0], -R0 ;  /* 0x0000b40071027a23 */ /* 0x004fc80000010800 */
[----:B------:R1:W2:Y:S02]  /*5c00*/  MUFU.EX2 R189, R2 ;  /* 0x0000000200bd7308 */ /* 0x0002a40000000800 */
[----:B-1----:R-:W-:Y:S01]  /*5c10*/  FFMA.FTZ R2, R114, c[0x0][0x2d0], -R0 ;  /* 0x0000b40072027a23 */ /* 0x002fe20000010800 */
[----:B--2---:R-:W-:Y:S01]  /*5c20*/  F2FP.BF16.PACK_AB R5, R189, R188 ;  /* 0x000000bcbd05723e */ /* 0x004fe200000010ff */
[----:B------:R-:W-:Y:S01]  /*5c30*/  FADD.FTZ R0, R163, R6 ;  /* 0x00000006a3007221 */ /* 0x000fe20000010000 */
[----:B------:R-:W-:-:S03]  /*5c40*/  F2FP.BF16.PACK_AB R6, R193, R194 ;  /* 0x000000c2c106723e */ /* 0x000fc600000010ff */
[----:B------:R-:W1:Y:S01]  /*5c50*/  MUFU.EX2 R106, R2 ;  /* 0x00000002006a7308 */ /* 0x000e620000000800 */
[----:B------:R-:W-:-:S04]  /*5c60*/  FADD.FTZ R0, R190, R0 ;  /* 0x00000000be007221 */ /* 0x000fc80000010000 */
[----:B------:R-:W-:Y:S01]  /*5c70*/  FADD.FTZ R0, R231, R0 ;  /* 0x00000000e7007221 */ /* 0x000fe20000010000 */
[----:B-1----:R-:W-:Y:S01]  /*5c80*/  F2FP.BF16.PACK_AB R7, R106, R107 ;  /* 0x0000006b6a07723e */ /* 0x002fe200000010ff */
[----:B------:R-:W-:Y:S02]  /*5c90*/  FADD.FTZ R2, R192, R3 ;  /* 0x00000003c0027221 */ /* 0x000fe40000010000 */
[----:B------:R-:W-:Y:S02]  /*5ca0*/  FADD.FTZ R3, R227, R48 ;  /* 0x00000030e3037221 */ /* 0x000fe40000010000 */
[----:B------:R-:W-:Y:S02]  /*5cb0*/  FADD.FTZ R2, R238, R2 ;  /* 0x00000002ee027221 */ /* 0x000fe40000010000 */
[C---:B------:R-:W-:Y:S08]  /*5cc0*/  HMMA.16816.F32.BF16 R136, R4.reuse, R12, R136 ;  /* 0x0000000c0488723c */ /* 0x040ff00000041888 */
[----:B------:R-:W-:Y:S01]  /*5cd0*/  HMMA.16816.F32.BF16 R32, R4, R14, R72 ;  /* 0x0000000e0420723c */ /* 0x000fe20000041848 */
[----:B------:R-:W1:Y:S07]  /*5ce0*/  LDSM.16.MT88.4 R12, [R202+0x800] ;  /* 0x00080000ca0c783b */ /* 0x000e6e0000004200 */
[-C--:B-1----:R-:W-:Y:S08]  /*5cf0*/  HMMA.16816.F32.BF16 R148, R8, R12.reuse, R148 ;  /* 0x0000000c0894723c */ /* 0x082ff00000041894 */
[----:B------:R-:W-:Y:S01]  /*5d00*/  HMMA.16816.F32.BF16 R128, R4, R12, R132 ;  /* 0x0000000c0480723c */ /* 0x000fe20000041884 */
[----:B------:R-:W1:Y:S07]  /*5d10*/  LDSM.16.MT88.4 R132, [R201+0xc00] ;  /* 0x000c0000c984783b */ /* 0x000e6e0000004200 */
[-C--:B------:R-:W-:Y:S08]  /*5d20*/  HMMA.16816.F32.BF16 R40, R8, R14.reuse, R40 ;  /* 0x0000000e0828723c */ /* 0x080ff00000041828 */
[----:B------:R-:W-:Y:S01]  /*5d30*/  HMMA.16816.F32.BF16 R64, R4, R14, R76 ;  /* 0x0000000e0440723c */ /* 0x000fe2000004184c */
[----:B------:R-:W2:Y:S04]  /*5d40*/  LDSM.16.MT88.4 R12, [R201+0x1800] ;  /* 0x00180000c90c783b */ /* 0x000ea80000004200 */
[----:B------:R-:W-:Y:S01]  /*5d50*/  LDSM.16.MT88.4 R76, [R201+0x2c00] ;  /* 0x002c0000c94c783b */ /* 0x000fe20000004200 */
[----:B------:R-:W-:-:S02]  /*5d60*/  IADD3 R233, R233, -0x2, RZ ;  /* 0xfffffffee9e97810 */ /* 0x000fc40007ffe0ff */
[C---:B------:R-:W-:Y:S08]  /*5d70*/  HMMA.16816.F32.BF16 R148, R96.reuse, R124, R148 ;  /* 0x0000007c6094723c */ /* 0x040ff00000041894 */
[C---:B-1----:R-:W-:Y:S08]  /*5d80*/  HMMA.16816.F32.BF16 R140, R96.reuse, R132, R140 ;  /* 0x00000084608c723c */ /* 0x042ff0000004188c */
[----:B------:R-:W-:Y:S08]  /*5d90*/  HMMA.16816.F32.BF16 R144, R96, R134, R144 ;  /* 0x000000866090723c */ /* 0x000ff00000041890 */
[-C--:B--2---:R-:W-:Y:S08]  /*5da0*/  HMMA.16816.F32.BF16 R156, R8, R12.reuse, R156 ;  /* 0x0000000c089c723c */ /* 0x084ff0000004189c */
[----:B------:R-:W-:Y:S08]  /*5db0*/  HMMA.16816.F32.BF16 R120, R4, R12, R152 ;  /* 0x0000000c0478723c */ /* 0x000ff00000041898 */
[-C--:B------:R-:W-:Y:S01]  /*5dc0*/  HMMA.16816.F32.BF16 R160, R8, R14.reuse, R16 ;  /* 0x0000000e08a0723c */ /* 0x080fe20000041810 */
[----:B------:R-:W1:Y:S07]  /*5dd0*/  LDSM.16.MT88.4 R16, [R201+0x2800] ;  /* 0x00280000c910783b */ /* 0x000e6e0000004200 */
[----:B------:R-:W-:Y:S01]  /*5de0*/  HMMA.16816.F32.BF16 R56, R4, R14, R80 ;  /* 0x0000000e0438723c */ /* 0x000fe20000041850 */
[----:B------:R-:W2:Y:S07]  /*5df0*/  LDSM.16.MT88.4 R12, [R202+0x1800] ;  /* 0x00180000ca0c783b */ /* 0x000eae0000004200 */
[C---:B------:R-:W-:Y:S08]  /*5e00*/  HMMA.16816.F32.BF16 R152, R96.reuse, R126, R40 ;  /* 0x0000007e6098723c */ /* 0x040ff00000041828 */
[C---:B------:R-:W-:Y:S08]  /*5e10*/  HMMA.16816.F32.BF16 R156, R96.reuse, R116, R156 ;  /* 0x00000074609c723c */ /* 0x040ff0000004189c */
[----:B------:R-:W-:Y:S08]  /*5e20*/  HMMA.16816.F32.BF16 R160, R96, R118, R160 ;  /* 0x0000007660a0723c */ /* 0x000ff000000418a0 */
[C---:B-1----:R-:W-:Y:S08]  /*5e30*/  HMMA.16816.F32.BF16 R68, R8.reuse, R16, R172 ;  /* 0x000000100844723c */ /* 0x042ff000000418ac */
[-C--:B--2---:R-:W-:Y:S08]  /*5e40*/  HMMA.16816.F32.BF16 R164, R8, R12.reuse, R164 ;  /* 0x0000000c08a4723c */ /* 0x084ff000000418a4 */
[----:B------:R-:W-:Y:S08]  /*5e50*/  HMMA.16816.F32.BF16 R112, R4, R12, R168 ;  /* 0x0000000c0470723c */ /* 0x000ff000000418a8 */
[-C--:B------:R-:W-:Y:S08]  /*5e60*/  HMMA.16816.F32.BF16 R44, R8, R14.reuse, R44 ;  /* 0x0000000e082c723c */ /* 0x080ff0000004182c */
[----:B------:R-:W-:Y:S01]  /*5e70*/  HMMA.16816.F32.BF16 R36, R4, R14, R84 ;  /* 0x0000000e0424723c */ /* 0x000fe20000041854 */
[----:B------:R-:W1:Y:S07]  /*5e80*/  LDSM.16.MT88.4 R12, [R202+0x2800] ;  /* 0x00280000ca0c783b */ /* 0x000e6e0000004200 */
[----:B------:R-:W-:Y:S08]  /*5e90*/  HMMA.16816.F32.BF16 R60, R8, R18, R60 ;  /* 0x00000012083c723c */ /* 0x000ff0000004183c */
[C---:B------:R-:W-:Y:S08]  /*5ea0*/  HMMA.16816.F32.BF16 R72, R4.reuse, R16, R184 ;  /* 0x000000100448723c */ /* 0x040ff000000418b8 */
[----:B------:R-:W-:Y:S08]  /*5eb0*/  HMMA.16816.F32.BF16 R16, R4, R18, R88 ;  /* 0x000000120410723c */ /* 0x000ff00000041858 */
[C---:B------:R-:W-:Y:S08]  /*5ec0*/  HMMA.16816.F32.BF16 R68, R96.reuse, R76, R68 ;  /* 0x0000004c6044723c */ /* 0x040ff00000041844 */
[----:B------:R-:W-:Y:S08]  /*5ed0*/  HMMA.16816.F32.BF16 R80, R96, R78, R60 ;  /* 0x0000004e6050723c */ /* 0x000ff0000004183c */
[C---:B-1----:R-:W-:Y:S08]  /*5ee0*/  HMMA.16816.F32.BF16 R84, R8.reuse, R12, R176 ;  /* 0x0000000c0854723c */ /* 0x042ff000000418b0 */
[----:B------:R-:W-:Y:S08]  /*5ef0*/  HMMA.16816.F32.BF16 R52, R8, R14, R52 ;  /* 0x0000000e0834723c */ /* 0x000ff00000041834 */
[C---:B------:R-:W-:Y:S08]  /*5f00*/  HMMA.16816.F32.BF16 R88, R4.reuse, R12, R180 ;  /* 0x0000000c0458723c */ /* 0x040ff000000418b4 */
[----:B------:R-:W-:Y:S07]  /*5f10*/  HMMA.16816.F32.BF16 R12, R4, R14, R92 ;  /* 0x0000000e040c723c */ /* 0x000fee000004185c */
[----:B------:R-:W-:Y:S01]  /*5f20*/  F2FP.BF16.PACK_AB R92, R24, R25 ;  /* 0x00000019185c723e */ /* 0x000fe200000010ff */
[----:B------:R-:W-:Y:S01]  /*5f30*/  FADD.FTZ R5, R223, R50 ;  /* 0x00000032df057221 */ /* 0x000fe20000010000 */
[----:B------:R-:W-:Y:S01]  /*5f40*/  F2FP.BF16.PACK_AB R94, R22, R23 ;  /* 0x00000017165e723e */ /* 0x000fe200000010ff */
[----:B------:R-:W-:Y:S01]  /*5f50*/  FADD.FTZ R4, R228, R3 ;  /* 0x00000003e4047221 */ /* 0x000fe20000010000 */
[----:B------:R-:W-:Y:S01]  /*5f60*/  F2FP.BF16.PACK_AB R93, R21, R20 ;  /* 0x00000014155d723e */ /* 0x000fe200000010ff */
[----:B------:R-:W-:Y:S01]  /*5f70*/  FADD.FTZ R5, R225, R5 ;  /* 0x00000005e1057221 */ /* 0x000fe20000010000 */
[----:B------:R-:W-:Y:S01]  /*5f80*/  F2FP.BF16.PACK_AB R95, R31, R30 ;  /* 0x0000001e1f5f723e */ /* 0x000fe200000010ff */
        /* <DEDUP_REMOVED lines=8> */
[----:B------:R-:W1:Y:S01]  /*6010*/  LDSM.16.MT88.4 R4, [R202+0x2c00] ;  /* 0x002c0000ca04783b */ /* 0x000e620000004200 */
[----:B------:R-:W-:Y:S02]  /*6020*/  FADD.FTZ R8, R237, R2 ;  /* 0x00000002ed087221 */ /* 0x000fe40000010000 */
[----:B------:R-:W-:-:S02]  /*6030*/  @P3 IMAD.HI.U32 R2, R247, c[0x0][0x2c8], RZ ;  /* 0x0000b200f7023a27 */ /* 0x000fc400078e00ff */
[----:B------:R-:W-:Y:S01]  /*6040*/  HMMA.16816.F32.BF16 R132, R92, R134, R32 ;  /* 0x000000865c84723c */ /* 0x000fe20000041820 */
[----:B------:R-:W2:Y:S01]  /*6050*/  LDL R32, [R1+0x8] ;  /* 0x0000080001207983 */ /* 0x000ea20000100800 */
[----:B------:R-:W-:Y:S01]  /*6060*/  FADD.FTZ R10, R230, R0 ;  /* 0x00000000e60a7221 */ /* 0x000fe20000010000 */
[----:B------:R-:W-:Y:S01]  /*6070*/  MOV R0, R247 ;  /* 0x000000f700007202 */ /* 0x000fe20000000f00 */
[----:B------:R-:W-:Y:S01]  /*6080*/  FADD.FTZ R3, R241, R3 ;  /* 0x00000003f1037221 */ /* 0x000fe20000010000 */
[----:B------:R-:W-:-:S03]  /*6090*/  @P3 SHF.R.U32.HI R0, RZ, c[0x0][0x2cc], R2 ;  /* 0x0000b300ff003a19 */ /* 0x000fc60000011602 */
[----:B------:R-:W-:Y:S01]  /*60a0*/  HMMA.16816.F32.BF16 R72, R92, R76, R72 ;  /* 0x0000004c5c48723c */ /* 0x000fe20000041848 */
[----:B------:R-:W-:Y:S01]  /*60b0*/  IADD3 R0, R0, -c[0x0][0x168], R246 ;  /* 0x80005a0000007a10 */ /* 0x000fe20007ffe0f6 */
[----:B------:R-:W-:-:S03]  /*60c0*/  FADD.FTZ R9, R242, R3 ;  /* 0x00000003f2097221 */ /* 0x000fc60000010000 */
[----:B------:R-:W-:-:S03]  /*60d0*/  SHF.R.S32.HI R2, RZ, 0x1f, R0 ;  /* 0x0000001fff027819 */ /* 0x000fc60000011400 */
[----:B------:R-:W-:Y:S01]  /*60e0*/  HMMA.16816.F32.BF16 R76, R92, R78, R16 ;  /* 0x0000004e5c4c723c */ /* 0x000fe20000041810 */
[----:B------:R-:W-:-:S06]  /*60f0*/  FADD.FTZ R3, R244, R11 ;  /* 0x0000000bf4037221 */ /* 0x000fcc0000010000 */
[----:B------:R-:W-:Y:S01]  /*6100*/  LEA.HI R16, R2, R0, RZ, 0x6 ;  /* 0x0000000002107211 */ /* 0x000fe200078f30ff */
[----:B------:R-:W-:Y:S01]  /*6110*/  FADD.FTZ R2, R245, R10 ;  /* 0x0000000af5027221 */ /* 0x000fe20000010000 */
[----:B------:R-:W-:Y:S01]  /*6120*/  HMMA.16816.F32.BF16 R168, R96, R110, R44 ;  /* 0x0000006e60a8723c */ /* 0x000fe2000004182c */
[----:B------:R-:W-:Y:S02]  /*6130*/  FADD.FTZ R0, R218, R9 ;  /* 0x00000009da007221 */ /* 0x000fe40000010000 */
[----:B------:R-:W-:Y:S02]  /*6140*/  FADD.FTZ R2, R195, R2 ;  /* 0x00000002c3027221 */ /* 0x000fe40000010000 */
[----:B------:R-:W-:-:S03]  /*6150*/  FADD.FTZ R0, R220, R0 ;  /* 0x00000000dc007221 */ /* 0x000fc60000010000 */
[----:B------:R-:W-:Y:S08]  /*6160*/  HMMA.16816.F32.BF16 R128, R92, R124, R128 ;  /* 0x0000007c5c80723c */ /* 0x000ff00000041880 */
[-C--:B-1----:R-:W-:Y:S08]  /*6170*/  HMMA.16816.F32.BF16 R84, R96, R4.reuse, R84 ;  /* 0x000000046054723c */ /* 0x082ff00000041854 */
        /* <DEDUP_REMOVED lines=20> */
[----:B------:R-:W-:Y:S01]  /*62c0*/  FADD.FTZ R2, R106, R4 ;  /* 0x000000046a027221 */ /* 0x000fe20000010000 */
[----:B------:R-:W-:Y:S01]  /*62d0*/  SHF.R.S32.HI R4, RZ, 0x6, R16 ;  /* 0x00000006ff047819 */ /* 0x000fe20000011410 */
[----:B------:R-:W-:Y:S01]  /*62e0*/  FADD.FTZ R0, R25, R0 ;  /* 0x0000000019007221 */ /* 0x000fe20000010000 */
[----:B------:R-:W-:Y:S03]  /*62f0*/  HMMA.16816.F32.BF16 R108, R92, R110, R36 ;  /* 0x0000006e5c6c723c */ /* 0x000fe60000041824 */
[----:B------:R-:W-:Y:S02]  /*6300*/  FADD.FTZ R248, R24, R0 ;  /* 0x0000000018f87221 */ /* 0x000fe40000010000 */
[----:B------:R-:W-:-:S02]  /*6310*/  FADD.FTZ R0, R20, R2 ;  /* 0x0000000214007221 */ /* 0x000fc40000010000 */
[----:B------:R-:W-:Y:S01]  /*6320*/  FADD.FTZ R243, R51, R243 ;  /* 0x000000f333f37221 */ /* 0x000fe20000010000 */
[-C--:B------:R-:W-:Y:S01]  /*6330*/  HMMA.16816.F32.BF16 R96, R96, R6.reuse, R52 ;  /* 0x000000066060723c */ /* 0x080fe20000041834 */
        /* <DEDUP_REMOVED lines=8> */
[----:B------:R-:W-:Y:S02]  /*63c0*/  FADD.FTZ R247, R26, R247 ;  /* 0x000000f71af77221 */ /* 0x000fe40000010000 */
[----:B------:R-:W-:Y:S02]  /*63d0*/  FADD.FTZ R248, R22, R248 ;  /* 0x000000f816f87221 */ /* 0x000fe40000010000 */
[----:B------:R-:W-:Y:S01]  /*63e0*/  FADD.FTZ R249, R31, R0 ;  /* 0x000000001ff97221 */ /* 0x000fe20000010000 */
[----:B--2---:R-:W-:-:S05]  /*63f0*/  IMNMX R32, R32, R4, !PT ;  /* 0x0000000420207217 */ /* 0x004fca0007800200 */
[----:B------:R1:W-:Y:S01]  /*6400*/  STL [R1+0xc], R32 ;  /* 0x00000c2001007387 */ /* 0x0003e20000100800 */
[----:B------:R-:W-:-:S13]  /*6410*/  ISETP.GE.AND P0, PT, R233, R32, PT ;  /* 0x00000020e900720c */ /* 0x000fda0003f06270 */
[----:B------:R-:W-:Y:S05]  /*6420*/  @!P0 BRA `(.L_x_1274) ;  /* 0x0000483000008947 */ /* 0x000fea0003800000 */
[----:B------:R-:W-:Y:S01]  /*6430*/  IMAD.MOV.U32 R105, RZ, RZ, R103 ;  /* 0x000000ffff697224 */ /* 0x000fe200078e0067 */
[----:B------:R-:W-:Y:S01]  /*6440*/  MOV R107, R101 ;  /* 0x00000065006b7202 */ /* 0x000fe20000000f00 */
[----:B------:R-:W-:Y:S01]  /*6450*/  IMAD.MOV.U32 R100, RZ, RZ, R104 ;  /* 0x000000ffff647224 */ /* 0x000fe200078e0068 */
[----:B------:R-:W-:Y:S02]  /*6460*/  MOV R106, R102 ;  /* 0x00000066006a7202 */ /* 0x000fe40000000f00 */
.L_x_1285:
        /* <DEDUP_REMOVED lines=8> */
[----:B-1----:R3:W1:Y:S04]  /*64f0*/  LDSM.16.M88.4 R32, [R200+0x400] ;  /* 0x00040000c820783b */ /* 0x0026680000000200 */
[----:B------:R3:W1:Y:S04]  /*6500*/  LDSM.16.M88.4 R48, [R200+0x800] ;  /* 0x00080000c830783b */ /* 0x0006680000000200 */
[----:B------:R3:W1:Y:S04]  /*6510*/  LDSM.16.M88.4 R172, [R200+0xc00] ;  /* 0x000c0000c8ac783b */ /* 0x0006680000000200 */
[----:B------:R3:W1:Y:S04]  /*6520*/  LDSM.16.M88.4 R176, [R204] ;  /* 0x00000000ccb0783b */ /* 0x0006680000000200 */
[----:B------:R3:W1:Y:S04]  /*6530*/  LDSM.16.M88.4 R184, [R204+0x1000] ;  /* 0x00100000ccb8783b */ /* 0x0006680000000200 */
[----:B------:R3:W1:Y:S04]  /*6540*/  LDSM.16.M88.4 R180, [R205] ;  /* 0x00000000cdb4783b */ /* 0x0006680000000200 */
[----:B------:R3:W1:Y:S04]  /*6550*/  LDSM.16.M88.4 R188, [R216] ;  /* 0x00000000d8bc783b */ /* 0x0006680000000200 */
[----:B------:R3:W1:Y:S04]  /*6560*/  LDSM.16.M88.4 R192, [R215] ;  /* 0x00000000d7c0783b */ /* 0x0006680000000200 */
[----:B------:R3:W1:Y:S01]  /*6570*/  LDSM.16.M88.4 R196, [R214] ;  /* 0x00000000d6c4783b */ /* 0x0006620000000200 */
[----:B--2---:R-:W-:-:S13]  /*6580*/  ISETP.GT.AND P0, PT, R0, R233, PT ;  /* 0x000000e90000720c */ /* 0x004fda0003f04270 */
[----:B------:R-:W-:-:S05]  /*6590*/  @P0 BRA `(.L_x_1276) ;  /* 0x000004a000000947 */ /* 0x000fca0003800000 */
[----:B-1-34-:R-:W-:Y:S01]  /*65a0*/  SHF.R.S32.HI R0, RZ, 0x1f, R234 ;  /* 0x0000001fff007819 */ /* 0x01afe200000114ea */
[----:B------:R-:W2:Y:S01]  /*65b0*/  LDL.64 R8, [R1+0x28] ;  /* 0x0000280001087983 */ /* 0x000ea20000100a00 */
[----:B------:R-:W-:Y:S01]  /*65c0*/  SHF.R.S32.HI R4, RZ, 0x1f, R232 ;  /* 0x0000001fff047819 */ /* 0x000fe200000114e8 */
[----:B------:R-:W-:Y:S01]  /*65d0*/  IMAD.WIDE.U32 R2, R234, c[0x0][0x208], RZ ;  /* 0x00008200ea027a25 */ /* 0x000fe200078e00ff */
[C---:B------:R-:W-:Y:S02]  /*65e0*/  IADD3 R6, R240.reuse, 0x40, RZ ;  /* 0x00000040f0067810 */ /* 0x040fe40007ffe0ff */
[----:B------:R-:W-:Y:S01]  /*65f0*/  IADD3 R5, R240, 0x40, RZ ;  /* 0x00000040f0057810 */ /* 0x000fe20007ffe0ff */
[----:B------:R-:W3:Y:S01]  /*6600*/  LDL R7, [R1+0x38] ;  /* 0x0000380001077983 */ /* 0x000ee20000100800 */
[----:B------:R-:W-:Y:S01]  /*6610*/  SHF.R.S32.HI R6, RZ, 0x1f, R6 ;  /* 0x0000001fff067819 */ /* 0x000fe20000011406 */
[----:B------:R-:W-:Y:S02]  /*6620*/  IMAD R0, R0, c[0x0][0x208], RZ ;  /* 0x0000820000007a24 */ /* 0x000fe400078e02ff */
[----:B------:R-:W-:Y:S01]  /*6630*/  IMAD R4, R4, c[0x0][0x218], RZ ;  /* 0x0000860004047a24 */ /* 0x000fe200078e02ff */
[----:B------:R-:W-:Y:S01]  /*6640*/  SHF.L.U64.HI R20, R5, 0x1, R6 ;  /* 0x0000000105147819 */ /* 0x000fe20000010206 */
[----:B------:R-:W-:Y:S01]  /*6650*/  IMAD R0, R234, c[0x0][0x20c], R0 ;  /* 0x00008300ea007a24 */ /* 0x000fe200078e0200 */
[----:B------:R-:W-:Y:S01]  /*6660*/  IADD3 R6, R240, 0x20, RZ ;  /* 0x00000020f0067810 */ /* 0x000fe20007ffe0ff */
[C---:B------:R-:W-:Y:S02]  /*6670*/  IMAD R4, R232.reuse, c[0x0][0x21c], R4 ;  /* 0x00008700e8047a24 */ /* 0x040fe400078e0204 */
[----:B------:R-:W-:Y:S02]  /*6680*/  IMAD.IADD R3, R3, 0x1, R0 ;  /* 0x0000000103037824 */ /* 0x000fe400078e0200 */
[----:B------:R-:W-:Y:S01]  /*6690*/  IMAD.SHL.U32 R23, R5, 0x2, RZ ;  /* 0x0000000205177824 */ /* 0x000fe200078e00ff */
[----:B------:R-:W-:Y:S01]  /*66a0*/  SHF.R.S32.HI R5, RZ, 0x1f, R240 ;  /* 0x0000001fff057819 */ /* 0x000fe200000114f0 */
[----:B------:R-:W-:Y:S03]  /*66b0*/  IMAD.WIDE.U32 R2, R232, c[0x0][0x218], R2 ;  /* 0x00008600e8027a25 */ /* 0x000fe600078e0002 */
[----:B------:R-:W-:Y:S01]  /*66c0*/  SHF.L.U64.HI R14, R240, 0x1, R5 ;  /* 0x00000001f00e7819 */ /* 0x000fe20000010205 */
[----:B------:R-:W-:Y:S02]  /*66d0*/  IMAD.SHL.U32 R22, R6, 0x2, RZ ;  /* 0x0000000206167824 */ /* 0x000fe400078e00ff */
[----:B------:R-:W-:Y:S01]  /*66e0*/  IMAD.SHL.U32 R21, R240, 0x2, RZ ;  /* 0x00000002f0157824 */ /* 0x000fe200078e00ff */
[----:B--2---:R-:W-:Y:S04]  /*66f0*/  IADD3 R0, P0, R8, R2, RZ ;  /* 0x0000000208007210 */ /* 0x004fe80007f1e0ff */
[----:B---3--:R-:W-:Y:S02]  /*6700*/  IADD3.X R4, R7, R3, R4, P0, !PT ;  /* 0x0000000307047210 */ /* 0x008fe400007fe404 */
[----:B------:R-:W-:Y:S02]  /*6710*/  IADD3 R7, R240, 0x20, RZ ;  /* 0x00000020f0077810 */ /* 0x000fe40007ffe0ff */
[C---:B------:R-:W-:Y:S02]  /*6720*/  LEA R13, P0, R0.reuse, c[0x0][0x1f8], 0x1 ;  /* 0x00007e00000d7a11 */ /* 0x040fe400078008ff */
[----:B------:R-:W-:Y:S02]  /*6730*/  SHF.R.S32.HI R7, RZ, 0x1f, R7 ;  /* 0x0000001fff077819 */ /* 0x000fe40000011407 */
[----:B------:R-:W-:Y:S02]  /*6740*/  LEA.HI.X R10, R0, c[0x0][0x1fc], R4, 0x1, P0 ;  /* 0x00007f00000a7a11 */ /* 0x000fe400000f0c04 */
[----:B------:R-:W-:Y:S01]  /*6750*/  SHF.L.U64.HI R15, R6, 0x1, R7 ;  /* 0x00000001060f7819 */ /* 0x000fe20000010207 */
[----:B------:R-:W-:-:S05]  /*6760*/  BRA.DIV ~URZ, `(.L_x_1277) ;  /* 0x0000bac27f007947 */ /* 0x000fca000b800000 */
[----:B------:R1:W2:Y:S02]  /*6770*/  SHFL.IDX PT, R4, R10, RZ, 0x1c1f ;  /* 0x001c1fff0a047589 */ /* 0x0002a400000e0000 */
.L_x_1322:
[----:B------:R-:W-:-:S05]  /*6780*/  BRA.DIV ~URZ, `(.L_x_1278) ;  /* 0x0000bb127f007947 */ /* 0x000fca000b800000 */
[----:B------:R-:W3:Y:S01]  /*6790*/  SHFL.IDX PT, R0, R13, RZ, 0x1c1f ;  /* 0x001c1fff0d007589 */ /* 0x000ee200000e0000 */
[C---:B------:R-:W-:Y:S02]  /*67a0*/  IADD3 R2, R240.reuse, 0x20, RZ ;  /* 0x00000020f0027810 */ /* 0x040fe40007ffe0ff */
[----:B------:R-:W-:Y:S02]  /*67b0*/  ISETP.GE.AND P5, PT, R240, c[0x0][0x1d4], PT ;  /* 0x00007500f0007a0c */ /* 0x000fe40003fa6270 */
[----:B------:R-:W-:Y:S02]  /*67c0*/  ISETP.GE.AND P4, PT, R2, c[0x0][0x1d4], PT ;  /* 0x0000750002007a0c */ /* 0x000fe40003f86270 */
[----:B------:R-:W-:Y:S02]  /*67d0*/  IADD3 R5, R240, 0x40, RZ ;  /* 0x00000040f0057810 */ /* 0x000fe40007ffe0ff */
[----:B------:R-:W-:Y:S02]  /*67e0*/  SEL R12, RZ, 0x10, P5 ;  /* 0x00000010ff0c7807 */ /* 0x000fe40002800000 */
[----:B------:R-:W-:Y:S02]  /*67f0*/  SEL R11, RZ, 0x10, P4 ;  /* 0x00000010ff0b7807 */ /* 0x000fe40002000000 */
[C---:B---3--:R-:W-:Y:S02]  /*6800*/  IADD3 R6, P0, R0.reuse, R21, RZ ;  /* 0x0000001500067210 */ /* 0x048fe40007f1e0ff */
[----:B------:R-:W-:Y:S03]  /*6810*/  IADD3 R2, P6, R0, R22, RZ ;  /* 0x0000001600027210 */ /* 0x000fe60007fde0ff */
        /* <DEDUP_REMOVED lines=9> */
[----:B------:R3:W4:Y:S04]  /*68b0*/  SHFL.IDX PT, R4, R10, 0x1, 0x1c1f ;  /* 0x003c1f000a047f89 */ /* 0x00072800000e0000 */
[----:B------:R2:W1:Y:S04]  /*68c0*/  SHFL.IDX PT, R0, R13, 0x1, 0x1c1f ;  /* 0x003c1f000d007f89 */ /* 0x00046800000e0000 */
[----:B------:R2:W-:Y:S01]  /*68d0*/  LDGSTS.E.BYPASS.LTC128B.128 [R217+0x2100], [R8.64], !P0 ;  /* 0x0210000008d97fae */ /* 0x0005e2000c101d46 */
[----:B-1-3--:R-:W-:Y:S03]  /*68e0*/  SEL R10, RZ, 0x10, P0 ;  /* 0x00000010ff0a7807 */ /* 0x00afe60000000000 */
.L_x_1323:
[----:B--2---:R-:W-:Y:S02]  /*68f0*/  IADD3 R2, -R11, 0x10, RZ ;  /* 0x000000100b027810 */ /* 0x004fe40007ffe1ff */
[----:B------:R-:W-:Y:S02]  /*6900*/  IADD3 R8, -R12, 0x10, RZ ;  /* 0x000000100c087810 */ /* 0x000fe40007ffe1ff */
[----:B------:R-:W-:Y:S02]  /*6910*/  LOP3.LUT R6, R2, 0xf, RZ, 0xc0, !PT ;  /* 0x0000000f02067812 */ /* 0x000fe400078ec0ff */
[----:B------:R-:W-:Y:S02]  /*6920*/  LOP3.LUT R8, R8, 0xf, RZ, 0xc0, !PT ;  /* 0x0000000f08087812 */ /* 0x000fe400078ec0ff */
[----:B------:R-:W-:Y:S02]  /*6930*/  IADD3 R3, -R10, 0x10, RZ ;  /* 0x000000100a037810 */ /* 0x000fe40007ffe1ff */
[-C--:B------:R-:W-:Y:S02]  /*6940*/  IADD3 R6, P6, P5, R6, R0.reuse, R22 ;  /* 0x0000000006067210 */ /* 0x080fe40007dde016 */
[----:B------:R-:W-:Y:S02]  /*6950*/  IADD3 R8, P4, P0, R8, R0, R21 ;  /* 0x0000000008087210 */ /* 0x000fe4000789e015 */
[----:B------:R-:W-:Y:S02]  /*6960*/  LOP3.LUT R2, R3, 0xf, RZ, 0xc0, !PT ;  /* 0x0000000f03027812 */ /* 0x000fe400078ec0ff */
[-C--:B----4-:R-:W-:Y:S02]  /*6970*/  IADD3.X R7, RZ, R4.reuse, R15, P6, P5 ;  /* 0x00000004ff077210 */ /* 0x090fe400037ea40f */
[----:B------:R-:W-:Y:S02]  /*6980*/  ISETP.NE.U32.AND P6, PT, R12, RZ, PT ;  /* 0x000000ff0c00720c */ /* 0x000fe40003fc5070 */
[----:B------:R-:W-:Y:S02]  /*6990*/  IADD3.X R9, RZ, R4, R14, P4, P0 ;  /* 0x00000004ff097210 */ /* 0x000fe400027e040e */
[----:B------:R-:W-:Y:S02]  /*69a0*/  IADD3 R2, P4, P0, R2, R0, R23 ;  /* 0x0000000002027210 */ /* 0x000fe4000789e017 */
[----:B------:R-:W-:Y:S02]  /*69b0*/  ISETP.NE.U32.AND P5, PT, R11, RZ, PT ;  /* 0x000000ff0b00720c */ /* 0x000fe40003fa5070 */
[----:B------:R-:W-:Y:S02]  /*69c0*/  IADD3.X R3, RZ, R4, R20, P4, P0 ;  /* 0x00000004ff037210 */ /* 0x000fe400027e0414 */
[----:B------:R-:W-:Y:S03]  /*69d0*/  ISETP.NE.U32.AND P0, PT, R10, RZ, PT ;  /* 0x000000ff0a00720c */ /* 0x000fe60003f05070 */
[----:B------:R-:W-:Y:S01]  /*69e0*/  @!PT LDS RZ, [RZ] ;  /* 0x00000000fffff984 */ /* 0x000fe20000000800 */
[----:B------:R-:W-:Y:S01]  /*69f0*/  @!PT LDS RZ, [RZ] ;  /* 0x00000000fffff984 */ /* 0x000fe20000000800 */
[----:B------:R-:W-:Y:S01]  /*6a00*/  @!PT LDS RZ, [RZ] ;  /* 0x00000000fffff984 */ /* 0x000fe20000000800 */
[----:B------:R1:W-:Y:S06]  /*6a10*/  LDGSTS.E.BYPASS.LTC128B.128.ZFILL [R217+0x900], [R8.64], P6 ;  /* 0x0090000008d97fae */ /* 0x0003ec000b141d46 */
[----:B------:R1:W-:Y:S04]  /*6a20*/  LDGSTS.E.BYPASS.LTC128B.128.ZFILL [R217+0x1900], [R6.64], P5 ;  /* 0x0190000006d97fae */ /* 0x0003e8000a941d46 */
[----:B------:R1:W-:Y:S02]  /*6a30*/  LDGSTS.E.BYPASS.LTC128B.128.ZFILL [R217+0x2900], [R2.64], P0 ;  /* 0x0290000002d97fae */ /* 0x0003e40008141d46 */
.L_x_1276:
[----:B-1-34-:R-:W-:Y:S05]  /*6a40*/  BSYNC B0 ;  /* 0x0000000000007941 */ /* 0x01afea0003800000 */
.L_x_1275:
[----:B------:R-:W0:Y:S01]  /*6a50*/  LDGDEPBAR ;  /* 0x00000000000079af */ /* 0x000e220000000000 */
[----:B------:R-:W-:Y:S01]  /*6a60*/  WARPSYNC 0xffffffff ;  /* 0xffffffff00007948 */ /* 0x000fe20003800000 */
[-C--:B------:R-:W-:Y:S01]  /*6a70*/  HMMA.16816.F32.BF16 R4, R64, R16.reuse, RZ ;  /* 0x000000104004723c */ /* 0x080fe200000418ff */
        /* <DEDUP_REMOVED lines=36> */
[----:B------:R-:W-:Y:S07]  /*6cc0*/  LDSM.16.M88.4 R184, [R200+0x1800] ;  /* 0x00180000c8b8783b */ /* 0x000fee0000000200 */
[----:B------:R-:W-:Y:S01]  /*6cd0*/  HMMA.16816.F32.BF16 R64, R176, R198, R64 ;  /* 0x000000c6b040723c */ /* 0x000fe20000041840 */
[----:B------:R-:W4:Y:S07]  /*6ce0*/  LDSM.16.M88.4 R176, [R200+0x1400] ;  /* 0x00140000c8b0783b */ /* 0x000f2e0000000200 */
[-C--:B-1----:R-:W-:Y:S08]  /*6cf0*/  HMMA.16816.F32.BF16 R4, R172, R180.reuse, R4 ;  /* 0x000000b4ac04723c */ /* 0x082ff00000041804 */
[C---:B---3--:R-:W-:Y:S08]  /*6d00*/  HMMA.16816.F32.BF16 R8, R188.reuse, R180, R8 ;  /* 0x000000b4bc08723c */ /* 0x048ff00000041808 */
[-C--:B------:R-:W-:Y:S08]  /*6d10*/  HMMA.16816.F32.BF16 R12, R188, R182.reuse, R12 ;  /* 0x000000b6bc0c723c */ /* 0x080ff0000004180c */
[C---:B------:R-:W-:Y:S01]  /*6d20*/  HMMA.16816.F32.BF16 R16, R172.reuse, R182, R16 ;  /* 0x000000b6ac10723c */ /* 0x040fe20000041810 */
[----:B------:R-:W-:Y:S07]  /*6d30*/  LDSM.16.M88.4 R180, [R213] ;  /* 0x00000000d5b4783b */ /* 0x000fee0000000200 */
[-C--:B----4-:R-:W-:Y:S08]  /*6d40*/  HMMA.16816.F32.BF16 R20, R172, R176.reuse, R20 ;  /* 0x000000b0ac14723c */ /* 0x090ff00000041814 */
[C---:B------:R-:W-:Y:S08]  /*6d50*/  HMMA.16816.F32.BF16 R24, R188.reuse, R176, R24 ;  /* 0x000000b0bc18723c */ /* 0x040ff00000041818 */
[-C--:B------:R-:W-:Y:S03]  /*6d60*/  HMMA.16816.F32.BF16 R28, R188, R178.reuse, R28 ;  /* 0x000000b2bc1c723c */ /* 0x080fe6000004181c */
[----:B--2---:R-:W-:Y:S05]  /*6d70*/  ISETP.GT.AND P0, PT, R233, R0, PT ;  /* 0x00000000e900720c */ /* 0x004fea0003f04270 */
[C---:B------:R-:W-:Y:S01]  /*6d80*/  HMMA.16816.F32.BF16 R32, R172.reuse, R178, R32 ;  /* 0x000000b2ac20723c */ /* 0x040fe20000041820 */
[----:B------:R-:W1:Y:S07]  /*6d90*/  LDSM.16.M88.4 R176, [R204+0x2000] ;  /* 0x00200000ccb0783b */ /* 0x000e6e0000000200 */
[-C--:B------:R-:W-:Y:S08]  /*6da0*/  HMMA.16816.F32.BF16 R36, R172, R184.reuse, R36 ;  /* 0x000000b8ac24723c */ /* 0x080ff00000041824 */
[C---:B------:R-:W-:Y:S08]  /*6db0*/  HMMA.16816.F32.BF16 R40, R188.reuse, R184, R40 ;  /* 0x000000b8bc28723c */ /* 0x040ff00000041828 */
[-C--:B------:R-:W-:Y:S08]  /*6dc0*/  HMMA.16816.F32.BF16 R44, R188, R186.reuse, R44 ;  /* 0x000000babc2c723c */ /* 0x080ff0000004182c */
[C---:B------:R-:W-:Y:S01]  /*6dd0*/  HMMA.16816.F32.BF16 R48, R172.reuse, R186, R48 ;  /* 0x000000baac30723c */ /* 0x040fe20000041830 */
[----:B------:R-:W2:Y:S07]  /*6de0*/  LDSM.16.M88.4 R184, [R204+0x3000] ;  /* 0x00300000ccb8783b */ /* 0x000eae0000000200 */
[-C--:B------:R-:W-:Y:S08]  /*6df0*/  HMMA.16816.F32.BF16 R52, R172, R192.reuse, R52 ;  /* 0x000000c0ac34723c */ /* 0x080ff00000041834 */
[C---:B------:R-:W-:Y:S08]  /*6e00*/  HMMA.16816.F32.BF16 R56, R188.reuse, R192, R56 ;  /* 0x000000c0bc38723c */ /* 0x040ff00000041838 */
[-C--:B------:R-:W-:Y:S01]  /*6e10*/  HMMA.16816.F32.BF16 R60, R188, R194.reuse, R60 ;  /* 0x000000c2bc3c723c */ /* 0x080fe2000004183c */
[----:B------:R-:W-:Y:S07]  /*6e20*/  LDSM.16.M88.4 R188, [R211] ;  /* 0x00000000d3bc783b */ /* 0x000fee0000000200 */
        /* <DEDUP_REMOVED lines=13> */
[-C--:B------:R-:W-:Y:S08]  /*6f00*/  HMMA.16816.F32.BF16 R36, R176, R188.reuse, R36 ;  /* 0x000000bcb024723c */ /* 0x080ff00000041824 */
        /* <DEDUP_REMOVED lines=10> */
[-C--:B--2---:R-:W-:Y:S01]  /*6fb0*/  HMMA.16816.F32.BF16 R4, R172, R180.reuse, R4 ;  /* 0x000000b4ac04723c */ /* 0x084fe20000041804 */
[----:B------:R-:W2:Y:S07]  /*6fc0*/  LDSM.16.M88.4 R192, [R200+0x2c00] ;  /* 0x002c0000c8c0783b */ /* 0x000eae0000000200 */
[C---:B---3--:R-:W-:Y:S08]  /*6fd0*/  HMMA.16816.F32.BF16 R8, R188.reuse, R180, R8 ;  /* 0x000000b4bc08723c */ /* 0x048ff00000041808 */
[-C--:B------:R-:W-:Y:S08]  /*6fe0*/  HMMA.16816.F32.BF16 R12, R188, R182.reuse, R12 ;  /* 0x000000b6bc0c723c */ /* 0x080ff0000004180c */
[C---:B------:R-:W-:Y:S01]  /*6ff0*/  HMMA.16816.F32.BF16 R16, R172.reuse, R182, R16 ;  /* 0x000000b6ac10723c */ /* 0x040fe20000041810 */
[----:B------:R-:W-:Y:S07]  /*7000*/  LDSM.16.M88.4 R180, [R204+0x4000] ;  /* 0x00400000ccb4783b */ /* 0x000fee0000000200 */
[-C--:B-1----:R-:W-:Y:S08]  /*7010*/  HMMA.16816.F32.BF16 R20, R172, R184.reuse, R20 ;  /* 0x000000b8ac14723c */ /* 0x082ff00000041814 */
[C---:B------:R-:W-:Y:S08]  /*7020*/  HMMA.16816.F32.BF16 R24, R188.reuse, R184, R24 ;  /* 0x000000b8bc18723c */ /* 0x040ff00000041818 */
[-C--:B------:R-:W-:Y:S08]  /*7030*/  HMMA.16816.F32.BF16 R28, R188, R186.reuse, R28 ;  /* 0x000000babc1c723c */ /* 0x080ff0000004181c */
[C---:B------:R-:W-:Y:S01]  /*7040*/  HMMA.16816.F32.BF16 R32, R172.reuse, R186, R32 ;  /* 0x000000baac20723c */ /* 0x040fe20000041820 */
[----:B------:R-:W1:Y:S07]  /*7050*/  LDSM.16.M88.4 R184, [R209] ;  /* 0x00000000d1b8783b */ /* 0x000e6e0000000200 */
[-C--:B----4-:R-:W-:Y:S08]  /*7060*/  HMMA.16816.F32.BF16 R36, R172, R176.reuse, R36 ;  /* 0x000000b0ac24723c */ /* 0x090ff00000041824 */
[C---:B------:R-:W-:Y:S08]  /*7070*/  HMMA.16816.F32.BF16 R40, R188.reuse, R176, R40 ;  /* 0x000000b0bc28723c */ /* 0x040ff00000041828 */
[-C--:B------:R-:W-:Y:S08]  /*7080*/  HMMA.16816.F32.BF16 R44, R188, R178.reuse, R44 ;  /* 0x000000b2bc2c723c */ /* 0x080ff0000004182c */
[C---:B------:R-:W-:Y:S01]  /*7090*/  HMMA.16816.F32.BF16 R48, R172.reuse, R178, R48 ;  /* 0x000000b2ac30723c */ /* 0x040fe20000041830 */
[----:B------:R-:W3:Y:S07]  /*70a0*/  LDSM.16.M88.4 R176, [R204+0x5000] ;  /* 0x00500000ccb0783b */ /* 0x000eee0000000200 */
[-C--:B--2---:R-:W-:Y:S08]  /*70b0*/  HMMA.16816.F32.BF16 R52, R172, R192.reuse, R52 ;  /* 0x000000c0ac34723c */ /* 0x084ff00000041834 */
[C---:B------:R-:W-:Y:S08]  /*70c0*/  HMMA.16816.F32.BF16 R56, R188.reuse, R192, R56 ;  /* 0x000000c0bc38723c */ /* 0x040ff00000041838 */
[-C--:B------:R-:W-:Y:S08]  /*70d0*/  HMMA.16816.F32.BF16 R60, R188, R194.reuse, R60 ;  /* 0x000000c2bc3c723c */ /* 0x080ff0000004183c */
[----:B------:R-:W-:Y:S08]  /*70e0*/  HMMA.16816.F32.BF16 R64, R172, R194, R64 ;  /* 0x000000c2ac40723c */ /* 0x000ff00000041840 */
[-C--:B-1----:R-:W-:Y:S08]  /*70f0*/  HMMA.16816.F32.BF16 R4, R180, R184.reuse, R4 ;  /* 0x000000b8b404723c */ /* 0x082ff00000041804 */
[C---:B---3--:R-:W-:Y:S08]  /*7100*/  HMMA.16816.F32.BF16 R8, R176.reuse, R184, R8 ;  /* 0x000000b8b008723c */ /* 0x048ff00000041808 */
        /* <DEDUP_REMOVED lines=24> */
[----:B----4-:R-:W4:Y:S09]  /*7290*/  LDSM.16.M88.4 R4, [R208] ;  /* 0x00000000d004783b */ /* 0x010f320000000200 */
[----:B------:R-:W1:Y:S10]  /*72a0*/  MUFU.TANH R229, R10 ;  /* 0x0000000a00e57308 */ /* 0x000e740000002400 */
[----:B------:R5:W1:Y:S10]  /*72b0*/  MUFU.TANH R228, R11 ;  /* 0x0000000b00e47308 */ /* 0x000a740000002400 */
[----:B------:R-:W1:Y:S10]  /*72c0*/  MUFU.TANH R220, R13 ;  /* 0x0000000d00dc7308 */ /* 0x000e740000002400 */
[----:B------:R-:W1:Y:S01]  /*72d0*/  MUFU.TANH R226, R15 ;  /* 0x0000000f00e27308 */ /* 0x000e620000002400 */
[----:B-----5:R-:W5:Y:S01]  /*72e0*/  LDSM.16.M88.4 R8, [R207] ;  /* 0x00000000cf08783b */ /* 0x020f620000000200 */
[-C--:B----4-:R-:W-:Y:S08]  /*72f0*/  HMMA.16816.F32.BF16 R20, R180, R4.reuse, R20 ;  /* 0x00000004b414723c */ /* 0x090ff00000041814 */
[----:B------:R4:W1:Y:S01]  /*7300*/  MUFU.TANH R189, R16 ;  /* 0x0000001000bd7308 */ /* 0x0008620000002400 */
[C---:B------:R-:W-:Y:S09]  /*7310*/  HMMA.16816.F32.BF16 R24, R176.reuse, R4, R24 ;  /* 0x00000004b018723c */ /* 0x040ff20000041818 */
[----:B------:R-:W1:Y:S01]  /*7320*/  MUFU.TANH R221, R12 ;  /* 0x0000000c00dd7308 */ /* 0x000e620000002400 */
[-C--:B------:R-:W-:Y:S08]  /*7330*/  HMMA.16816.F32.BF16 R28, R176, R6.reuse, R28 ;  /* 0x00000006b01c723c */ /* 0x080ff0000004181c */
[C---:B------:R-:W-:Y:S01]  /*7340*/  HMMA.16816.F32.BF16 R32, R180.reuse, R6, R32 ;  /* 0x00000006b420723c */ /* 0x040fe20000041820 */
[----:B------:R-:W1:Y:S01]  /*7350*/  MUFU.TANH R227, R14 ;  /* 0x0000000e00e37308 */ /* 0x000e620000002400 */
[----:B------:R-:W1:Y:S01]  /*7360*/  LDSM.16.M88.4 R4, [R206] ;  /* 0x00000000ce04783b */ /* 0x000e620000000200 */
        /* <DEDUP_REMOVED lines=13> */
[----:B------:R5:W2:Y:S01]  /*7440*/  MUFU.TANH R218, R27 ;  /* 0x0000001b00da7308 */ /* 0x000aa20000002400 */
        /* <DEDUP_REMOVED lines=22> */
[----:B----4-:R-:W-:Y:S02]  /*75b0*/  FMUL.FTZ R16, R49, c[0x0][0x320] ;  /* 0x0000c80031107a20 */ /* 0x010fe40000410000 */
[----:B------:R-:W-:Y:S01]  /*75c0*/  FMUL.FTZ R13, R52, c[0x0][0x320] ;  /* 0x0000c800340d7a20 */ /* 0x000fe20000410000 */
[----:B------:R4:W1:Y:S03]  /*75d0*/  MUFU.TANH R187, R29 ;  /* 0x0000001d00bb7308 */ /* 0x0008660000002400 */
[----:B-----5:R-:W-:Y:S02]  /*75e0*/  FMUL.FTZ R27, R53, c[0x0][0x320] ;  /* 0x0000c800351b7a20 */ /* 0x020fe40000410000 */
        /* <DEDUP_REMOVED lines=33> */
[----:B------:R-:W1:Y:S10]  /*7800*/  MUFU.TANH R32, R32 ;  /* 0x0000002000207308 */ /* 0x000e740000002400 */
        /* <DEDUP_REMOVED lines=19> */
[----:B------:R-:W1:Y:S10]  /*7940*/  MUFU.TANH R13, R13 ;  /* 0x0000000d000d7308 */ /* 0x000e740000002400 */
        /* <DEDUP_REMOVED lines=12> */
[----:B------:R-:W1:Y:S10]  /*7a10*/  MUFU.TANH R15, R15 ;  /* 0x0000000f000f7308 */ /* 0x000e740000002400 */
[----:B------:R4:W1:Y:S10]  /*7a20*/  MUFU.TANH R37, R66 ;  /* 0x0000004200257308 */ /* 0x0008740000002400 */
[----:B------:R4:W1:Y:S01]  /*7a30*/  MUFU.TANH R36, R67 ;  /* 0x0000004300247308 */ /* 0x0008620000002400 */
[----:B------:R-:W-:-:S05]  /*7a40*/  @!P0 BRA `(.L_x_1280) ;  /* 0x000005b000008947 */ /* 0x000fca0003800000 */
[C---:B--23--:R-:W-:Y:S01]  /*7a50*/  IADD3 R231, R240.reuse, 0x40, RZ ;  /* 0x00000040f0e77810 */ /* 0x04cfe20007ffe0ff */
[----:B------:R-:W2:Y:S01]  /*7a60*/  LDL R2, [R1+0x10] ;  /* 0x0000100001027983 */ /* 0x000ea20000100800 */
[C---:B------:R-:W-:Y:S01]  /*7a70*/  IADD3 R7, R240.reuse, 0x20, RZ ;  /* 0x00000020f0077810 */ /* 0x040fe20007ffe0ff */
[----:B------:R-:W-:Y:S01]  /*7a80*/  IMAD.MOV.U32 R232, RZ, RZ, RZ ;  /* 0x000000ffffe87224 */ /* 0x000fe200078e00ff */
[----:B------:R-:W-:Y:S01]  /*7a90*/  SHF.R.S32.HI R6, RZ, 0x1f, R240 ;  /* 0x0000001fff067819 */ /* 0x000fe200000114f0 */
[----:B------:R-:W3:Y:S01]  /*7aa0*/  LDL R0, [R1+0x4] ;  /* 0x0000040001007983 */ /* 0x000ee20000100800 */
[----:B------:R-:W-:Y:S01]  /*7ab0*/  SHF.R.S32.HI R7, RZ, 0x1f, R7 ;  /* 0x0000001fff077819 */ /* 0x000fe20000011407 */
[----:B----4-:R-:W-:Y:S01]  /*7ac0*/  IMAD.SHL.U32 R21, R231, 0x2, RZ ;  /* 0x00000002e7157824 */ /* 0x010fe200078e00ff */
[C---:B------:R-:W-:Y:S01]  /*7ad0*/  SHF.L.U64.HI R10, R240.reuse, 0x1, R6 ;  /* 0x00000001f00a7819 */ /* 0x040fe20000010206 */
[----:B------:R-:W4:Y:S01]  /*7ae0*/  LDL.64 R238, [R1+0x20] ;  /* 0x0000200001ee7983 */ /* 0x000f220000100a00 */
[----:B------:R-:W-:Y:S05]  /*7af0*/  IMAD.SHL.U32 R14, R240, 0x2, RZ ;  /* 0x00000002f00e7824 */ /* 0x000fea00078e00ff */
[----:B------:R-:W5:Y:S04]  /*7b00*/  LDL R230, [R1+0x34] ;  /* 0x0000340001e67983 */ /* 0x000f680000100800 */
[----:B------:R-:W4:Y:S06]  /*7b10*/  LDL.64 R236, [R1+0x18] ;  /* 0x0000180001ec7983 */ /* 0x000f2c0000100a00 */
        /* <DEDUP_REMOVED lines=9> */
[C---:B------:R-:W-:Y:S02]  /*7bb0*/  @!P1 LEA R4, P0, R3.reuse, c[0x0][0x2a0], 0x2 ;  /* 0x0000a80003049a11 */ /* 0x040fe400078010ff */
[----:B------:R-:W-:Y:S01]  /*7bc0*/  IADD3 R230, R240, 0x40, RZ ;  /* 0x00000040f0e67810 */ /* 0x000fe20007ffe0ff */
[----:B------:R-:W-:Y:S01]  /*7bd0*/  IMAD R234, R0, c[0x0][0x2b8], R2 ;  /* 0x0000ae0000ea7a24 */ /* 0x000fe200078e0202 */
[----:B------:R-:W-:Y:S02]  /*7be0*/  @!P1 LEA.HI.X R5, R3, c[0x0][0x2a4], R5, 0x2, P0 ;  /* 0x0000a90003059a11 */ /* 0x000fe400000f1405 */
[----:B------:R-:W-:Y:S01]  /*7bf0*/  SHF.R.S32.HI R230, RZ, 0x1f, R230 ;  /* 0x0000001fffe67819 */ /* 0x000fe200000114e6 */
[----:B------:R-:W-:Y:S01]  /*7c00*/  IMAD.WIDE.U32 R2, R234, c[0x0][0x1e0], RZ ;  /* 0x00007800ea027a25 */ /* 0x000fe200078e00ff */
[----:B------:R-:W-:Y:S01]  /*7c10*/  SHF.R.S32.HI R0, RZ, 0x1f, R234 ;  /* 0x0000001fff007819 */ /* 0x000fe200000114ea */
[----:B------:R-:W2:Y:S01]  /*7c20*/  @!P1 LDG.E R232, [R4.64] ;  /* 0x0000000604e89981 */ /* 0x000ea2000c1e1900 */
[----:B------:R-:W-:Y:S02]  /*7c30*/  SHF.L.U64.HI R12, R231, 0x1, R230 ;  /* 0x00000001e70c7819 */ /* 0x000fe400000102e6 */
[----:B------:R-:W-:Y:S01]  /*7c40*/  IADD3 R230, R240, 0x20, RZ ;  /* 0x00000020f0e67810 */ /* 0x000fe20007ffe0ff */
[----:B------:R-:W-:Y:S03]  /*7c50*/  IMAD R0, R0, c[0x0][0x1e0], RZ ;  /* 0x0000780000007a24 */ /* 0x000fe600078e02ff */
[----:B------:R-:W-:Y:S01]  /*7c60*/  SHF.L.U64.HI R11, R230, 0x1, R7 ;  /* 0x00000001e60b7819 */ /* 0x000fe20000010207 */
[----:B------:R-:W-:Y:S02]  /*7c70*/  IMAD R0, R234, c[0x0][0x1e4], R0 ;  /* 0x00007900ea007a24 */ /* 0x000fe400078e0200 */
[----:B------:R-:W-:Y:S02]  /*7c80*/  IMAD.SHL.U32 R18, R230, 0x2, RZ ;  /* 0x00000002e6127824 */ /* 0x000fe400078e00ff */
        /* <DEDUP_REMOVED lines=9> */
[----:B------:R-:W-:-:S06]  /*7d20*/  BRA.DIV ~URZ, `(.L_x_1281) ;  /* 0x0000a7c27f007947 */ /* 0x000fcc000b800000 */
[----:B------:R2:W3:Y:S02]  /*7d30*/  SHFL.IDX PT, R4, R8, RZ, 0x1c1f ;  /* 0x001c1fff08047589 */ /* 0x0004e400000e0000 */
.L_x_1324:
[----:B------:R-:W-:-:S05]  /*7d40*/  BRA.DIV ~URZ, `(.L_x_1282) ;  /* 0x0000a8127f007947 */ /* 0x000fca000b800000 */
[----:B------:R-:W4:Y:S01]  /*7d50*/  SHFL.IDX PT, R0, R9, RZ, 0x1c1f ;  /* 0x001c1fff09007589 */ /* 0x000f2200000e0000 */
[C---:B------:R-:W-:Y:S02]  /*7d60*/  ISETP.GE.AND P5, PT, R240.reuse, c[0x0][0x1d4], PT ;  /* 0x00007500f0007a0c */ /* 0x040fe40003fa6270 */
[C---:B------:R-:W-:Y:S02]  /*7d70*/  IADD3 R22, R240.reuse, 0x20, RZ ;  /* 0x00000020f0167810 */ /* 0x040fe40007ffe0ff */
[----:B------:R-:W-:Y:S02]  /*7d80*/  IADD3 R5, R240, 0x40, RZ ;  /* 0x00000040f0057810 */ /* 0x000fe40007ffe0ff */
[----:B------:R-:W-:Y:S02]  /*7d90*/  ISETP.GE.AND P4, PT, R22, c[0x0][0x1d4], PT ;  /* 0x0000750016007a0c */ /* 0x000fe40003f86270 */
[C---:B----4-:R-:W-:Y:S02]  /*7da0*/  IADD3 R2, P0, R0.reuse, R14, RZ ;  /* 0x0000000e00027210 */ /* 0x050fe40007f1e0ff */
[----:B------:R-:W-:Y:S03]  /*7db0*/  IADD3 R6, P6, R0, R18, RZ ;  /* 0x0000001200067210 */ /* 0x000fe60007fde0ff */
[C---:B---3--:R-:W-:Y:S01]  /*7dc0*/  IMAD.X R3, R4.reuse, 0x1, R10, P0 ;  /* 0x0000000104037824 */ /* 0x048fe200000e060a */
[----:B------:R-:W-:Y:S01]  /*7dd0*/  ISETP.GE.AND P0, PT, R5, c[0x0][0x1d4], PT ;  /* 0x0000750005007a0c */ /* 0x000fe20003f06270 */
[----:B------:R-:W-:Y:S03]  /*7de0*/  IMAD.X R7, R4, 0x1, R11, P6 ;  /* 0x0000000104077824 */ /* 0x000fe600030e060b */
[----:B------:R-:W-:Y:S01]  /*7df0*/  @!PT LDS RZ, [RZ] ;  /* 0x00000000fffff984 */ /* 0x000fe20000000800 */
[----:B------:R-:W-:Y:S01]  /*7e00*/  @!PT LDS RZ, [RZ] ;  /* 0x00000000fffff984 */ /* 0x000fe20000000800 */
[----:B------:R3:W-:Y:S04]  /*7e10*/  LDGSTS.E.BYPASS.LTC128B.128 [R217+0x3100], [R2.64], !P5 ;  /* 0x0310000002d97fae */ /* 0x0007e8000e901d46 */
[----:B------:R4:W-:Y:S01]  /*7e20*/  LDGSTS.E.BYPASS.LTC128B.128 [R217+0x4100], [R6.64], !P4 ;  /* 0x0410000006d97fae */ /* 0x0009e2000e101d46 */
[----:B---3--:R-:W-:Y:S03]  /*7e30*/  IADD3 R2, P6, R0, R21, RZ ;  /* 0x0000001500027210 */ /* 0x008fe60007fde0ff */
[----:B------:R-:W3:Y:S01]  /*7e40*/  SHFL.IDX PT, R0, R9, 0x1, 0x1c1f ;  /* 0x003c1f0009007f89 */ /* 0x000ee200000e0000 */
[----:B----4-:R-:W-:Y:S01]  /*7e50*/  SEL R6, RZ, 0x10, P5 ;  /* 0x00000010ff067807 */ /* 0x010fe20002800000 */
[----:B------:R-:W-:Y:S01]  /*7e60*/  IMAD.X R3, R4, 0x1, R12, P6 ;  /* 0x0000000104037824 */ /* 0x000fe200030e060c */
[----:B------:R-:W-:Y:S01]  /*7e70*/  SEL R7, RZ, 0x10, P0 ;  /* 0x00000010ff077807 */ /* 0x000fe20000000000 */
[----:B------:R4:W2:Y:S04]  /*7e80*/  SHFL.IDX PT, R4, R8, 0x1, 0x1c1f ;  /* 0x003c1f0008047f89 */ /* 0x0008a800000e0000 */
[----:B------:R1:W-:Y:S01]  /*7e90*/  LDGSTS.E.BYPASS.LTC128B.128 [R217+0x5100], [R2.64], !P0 ;  /* 0x0510000002d97fae */ /* 0x0003e2000c101d46 */
[----:B--2-4-:R-:W-:Y:S03]  /*7ea0*/  SEL R8, RZ, 0x10, P4 ;  /* 0x00000010ff087807 */ /* 0x014fe60002000000 */
.L_x_1325:
[C---:B---3--:R-:W-:Y:S02]  /*7eb0*/  ISETP.NE.U32.AND P5, PT, R6.reuse, RZ, PT ;  /* 0x000000ff0600720c */ /* 0x048fe40003fa5070 */
[----:B------:R-:W-:Y:S02]  /*7ec0*/  IADD3 R6, -R6, 0x10, RZ ;  /* 0x0000001006067810 */ /* 0x000fe40007ffe1ff */
[----:B------:R-:W-:Y:S02]  /*7ed0*/  ISETP.NE.U32.AND P6, PT, R8, RZ, PT ;  /* 0x000000ff0800720c */ /* 0x000fe40003fc5070 */
[----:B------:R-:W-:Y:S02]  /*7ee0*/  LOP3.LUT R6, R6, 0xf, RZ, 0xc0, !PT ;  /* 0x0000000f06067812 */ /* 0x000fe400078ec0ff */
[----:B------:R-:W-:Y:S02]  /*7ef0*/  IADD3 R8, -R8, 0x10, RZ ;  /* 0x0000001008087810 */ /* 0x000fe40007ffe1ff */
[----:B-1----:R-:W-:Y:S02]  /*7f00*/  IADD3 R2, P4, P0, R6, R0, R14 ;  /* 0x0000000006027210 */ /* 0x002fe4000789e00e */
[----:B------:R-:W-:Y:S02]  /*7f10*/  LOP3.LUT R8, R8, 0xf, RZ, 0xc0, !PT ;  /* 0x0000000f08087812 */ /* 0x000fe400078ec0ff */
[----:B------:R-:W-:Y:S02]  /*7f20*/  IADD3.X R3, RZ, R4, R10, P4, P0 ;  /* 0x00000004ff037210 */ /* 0x000fe400027e040a */
[----:B------:R-:W-:Y:S03]  /*7f30*/  IADD3 R6, P4, P0, R8, R0, R18 ;  /* 0x0000000008067210 */ /* 0x000fe6000789e012 */
[----:B------:R-:W-:Y:S01]  /*7f40*/  @!PT LDS RZ, [RZ] ;  /* 0x00000000fffff984 */ /* 0x000fe20000000800 */
[----:B------:R-:W-:Y:S01]  /*7f50*/  @!PT LDS RZ, [RZ] ;  /* 0x00000000fffff984 */ /* 0x000fe20000000800 */
[----:B------:R-:W-:Y:S01]  /*7f60*/  @!PT LDS RZ, [RZ] ;  /* 0x00000000fffff984 */ /* 0x000fe20000000800 */
[----:B------:R1:W-:Y:S01]  /*7f70*/  LDGSTS.E.BYPASS.LTC128B.128.ZFILL [R217+0x3900], [R2.64], P5 ;  /* 0x0390000002d97fae */ /* 0x0003e2000a941d46 */
[C---:B------:R-:W-:Y:S02]  /*7f80*/  ISETP.NE.U32.AND P5, PT, R7.reuse, RZ, PT ;  /* 0x000000ff0700720c */ /* 0x040fe40003fa5070 */
[----:B-1----:R-:W-:Y:S02]  /*7f90*/  IADD3 R2, -R7, 0x10, RZ ;  /* 0x0000001007027810 */ /* 0x002fe40007ffe1ff */
[----:B------:R-:W-:Y:S02]  /*7fa0*/  IADD3.X R7, RZ, R4, R11, P4, P0 ;  /* 0x00000004ff077210 */ /* 0x000fe400027e040b */
[----:B------:R-:W-:Y:S03]  /*7fb0*/  LOP3.LUT R2, R2, 0xf, RZ, 0xc0, !PT ;  /* 0x0000000f02027812 */ /* 0x000fe600078ec0ff */
[----:B------:R1:W-:Y:S01]  /*7fc0*/  LDGSTS.E.BYPASS.LTC128B.128.ZFILL [R217+0x4900], [R6.64], P6 ;  /* 0x0490000006d97fae */ /* 0x0003e2000b141d46 */
[----:B------:R-:W-:Y:S04]  /*7fd0*/  IADD3 R2, P4, P0, R2, R0, R21 ;  /* 0x0000000002027210 */ /* 0x000fe8000789e015 */
[----:B------:R-:W-:Y:S05]  /*7fe0*/  IADD3.X R3, RZ, R4, R12, P4, P0 ;  /* 0x00000004ff037210 */ /* 0x000fea00027e040c */
[----:B------:R1:W-:Y:S04]  /*7ff0*/  LDGSTS.E.BYPASS.LTC128B.128.ZFILL [R217+0x5900], [R2.64], P5 ;  /* 0x0590000002d97fae */ /* 0x0003e8000a941d46 */
.L_x_1280:
[----:B--23--:R-:W-:Y:S05]  /*8000*/  BSYNC B0 ;  /* 0x0000000000007941 */ /* 0x00cfea0003800000 */
.L_x_1279:
[----:B------:R-:W-:Y:S01]  /*8010*/  MOV R4, 0x1 ;  /* 0x0000000100047802 */ /* 0x000fe20000000f00 */
[----:B-1----:R-:W2:Y:S04]  /*8020*/  LDL R3, [R1] ;  /* 0x0000000001037983 */ /* 0x002ea80000100800 */
[----:B------:R-:W3:Y:S01]  /*8030*/  LDL R2, [R1+0x3c] ;  /* 0x00003c0001027983 */ /* 0x000ee20000100800 */
[----:B------:R-:W-:Y:S03]  /*8040*/  IMAD R4, R233, -0x40, R4 ;  /* 0xffffffc0e9047824 */ /* 0x000fe600078e0204 */
[----:B------:R-:W0:Y:S01]  /*8050*/  LDGDEPBAR ;  /* 0x00000000000079af */ /* 0x000e220000000000 */
[----:B--2---:R-:W-:Y:S01]  /*8060*/  MOV R5, R3 ;  /* 0x0000000300057202 */ /* 0x004fe20000000f00 */
[----:B------:R-:W-:Y:S01]  /*8070*/  @P3 IMAD.HI.U32 R0, R3, c[0x0][0x2c8], RZ ;  /* 0x0000b20003003a27 */ /* 0x000fe200078e00ff */
[----:B---3--:R-:W-:Y:S04]  /*8080*/  IADD3 R4, -R2, R4, RZ ;  /* 0x0000000402047210 */ /* 0x008fe80007ffe1ff */
[----:B------:R-:W-:Y:S02]  /*8090*/  @P3 SHF.R.U32.HI R5, RZ, c[0x0][0x2cc], R0 ;  /* 0x0000b300ff053a19 */ /* 0x000fe40000011600 */
[----:B------:R-:W-:Y:S05]  /*80a0*/  MOV R0, c[0x0][0x2ac] ;  /* 0x0000ab0000007a02 */ /* 0x000fea0000000f00 */
[----:B------:R-:W-:Y:S05]  /*80b0*/  IMAD R4, R0, c[0x0][0x1d0], R4 ;  /* 0x0000740000047a24 */ /* 0x000fea00078e0204 */
[----:B------:R-:W-:Y:S01]  /*80c0*/  IADD3 R4, R4, -c[0x0][0x168], RZ ;  /* 0x80005a0004047a10 */ /* 0x000fe20007ffe0ff */
[----:B------:R-:W-:-:S05]  /*80d0*/  BRA.DIV ~URZ, `(.L_x_1283) ;  /* 0x0000a6d27f007947 */ /* 0x000fca000b800000 */
[----:B------:R1:W2:Y:S02]  /*80e0*/  SHFL.IDX PT, R0, R5, RZ, 0x1c1f ;  /* 0x001c1fff05007589 */ /* 0x0002a400000e0000 */
.L_x_1326:
[----:B--2---:R-:W-:Y:S05]  /*80f0*/  IMAD.IADD R0, R4, 0x1, R0 ;  /* 0x0000000104007824 */ /* 0x004fea00078e0200 */
[C---:B------:R-:W-:Y:S02]  /*8100*/  ISETP.GT.AND P6, PT, R0.reuse, RZ, PT ;  /* 0x000000ff0000720c */ /* 0x040fe40003fc4270 */
[C---:B------:R-:W-:Y:S02]  /*8110*/  ISETP.GT.AND P5, PT, R0.reuse, 0x1, PT ;  /* 0x000000010000780c */ /* 0x040fe40003fa4270 */
[C---:B------:R-:W-:Y:S02]  /*8120*/  ISETP.GT.AND P4, PT, R0.reuse, 0x8, PT ;  /* 0x000000080000780c */ /* 0x040fe40003f84270 */
[C---:B------:R-:W-:Y:S02]  /*8130*/  ISETP.GT.AND P0, PT, R0.reuse, 0x9, PT ;  /* 0x000000090000780c */ /* 0x040fe40003f04270 */
[----:B------:R-:W-:Y:S02]  /*8140*/  FSEL R9, R199, -INF , P6 ;  /* 0xff800000c7097808 */ /* 0x000fe40003000000 */
[----:B------:R-:W-:Y:S02]  /*8150*/  ISETP.GT.AND P6, PT, R0, 0x10, PT ;  /* 0x000000100000780c */ /* 0x000fe40003fc4270 */
[----:B------:R-:W-:Y:S02]  /*8160*/  FSEL R14, R198, -INF , P5 ;  /* 0xff800000c60e7808 */ /* 0x000fe40002800000 */
[C---:B------:R-:W-:Y:S02]  /*8170*/  ISETP.GT.AND P5, PT, R0.reuse, 0x11, PT ;  /* 0x000000110000780c */ /* 0x040fe40003fa4270 */
[----:B----4-:R-:W-:Y:S02]  /*8180*/  FSEL R25, R189, -INF , P4 ;  /* 0xff800000bd197808 */ /* 0x010fe40002000000 */
[----:B------:R-:W-:Y:S02]  /*8190*/  ISETP.GT.AND P4, PT, R0, 0x18, PT ;  /* 0x000000180000780c */ /* 0x000fe40003f84270 */
[----:B------:R-:W-:Y:S02]  /*81a0*/  FSEL R24, R186, -INF , P0 ;  /* 0xff800000ba187808 */ /* 0x000fe40000000000 */
        /* <DEDUP_REMOVED lines=8> */
[C---:B------:R-:W-:Y:S02]  /*8230*/  ISETP.GT.AND P0, PT, R0.reuse, 0x29, PT ;  /* 0x000000290000780c */ /* 0x040fe40003f04270 */
[----:B------:R-:W-:Y:S02]  /*8240*/  FSEL R19, R19, -INF , P6 ;  /* 0xff80000013137808 */ /* 0x000fe40003000000 */
[C---:B------:R-:W-:Y:S02]  /*8250*/  ISETP.GT.AND P6, PT, R0.reuse, 0x30, PT ;  /* 0x000000300000780c */ /* 0x040fe40003fc4270 */
[----:B------:R-:W-:Y:S02]  /*8260*/  FSEL R18, R29, -INF , P5 ;  /* 0xff8000001d127808 */ /* 0x000fe40002800000 */
[C---:B------:R-:W-:Y:S02]  /*8270*/  ISETP.GT.AND P5, PT, R0.reuse, 0x31, PT ;  /* 0x000000310000780c */ /* 0x040fe40003fa4270 */
[----:B------:R-:W-:Y:S02]  /*8280*/  FSEL R17, R17, -INF , P4 ;  /* 0xff80000011117808 */ /* 0x000fe40002000000 */
[----:B------:R-:W-:Y:S02]  /*8290*/  ISETP.GT.AND P4, PT, R0, 0x38, PT ;  /* 0x000000380000780c */ /* 0x000fe40003f84270 */
[----:B------:R-:W-:Y:S02]  /*82a0*/  FSEL R16, R16, -INF , P0 ;  /* 0xff80000010107808 */ /* 0x000fe40000000000 */
[----:B------:R-:W-:Y:S02]  /*82b0*/  ISETP.GT.AND P0, PT, R0, 0x39, PT ;  /* 0x000000390000780c */ /* 0x000fe40003f04270 */
[----:B------:R-:W-:Y:S02]  /*82c0*/  FSEL R13, R13, -INF , P6 ;  /* 0xff8000000d0d7808 */ /* 0x000fe40003000000 */
[----:B------:R-:W-:Y:S02]  /*82d0*/  FSEL R12, R27, -INF , P5 ;  /* 0xff8000001b0c7808 */ /* 0x000fe40002800000 */
[----:B------:R-:W-:Y:S02]  /*82e0*/  FSEL R11, R26, -INF , P4 ;  /* 0xff8000001a0b7808 */ /* 0x000fe40002000000 */
[----:B------:R-:W-:Y:S01]  /*82f0*/  FSEL R10, R15, -INF , P0 ;  /* 0xff8000000f0a7808 */ /* 0x000fe20000000000 */
[----:B------:R-:W-:-:S05]  /*8300*/  BRA.DIV ~URZ, `(.L_x_1284) ;  /* 0x0000a4f27f007947 */ /* 0x000fca000b800000 */
[----:B------:R-:W-:Y:S01]  /*8310*/  FMNMX.FTZ R104, R9, R100, !PT ;  /* 0x0000006409687209 */ /* 0x000fe20007810000 */
[----:B------:R-:W2:Y:S03]  /*8320*/  SHFL.IDX PT, R2, R5, 0x1, 0x1c1f ;  /* 0x003c1f0005027f89 */ /* 0x000ea600000e0000 */
[----:B------:R-:W-:Y:S04]  /*8330*/  FMNMX.FTZ R104, R14, R104, !PT ;  /* 0x000000680e687209 */ /* 0x000fe80007810000 */
[----:B------:R-:W-:Y:S01]  /*8340*/  FMNMX.FTZ R104, R25, R104, !PT ;  /* 0x0000006819687209 */ /* 0x000fe20007810000 */
[----:B------:R-:W3:Y:S03]  /*8350*/  SHFL.IDX PT, R0, R5, 0x2, 0x1c1f ;  /* 0x005c1f0005007f89 */ /* 0x000ee600000e0000 */
[----:B------:R-:W-:Y:S04]  /*8360*/  FMNMX.FTZ R104, R24, R104, !PT ;  /* 0x0000006818687209 */ /* 0x000fe80007810000 */
[----:B------:R-:W-:Y:S01]  /*8370*/  FMNMX.FTZ R104, R23, R104, !PT ;  /* 0x0000006817687209 */ /* 0x000fe20007810000 */
[----:B------:R-:W4:Y:S03]  /*8380*/  SHFL.IDX PT, R3, R5, 0x3, 0x1c1f ;  /* 0x007c1f0005037f89 */ /* 0x000f2600000e0000 */
[----:B------:R-:W-:Y:S04]  /*8390*/  FMNMX.FTZ R104, R22, R104, !PT ;  /* 0x0000006816687209 */ /* 0x000fe80007810000 */
[----:B------:R-:W-:Y:S04]  /*83a0*/  FMNMX.FTZ R104, R21, R104, !PT ;  /* 0x0000006815687209 */ /* 0x000fe80007810000 */
[----:B------:R-:W-:Y:S04]  /*83b0*/  FMNMX.FTZ R104, R20, R104, !PT ;  /* 0x0000006814687209 */ /* 0x000fe80007810000 */
[----:B------:R-:W-:Y:S04]  /*83c0*/  FMNMX.FTZ R104, R19, R104, !PT ;  /* 0x0000006813687209 */ /* 0x000fe80007810000 */
[----:B------:R-:W-:Y:S04]  /*83d0*/  FMNMX.FTZ R104, R18, R104, !PT ;  /* 0x0000006812687209 */ /* 0x000fe80007810000 */
[----:B------:R-:W-:Y:S01]  /*83e0*/  FMNMX.FTZ R104, R17, R104, !PT ;  /* 0x0000006811687209 */ /* 0x000fe20007810000 */
[C---:B--2---:R-:W-:Y:S02]  /*83f0*/  IMAD.IADD R2, R4.reuse, 0x1, R2 ;  /* 0x0000000104027824 */ /* 0x044fe400078e0202 */
[----:B---3--:R-:W-:Y:S01]  /*8400*/  IMAD.IADD R0, R4, 0x1, R0 ;  /* 0x0000000104007824 */ /* 0x008fe200078e0200 */
[----:B------:R-:W-:Y:S01]  /*8410*/  FMNMX.FTZ R104, R16, R104, !PT ;  /* 0x0000006810687209 */ /* 0x000fe20007810000 */
[----:B----4-:R-:W-:Y:S01]  /*8420*/  IMAD.IADD R4, R4, 0x1, R3 ;  /* 0x0000000104047824 */ /* 0x010fe200078e0203 */
        /* <DEDUP_REMOVED lines=25> */
[----:B------:R-:W-:Y:S02]  /*85c0*/  ISETP.GT.AND P4, PT, R2, 0x38, PT ;  /* 0x000000380200780c */ /* 0x000fe40003f84270 */
[----:B------:R-:W-:Y:S02]  /*85d0*/  FSEL R44, R44, -INF , P0 ;  /* 0xff8000002c2c7808 */ /* 0x000fe40000000000 */
[----:B------:R-:W-:Y:S02]  /*85e0*/  ISETP.GT.AND P0, PT, R2, 0x39, PT ;  /* 0x000000390200780c */ /* 0x000fe40003f04270 */
[----:B------:R-:W-:Y:S02]  /*85f0*/  FMNMX.FTZ R104, R13, R104, !PT ;  /* 0x000000680d687209 */ /* 0x000fe40007810000 */
[----:B------:R-:W-:Y:S02]  /*8600*/  FSEL R39, R39, -INF , P6 ;  /* 0xff80000027277808 */ /* 0x000fe40003000000 */
[----:B------:R-:W-:Y:S02]  /*8610*/  ISETP.GT.AND P6, PT, R0, RZ, PT ;  /* 0x000000ff0000720c */ /* 0x000fe40003fc4270 */
        /* <DEDUP_REMOVED lines=16> */
[----:B------:R-:W-:Y:S02]  /*8720*/  FMNMX.FTZ R104, R11, R104, !PT ;  /* 0x000000680b687209 */ /* 0x000fe40007810000 */
[----:B------:R-:W-:Y:S02]  /*8730*/  FSEL R66, R194, -INF , P6 ;  /* 0xff800000c2427808 */ /* 0x000fe40003000000 */
[----:B------:R-:W-:Y:S02]  /*8740*/  ISETP.GT.AND P6, PT, R0, 0x20, PT ;  /* 0x000000200000780c */ /* 0x000fe40003fc4270 */
[----:B------:R-:W-:Y:S02]  /*8750*/  FSEL R65, R192, -INF , P5 ;  /* 0xff800000c0417808 */ /* 0x000fe40002800000 */
[----:B------:R-:W-:Y:S02]  /*8760*/  ISETP.GT.AND P5, PT, R0, 0x21, PT ;  /* 0x000000210000780c */ /* 0x000fe40003fa4270 */
[----:B------:R-:W-:Y:S02]  /*8770*/  FSEL R64, R188, -INF , P4 ;  /* 0xff800000bc407808 */ /* 0x000fe40002000000 */
[C---:B------:R-:W-:Y:S02]  /*8780*/  ISETP.GT.AND P4, PT, R0.reuse, 0x28, PT ;  /* 0x000000280000780c */ /* 0x040fe40003f84270 */
[----:B------:R-:W-:Y:S02]  /*8790*/  FSEL R63, R187, -INF , P0 ;  /* 0xff800000bb3f7808 */ /* 0x000fe40000000000 */
[----:B------:R-:W-:Y:S02]  /*87a0*/  ISETP.GT.AND P0, PT, R0, 0x29, PT ;  /* 0x000000290000780c */ /* 0x000fe40003f04270 */
[----:B------:R-:W-:Y:S02]  /*87b0*/  FMNMX.FTZ R103, R33, R103, !PT ;  /* 0x0000006721677209 */ /* 0x000fe40007810000 */
[----:B------:R-:W-:Y:S02]  /*87c0*/  FMNMX.FTZ R104, R10, R104, !PT ;  /* 0x000000680a687209 */ /* 0x000fe40007810000 */
        /* <DEDUP_REMOVED lines=8> */
[----:B------:R-:W-:Y:S01]  /*8850*/  FMNMX.FTZ R103, R40, R103, !PT ;  /* 0x0000006728677209 */ /* 0x000fe20007810000 */
[----:B------:R-:W2:Y:S01]  /*8860*/  SHFL.BFLY PT, R0, R104, 0x2, 0x1f ;  /* 0x0c401f0068007f89 */ /* 0x000ea200000e0000 */
        /* <DEDUP_REMOVED lines=12> */
[----:B--2---:R-:W-:Y:S02]  /*8930*/  FMNMX.FTZ R104, R0, R104, !PT ;  /* 0x0000006800687209 */ /* 0x004fe40007810000 */
[----:B------:R-:W-:Y:S02]  /*8940*/  FMNMX.FTZ R103, R46, R103, !PT ;  /* 0x000000672e677209 */ /* 0x000fe40007810000 */
        /* <DEDUP_REMOVED lines=11> */
[----:B------:R-:W-:Y:S02]  /*8a00*/  FSEL R57, R28, -INF , P6 ;  /* 0xff8000001c397808 */ /* 0x000fe40003000000 */
[----:B------:R-:W-:Y:S02]  /*8a10*/  FMNMX.FTZ R103, R36, R103, !PT ;  /* 0x0000006724677209 */ /* 0x000fe40007810000 */
[----:B------:R-:W-:Y:S02]  /*8a20*/  FMNMX.FTZ R102, R59, R102, !PT ;  /* 0x000000663b667209 */ /* 0x000fe40007810000 */
[----:B--2---:R-:W-:Y:S02]  /*8a30*/  FMNMX.FTZ R104, R104, R0, !PT ;  /* 0x0000000068687209 */ /* 0x004fe40007810000 */
[----:B------:R-:W-:Y:S01]  /*8a40*/  FSEL R56, R56, -INF , P5 ;  /* 0xff80000038387808 */ /* 0x000fe20002800000 */
[----:B------:R-:W2:Y:S01]  /*8a50*/  SHFL.BFLY PT, R0, R103, 0x2, 0x1f ;  /* 0x0c401f0067007f89 */ /* 0x000ea200000e0000 */
[----:B------:R-:W-:Y:S02]  /*8a60*/  FMNMX.FTZ R102, R57, R102, !PT ;  /* 0x0000006639667209 */ /* 0x000fe40007810000 */
[----:B------:R-:W-:Y:S02]  /*8a70*/  FSEL R43, R43, -INF , P4 ;  /* 0xff8000002b2b7808 */ /* 0x000fe40002000000 */
[----:B------:R-:W-:Y:S02]  /*8a80*/  FMNMX.FTZ R102, R56, R102, !PT ;  /* 0x0000006638667209 */ /* 0x000fe40007810000 */
[----:B------:R-:W-:Y:S02]  /*8a90*/  FSEL R42, R42, -INF , P0 ;  /* 0xff8000002a2a7808 */ /* 0x000fe40000000000 */
[----:B------:R-:W-:Y:S02]  /*8aa0*/  FMNMX.FTZ R102, R43, R102, !PT ;  /* 0x000000662b667209 */ /* 0x000fe40007810000 */
[----:B------:R-:W-:Y:S02]  /*8ab0*/  ISETP.GT.AND P6, PT, R4, RZ, PT ;  /* 0x000000ff0400720c */ /* 0x000fe40003fc4270 */
[----:B------:R-:W-:Y:S02]  /*8ac0*/  FMNMX.FTZ R102, R42, R102, !PT ;  /* 0x000000662a667209 */ /* 0x000fe40007810000 */
[C---:B------:R-:W-:Y:S02]  /*8ad0*/  ISETP.GT.AND P5, PT, R4.reuse, 0x1, PT ;  /* 0x000000010400780c */ /* 0x040fe40003fa4270 */
[----:B------:R-:W-:Y:S02]  /*8ae0*/  FSEL R28, R229, -INF , P6 ;  /* 0xff800000e51c7808 */ /* 0x000fe40003000000 */
[----:B------:R-:W-:Y:S02]  /*8af0*/  ISETP.GT.AND P4, PT, R4, 0x8, PT ;  /* 0x000000080400780c */ /* 0x000fe40003f84270 */
[----:B------:R-:W-:Y:S02]  /*8b00*/  FSEL R55, R228, -INF , P5 ;  /* 0xff800000e4377808 */ /* 0x000fe40002800000 */
[C---:B------:R-:W-:Y:S02]  /*8b10*/  ISETP.GT.AND P0, PT, R4.reuse, 0x9, PT ;  /* 0x000000090400780c */ /* 0x040fe40003f04270 */
[----:B--2---:R-:W-:Y:S02]  /*8b20*/  FMNMX.FTZ R103, R103, R0, !PT ;  /* 0x0000000067677209 */ /* 0x004fe40007810000 */
[----:B------:R-:W-:Y:S02]  /*8b30*/  FSEL R54, R227, -INF , P4 ;  /* 0xff800000e3367808 */ /* 0x000fe40002000000 */
[----:B------:R-:W-:Y:S01]  /*8b40*/  ISETP.GT.AND P6, PT, R4, 0x10, PT ;  /* 0x000000100400780c */ /* 0x000fe20003fc4270 */
[----:B------:R-:W2:Y:S01]  /*8b50*/  SHFL.BFLY PT, R0, R103, 0x1, 0x1f ;  /* 0x0c201f0067007f89 */ /* 0x000ea200000e0000 */
        /* <DEDUP_REMOVED lines=12> */
[----:B--2---:R-:W-:Y:S02]  /*8c20*/  FMNMX.FTZ R103, R103, R0, !PT ;  /* 0x0000000067677209 */ /* 0x004fe40007810000 */
[----:B------:R-:W-:Y:S01]  /*8c30*/  FSEL R29, R184, -INF , P5 ;  /* 0xff800000b81d7808 */ /* 0x000fe20002800000 */
[----:B------:R-:W2:Y:S01]  /*8c40*/  SHFL.BFLY PT, R0, R102, 0x2, 0x1f ;  /* 0x0c401f0066007f89 */ /* 0x000ea200000e0000 */
[C---:B------:R-:W-:Y:S02]  /*8c50*/  ISETP.GT.AND P0, PT, R4.reuse, 0x29, PT ;  /* 0x000000290400780c */ /* 0x040fe40003f04270 */
        /* <DEDUP_REMOVED lines=8> */
[----:B-1----:R-:W-:Y:S02]  /*8ce0*/  FSEL R5, R176, -INF , P4 ;  /* 0xff800000b0057808 */ /* 0x002fe40002000000 */
[----:B------:R-:W-:Y:S02]  /*8cf0*/  FSEL R8, R175, -INF , P0 ;  /* 0xff800000af087808 */ /* 0x000fe40000000000 */
[----:B--2---:R-:W-:Y:S05]  /*8d00*/  FMNMX.FTZ R102, R102, R0, !PT ;  /* 0x0000000066667209 */ /* 0x004fea0007810000 */
[----:B------:R-:W1:Y:S02]  /*8d10*/  SHFL.BFLY PT, R0, R102, 0x1, 0x1f ;  /* 0x0c201f0066007f89 */ /* 0x000e6400000e0000 */
[----:B-1----:R-:W-:Y:S02]  /*8d20*/  FMNMX.FTZ R102, R102, R0, !PT ;  /* 0x0000000066667209 */ /* 0x002fe40007810000 */
[----:B------:R-:W-:Y:S04]  /*8d30*/  FMNMX.FTZ R0, R28, R107, !PT ;  /* 0x0000006b1c007209 */ /* 0x000fe80007810000 */
        /* <DEDUP_REMOVED lines=14> */
[----:B------:R-:W-:Y:S05]  /*8e20*/  FMNMX.FTZ R4, R8, R4, !PT ;  /* 0x0000000408047209 */ /* 0x000fea0007810000 */
[----:B------:R-:W1:Y:S02]  /*8e30*/  SHFL.BFLY PT, R0, R4, 0x2, 0x1f ;  /* 0x0c401f0004007f89 */ /* 0x000e6400000e0000 */
[----:B-1----:R-:W-:Y:S06]  /*8e40*/  FMNMX.FTZ R4, R4, R0, !PT ;  /* 0x0000000004047209 */ /* 0x002fec0007810000 */
[----:B------:R1:W2:Y:S02]  /*8e50*/  SHFL.BFLY PT, R0, R4, 0x1, 0x1f ;  /* 0x0c201f0004007f89 */ /* 0x0002a400000e0000 */
.L_x_1327:
[C---:B------:R-:W-:Y:S01]  /*8e60*/  FSETP.NEU.FTZ.AND P0, PT, R104.reuse, -INF , PT ;  /* 0xff8000006800780b */ /* 0x040fe20003f1d000 */
[----:B------:R-:W-:Y:S01]  /*8e70*/  FMUL.FTZ R2, R104, c[0x0][0x2d0] ;  /* 0x0000b40068027a20 */ /* 0x000fe20000410000 */
        /* <DEDUP_REMOVED lines=8> */
[--C-:B-1----:R-:W-:Y:S02]  /*8f00*/  FFMA.FTZ R4, R14, c[0x0][0x2d0], -R2.reuse ;  /* 0x0000b4000e047a23 */ /* 0x102fe40000010802 */
        /* <DEDUP_REMOVED lines=14> */
[--C-:B------:R-:W-:Y:S02]  /*8ff0*/  FFMA.FTZ R25, R25, c[0x0][0x2d0], -R2.reuse ;  /* 0x0000b40019197a23 */ /* 0x100fe40000010802 */
[--C-:B------:R-:W-:Y:S02]  /*9000*/  FFMA.FTZ R24, R24, c[0x0][0x2d0], -R2.reuse ;  /* 0x0000b40018187a23 */ /* 0x100fe40000010802 */
[----:B------:R-:W-:Y:S02]  /*9010*/  FFMA.FTZ R235, R11, c[0x0][0x2d0], -R2 ;  /* 0x0000b4000beb7a23 */ /* 0x000fe40000010802 */
[----:B------:R-:W-:Y:S01]  /*9020*/  FMUL.FTZ R2, R103, c[0x0][0x2d0] ;  /* 0x0000b40067027a20 */ /* 0x000fe20000410000 */
[----:B------:R-:W-:Y:S04]  /*9030*/  MUFU.EX2 R25, R25 ;  /* 0x0000001900197308 */ /* 0x000fe80000000800 */
[----:B------:R-:W-:Y:S05]  /*9040*/  FSEL R2, R2, RZ, P0 ;  /* 0x000000ff02027208 */ /* 0x000fea0000000000 */
[--C-:B------:R-:W-:Y:S01]  /*9050*/  FFMA.FTZ R52, R52, c[0x0][0x2d0], -R2.reuse ;  /* 0x0000b40034347a23 */ /* 0x100fe20000010802 */
[----:B------:R-:W3:Y:S01]  /*9060*/  MUFU.EX2 R24, R24 ;  /* 0x0000001800187308 */ /* 0x000ee20000000800 */
[--C-:B------:R-:W-:Y:S02]  /*9070*/  FFMA.FTZ R187, R50, c[0x0][0x2d0], -R2.reuse ;  /* 0x0000b40032bb7a23 */ /* 0x100fe40000010802 */
[--C-:B------:R-:W-:Y:S02]  /*9080*/  FFMA.FTZ R230, R39, c[0x0][0x2d0], -R2.reuse ;  /* 0x0000b40027e67a23 */ /* 0x100fe40000010802 */
[--C-:B------:R-:W-:Y:S02]  /*9090*/  FFMA.FTZ R237, R38, c[0x0][0x2d0], -R2.reuse ;  /* 0x0000b40026ed7a23 */ /* 0x100fe40000010802 */
[--C-:B------:R-:W-:Y:S02]  /*90a0*/  FFMA.FTZ R236, R37, c[0x0][0x2d0], -R2.reuse ;  /* 0x0000b40025ec7a23 */ /* 0x100fe40000010802 */
[--C-:B------:R-:W-:Y:S02]  /*90b0*/  FFMA.FTZ R241, R36, c[0x0][0x2d0], -R2.reuse ;  /* 0x0000b40024f17a23 */ /* 0x100fe40000010802 */
[--C-:B------:R-:W-:Y:S01]  /*90c0*/  FFMA.FTZ R10, R40, c[0x0][0x2d0], -R2.reuse ;  /* 0x0000b400280a7a23 */ /* 0x100fe20000010802 */
[----:B------:R-:W-:Y:S01]  /*90d0*/  LDSM.16.MT88.4 R36, [R202] ;  /* 0x00000000ca24783b */ /* 0x000fe20000004200 */
        /* <DEDUP_REMOVED lines=8> */
[----:B------:R-:W-:Y:S10]  /*9160*/  MUFU.EX2 R186, R186 ;  /* 0x000000ba00ba7308 */ /* 0x000ff40000000800 */
[----:B------:R-:W-:Y:S10]  /*9170*/  MUFU.EX2 R185, R185 ;  /* 0x000000b900b97308 */ /* 0x000ff40000000800 */
[----:B------:R-:W-:Y:S10]  /*9180*/  MUFU.EX2 R188, R188 ;  /* 0x000000bc00bc7308 */ /* 0x000ff40000000800 */
[----:B------:R-:W-:Y:S01]  /*9190*/  MUFU.EX2 R222, R222 ;  /* 0x000000de00de7308 */ /* 0x000fe20000000800 */
[----:B-1----:R-:W-:Y:S01]  /*91a0*/  FFMA.FTZ R0, R100, R243, R3 ;  /* 0x000000f364007223 */ /* 0x002fe20000010003 */
[C---:B--2---:R-:W-:Y:S01]  /*91b0*/  F2FP.BF16.PACK_AB R172, R4.reuse, R3 ;  /* 0x0000000304ac723e */ /* 0x044fe200000010ff */
[----:B------:R-:W-:Y:S02]  /*91c0*/  FFMA.FTZ R3, R15, c[0x0][0x2d0], -R2 ;  /* 0x0000b4000f037a23 */ /* 0x000fe40000010802 */
[----:B------:R-:W-:Y:S01]  /*91d0*/  FADD.FTZ R11, R4, R0 ;  /* 0x00000000040b7221 */ /* 0x000fe20000010000 */
[----:B------:R-:W-:Y:S01]  /*91e0*/  FSEL R0, R103, RZ, P0 ;  /* 0x000000ff67007208 */ /* 0x000fe20000000000 */
[----:B------:R-:W-:Y:S01]  /*91f0*/  FFMA.FTZ R4, R33, c[0x0][0x2d0], -R2 ;  /* 0x0000b40021047a23 */ /* 0x000fe20000010802 */
[C---:B------:R-:W-:Y:S01]  /*9200*/  FSETP.NEU.FTZ.AND P0, PT, R102.reuse, -INF , PT ;  /* 0xff8000006600780b */ /* 0x040fe20003f1d000 */
[----:B------:R-:W-:Y:S01]  /*9210*/  FMUL.FTZ R2, R102, c[0x0][0x2d0] ;  /* 0x0000b40066027a20 */ /* 0x000fe20000410000 */
[----:B------:R-:W-:Y:S01]  /*9220*/  MUFU.EX2 R173, R3 ;  /* 0x0000000300ad7308 */ /* 0x000fe20000000800 */
[----:B------:R-:W-:Y:S02]  /*9230*/  FADD.FTZ R0, -R0, R105 ;  /* 0x0000006900007221 */ /* 0x000fe40000010100 */
[----:B------:R-:W-:Y:S01]  /*9240*/  FMUL.FTZ R33, R100, R153 ;  /* 0x0000009964217220 */ /* 0x000fe20000410000 */
[----:B------:R-:W-:Y:S01]  /*9250*/  FSEL R2, R2, RZ, P0 ;  /* 0x000000ff02027208 */ /* 0x000fe20000000000 */
[----:B------:R-:W-:Y:S02]  /*9260*/  FMUL.FTZ R0, R0, c[0x0][0x2d0] ;  /* 0x0000b40000007a20 */ /* 0x000fe40000410000 */
[----:B------:R-:W-:Y:S02]  /*9270*/  FMUL.FTZ R48, R100, R160 ;  /* 0x000000a064307220 */ /* 0x000fe40000410000 */
[--C-:B------:R-:W-:Y:S01]  /*9280*/  FFMA.FTZ R182, R65, c[0x0][0x2d0], -R2.reuse ;  /* 0x0000b40041b67a23 */ /* 0x100fe20000010802 */
[----:B------:R-:W1:Y:S01]  /*9290*/  MUFU.EX2 R3, R0 ;  /* 0x0000000000037308 */ /* 0x000e620000000800 */
[--C-:B------:R-:W-:Y:S02]  /*92a0*/  FFMA.FTZ R181, R64, c[0x0][0x2d0], -R2.reuse ;  /* 0x0000b40040b57a23 */ /* 0x100fe40000010802 */
[--C-:B------:R-:W-:Y:S02]  /*92b0*/  FFMA.FTZ R180, R63, c[0x0][0x2d0], -R2.reuse ;  /* 0x0000b4003fb47a23 */ /* 0x100fe40000010802 */
[--C-:B------:R-:W-:Y:S02]  /*92c0*/  FFMA.FTZ R9, R58, c[0x0][0x2d0], -R2.reuse ;  /* 0x0000b4003a097a23 */ /* 0x100fe40000010802 */
[--C-:B------:R-:W-:Y:S01]  /*92d0*/  FFMA.FTZ R17, R174, c[0x0][0x2d0], -R2.reuse ;  /* 0x0000b400ae117a23 */ /* 0x100fe20000010802 */
[----:B---3--:R-:W-:Y:S01]  /*92e0*/  F2FP.BF16.PACK_AB R174, R24, R25 ;  /* 0x0000001918ae723e */ /* 0x008fe200000010ff */
        /* <DEDUP_REMOVED lines=10> */
[----:B-1----:R-:W-:Y:S02]  /*9390*/  FFMA.FTZ R0, R3, R247, R173 ;  /* 0x000000f703007223 */ /* 0x002fe400000100ad */
[--C-:B------:R-:W-:Y:S02]  /*93a0*/  FFMA.FTZ R196, R61, c[0x0][0x2d0], -R2.reuse ;  /* 0x0000b4003dc47a23 */ /* 0x100fe40000010802 */
[----:B------:R-:W-:Y:S01]  /*93b0*/  FFMA.FTZ R195, R60, c[0x0][0x2d0], -R2 ;  /* 0x0000b4003cc37a23 */ /* 0x000fe20000010802 */
[----:B------:R-:W-:Y:S01]  /*93c0*/  MUFU.EX2 R183, R183 ;  /* 0x000000b700b77308 */ /* 0x000fe20000000800 */
[----:B------:R-:W-:Y:S02]  /*93d0*/  FMUL.FTZ R49, R100, R161 ;  /* 0x000000a164317220 */ /* 0x000fe40000410000 */
[----:B------:R-:W-:Y:S01]  /*93e0*/  FMUL.FTZ R50, R3, R162 ;  /* 0x000000a203327220 */ /* 0x000fe20000410000 */
[C---:B--2---:R-:W-:Y:S01]  /*93f0*/  F2FP.BF16.PACK_AB R173, R4.reuse, R173 ;  /* 0x000000ad04ad723e */ /* 0x044fe200000010ff */
[----:B------:R-:W-:Y:S01]  /*9400*/  FADD.FTZ R18, R4, R0 ;  /* 0x0000000004127221 */ /* 0x000fe20000010000 */
[----:B------:R-:W-:Y:S01]  /*9410*/  FSEL R0, R102, RZ, P0 ;  /* 0x000000ff66007208 */ /* 0x000fe20000000000 */
[----:B------:R-:W-:Y:S01]  /*9420*/  FFMA.FTZ R4, R53, c[0x0][0x2d0], -R2 ;  /* 0x0000b40035047a23 */ /* 0x000fe20000010802 */
[----:B------:R-:W-:Y:S01]  /*9430*/  FSETP.NEU.FTZ.AND P0, PT, R101, -INF , PT ;  /* 0xff8000006500780b */ /* 0x000fe20003f1d000 */
[----:B------:R-:W-:Y:S01]  /*9440*/  FMUL.FTZ R51, R3, R163 ;  /* 0x000000a303337220 */ /* 0x000fe20000410000 */
[----:B------:R-:W-:Y:S01]  /*9450*/  MUFU.EX2 R251, R181 ;  /* 0x000000b500fb7308 */ /* 0x000fe20000000800 */
[----:B------:R-:W-:Y:S01]  /*9460*/  FADD.FTZ R0, -R0, R106 ;  /* 0x0000006a00007221 */ /* 0x000fe20000010100 */
[----:B------:R-:W-:Y:S01]  /*9470*/  FSEL R2, R101, RZ, P0 ;  /* 0x000000ff65027208 */ /* 0x000fe20000000000 */
[----:B------:R-:W-:Y:S01]  /*9480*/  FMUL.FTZ R64, R100, R168 ;  /* 0x000000a864407220 */ /* 0x000fe20000410000 */
[----:B------:R-:W-:Y:S01]  /*9490*/  LDSM.16.MT88.4 R160, [R201+0x1c00] ;  /* 0x001c0000c9a0783b */ /* 0x000fe20000004200 */
[----:B------:R-:W-:Y:S02]  /*94a0*/  FMUL.FTZ R0, R0, c[0x0][0x2d0] ;  /* 0x0000b40000007a20 */ /* 0x000fe40000410000 */
[----:B------:R-:W-:Y:S02]  /*94b0*/  FADD.FTZ R2, -R2, R107 ;  /* 0x0000006b02027221 */ /* 0x000fe40000010100 */
[----:B------:R-:W-:Y:S01]  /*94c0*/  FMUL.FTZ R65, R100, R169 ;  /* 0x000000a964417220 */ /* 0x000fe20000410000 */
[----:B------:R1:W-:Y:S01]  /*94d0*/  MUFU.EX2 R20, R4 ;  /* 0x0000000400147308 */ /* 0x0003e20000000800 */
[----:B------:R-:W-:Y:S02]  /*94e0*/  FMUL.FTZ R2, R2, c[0x0][0x2d0] ;  /* 0x0000b40002027a20 */ /* 0x000fe40000410000 */
[C---:B------:R-:W-:Y:S02]  /*94f0*/  FMUL.FTZ R66, R3.reuse, R170 ;  /* 0x000000aa03427220 */ /* 0x040fe40000410000 */
        /* <DEDUP_REMOVED lines=8> */
[----:B------:R-:W-:Y:S01]  /*9580*/  FMUL.FTZ R83, R3, R83 ;  /* 0x0000005303537220 */ /* 0x000fe20000410000 */
[----:B------:R-:W3:Y:S01]  /*9590*/  MUFU.EX2 R2, R2 ;  /* 0x0000000200027308 */ /* 0x000ee20000000800 */
[C---:B------:R-:W-:Y:S02]  /*95a0*/  FMUL.FTZ R84, R100.reuse, R84 ;  /* 0x0000005464547220 */ /* 0x040fe40000410000 */
[----:B------:R-:W-:Y:S02]  /*95b0*/  FMUL.FTZ R85, R100, R85 ;  /* 0x0000005564557220 */ /* 0x000fe40000410000 */
[----:B-1----:R-:W-:Y:S02]  /*95c0*/  FMUL.FTZ R4, R101, c[0x0][0x2d0] ;  /* 0x0000b40065047a20 */ /* 0x002fe40000410000 */
[C---:B------:R-:W-:Y:S02]  /*95d0*/  FMUL.FTZ R86, R3.reuse, R86 ;  /* 0x0000005603567220 */ /* 0x040fe40000410000 */
[----:B------:R-:W-:Y:S01]  /*95e0*/  FMUL.FTZ R87, R3, R87 ;  /* 0x0000005703577220 */ /* 0x000fe20000410000 */
[----:B------:R-:W-:Y:S01]  /*95f0*/  FSEL R4, R4, RZ, P0 ;  /* 0x000000ff04047208 */ /* 0x000fe20000000000 */
[----:B------:R-:W-:Y:S01]  /*9600*/  MUFU.EX2 R252, R180 ;  /* 0x000000b400fc7308 */ /* 0x000fe20000000800 */
[----:B------:R-:W-:Y:S02]  /*9610*/  FMUL.FTZ R96, R100, R96 ;  /* 0x0000006064607220 */ /* 0x000fe40000410000 */
[----:B--2---:R-:W-:Y:S02]  /*9620*/  FMUL.FTZ R61, R0, R109 ;  /* 0x0000006d003d7220 */ /* 0x004fe40000410000 */
        /* <DEDUP_REMOVED lines=19> */
[C---:B------:R-:W-:Y:S02]  /*9760*/  FFMA.FTZ R4, R0.reuse, R248, R20 ;  /* 0x000000f800047223 */ /* 0x040fe40000010014 */
[----:B------:R-:W-:Y:S01]  /*9770*/  FMUL.FTZ R60, R0, R108 ;  /* 0x0000006c003c7220 */ /* 0x000fe20000410000 */
[----:B------:R-:W-:Y:S01]  /*9780*/  F2FP.BF16.PACK_AB R108, R19, R20 ;  /* 0x00000014136c723e */ /* 0x000fe200000010ff */
[----:B---3--:R-:W-:Y:S01]  /*9790*/  FMUL.FTZ R14, R2, R134 ;  /* 0x00000086020e7220 */ /* 0x008fe20000410000 */
[----:B------:R-:W1:Y:S01]  /*97a0*/  LDSM.16.MT88.4 R20, [R201] ;  /* 0x00000000c914783b */ /* 0x000e620000004200 */
[----:B------:R-:W2:Y:S01]  /*97b0*/  MUFU.EX2 R134, R52 ;  /* 0x0000003400867308 */ /* 0x000ea20000000800 */
[C---:B------:R-:W-:Y:S02]  /*97c0*/  FMUL.FTZ R12, R0.reuse, R132 ;  /* 0x00000084000c7220 */ /* 0x040fe40000410000 */
[----:B------:R-:W-:Y:S02]  /*97d0*/  FMUL.FTZ R13, R0, R133 ;  /* 0x00000085000d7220 */ /* 0x000fe40000410000 */
[C---:B------:R-:W-:Y:S02]  /*97e0*/  FMUL.FTZ R15, R2.reuse, R135 ;  /* 0x00000087020f7220 */ /* 0x040fe40000410000 */
[----:B------:R-:W-:Y:S02]  /*97f0*/  FMUL.FTZ R27, R2, R131 ;  /* 0x00000083021b7220 */ /* 0x000fe40000410000 */
[----:B------:R-:W-:Y:S01]  /*9800*/  FMUL.FTZ R9, R0, R137 ;  /* 0x0000008900097220 */ /* 0x000fe20000410000 */
[----:B------:R3:W-:Y:S01]  /*9810*/  MUFU.EX2 R133, R17 ;  /* 0x0000001100857308 */ /* 0x0007e20000000800 */
[----:B------:R-:W-:Y:S02]  /*9820*/  FADD.FTZ R6, R25, R11 ;  /* 0x0000000b19067221 */ /* 0x000fe40000010000 */
[----:B------:R-:W-:Y:S02]  /*9830*/  FMUL.FTZ R26, R2, R130 ;  /* 0x00000082021a7220 */ /* 0x000fe40000410000 */
[----:B------:R-:W-:Y:S02]  /*9840*/  FADD.FTZ R130, R19, R4 ;  /* 0x0000000413827221 */ /* 0x000fe40000010000 */
[C---:B------:R-:W-:Y:S02]  /*9850*/  FMUL.FTZ R4, R100.reuse, R140 ;  /* 0x0000008c64047220 */ /* 0x040fe40000410000 */
[----:B------:R-:W-:Y:S01]  /*9860*/  FMUL.FTZ R5, R100, R141 ;  /* 0x0000008d64057220 */ /* 0x000fe20000410000 */
[----:B------:R-:W4:Y:S01]  /*9870*/  MUFU.EX2 R131, R55 ;  /* 0x0000003700837308 */ /* 0x000f220000000800 */
[C---:B------:R-:W-:Y:S02]  /*9880*/  FMUL.FTZ R7, R3.reuse, R143 ;  /* 0x0000008f03077220 */ /* 0x040fe40000410000 */
[----:B------:R-:W-:Y:S02]  /*9890*/  FADD.FTZ R177, R24, R6 ;  /* 0x0000000618b17221 */ /* 0x000fe40000010000 */
[----:B------:R-:W-:Y:S02]  /*98a0*/  FMUL.FTZ R6, R3, R142 ;  /* 0x0000008e03067220 */ /* 0x000fe40000410000 */
[----:B------:R-:W-:Y:S02]  /*98b0*/  FMUL.FTZ R24, R0, R128 ;  /* 0x0000008000187220 */ /* 0x000fe40000410000 */
[----:B------:R-:W-:Y:S01]  /*98c0*/  FADD.FTZ R128, R175, R18 ;  /* 0x00000012af807221 */ /* 0x000fe20000010000 */
[----:B------:R5:W-:Y:S01]  /*98d0*/  MUFU.EX2 R132, R54 ;  /* 0x0000003600847308 */ /* 0x000be20000000800 */
[----:B--2---:R-:W-:Y:S01]  /*98e0*/  F2FP.BF16.PACK_AB R175, R134, R175 ;  /* 0x000000af86af723e */ /* 0x004fe200000010ff */
[C---:B------:R-:W-:Y:S02]  /*98f0*/  FMUL.FTZ R18, R3.reuse, R146 ;  /* 0x0000009203127220 */ /* 0x040fe40000410000 */
[----:B---3--:R-:W-:Y:S02]  /*9900*/  FMUL.FTZ R17, R100, R145 ;  /* 0x0000009164117220 */ /* 0x008fe40000410000 */
[----:B------:R-:W-:Y:S02]  /*9910*/  FMUL.FTZ R19, R3, R147 ;  /* 0x0000009303137220 */ /* 0x000fe40000410000 */
[----:B------:R-:W-:Y:S01]  /*9920*/  FMUL.FTZ R28, R0, R124 ;  /* 0x0000007c001c7220 */ /* 0x000fe20000410000 */
[-C--:B-1----:R-:W-:Y:S01]  /*9930*/  HMMA.16816.F32.BF16 R4, R172, R20.reuse, R4 ;  /* 0x00000014ac04723c */ /* 0x082fe20000041804 */
[----:B------:R-:W1:Y:S04]  /*9940*/  MUFU.EX2 R135, R16 ;  /* 0x0000001000877308 */ /* 0x000e680000000800 */
[C---:B------:R-:W-:Y:S02]  /*9950*/  FMUL.FTZ R10, R2.reuse, R138 ;  /* 0x0000008a020a7220 */ /* 0x040fe40000410000 */
[C---:B------:R-:W-:Y:S02]  /*9960*/  FMUL.FTZ R11, R2.reuse, R139 ;  /* 0x0000008b020b7220 */ /* 0x040fe40000410000 */
[C---:B------:R-:W-:Y:S02]  /*9970*/  FMUL.FTZ R62, R2.reuse, R110 ;  /* 0x0000006e023e7220 */ /* 0x040fe40000410000 */
[----:B------:R-:W2:Y:S01]  /*9980*/  MUFU.EX2 R137, R67 ;  /* 0x0000004300897308 */ /* 0x000ea20000000800 */
[----:B------:R-:W-:Y:S02]  /*9990*/  FMUL.FTZ R63, R2, R111 ;  /* 0x0000006f023f7220 */ /* 0x000fe40000410000 */
[C---:B------:R-:W-:Y:S01]  /*99a0*/  FMUL.FTZ R8, R0.reuse, R136 ;  /* 0x0000008800087220 */ /* 0x040fe20000410000 */
[----:B-----5:R-:W3:Y:S01]  /*99b0*/  LDSM.16.MT88.4 R52, [R201+0x1000] ;  /* 0x00100000c934783b */ /* 0x020ee20000004200 */
[----:B------:R-:W-:Y:S02]  /*99c0*/  FMUL.FTZ R25, R0, R129 ;  /* 0x0000008100197220 */ /* 0x000fe40000410000 */
[----:B------:R-:W-:Y:S01]  /*99d0*/  FFMA.FTZ R129, R2, R249, R109 ;  /* 0x000000f902817223 */ /* 0x000fe2000001006d */
[----:B----4-:R-:W-:Y:S01]  /*99e0*/  F2FP.BF16.PACK_AB R109, R131, R109 ;  /* 0x0000006d836d723e */ /* 0x010fe200000010ff */
[----:B------:R-:W-:Y:S01]  /*99f0*/  FMUL.FTZ R29, R0, R125 ;  /* 0x0000007d001d7220 */ /* 0x000fe20000410000 */
[----:B------:R-:W-:Y:S01]  /*9a00*/  MUFU.EX2 R139, R187 ;  /* 0x000000bb008b7308 */ /* 0x000fe20000000800 */
[C---:B------:R-:W-:Y:S02]  /*9a10*/  FMUL.FTZ R30, R2.reuse, R126 ;  /* 0x0000007e021e7220 */ /* 0x040fe40000410000 */
[----:B------:R-:W-:Y:S01]  /*9a20*/  FMUL.FTZ R31, R2, R127 ;  /* 0x0000007f021f7220 */ /* 0x000fe20000410000 */
[----:B-1----:R-:W-:Y:S01]  /*9a30*/  F2FP.BF16.PACK_AB R111, R135, R132 ;  /* 0x00000084876f723e */ /* 0x002fe200000010ff */
[C---:B------:R-:W-:Y:S01]  /*9a40*/  FMUL.FTZ R16, R100.reuse, R144 ;  /* 0x0000009064107220 */ /* 0x040fe20000410000 */
[----:B------:R-:W-:Y:S01]  /*9a50*/  LDSM.16.MT88.4 R124, [R201+0x1400] ;  /* 0x00140000c97c783b */ /* 0x000fe20000004200 */
[----:B------:R-:W-:Y:S02]  /*9a60*/  FMUL.FTZ R32, R100, R152 ;  /* 0x0000009864207220 */ /* 0x000fe40000410000 */
[C---:B------:R-:W-:Y:S01]  /*9a70*/  FMUL.FTZ R34, R3.reuse, R154 ;  /* 0x0000009a03227220 */ /* 0x040fe20000410000 */
[----:B------:R-:W-:Y:S01]  /*9a80*/  MUFU.EX2 R138, R182 ;  /* 0x000000b6008a7308 */ /* 0x000fe20000000800 */
[----:B------:R-:W-:Y:S02]  /*9a90*/  FMUL.FTZ R35, R3, R155 ;  /* 0x0000009b03237220 */ /* 0x000fe40000410000 */
[C---:B------:R-:W-:Y:S01]  /*9aa0*/  FMUL.FTZ R56, R0.reuse, R112 ;  /* 0x0000007000387220 */ /* 0x040fe20000410000 */
[----:B--2---:R-:W-:Y:S01]  /*9ab0*/  F2FP.BF16.PACK_AB R110, R137, R133 ;  /* 0x00000085896e723e */ /* 0x004fe200000010ff */
[----:B------:R-:W-:Y:S01]  /*9ac0*/  LDSM.16.MT88.4 R144, [R201+0xc00] ;  /* 0x000c0000c990783b */ /* 0x000fe20000004200 */
[----:B------:R-:W-:Y:S02]  /*9ad0*/  FMUL.FTZ R57, R0, R113 ;  /* 0x0000007100397220 */ /* 0x000fe40000410000 */
[C---:B------:R-:W-:Y:S02]  /*9ae0*/  FMUL.FTZ R58, R2.reuse, R114 ;  /* 0x00000072023a7220 */ /* 0x040fe40000410000 */
[----:B------:R-:W-:Y:S01]  /*9af0*/  FMUL.FTZ R59, R2, R115 ;  /* 0x00000073023b7220 */ /* 0x000fe20000410000 */
[C---:B------:R-:W-:Y:S01]  /*9b00*/  HMMA.16816.F32.BF16 R8, R108.reuse, R20, R8 ;  /* 0x000000146c08723c */ /* 0x040fe20000041808 */
[----:B------:R-:W-:Y:S01]  /*9b10*/  MUFU.EX2 R249, R184 ;  /* 0x000000b800f97308 */ /* 0x000fe20000000800 */
[----:B------:R-:W1:Y:S02]  /*9b20*/  LDSM.16.MT88.4 R112, [R202+0x1000] ;  /* 0x00100000ca70783b */ /* 0x000e640000004200 */
[C---:B------:R-:W-:Y:S02]  /*9b30*/  FMUL.FTZ R40, R0.reuse, R120 ;  /* 0x0000007800287220 */ /* 0x040fe40000410000 */
[----:B------:R-:W-:Y:S02]  /*9b40*/  FMUL.FTZ R41, R0, R121 ;  /* 0x0000007900297220 */ /* 0x000fe40000410000 */
[-C--:B------:R-:W-:Y:S02]  /*9b50*/  HMMA.16816.F32.BF16 R12, R108, R22.reuse, R12 ;  /* 0x000000166c0c723c */ /* 0x080fe4000004180c */
[----:B------:R-:W-:Y:S01]  /*9b60*/  LDSM.16.MT88.4 R152, [R202+0xc00] ;  /* 0x000c0000ca98783b */ /* 0x000fe20000004200 */
[----:B------:R-:W-:Y:S01]  /*9b70*/  MUFU.EX2 R178, R178 ;  /* 0x000000b200b27308 */ /* 0x000fe20000000800 */
[C---:B------:R-:W-:Y:S02]  /*9b80*/  FMUL.FTZ R42, R2.reuse, R122 ;  /* 0x0000007a022a7220 */ /* 0x040fe40000410000 */
[----:B------:R-:W-:Y:S02]  /*9b90*/  FMUL.FTZ R43, R2, R123 ;  /* 0x0000007b022b7220 */ /* 0x000fe40000410000 */
[C---:B------:R-:W-:Y:S02]  /*9ba0*/  HMMA.16816.F32.BF16 R16, R172.reuse, R22, R16 ;  /* 0x00000016ac10723c */ /* 0x040fe40000041810 */
[----:B------:R-:W-:Y:S02]  /*9bb0*/  LDSM.16.MT88.4 R120, [R202+0x400] ;  /* 0x00040000ca78783b */ /* 0x000fe40000004200 */
[C---:B------:R-:W-:Y:S01]  /*9bc0*/  FMUL.FTZ R20, R100.reuse, R148 ;  /* 0x0000009464147220 */ /* 0x040fe20000410000 */
[----:B------:R-:W-:Y:S01]  /*9bd0*/  MUFU.EX2 R250, R179 ;  /* 0x000000b300fa7308 */ /* 0x000fe20000000800 */
[----:B------:R-:W-:Y:S02]  /*9be0*/  FMUL.FTZ R21, R100, R149 ;  /* 0x0000009564157220 */ /* 0x000fe40000410000 */
[C---:B------:R-:W-:Y:S04]  /*9bf0*/  FMUL.FTZ R22, R3.reuse, R150 ;  /* 0x0000009603167220 */ /* 0x040fe80000410000 */
[C---:B------:R-:W-:Y:S02]  /*9c00*/  FMUL.FTZ R23, R3.reuse, R151 ;  /* 0x0000009703177220 */ /* 0x040fe40000410000 */
[C---:B------:R-:W-:Y:S01]  /*9c10*/  FMUL.FTZ R44, R0.reuse, R116 ;  /* 0x00000074002c7220 */ /* 0x040fe20000410000 */
[----:B------:R2:W-:Y:S01]  /*9c20*/  MUFU.EX2 R136, R227 ;  /* 0x000000e300887308 */ /* 0x0005e20000000800 */
[----:B------:R-:W-:Y:S02]  /*9c30*/  FMUL.FTZ R45, R0, R117 ;  /* 0x00000075002d7220 */ /* 0x000fe40000410000 */
[C---:B------:R-:W-:Y:S01]  /*9c40*/  FMUL.FTZ R46, R2.reuse, R118 ;  /* 0x00000076022e7220 */ /* 0x040fe20000410000 */
[-C--:B------:R-:W-:Y:S03]  /*9c50*/  HMMA.16816.F32.BF16 R20, R172, R36.reuse, R20 ;  /* 0x00000024ac14723c */ /* 0x080fe60000041814 */
[----:B------:R-:W-:Y:S02]  /*9c60*/  FMUL.FTZ R47, R2, R119 ;  /* 0x00000077022f7220 */ /* 0x000fe40000410000 */
[----:B------:R-:W-:Y:S01]  /*9c70*/  LDSM.16.MT88.4 R116, [R201+0x400] ;  /* 0x00040000c974783b */ /* 0x000fe20000004200 */
[C---:B------:R-:W-:Y:S01]  /*9c80*/  FMUL.FTZ R67, R3.reuse, R171 ;  /* 0x000000ab03437220 */ /* 0x040fe20000410000 */
[----:B------:R-:W-:Y:S01]  /*9c90*/  MUFU.EX2 R107, R190 ;  /* 0x000000be006b7308 */ /* 0x000fe20000000800 */
[C---:B------:R-:W-:Y:S04]  /*9ca0*/  HMMA.16816.F32.BF16 R24, R108.reuse, R36, R24 ;  /* 0x000000246c18723c */ /* 0x040fe80000041818 */
[C---:B------:R-:W-:Y:S01]  /*9cb0*/  FMUL.FTZ R72, R0.reuse, R72 ;  /* 0x0000004800487220 */ /* 0x040fe20000410000 */
[----:B------:R-:W-:Y:S01]  /*9cc0*/  LDSM.16.MT88.4 R168, [R202+0x1c00] ;  /* 0x001c0000caa8783b */ /* 0x000fe20000004200 */
[----:B------:R-:W-:Y:S02]  /*9cd0*/  FMUL.FTZ R73, R0, R73 ;  /* 0x0000004900497220 */ /* 0x000fe40000410000 */
[-C--:B------:R-:W-:Y:S01]  /*9ce0*/  HMMA.16816.F32.BF16 R28, R108, R38.reuse, R28 ;  /* 0x000000266c1c723c */ /* 0x080fe2000004181c */
[----:B------:R-:W-:Y:S03]  /*9cf0*/  MUFU.EX2 R106, R189 ;  /* 0x000000bd006a7308 */ /* 0x000fe60000000800 */
[----:B--2---:R-:W-:Y:S01]  /*9d00*/  MOV R227, R185 ;  /* 0x000000b900e37202 */ /* 0x004fe20000000f00 */
[C---:B------:R-:W-:Y:S02]  /*9d10*/  FMUL.FTZ R36, R100.reuse, R156 ;  /* 0x0000009c64247220 */ /* 0x040fe40000410000 */
[----:B------:R-:W-:Y:S01]  /*9d20*/  FMUL.FTZ R37, R100, R157 ;  /* 0x0000009d64257220 */ /* 0x000fe20000410000 */
[C---:B------:R-:W-:Y:S03]  /*9d30*/  HMMA.16816.F32.BF16 R32, R172.reuse, R38, R32 ;  /* 0x00000026ac20723c */ /* 0x040fe60000041820 */
[----:B------:R-:W-:Y:S01]  /*9d40*/  MUFU.EX2 R247, R219 ;  /* 0x000000db00f77308 */ /* 0x000fe20000000800 */
[C---:B------:R-:W-:Y:S02]  /*9d50*/  FMUL.FTZ R74, R2.reuse, R74 ;  /* 0x0000004a024a7220 */ /* 0x040fe40000410000 */
[----:B------:R-:W-:Y:S02]  /*9d60*/  FMUL.FTZ R75, R2, R75 ;  /* 0x0000004b024b7220 */ /* 0x000fe40000410000 */
[C---:B------:R-:W-:Y:S04]  /*9d70*/  FMUL.FTZ R38, R3.reuse, R158 ;  /* 0x0000009e03267220 */ /* 0x040fe80000410000 */
[C---:B------:R-:W-:Y:S01]  /*9d80*/  FMUL.FTZ R39, R3.reuse, R159 ;  /* 0x0000009f03277220 */ /* 0x040fe20000410000 */
[----:B------:R-:W-:Y:S01]  /*9d90*/  MUFU.EX2 R248, R194 ;  /* 0x000000c200f87308 */ /* 0x000fe20000000800 */
[C---:B------:R-:W-:Y:S02]  /*9da0*/  FMUL.FTZ R76, R0.reuse, R76 ;  /* 0x0000004c004c7220 */ /* 0x040fe40000410000 */
[----:B------:R-:W-:Y:S02]  /*9db0*/  FMUL.FTZ R77, R0, R77 ;  /* 0x0000004d004d7220 */ /* 0x000fe40000410000 */
[C---:B------:R-:W-:Y:S01]  /*9dc0*/  FMUL.FTZ R78, R2.reuse, R78 ;  /* 0x0000004e024e7220 */ /* 0x040fe20000410000 */
[-C--:B---3--:R-:W-:Y:S03]  /*9dd0*/  HMMA.16816.F32.BF16 R36, R172, R52.reuse, R36 ;  /* 0x00000034ac24723c */ /* 0x088fe60000041824 */
[----:B------:R-:W-:Y:S01]  /*9de0*/  FMUL.FTZ R79, R2, R79 ;  /* 0x0000004f024f7220 */ /* 0x000fe20000410000 */
[----:B------:R-:W-:Y:S01]  /*9df0*/  MUFU.EX2 R219, R198 ;  /* 0x000000c600db7308 */ /* 0x000fe20000000800 */
[C---:B------:R-:W-:Y:S02]  /*9e00*/  FMUL.FTZ R97, R100.reuse, R97 ;  /* 0x0000006164617220 */ /* 0x040fe40000410000 */
[C---:B------:R-:W-:Y:S01]  /*9e10*/  FMUL.FTZ R98, R3.reuse, R98 ;  /* 0x0000006203627220 */ /* 0x040fe20000410000 */
[C---:B------:R-:W-:Y:S04]  /*9e20*/  HMMA.16816.F32.BF16 R40, R108.reuse, R52, R40 ;  /* 0x000000346c28723c */ /* 0x040fe80000041828 */
[----:B------:R-:W-:Y:S02]  /*9e30*/  FMUL.FTZ R99, R3, R99 ;  /* 0x0000006303637220 */ /* 0x000fe40000410000 */
[----:B------:R-:W-:Y:S01]  /*9e40*/  MUFU.EX2 R198, R236 ;  /* 0x000000ec00c67308 */ /* 0x000fe20000000800 */
[C---:B------:R-:W-:Y:S01]  /*9e50*/  FMUL.FTZ R52, R100.reuse, R164 ;  /* 0x000000a464347220 */ /* 0x040fe20000410000 */
[-C--:B------:R-:W-:Y:S04]  /*9e60*/  HMMA.16816.F32.BF16 R44, R108, R54.reuse, R44 ;  /* 0x000000366c2c723c */ /* 0x080fe8000004182c */
[----:B------:R-:W-:Y:S02]  /*9e70*/  FMUL.FTZ R53, R100, R165 ;  /* 0x000000a564357220 */ /* 0x000fe40000410000 */
[----:B------:R-:W-:Y:S02]  /*9e80*/  FADD.FTZ R100, R133, R130 ;  /* 0x0000008285647221 */ /* 0x000fe40000010000 */
[C---:B------:R-:W-:Y:S01]  /*9e90*/  HMMA.16816.F32.BF16 R48, R172.reuse, R54, R48 ;  /* 0x00000036ac30723c */ /* 0x040fe20000041830 */
[----:B------:R-:W-:Y:S03]  /*9ea0*/  MUFU.EX2 R199, R199 ;  /* 0x000000c700c77308 */ /* 0x000fe60000000800 */
[C---:B------:R-:W-:Y:S02]  /*9eb0*/  FMUL.FTZ R90, R2.reuse, R90 ;  /* 0x0000005a025a7220 */ /* 0x040fe40000410000 */
[----:B------:R-:W-:Y:S02]  /*9ec0*/  FMUL.FTZ R91, R2, R91 ;  /* 0x0000005b025b7220 */ /* 0x000fe40000410000 */
[C---:B------:R-:W-:Y:S03]  /*9ed0*/  FMUL.FTZ R54, R3.reuse, R166 ;  /* 0x000000a603367220 */ /* 0x040fe60000410000 */
[----:B------:R-:W-:Y:S01]  /*9ee0*/  MUFU.EX2 R218, R218 ;  /* 0x000000da00da7308 */ /* 0x000fe20000000800 */
[----:B------:R-:W-:Y:S02]  /*9ef0*/  FMUL.FTZ R55, R3, R167 ;  /* 0x000000a703377220 */ /* 0x000fe40000410000 */
[----:B------:R-:W-:Y:S02]  /*9f00*/  FADD.FTZ R3, R134, R128 ;  /* 0x0000008086037221 */ /* 0x000fe40000010000 */
[C---:B------:R-:W-:Y:S02]  /*9f10*/  FMUL.FTZ R94, R2.reuse, R94 ;  /* 0x0000005e025e7220 */ /* 0x040fe40000410000 */
[----:B------:R-:W-:Y:S01]  /*9f20*/  FMUL.FTZ R95, R2, R95 ;  /* 0x0000005f025f7220 */ /* 0x000fe20000410000 */
[-C--:B-1----:R-:W-:Y:S02]  /*9f30*/  HMMA.16816.F32.BF16 R52, R172, R112.reuse, R52 ;  /* 0x00000070ac34723c */ /* 0x082fe40000041834 */
[----:B------:R-:W-:Y:S01]  /*9f40*/  MUFU.EX2 R128, R223 ;  /* 0x000000df00807308 */ /* 0x000fe20000000800 */
[C---:B------:R-:W-:Y:S02]  /*9f50*/  FMUL.FTZ R88, R0.reuse, R88 ;  /* 0x0000005800587220 */ /* 0x040fe40000410000 */
[C---:B------:R-:W-:Y:S02]  /*9f60*/  FMUL.FTZ R89, R0.reuse, R89 ;  /* 0x0000005900597220 */ /* 0x040fe40000410000 */
[C---:B------:R-:W-:Y:S01]  /*9f70*/  FMUL.FTZ R92, R0.reuse, R92 ;  /* 0x0000005c005c7220 */ /* 0x040fe20000410000 */
[C---:B------:R-:W-:Y:S04]  /*9f80*/  HMMA.16816.F32.BF16 R56, R108.reuse, R112, R56 ;  /* 0x000000706c38723c */ /* 0x040fe80000041838 */
[----:B------:R-:W1:Y:S01]  /*9f90*/  MUFU.EX2 R2, R191 ;  /* 0x000000bf00027308 */ /* 0x000e620000000800 */
[----:B------:R-:W-:Y:S02]  /*9fa0*/  FMUL.FTZ R93, R0, R93 ;  /* 0x0000005d005d7220 */ /* 0x000fe40000410000 */
[----:B------:R-:W-:Y:S01]  /*9fb0*/  FADD.FTZ R0, R105, R177 ;  /* 0x000000b169007221 */ /* 0x000fe20000010000 */
[-C--:B------:R-:W-:Y:S06]  /*9fc0*/  HMMA.16816.F32.BF16 R60, R108, R114.reuse, R60 ;  /* 0x000000726c3c723c */ /* 0x080fec000004183c */
[----:B------:R-:W-:Y:S02]  /*9fd0*/  MUFU.EX2 R223, R221 ;  /* 0x000000dd00df7308 */ /* 0x000fe40000000800 */
[C---:B------:R-:W-:Y:S01]  /*9fe0*/  HMMA.16816.F32.BF16 R64, R172.reuse, R114, R64 ;  /* 0x00000072ac40723c */ /* 0x040fe20000041840 */
[----:B------:R-:W2:Y:S07]  /*9ff0*/  LDSM.16.MT88.4 R112, [R201+0x2000] ;  /* 0x00200000c970783b */ /* 0x000eae0000004200 */
[----:B------:R-:W-:Y:S01]  /*a000*/  MUFU.EX2 R221, R197 ;  /* 0x000000c500dd7308 */ /* 0x000fe20000000800 */
[----:B-1----:R-:W-:Y:S04]  /*a010*/  FADD.FTZ R0, R2, R0 ;  /* 0x0000000002007221 */ /* 0x002fe80000010000 */
[----:B------:R-:W-:Y:S05]  /*a020*/  FADD.FTZ R0, R107, R0 ;  /* 0x000000006b007221 */ /* 0x000fea0000010000 */
[----:B------:R-:W-:Y:S10]  /*a030*/  MUFU.EX2 R197, R237 ;  /* 0x000000ed00c57308 */ /* 0x000ff40000000800 */
[----:B------:R-:W-:Y:S10]  /*a040*/  MUFU.EX2 R190, R243 ;  /* 0x000000f300be7308 */ /* 0x000ff40000000800 */
[----:B------:R-:W-:Y:S01]  /*a050*/  MUFU.EX2 R194, R229 ;  /* 0x000000e500c27308 */ /* 0x000fe20000000800 */
[-C--:B--2---:R-:W-:Y:S09]  /*a060*/  HMMA.16816.F32.BF16 R68, R172, R112.reuse, R68 ;  /* 0x00000070ac44723c */ /* 0x084ff20000041844 */
[----:B------:R-:W-:Y:S01]  /*a070*/  MUFU.EX2 R192, R239 ;  /* 0x000000ef00c07308 */ /* 0x000fe20000000800 */
[C---:B------:R-:W-:Y:S08]  /*a080*/  HMMA.16816.F32.BF16 R72, R108.reuse, R112, R72 ;  /* 0x000000706c48723c */ /* 0x040ff00000041848 */
[-C--:B------:R-:W-:Y:S01]  /*a090*/  HMMA.16816.F32.BF16 R76, R108, R114.reuse, R76 ;  /* 0x000000726c4c723c */ /* 0x080fe2000004184c */
[----:B------:R-:W-:Y:S07]  /*a0a0*/  MUFU.EX2 R191, R244 ;  /* 0x000000f400bf7308 */ /* 0x000fee0000000800 */
[C---:B------:R-:W-:Y:S01]  /*a0b0*/  HMMA.16816.F32.BF16 R80, R172.reuse, R114, R80 ;  /* 0x00000072ac50723c */ /* 0x040fe20000041850 */
[----:B------:R-:W1:Y:S02]  /*a0c0*/  LDSM.16.MT88.4 R112, [R202+0x2000] ;  /* 0x00200000ca70783b */ /* 0x000e640000004200 */
[----:B------:R-:W2:Y:S02]  /*a0d0*/  MUFU.EX2 R189, R238 ;  /* 0x000000ee00bd7308 */ /* 0x000ea40000000800 */
[----:B--2---:R-:W-:Y:S03]  /*a0e0*/  F2FP.BF16.PACK_AB R177, R190, R189 ;  /* 0x000000bdbeb1723e */ /* 0x004fe600000010ff */
[-C--:B-1----:R-:W-:Y:S08]  /*a0f0*/  HMMA.16816.F32.BF16 R84, R172, R112.reuse, R84 ;  /* 0x00000070ac54723c */ /* 0x082ff00000041854 */
[C---:B------:R-:W-:Y:S07]  /*a100*/  HMMA.16816.F32.BF16 R88, R108.reuse, R112, R88 ;  /* 0x000000706c58723c */ /* 0x040fee0000041858 */
[----:B------:R-:W-:Y:S01]  /*a110*/  F2FP.BF16.PACK_AB R112, R138, R183 ;  /* 0x000000b78a70723e */ /* 0x000fe200000010ff */
[-C--:B------:R-:W-:Y:S04]  /*a120*/  HMMA.16816.F32.BF16 R92, R108, R114.reuse, R92 ;  /* 0x000000726c5c723c */ /* 0x080fe8000004185c */
[----:B------:R-:W-:Y:S03]  /*a130*/  F2FP.BF16.PACK_AB R113, R178, R176 ;  /* 0x000000b0b271723e */ /* 0x000fe600000010ff */
[----:B------:R-:W-:Y:S01]  /*a140*/  F2FP.BF16.PACK_AB R111, R185, R186 ;  /* 0x000000bab96f723e */ /* 0x000fe200000010ff */
[----:B------:R-:W-:Y:S01]  /*a150*/  HMMA.16816.F32.BF16 R96, R172, R114, R96 ;  /* 0x00000072ac60723c */ /* 0x000fe20000041860 */
[----:B------:R1:W-:Y:S03]  /*a160*/  MUFU.EX2 R172, R228 ;  /* 0x000000e400ac7308 */ /* 0x0003e60000000800 */
[----:B------:R-:W-:Y:S01]  /*a170*/  F2FP.BF16.PACK_AB R108, R2, R105 ;  /* 0x00000069026c723e */ /* 0x000fe200000010ff */
[C---:B------:R-:W-:Y:S01]  /*a180*/  FADD.FTZ R2, R106.reuse, R0 ;  /* 0x000000006a027221 */ /* 0x040fe20000010000 */
[----:B------:R-:W-:Y:S01]  /*a190*/  F2FP.BF16.PACK_AB R110, R106, R107 ;  /* 0x0000006b6a6e723e */ /* 0x000fe200000010ff */
[----:B------:R-:W-:Y:S01]  /*a1a0*/  FADD.FTZ R0, R131, R129 ;  /* 0x0000008183007221 */ /* 0x000fe20000010000 */
[----:B------:R-:W-:Y:S03]  /*a1b0*/  F2FP.BF16.PACK_AB R109, R139, R188 ;  /* 0x000000bc8b6d723e */ /* 0x000fe600000010ff */
[----:B------:R-:W-:Y:S01]  /*a1c0*/  MUFU.EX2 R129, R224 ;  /* 0x000000e000817308 */ /* 0x000fe20000000800 */
[----:B------:R-:W-:Y:S01]  /*a1d0*/  F2FP.BF16.PACK_AB R114, R252, R251 ;  /* 0x000000fbfc72723e */ /* 0x000fe200000010ff */
[----:B------:R-:W-:Y:S01]  /*a1e0*/  FADD.FTZ R105, R132, R0 ;  /* 0x0000000084697221 */ /* 0x000fe20000010000 */
[----:B------:R-:W-:Y:S01]  /*a1f0*/  F2FP.BF16.PACK_AB R115, R249, R250 ;  /* 0x000000faf973723e */ /* 0x000fe200000010ff */
[-C--:B------:R-:W-:Y:S05]  /*a200*/  HMMA.16816.F32.BF16 R4, R108, R116.reuse, R4 ;  /* 0x000000746c04723c */ /* 0x080fea0000041804 */
[----:B------:R-:W-:Y:S01]  /*a210*/  FADD.FTZ R105, R135, R105 ;  /* 0x0000006987697221 */ /* 0x000fe20000010000 */
[----:B------:R-:W-:Y:S01]  /*a220*/  MUFU.EX2 R174, R242 ;  /* 0x000000f200ae7308 */ /* 0x000fe20000000800 */
[----:B------:R-:W-:Y:S01]  /*a230*/  LDSM.16.MT88.4 R132, [R201+0x2800] ;  /* 0x00280000c984783b */ /* 0x000fe20000004200 */
[C---:B------:R-:W-:Y:S04]  /*a240*/  HMMA.16816.F32.BF16 R8, R112.reuse, R116, R8 ;  /* 0x000000747008723c */ /* 0x040fe80000041808 */
[----:B-1----:R-:W-:Y:S03]  /*a250*/  MOV R228, R186 ;  /* 0x000000ba00e47202 */ /* 0x002fe60000000f00 */
[----:B------:R-:W-:Y:S01]  /*a260*/  LDSM.16.MT88.4 R184, [R202+0x2c00] ;  /* 0x002c0000cab8783b */ /* 0x000fe20000004200 */
[-C--:B------:R-:W-:Y:S01]  /*a270*/  HMMA.16816.F32.BF16 R12, R112, R118.reuse, R12 ;  /* 0x00000076700c723c */ /* 0x080fe2000004180c */
[----:B------:R-:W1:Y:S07]  /*a280*/  MUFU.EX2 R107, R226 ;  /* 0x000000e2006b7308 */ /* 0x000e6e0000000800 */
[C---:B------:R-:W-:Y:S01]  /*a290*/  HMMA.16816.F32.BF16 R16, R108.reuse, R118, R16 ;  /* 0x000000766c10723c */ /* 0x040fe20000041810 */
[----:B------:R-:W2:Y:S02]  /*a2a0*/  LDSM.16.MT88.4 R116, [R202+0x1400] ;  /* 0x00140000ca74783b */ /* 0x000ea40000004200 */
[----:B------:R-:W3:Y:S05]  /*a2b0*/  MUFU.EX2 R106, R225 ;  /* 0x000000e1006a7308 */ /* 0x000eea0000000800 */
[-C--:B------:R-:W-:Y:S05]  /*a2c0*/  HMMA.16816.F32.BF16 R20, R108, R120.reuse, R20 ;  /* 0x000000786c14723c */ /* 0x080fea0000041814 */
[----:B------:R-:W-:Y:S03]  /*a2d0*/  MUFU.EX2 R226, R220 ;  /* 0x000000dc00e27308 */ /* 0x000fe60000000800 */
[C---:B------:R-:W-:Y:S04]  /*a2e0*/  HMMA.16816.F32.BF16 R24, R112.reuse, R120, R24 ;  /* 0x000000787018723c */ /* 0x040fe80000041818 */
[----:B-1----:R-:W-:Y:S03]  /*a2f0*/  FADD.FTZ R0, R107, R2 ;  /* 0x000000026b007221 */ /* 0x002fe60000010000 */
[----:B------:R-:W-:Y:S01]  /*a300*/  MUFU.EX2 R224, R196 ;  /* 0x000000c400e07308 */ /* 0x000fe20000000800 */
[-C--:B------:R-:W-:Y:S04]  /*a310*/  HMMA.16816.F32.BF16 R28, R112, R122.reuse, R28 ;  /* 0x0000007a701c723c */ /* 0x080fe8000004181c */
[----:B---3--:R-:W-:Y:S04]  /*a320*/  FADD.FTZ R0, R106, R0 ;  /* 0x000000006a007221 */ /* 0x008fe80000010000 */
[C---:B------:R-:W-:Y:S01]  /*a330*/  HMMA.16816.F32.BF16 R32, R108.reuse, R122, R32 ;  /* 0x0000007a6c20723c */ /* 0x040fe20000041820 */
[----:B------:R-:W1:Y:S01]  /*a340*/  LDSM.16.MT88.4 R120, [R201+0x2400] ;  /* 0x00240000c978783b */ /* 0x000e620000004200 */
[----:B------:R-:W3:Y:S02]  /*a350*/  MUFU.EX2 R196, R241 ;  /* 0x000000f100c47308 */ /* 0x000ee40000000800 */
[----:B------:R-:W-:Y:S04]  /*a360*/  FADD.FTZ R0, R129, R0 ;  /* 0x0000000081007221 */ /* 0x000fe80000010000 */
[-C--:B------:R-:W-:Y:S04]  /*a370*/  HMMA.16816.F32.BF16 R36, R108, R124.reuse, R36 ;  /* 0x0000007c6c24723c */ /* 0x080fe80000041824 */
[----:B------:R-:W-:Y:S01]  /*a380*/  FADD.FTZ R2, R128, R0 ;  /* 0x0000000080027221 */ /* 0x000fe20000010000 */
[----:B------:R-:W-:Y:S01]  /*a390*/  MUFU.EX2 R225, R195 ;  /* 0x000000c300e17308 */ /* 0x000fe20000000800 */
[----:B------:R-:W-:Y:S02]  /*a3a0*/  FADD.FTZ R0, R137, R100 ;  /* 0x0000006489007221 */ /* 0x000fe40000010000 */
[C---:B------:R-:W-:Y:S04]  /*a3b0*/  HMMA.16816.F32.BF16 R40, R112.reuse, R124, R40 ;  /* 0x0000007c7028723c */ /* 0x040fe80000041828 */
[----:B------:R-:W-:Y:S02]  /*a3c0*/  FADD.FTZ R100, R188, R3 ;  /* 0x00000003bc647221 */ /* 0x000fe40000010000 */
[----:B------:R-:W-:Y:S01]  /*a3d0*/  FADD.FTZ R3, R183, R0 ;  /* 0x00000000b7037221 */ /* 0x000fe20000010000 */
[----:B------:R-:W4:Y:S01]  /*a3e0*/  MUFU.EX2 R195, R230 ;  /* 0x000000e600c37308 */ /* 0x000f220000000800 */
[-C--:B------:R-:W-:Y:S01]  /*a3f0*/  HMMA.16816.F32.BF16 R44, R112, R126.reuse, R44 ;  /* 0x0000007e702c723c */ /* 0x080fe2000004182c */
[----:B------:R-:W-:Y:S03]  /*a400*/  LDSM.16.MT88.4 R180, [R201+0x2c00] ;  /* 0x002c0000c9b4783b */ /* 0x000fe60000004200 */
[----:B---3--:R-:W-:Y:S01]  /*a410*/  F2FP.BF16.PACK_AB R175, R196, R198 ;  /* 0x000000c6c4af723e */ /* 0x008fe200000010ff */
[----:B------:R-:W-:Y:S02]  /*a420*/  FADD.FTZ R0, R136, R2 ;  /* 0x0000000288007221 */ /* 0x000fe40000010000 */
[----:B------:R-:W-:Y:S01]  /*a430*/  FADD.FTZ R2, R139, R100 ;  /* 0x000000648b027221 */ /* 0x000fe20000010000 */
[C---:B------:R-:W-:Y:S01]  /*a440*/  HMMA.16816.F32.BF16 R48, R108.reuse, R126, R48 ;  /* 0x0000007e6c30723c */ /* 0x040fe20000041830 */
[----:B------:R-:W3:Y:S01]  /*a450*/  LDSM.16.MT88.4 R124, [R202+0x2400] ;  /* 0x00240000ca7c783b */ /* 0x000ee20000004200 */
[----:B------:R-:W-:Y:S02]  /*a460*/  MUFU.EX2 R220, R193 ;  /* 0x000000c100dc7308 */ /* 0x000fe40000000800 */
[C---:B------:R-:W-:Y:S01]  /*a470*/  FADD.FTZ R0, R172.reuse, R0 ;  /* 0x00000000ac007221 */ /* 0x040fe20000010000 */
[----:B------:R-:W-:Y:S01]  /*a480*/  F2FP.BF16.PACK_AB R172, R172, R136 ;  /* 0x00000088acac723e */ /* 0x000fe200000010ff */
[----:B------:R-:W-:Y:S02]  /*a490*/  FADD.FTZ R3, R138, R3 ;  /* 0x000000038a037221 */ /* 0x000fe40000010000 */
[-C--:B--2---:R-:W-:Y:S04]  /*a4a0*/  HMMA.16816.F32.BF16 R52, R108, R116.reuse, R52 ;  /* 0x000000746c34723c */ /* 0x084fe80000041834 */
[----:B------:R-:W-:Y:S01]  /*a4b0*/  MUFU.EX2 R193, R231 ;  /* 0x000000e700c17308 */ /* 0x000fe20000000800 */
[----:B------:R-:W-:Y:S01]  /*a4c0*/  FADD.FTZ R3, R251, R3 ;  /* 0x00000003fb037221 */ /* 0x000fe20000010000 */
[----:B----4-:R-:W-:Y:S02]  /*a4d0*/  F2FP.BF16.PACK_AB R173, R197, R195 ;  /* 0x000000c3c5ad723e */ /* 0x010fe400000010ff */
[C---:B------:R-:W-:Y:S04]  /*a4e0*/  HMMA.16816.F32.BF16 R56, R112.reuse, R116, R56 ;  /* 0x000000747038723c */ /* 0x040fe80000041838 */
[----:B------:R-:W-:Y:S02]  /*a4f0*/  FADD.FTZ R3, R252, R3 ;  /* 0x00000003fc037221 */ /* 0x000fe40000010000 */
[----:B------:R-:W-:Y:S01]  /*a500*/  MUFU.EX2 R188, R245 ;  /* 0x000000f500bc7308 */ /* 0x000fe20000000800 */
[----:B------:R-:W-:Y:S01]  /*a510*/  F2FP.BF16.PACK_AB R116, R106, R107 ;  /* 0x0000006b6a74723e */ /* 0x000fe200000010ff */
[-C--:B------:R-:W-:Y:S04]  /*a520*/  HMMA.16816.F32.BF16 R60, R112, R118.reuse, R60 ;  /* 0x00000076703c723c */ /* 0x080fe8000004183c */
[----:B------:R-:W-:Y:S01]  /*a530*/  F2FP.BF16.PACK_AB R117, R223, R222 ;  /* 0x000000dedf75723e */ /* 0x000fe200000010ff */
[----:B------:R-:W-:Y:S03]  /*a540*/  FADD.FTZ R3, R221, R3 ;  /* 0x00000003dd037221 */ /* 0x000fe60000010000 */
[C---:B------:R-:W-:Y:S01]  /*a550*/  HMMA.16816.F32.BF16 R64, R108.reuse, R118, R64 ;  /* 0x000000766c40723c */ /* 0x040fe20000041840 */
[----:B------:R-:W2:Y:S03]  /*a560*/  MUFU.EX2 R106, R235 ;  /* 0x000000eb006a7308 */ /* 0x000ea60000000800 */
[----:B------:R-:W-:Y:S03]  /*a570*/  FADD.FTZ R3, R224, R3 ;  /* 0x00000003e0037221 */ /* 0x000fe60000010000 */
[----:B------:R-:W-:Y:S01]  /*a580*/  F2FP.BF16.PACK_AB R118, R128, R129 ;  /* 0x000000818076723e */ /* 0x000fe200000010ff */
[-C--:B-1----:R-:W-:Y:S01]  /*a590*/  HMMA.16816.F32.BF16 R68, R108, R120.reuse, R68 ;  /* 0x000000786c44723c */ /* 0x082fe20000041844 */
[----:B------:R-:W-:Y:S02]  /*a5a0*/  LDSM.16.MT88.4 R128, [R201+0x1800] ;  /* 0x00180000c980783b */ /* 0x000fe40000004200 */
[----:B------:R-:W1:Y:S01]  /*a5b0*/  MUFU.EX2 R107, R246 ;  /* 0x000000f6006b7308 */ /* 0x000e620000000800 */
[----:B------:R-:W-:Y:S01]  /*a5c0*/  F2FP.BF16.PACK_AB R119, R247, R226 ;  /* 0x000000e2f777723e */ /* 0x000fe200000010ff */
[----:B------:R-:W-:Y:S03]  /*a5d0*/  FADD.FTZ R3, R225, R3 ;  /* 0x00000003e1037221 */ /* 0x000fe60000010000 */
[C---:B------:R-:W-:Y:S04]  /*a5e0*/  HMMA.16816.F32.BF16 R72, R112.reuse, R120, R72 ;  /* 0x000000787048723c */ /* 0x040fe80000041848 */
[----:B------:R-:W-:Y:S04]  /*a5f0*/  FADD.FTZ R3, R248, R3 ;  /* 0x00000003f8037221 */ /* 0x000fe80000010000 */
[-C--:B------:R-:W-:Y:S04]  /*a600*/  HMMA.16816.F32.BF16 R76, R112, R122.reuse, R76 ;  /* 0x0000007a704c723c */ /* 0x080fe8000004184c */
[----:B--2---:R-:W-:Y:S02]  /*a610*/  FADD.FTZ R0, R106, R0 ;  /* 0x000000006a007221 */ /* 0x004fe40000010000 */
[----:B------:R-:W-:Y:S02]  /*a620*/  FADD.FTZ R3, R194, R3 ;  /* 0x00000003c2037221 */ /* 0x000fe40000010000 */
[C---:B------:R-:W-:Y:S01]  /*a630*/  HMMA.16816.F32.BF16 R80, R108.reuse, R122, R80 ;  /* 0x0000007a6c50723c */ /* 0x040fe20000041850 */
[----:B------:R-:W2:Y:S03]  /*a640*/  LDSM.16.MT88.4 R120, [R201+0x800] ;  /* 0x00080000c978783b */ /* 0x000ea60000004200 */
[C---:B------:R-:W-:Y:S01]  /*a650*/  FADD.FTZ R243, R174.reuse, R0 ;  /* 0x00000000aef37221 */ /* 0x040fe20000010000 */
[----:B------:R-:W-:Y:S01]  /*a660*/  F2FP.BF16.PACK_AB R174, R174, R106 ;  /* 0x0000006aaeae723e */ /* 0x000fe200000010ff */
[----:B------:R-:W-:Y:S01]  /*a670*/  FADD.FTZ R0, R176, R105 ;  /* 0x00000069b0007221 */ /* 0x000fe20000010000 */
[----:B------:R-:W-:Y:S01]  /*a680*/  F2FP.BF16.PACK_AB R176, R193, R194 ;  /* 0x000000c2c1b0723e */ /* 0x000fe200000010ff */
[-C--:B---3--:R-:W-:Y:S04]  /*a690*/  HMMA.16816.F32.BF16 R84, R108, R124.reuse, R84 ;  /* 0x0000007c6c54723c */ /* 0x088fe80000041854 */
[----:B------:R-:W-:Y:S01]  /*a6a0*/  FADD.FTZ R100, R178, R0 ;  /* 0x00000000b2647221 */ /* 0x000fe20000010000 */
[----:B------:R-:W-:Y:S01]  /*a6b0*/  F2FP.BF16.PACK_AB R178, R191, R192 ;  /* 0x000000c0bfb2723e */ /* 0x000fe200000010ff */
[----:B------:R-:W-:Y:S01]  /*a6c0*/  FADD.FTZ R0, R228, R2 ;  /* 0x00000002e4007221 */ /* 0x000fe20000010000 */
[----:B-1----:R-:W-:Y:S01]  /*a6d0*/  F2FP.BF16.PACK_AB R179, R107, R188 ;  /* 0x000000bc6bb3723e */ /* 0x002fe200000010ff */
[C---:B------:R-:W-:Y:S04]  /*a6e0*/  HMMA.16816.F32.BF16 R88, R112.reuse, R124, R88 ;  /* 0x0000007c7058723c */ /* 0x040fe80000041858 */
[----:B------:R-:W-:Y:S01]  /*a6f0*/  FADD.FTZ R2, R250, R100 ;  /* 0x00000064fa027221 */ /* 0x000fe20000010000 */
[----:B------:R-:W-:Y:S01]  /*a700*/  MOV R105, R103 ;  /* 0x0000006700697202 */ /* 0x000fe20000000f00 */
[----:B------:R-:W-:Y:S01]  /*a710*/  FADD.FTZ R0, R227, R0 ;  /* 0x00000000e3007221 */ /* 0x000fe20000010000 */
[----:B------:R-:W-:Y:S01]  /*a720*/  MOV R100, R104 ;  /* 0x0000006800647202 */ /* 0x000fe20000000f00 */
[-C--:B------:R-:W-:Y:S01]  /*a730*/  HMMA.16816.F32.BF16 R92, R112, R126.reuse, R92 ;  /* 0x0000007e705c723c */ /* 0x080fe2000004185c */
[----:B------:R-:W1:Y:S03]  /*a740*/  LDSM.16.MT88.4 R112, [R202+0x800] ;  /* 0x00080000ca70783b */ /* 0x000e660000004200 */
[----:B------:R-:W-:Y:S01]  /*a750*/  FADD.FTZ R2, R249, R2 ;  /* 0x00000002f9027221 */ /* 0x000fe20000010000 */
[----:B------:R-:W-:Y:S01]  /*a760*/  MOV R106, R102 ;  /* 0x00000066006a7202 */ /* 0x000fe20000000f00 */
[----:B------:R-:W-:Y:S02]  /*a770*/  FADD.FTZ R0, R222, R0 ;  /* 0x00000000de007221 */ /* 0x000fe40000010000 */
[----:B------:R-:W-:Y:S01]  /*a780*/  HMMA.16816.F32.BF16 R96, R108, R126, R96 ;  /* 0x0000007e6c60723c */ /* 0x000fe20000041860 */
[----:B------:R-:W3:Y:S03]  /*a790*/  LDSM.16.MT88.4 R124, [R202+0x1800] ;  /* 0x00180000ca7c783b */ /* 0x000ee60000004200 */
[----:B------:R-:W-:Y:S02]  /*a7a0*/  FADD.FTZ R2, R220, R2 ;  /* 0x00000002dc027221 */ /* 0x000fe40000010000 */
[----:B------:R-:W-:Y:S01]  /*a7b0*/  FADD.FTZ R0, R223, R0 ;  /* 0x00000000df007221 */ /* 0x000fe20000010000 */
[----:B------:R-:W-:Y:S01]  /*a7c0*/  F2FP.BF16.PACK_AB R108, R224, R221 ;  /* 0x000000dde06c723e */ /* 0x000fe200000010ff */
[C---:B------:R-:W-:Y:S01]  /*a7d0*/  FADD.FTZ R2, R219.reuse, R2 ;  /* 0x00000002db027221 */ /* 0x040fe20000010000 */
[-C--:B--2---:R-:W-:Y:S05]  /*a7e0*/  HMMA.16816.F32.BF16 R4, R116, R120.reuse, R4 ;  /* 0x000000787404723c */ /* 0x084fea0000041804 */
[----:B------:R-:W-:Y:S01]  /*a7f0*/  F2FP.BF16.PACK_AB R110, R248, R225 ;  /* 0x000000e1f86e723e */ /* 0x000fe200000010ff */
[----:B------:R-:W-:Y:S01]  /*a800*/  FADD.FTZ R0, R226, R0 ;  /* 0x00000000e2007221 */ /* 0x000fe20000010000 */
[----:B------:R-:W-:Y:S01]  /*a810*/  F2FP.BF16.PACK_AB R109, R219, R220 ;  /* 0x000000dcdb6d723e */ /* 0x000fe200000010ff */
[----:B------:R-:W-:Y:S01]  /*a820*/  FADD.FTZ R2, R199, R2 ;  /* 0x00000002c7027221 */ /* 0x000fe20000010000 */
[C---:B------:R-:W-:Y:S03]  /*a830*/  F2FP.BF16.PACK_AB R111, R218.reuse, R199 ;  /* 0x000000c7da6f723e */ /* 0x040fe600000010ff */
[----:B------:R-:W-:Y:S02]  /*a840*/  FADD.FTZ R0, R247, R0 ;  /* 0x00000000f7007221 */ /* 0x000fe40000010000 */
[----:B------:R-:W-:Y:S02]  /*a850*/  FADD.FTZ R2, R218, R2 ;  /* 0x00000002da027221 */ /* 0x000fe40000010000 */
[C---:B------:R-:W-:Y:S04]  /*a860*/  HMMA.16816.F32.BF16 R8, R108.reuse, R120, R8 ;  /* 0x000000786c08723c */ /* 0x040fe80000041808 */
[----:B------:R-:W-:Y:S02]  /*a870*/  FADD.FTZ R0, R195, R0 ;  /* 0x00000000c3007221 */ /* 0x000fe40000010000 */
[----:B------:R-:W-:Y:S02]  /*a880*/  FADD.FTZ R2, R189, R2 ;  /* 0x00000002bd027221 */ /* 0x000fe40000010000 */
[-C--:B------:R-:W-:Y:S08]  /*a890*/  HMMA.16816.F32.BF16 R12, R108, R122.reuse, R12 ;  /* 0x0000007a6c0c723c */ /* 0x080ff0000004180c */
[C---:B------:R-:W-:Y:S01]  /*a8a0*/  HMMA.16816.F32.BF16 R16, R116.reuse, R122, R16 ;  /* 0x0000007a7410723c */ /* 0x040fe20000041810 */
[----:B------:R-:W2:Y:S07]  /*a8b0*/  LDSM.16.MT88.4 R120, [R202+0x2800] ;  /* 0x00280000ca78783b */ /* 0x000eae0000004200 */
[-C--:B-1----:R-:W-:Y:S08]  /*a8c0*/  HMMA.16816.F32.BF16 R20, R116, R112.reuse, R20 ;  /* 0x000000707414723c */ /* 0x082ff00000041814 */
[C---:B------:R-:W-:Y:S08]  /*a8d0*/  HMMA.16816.F32.BF16 R24, R108.reuse, R112, R24 ;  /* 0x000000706c18723c */ /* 0x040ff00000041818 */
[-C--:B------:R-:W-:Y:S08]  /*a8e0*/  HMMA.16816.F32.BF16 R28, R108, R114.reuse, R28 ;  /* 0x000000726c1c723c */ /* 0x080ff0000004181c */
[C---:B------:R-:W-:Y:S08]  /*a8f0*/  HMMA.16816.F32.BF16 R32, R116.reuse, R114, R32 ;  /* 0x000000727420723c */ /* 0x040ff00000041820 */
[-C--:B------:R-:W-:Y:S08]  /*a900*/  HMMA.16816.F32.BF16 R36, R116, R128.reuse, R36 ;  /* 0x000000807424723c */ /* 0x080ff00000041824 */
[C---:B------:R-:W-:Y:S08]  /*a910*/  HMMA.16816.F32.BF16 R40, R108.reuse, R128, R40 ;  /* 0x000000806c28723c */ /* 0x040ff00000041828 */
        /* <DEDUP_REMOVED lines=13> */
[----:B------:R-:W-:Y:S08]  /*a9f0*/  HMMA.16816.F32.BF16 R96, R116, R122, R96 ;  /* 0x0000007a7460723c */ /* 0x000ff00000041860 */
[-C--:B------:R-:W-:Y:S01]  /*aa00*/  HMMA.16816.F32.BF16 R140, R172, R144.reuse, R4 ;  /* 0x00000090ac8c723c */ /* 0x080fe20000041804 */
[----:B------:R-:W2:Y:S06]  /*aa10*/  LDL R5, [R1+0xc] ;  /* 0x00000c0001057983 */ /* 0x000eac0000100800 */
        /* <DEDUP_REMOVED lines=12> */
[----:B------:R-:W-:Y:S01]  /*aae0*/  FADD.FTZ R249, R107, R0 ;  /* 0x000000006bf97221 */ /* 0x000fe20000010000 */
[----:B------:R-:W-:Y:S01]  /*aaf0*/  MOV R107, R101 ;  /* 0x00000065006b7202 */ /* 0x000fe20000000f00 */
        /* <DEDUP_REMOVED lines=18> */
[----:B------:R-:W-:Y:S04]  /*ac20*/  HMMA.16816.F32.BF16 R96, R172, R186, R96 ;  /* 0x000000baac60723c */ /* 0x000fe80000041860 */
[C---:B--2---:R-:W-:Y:S02]  /*ac30*/  ISETP.GT.AND P0, PT, R233.reuse, R5, PT ;  /* 0x00000005e900720c */ /* 0x044fe40003f04270 */
[----:B------:R-:W-:Y:S11]  /*ac40*/  IADD3 R233, R233, -0x1, RZ ;  /* 0xffffffffe9e97810 */ /* 0x000ff60007ffe0ff */
[----:B------:R-:W-:-:S05]  /*ac50*/  @P0 BRA `(.L_x_1285) ;  /* 0xffffb81000000947 */ /* 0x000fca000383ffff */
.L_x_1274:
[----:B------:R-:W2:Y:S02]  /*ac60*/  LDL R0, [R1+0x8] ;  /* 0x0000080001007983 */ /* 0x000ea40000100800 */
[----:B--2---:R-:W-:-:S13]  /*ac70*/  ISETP.GE.AND P0, PT, R233, R0, PT ;  /* 0x00000000e900720c */ /* 0x004fda0003f06270 */
[----:B------:R-:W-:Y:S05]  /*ac80*/  @!P0 BRA `(.L_x_1286) ;  /* 0x00003cc000008947 */ /* 0x000fea0003800000 */
[----:B------:R-:W-:Y:S01]  /*ac90*/  IMAD.MOV.U32 R105, RZ, RZ, R103 ;  /* 0x000000ffff697224 */ /* 0x000fe200078e0067 */
[----:B------:R-:W-:Y:S01]  /*aca0*/  MOV R107, R101 ;  /* 0x00000065006b7202 */ /* 0x000fe20000000f00 */
[----:B------:R-:W-:Y:S01]  /*acb0*/  IMAD.MOV.U32 R100, RZ, RZ, R104 ;  /* 0x000000ffff647224 */ /* 0x000fe200078e0068 */
[----:B------:R-:W-:Y:S02]  /*acc0*/  MOV R106, R102 ;  /* 0x00000066006a7202 */ /* 0x000fe40000000f00 */
.L_x_1293:
        /* <DEDUP_REMOVED lines=8> */
[----:B------:R-:W-:Y:S01]  /*ad50*/  IMAD R0, R0, c[0x0][0x208], RZ ;  /* 0x0000820000007a24 */ /* 0x000fe200078e02ff */
[C---:B------:R-:W-:Y:S01]  /*ad60*/  IADD3 R5, R240.reuse, 0x20, RZ ;  /* 0x00000020f0057810 */ /* 0x040fe20007ffe0ff */
[----:B------:R-:W-:Y:S02]  /*ad70*/  IMAD.SHL.U32 R47, R240, 0x2, RZ ;  /* 0x00000002f02f7824 */ /* 0x000fe400078e00ff */
[----:B------:R-:W-:Y:S02]  /*ad80*/  IMAD R0, R234, c[0x0][0x20c], R0 ;  /* 0x00008300ea007a24 */ /* 0x000fe400078e0200 */
[----:B------:R-:W-:Y:S02]  /*ad90*/  IMAD R52, R52, c[0x0][0x218], RZ ;  /* 0x0000860034347a24 */ /* 0x000fe400078e02ff */
[----:B------:R-:W-:Y:S02]  /*ada0*/  IMAD.IADD R3, R3, 0x1, R0 ;  /* 0x0000000103037824 */ /* 0x000fe400078e0200 */
[C---:B------:R-:W-:Y:S02]  /*adb0*/  IMAD R52, R232.reuse, c[0x0][0x21c], R52 ;  /* 0x00008700e8347a24 */ /* 0x040fe400078e0234 */
[----:B------:R-:W-:Y:S04]  /*adc0*/  IMAD.WIDE.U32 R2, R232, c[0x0][0x218], R2 ;  /* 0x00008600e8027a25 */ /* 0x000fe800078e0002 */
[----:B------:R-:W-:Y:S01]  /*add0*/  IMAD.SHL.U32 R45, R5, 0x2, RZ ;  /* 0x00000002052d7824 */ /* 0x000fe200078e00ff */
[----:B------:R4:W1:Y:S04]  /*ade0*/  LDSM.16.M88.4 R64, [R203] ;  /* 0x00000000cb40783b */ /* 0x0008680000000200 */
        /* <DEDUP_REMOVED lines=11> */
[----:B--2---:R-:W-:Y:S02]  /*aea0*/  IADD3 R0, P0, R6, R2, RZ ;  /* 0x0000000206007210 */ /* 0x004fe40007f1e0ff */
[C---:B------:R-:W-:Y:S02]  /*aeb0*/  IADD3 R7, R240.reuse, 0x40, RZ ;  /* 0x00000040f0077810 */ /* 0x040fe40007ffe0ff */
[----:B------:R-:W-:Y:S02]  /*aec0*/  IADD3 R6, R240, 0x20, RZ ;  /* 0x00000020f0067810 */ /* 0x000fe40007ffe0ff */
[----:B---3--:R-:W-:Y:S01]  /*aed0*/  IADD3.X R52, R4, R3, R52, P0, !PT ;  /* 0x0000000304347210 */ /* 0x008fe200007fe434 */
[C---:B------:R-:W-:Y:S01]  /*aee0*/  IMAD.SHL.U32 R54, R7.reuse, 0x2, RZ ;  /* 0x0000000207367824 */ /* 0x040fe200078e00ff */
[----:B------:R-:W-:Y:S02]  /*aef0*/  IADD3 R4, R240, 0x40, RZ ;  /* 0x00000040f0047810 */ /* 0x000fe40007ffe0ff */
[C---:B------:R-:W-:Y:S02]  /*af00*/  LEA R20, P0, R0.reuse, c[0x0][0x1f8], 0x1 ;  /* 0x00007e0000147a11 */ /* 0x040fe400078008ff */
[----:B------:R-:W-:Y:S02]  /*af10*/  SHF.R.S32.HI R4, RZ, 0x1f, R4 ;  /* 0x0000001fff047819 */ /* 0x000fe40000011404 */
[----:B------:R-:W-:Y:S02]  /*af20*/  SHF.R.S32.HI R6, RZ, 0x1f, R6 ;  /* 0x0000001fff067819 */ /* 0x000fe40000011406 */
[----:B------:R-:W-:Y:S02]  /*af30*/  SHF.L.U64.HI R53, R7, 0x1, R4 ;  /* 0x0000000107357819 */ /* 0x000fe40000010204 */
[----:B------:R-:W-:Y:S02]  /*af40*/  SHF.R.S32.HI R4, RZ, 0x1f, R240 ;  /* 0x0000001fff047819 */ /* 0x000fe400000114f0 */
[----:B------:R-:W-:Y:S02]  /*af50*/  LEA.HI.X R52, R0, c[0x0][0x1fc], R52, 0x1, P0 ;  /* 0x00007f0000347a11 */ /* 0x000fe400000f0c34 */
[----:B------:R-:W-:Y:S02]  /*af60*/  SHF.L.U64.HI R39, R5, 0x1, R6 ;  /* 0x0000000105277819 */ /* 0x000fe40000010206 */
[----:B------:R-:W-:Y:S01]  /*af70*/  SHF.L.U64.HI R38, R240, 0x1, R4 ;  /* 0x00000001f0267819 */ /* 0x000fe20000010204 */
[----:B------:R-:W-:-:S05]  /*af80*/  BRA.DIV ~URZ, `(.L_x_1287) ;  /* 0x000085927f007947 */ /* 0x000fca000b800000 */
[----:B-1--4-:R1:W2:Y:S02]  /*af90*/  SHFL.IDX PT, R0, R52, RZ, 0x1c1f ;  /* 0x001c1fff34007589 */ /* 0x0122a400000e0000 */
.L_x_1328:
[-C--:B------:R-:W-:Y:S01]  /*afa0*/  HMMA.16816.F32.BF16 R4, R64, R16.reuse, RZ ;  /* 0x000000104004723c */ /* 0x080fe200000418ff */
[----:B------:R-:W3:Y:S01]  /*afb0*/  SHFL.IDX PT, R2, R20, RZ, 0x1c1f ;  /* 0x001c1fff14027589 */ /* 0x000ee200000e0000 */
[----:B------:R-:W-:Y:S01]  /*afc0*/  BSSY B0, `(.L_x_1288) ;  /* 0x0000171000007945 */ /* 0x000fe20003800000 */
[C---:B------:R-:W-:Y:S02]  /*afd0*/  ISETP.GE.AND P0, PT, R240.reuse, c[0x0][0x1d4], PT ;  /* 0x00007500f0007a0c */ /* 0x040fe40003f06270 */
[----:B------:R-:W-:Y:S02]  /*afe0*/  IADD3 R102, R240, 0x20, RZ ;  /* 0x00000020f0667810 */ /* 0x000fe40007ffe0ff */
[----:B------:R-:W-:Y:S01]  /*aff0*/  SEL R101, RZ, 0x10, P0 ;  /* 0x00000010ff657807 */ /* 0x000fe20000000000 */
[C---:B------:R-:W-:Y:S01]  /*b000*/  HMMA.16816.F32.BF16 R8, R60.reuse, R16, RZ ;  /* 0x000000103c08723c */ /* 0x040fe200000418ff */
[----:B------:R4:W5:Y:S01]  /*b010*/  SHFL.IDX PT, R3, R20, 0x1, 0x1c1f ;  /* 0x003c1f0014037f89 */ /* 0x00096200000e0000 */
[----:B------:R-:W-:Y:S02]  /*b020*/  ISETP.GE.AND P4, PT, R102, c[0x0][0x1d4], PT ;  /* 0x0000750066007a0c */ /* 0x000fe40003f86270 */
[----:B------:R-:W-:Y:S02]  /*b030*/  IADD3 R103, R240, 0x40, RZ ;  /* 0x00000040f0677810 */ /* 0x000fe40007ffe0ff */
[----:B------:R-:W-:Y:S02]  /*b040*/  SEL R42, RZ, 0x10, P4 ;  /* 0x00000010ff2a7807 */ /* 0x000fe40002000000 */
[-C--:B------:R-:W-:Y:S01]  /*b050*/  HMMA.16816.F32.BF16 R12, R60, R18.reuse, RZ ;  /* 0x000000123c0c723c */ /* 0x080fe200000418ff */
[----:B-1----:R-:W1:Y:S03]  /*b060*/  SHFL.IDX PT, R52, R52, 0x1, 0x1c1f ;  /* 0x003c1f0034347f89 */ /* 0x002e6600000e0000 */
[----:B------:R-:W-:Y:S02]  /*b070*/  IADD3 R46, -R101, 0x10, RZ ;  /* 0x00000010652e7810 */ /* 0x000fe40007ffe1ff */
[----:B------:R-:W-:Y:S02]  /*b080*/  IADD3 R44, -R42, 0x10, RZ ;  /* 0x000000102a2c7810 */ /* 0x000fe40007ffe1ff */
[C---:B------:R-:W-:Y:S01]  /*b090*/  HMMA.16816.F32.BF16 R16, R64.reuse, R18, RZ ;  /* 0x000000124010723c */ /* 0x040fe200000418ff */
[----:B--2---:R-:W2:Y:S03]  /*b0a0*/  LDL R104, [R1+0x8] ;  /* 0x0000080001687983 */ /* 0x004ea60000100800 */
[----:B------:R-:W-:Y:S02]  /*b0b0*/  LOP3.LUT R46, R46, 0xf, RZ, 0xc0, !PT ;  /* 0x0000000f2e2e7812 */ /* 0x000fe400078ec0ff */
[----:B------:R-:W-:Y:S02]  /*b0c0*/  LOP3.LUT R44, R44, 0xf, RZ, 0xc0, !PT ;  /* 0x0000000f2c2c7812 */ /* 0x000fe400078ec0ff */
[-C--:B----4-:R-:W-:Y:S08]  /*b0d0*/  HMMA.16816.F32.BF16 R20, R64, R32.reuse, RZ ;  /* 0x000000204014723c */ /* 0x090ff000000418ff */
[C---:B------:R-:W-:Y:S04]  /*b0e0*/  HMMA.16816.F32.BF16 R24, R60.reuse, R32, RZ ;  /* 0x000000203c18723c */ /* 0x040fe800000418ff */
[C---:B---3--:R-:W-:Y:S02]  /*b0f0*/  IADD3 R28, P3, R2.reuse, R47, RZ ;  /* 0x0000002f021c7210 */ /* 0x048fe40007f7e0ff */
[----:B------:R-:W-:Y:S02]  /*b100*/  IADD3 R36, P6, R2, R45, RZ ;  /* 0x0000002d02247210 */ /* 0x000fe40007fde0ff */
[C---:B------:R-:W-:Y:S02]  /*b110*/  IADD3.X R29, R0.reuse, R38, RZ, P3, !PT ;  /* 0x00000026001d7210 */ /* 0x040fe40001ffe4ff */
[----:B------:R-:W-:Y:S02]  /*b120*/  ISETP.GE.AND P3, PT, R103, c[0x0][0x1d4], PT ;  /* 0x0000750067007a0c */ /* 0x000fe40003f66270 */
[----:B------:R-:W-:Y:S01]  /*b130*/  IADD3.X R37, R0, R39, RZ, P6, !PT ;  /* 0x0000002700257210 */ /* 0x000fe200037fe4ff */
[----:B------:R3:W-:Y:S01]  /*b140*/  LDGSTS.E.BYPASS.LTC128B.128 [R217+0x100], [R28.64], !P0 ;  /* 0x001000001cd97fae */ /* 0x0007e2000c101d46 */
[----:B------:R-:W-:Y:S02]  /*b150*/  IADD3 R40, P6, R2, R54, RZ ;  /* 0x0000003602287210 */ /* 0x000fe40007fde0ff */
[----:B-----5:R-:W-:Y:S02]  /*b160*/  IADD3 R46, P5, P0, R46, R3, R47 ;  /* 0x000000032e2e7210 */ /* 0x020fe400078be02f */
[----:B------:R-:W-:Y:S02]  /*b170*/  IADD3.X R41, R0, R53, RZ, P6, !PT ;  /* 0x0000003500297210 */ /* 0x000fe400037fe4ff */
[----:B------:R-:W-:Y:S01]  /*b180*/  ISETP.NE.U32.AND P6, PT, R101, RZ, PT ;  /* 0x000000ff6500720c */ /* 0x000fe20003fc5070 */
[----:B------:R4:W-:Y:S01]  /*b190*/  LDGSTS.E.BYPASS.LTC128B.128 [R217+0x1100], [R36.64], !P4 ;  /* 0x0110000024d97fae */ /* 0x0009e2000e101d46 */
[-C--:B-1----:R-:W-:Y:S02]  /*b1a0*/  IADD3.X R47, RZ, R52.reuse, R38, P5, P0 ;  /* 0x00000034ff2f7210 */ /* 0x082fe40002fe0426 */
[-C--:B------:R-:W-:Y:S02]  /*b1b0*/  IADD3 R44, P5, P0, R44, R3.reuse, R45 ;  /* 0x000000032c2c7210 */ /* 0x080fe400078be02d */
[----:B------:R-:W-:Y:S02]  /*b1c0*/  SEL R0, RZ, 0x10, P3 ;  /* 0x00000010ff007807 */ /* 0x000fe40001800000 */
[-C--:B------:R-:W-:Y:S01]  /*b1d0*/  IADD3.X R45, RZ, R52.reuse, R39, P5, P0 ;  /* 0x00000034ff2d7210 */ /* 0x080fe20002fe0427 */
[----:B------:R1:W-:Y:S01]  /*b1e0*/  LDGSTS.E.BYPASS.LTC128B.128 [R217+0x2100], [R40.64], !P3 ;  /* 0x0210000028d97fae */ /* 0x0003e2000d901d46 */
[----:B------:R-:W-:Y:S02]  /*b1f0*/  ISETP.NE.U32.AND P0, PT, R42, RZ, PT ;  /* 0x000000ff2a00720c */ /* 0x000fe40003f05070 */
[----:B------:R-:W-:Y:S04]  /*b200*/  IADD3 R2, -R0, 0x10, RZ ;  /* 0x0000001000027810 */ /* 0x000fe80007ffe1ff */
[----:B------:R-:W-:Y:S01]  /*b210*/  LOP3.LUT R2, R2, 0xf, RZ, 0xc0, !PT ;  /* 0x0000000f02027812 */ /* 0x000fe200078ec0ff */
[----:B------:R5:W-:Y:S01]  /*b220*/  LDGSTS.E.BYPASS.LTC128B.128.ZFILL [R217+0x900], [R46.64], P6 ;  /* 0x009000002ed97fae */ /* 0x000be2000b141d46 */
[----:B------:R-:W-:Y:S01]  /*b230*/  ISETP.NE.U32.AND P6, PT, R0, RZ, PT ;  /* 0x000000ff0000720c */ /* 0x000fe20003fc5070 */
[-C--:B---3--:R-:W-:Y:S06]  /*b240*/  HMMA.16816.F32.BF16 R28, R60, R34.reuse, RZ ;  /* 0x000000223c1c723c */ /* 0x088fec00000418ff */
[----:B------:R5:W-:Y:S01]  /*b250*/  LDGSTS.E.BYPASS.LTC128B.128.ZFILL [R217+0x1900], [R44.64], P0 ;  /* 0x019000002cd97fae */ /* 0x000be20008141d46 */
[----:B------:R-:W-:Y:S01]  /*b260*/  IADD3 R2, P5, P0, R2, R3, R54 ;  /* 0x0000000302027210 */ /* 0x000fe200078be036 */
[C---:B------:R-:W-:Y:S04]  /*b270*/  HMMA.16816.F32.BF16 R32, R64.reuse, R34, RZ ;  /* 0x000000224020723c */ /* 0x040fe800000418ff */
[----:B------:R-:W-:Y:S04]  /*b280*/  IADD3.X R3, RZ, R52, R53, P5, P0 ;  /* 0x00000034ff037210 */ /* 0x000fe80002fe0435 */
[-C--:B----4-:R-:W-:Y:S01]  /*b290*/  HMMA.16816.F32.BF16 R36, R64, R48.reuse, RZ ;  /* 0x000000304024723c */ /* 0x090fe200000418ff */
[----:B------:R3:W-:Y:S07]  /*b2a0*/  LDGSTS.E.BYPASS.LTC128B.128.ZFILL [R217+0x2900], [R2.64], P6 ;  /* 0x0290000002d97fae */ /* 0x0007ee000b141d46 */
[C---:B-1----:R-:W-:Y:S01]  /*b2b0*/  HMMA.16816.F32.BF16 R40, R60.reuse, R48, RZ ;  /* 0x000000303c28723c */ /* 0x042fe200000418ff */
[----:B------:R-:W0:Y:S07]  /*b2c0*/  LDGDEPBAR ;  /* 0x00000000000079af */ /* 0x000e2e0000000000 */
[-C--:B-----5:R-:W-:Y:S08]  /*b2d0*/  HMMA.16816.F32.BF16 R44, R60, R50.reuse, RZ ;  /* 0x000000323c2c723c */ /* 0x0a0ff000000418ff */
        /* <DEDUP_REMOVED lines=15> */
[----:B------:R-:W4:Y:S07]  /*b3d0*/  LDSM.16.M88.4 R188, [R203+0x3000] ;  /* 0x00300000cbbc783b */ /* 0x000f2e0000000200 */
        /* <DEDUP_REMOVED lines=10> */
[----:B------:R-:W5:Y:S07]  /*b480*/  LDSM.16.M88.4 R176, [R200+0x1400] ;  /* 0x00140000c8b0783b */ /* 0x000f6e0000000200 */
[-C--:B-1----:R-:W-:Y:S08]  /*b490*/  HMMA.16816.F32.BF16 R4, R172, R180.reuse, R4 ;  /* 0x000000b4ac04723c */ /* 0x082ff00000041804 */
[C---:B----4-:R-:W-:Y:S08]  /*b4a0*/  HMMA.16816.F32.BF16 R8, R188.reuse, R180, R8 ;  /* 0x000000b4bc08723c */ /* 0x050ff00000041808 */
[-C--:B------:R-:W-:Y:S08]  /*b4b0*/  HMMA.16816.F32.BF16 R12, R188, R182.reuse, R12 ;  /* 0x000000b6bc0c723c */ /* 0x080ff0000004180c */
[C---:B------:R-:W-:Y:S01]  /*b4c0*/  HMMA.16816.F32.BF16 R16, R172.reuse, R182, R16 ;  /* 0x000000b6ac10723c */ /* 0x040fe20000041810 */
[----:B------:R-:W-:Y:S07]  /*b4d0*/  LDSM.16.M88.4 R180, [R213] ;  /* 0x00000000d5b4783b */ /* 0x000fee0000000200 */
[-C--:B-----5:R-:W-:Y:S03]  /*b4e0*/  HMMA.16816.F32.BF16 R20, R172, R176.reuse, R20 ;  /* 0x000000b0ac14723c */ /* 0x0a0fe60000041814 */
[----:B--2---:R-:W-:Y:S05]  /*b4f0*/  ISETP.GT.AND P0, PT, R233, R104, PT ;  /* 0x00000068e900720c */ /* 0x004fea0003f04270 */
        /* <DEDUP_REMOVED lines=14> */
[----:B------:R-:W4:Y:S07]  /*b5e0*/  LDSM.16.M88.4 R172, [R212] ;  /* 0x00000000d4ac783b */ /* 0x000f2e0000000200 */
[-C--:B-1----:R-:W-:Y:S01]  /*b5f0*/  HMMA.16816.F32.BF16 R4, R176, R180.reuse, R4 ;  /* 0x000000b4b004723c */ /* 0x082fe20000041804 */
[----:B------:R-:W1:Y:S07]  /*b600*/  LDSM.16.M88.4 R192, [R210] ;  /* 0x00000000d2c0783b */ /* 0x000e6e0000000200 */
[C---:B--2---:R-:W-:Y:S08]  /*b610*/  HMMA.16816.F32.BF16 R8, R184.reuse, R180, R8 ;  /* 0x000000b4b808723c */ /* 0x044ff00000041808 */
[-C--:B------:R-:W-:Y:S08]  /*b620*/  HMMA.16816.F32.BF16 R12, R184, R182.reuse, R12 ;  /* 0x000000b6b80c723c */ /* 0x080ff0000004180c */
[C---:B------:R-:W-:Y:S01]  /*b630*/  HMMA.16816.F32.BF16 R16, R176.reuse, R182, R16 ;  /* 0x000000b6b010723c */ /* 0x040fe20000041810 */
[----:B------:R-:W-:Y:S07]  /*b640*/  LDSM.16.M88.4 R180, [R200+0x2000] ;  /* 0x00200000c8b4783b */ /* 0x000fee0000000200 */
[-C--:B----4-:R-:W-:Y:S08]  /*b650*/  HMMA.16816.F32.BF16 R20, R176, R172.reuse, R20 ;  /* 0x000000acb014723c */ /* 0x090ff00000041814 */
        /* <DEDUP_REMOVED lines=8> */
[----:B------:R-:W4:Y:S07]  /*b6e0*/  LDSM.16.M88.4 R188, [R203+0x5000] ;  /* 0x00500000cbbc783b */ /* 0x000f2e0000000200 */
[-C--:B-1----:R-:W-:Y:S08]  /*b6f0*/  HMMA.16816.F32.BF16 R52, R176, R192.reuse, R52 ;  /* 0x000000c0b034723c */ /* 0x082ff00000041834 */
[C---:B------:R-:W-:Y:S08]  /*b700*/  HMMA.16816.F32.BF16 R56, R184.reuse, R192, R56 ;  /* 0x000000c0b838723c */ /* 0x040ff00000041838 */
[-C--:B------:R-:W-:Y:S01]  /*b710*/  HMMA.16816.F32.BF16 R60, R184, R194.reuse, R60 ;  /* 0x000000c2b83c723c */ /* 0x080fe2000004183c */
[----:B------:R-:W1:Y:S07]  /*b720*/  LDSM.16.M88.4 R184, [R200+0x2400] ;  /* 0x00240000c8b8783b */ /* 0x000e6e0000000200 */
[----:B------:R-:W-:Y:S01]  /*b730*/  HMMA.16816.F32.BF16 R64, R176, R194, R64 ;  /* 0x000000c2b040723c */ /* 0x000fe20000041840 */
[----:B------:R-:W5:Y:S07]  /*b740*/  LDSM.16.M88.4 R176, [R200+0x2800] ;  /* 0x00280000c8b0783b */ /* 0x000f6e0000000200 */
[-C--:B--2---:R-:W-:Y:S01]  /*b750*/  HMMA.16816.F32.BF16 R4, R172, R180.reuse, R4 ;  /* 0x000000b4ac04723c */ /* 0x084fe20000041804 */
[----:B------:R-:W2:Y:S07]  /*b760*/  LDSM.16.M88.4 R192, [R200+0x2c00] ;  /* 0x002c0000c8c0783b */ /* 0x000eae0000000200 */
[C---:B----4-:R-:W-:Y:S08]  /*b770*/  HMMA.16816.F32.BF16 R8, R188.reuse, R180, R8 ;  /* 0x000000b4bc08723c */ /* 0x050ff00000041808 */
        /* <DEDUP_REMOVED lines=8> */
[-C--:B-----5:R-:W-:Y:S08]  /*b800*/  HMMA.16816.F32.BF16 R36, R172, R176.reuse, R36 ;  /* 0x000000b0ac24723c */ /* 0x0a0ff00000041824 */
[C---:B------:R-:W-:Y:S08]  /*b810*/  HMMA.16816.F32.BF16 R40, R188.reuse, R176, R40 ;  /* 0x000000b0bc28723c */ /* 0x040ff00000041828 */
[-C--:B------:R-:W-:Y:S08]  /*b820*/  HMMA.16816.F32.BF16 R44, R188, R178.reuse, R44 ;  /* 0x000000b2bc2c723c */ /* 0x080ff0000004182c */
[C---:B------:R-:W-:Y:S01]  /*b830*/  HMMA.16816.F32.BF16 R48, R172.reuse, R178, R48 ;  /* 0x000000b2ac30723c */ /* 0x040fe20000041830 */
[----:B------:R-:W4:Y:S07]  /*b840*/  LDSM.16.M88.4 R176, [R204+0x5000] ;  /* 0x00500000ccb0783b */ /* 0x000f2e0000000200 */
[-C--:B--2---:R-:W-:Y:S08]  /*b850*/  HMMA.16816.F32.BF16 R52, R172, R192.reuse, R52 ;  /* 0x000000c0ac34723c */ /* 0x084ff00000041834 */
[C---:B------:R-:W-:Y:S08]  /*b860*/  HMMA.16816.F32.BF16 R56, R188.reuse, R192, R56 ;  /* 0x000000c0bc38723c */ /* 0x040ff00000041838 */
[-C--:B------:R-:W-:Y:S08]  /*b870*/  HMMA.16816.F32.BF16 R60, R188, R194.reuse, R60 ;  /* 0x000000c2bc3c723c */ /* 0x080ff0000004183c */
[----:B------:R-:W-:Y:S08]  /*b880*/  HMMA.16816.F32.BF16 R64, R172, R194, R64 ;  /* 0x000000c2ac40723c */ /* 0x000ff00000041840 */
[-C--:B-1----:R-:W-:Y:S08]  /*b890*/  HMMA.16816.F32.BF16 R4, R180, R184.reuse, R4 ;  /* 0x000000b8b404723c */ /* 0x082ff00000041804 */
        /* <DEDUP_REMOVED lines=25> */
[----:B-----5:R-:W5:Y:S09]  /*ba30*/  LDSM.16.M88.4 R4, [R208] ;  /* 0x00000000d004783b */ /* 0x020f720000000200 */
[----:B------:R-:W1:Y:S10]  /*ba40*/  MUFU.TANH R228, R10 ;  /* 0x0000000a00e47308 */ /* 0x000e740000002400 */
[----:B------:R1:W1:Y:S10]  /*ba50*/  MUFU.TANH R231, R11 ;  /* 0x0000000b00e77308 */ /* 0x0002740000002400 */
[----:B------:R-:W2:Y:S10]  /*ba60*/  MUFU.TANH R223, R13 ;  /* 0x0000000d00df7308 */ /* 0x000eb40000002400 */
[----:B------:R-:W2:Y:S01]  /*ba70*/  MUFU.TANH R229, R14 ;  /* 0x0000000e00e57308 */ /* 0x000ea20000002400 */
[----:B-1----:R-:W1:Y:S01]  /*ba80*/  LDSM.16.M88.4 R8, [R207] ;  /* 0x00000000cf08783b */ /* 0x002e620000000200 */
[-C--:B-----5:R-:W-:Y:S08]  /*ba90*/  HMMA.16816.F32.BF16 R20, R180, R4.reuse, R20 ;  /* 0x00000004b414723c */ /* 0x0a0ff00000041814 */
[----:B------:R-:W1:Y:S01]  /*baa0*/  MUFU.TANH R227, R15 ;  /* 0x0000000f00e37308 */ /* 0x000e620000002400 */
[C---:B------:R-:W-:Y:S09]  /*bab0*/  HMMA.16816.F32.BF16 R24, R176.reuse, R4, R24 ;  /* 0x00000004b018723c */ /* 0x040ff20000041818 */
[----:B------:R-:W1:Y:S01]  /*bac0*/  MUFU.TANH R193, R16 ;  /* 0x0000001000c17308 */ /* 0x000e620000002400 */
[-C--:B------:R-:W-:Y:S08]  /*bad0*/  HMMA.16816.F32.BF16 R28, R176, R6.reuse, R28 ;  /* 0x00000006b01c723c */ /* 0x080ff0000004181c */
[C---:B------:R-:W-:Y:S01]  /*bae0*/  HMMA.16816.F32.BF16 R32, R180.reuse, R6, R32 ;  /* 0x00000006b420723c */ /* 0x040fe20000041820 */
[----:B------:R-:W2:Y:S01]  /*baf0*/  MUFU.TANH R188, R17 ;  /* 0x0000001100bc7308 */ /* 0x000ea20000002400 */
[----:B------:R-:W5:Y:S01]  /*bb00*/  LDSM.16.M88.4 R4, [R206] ;  /* 0x00000000ce04783b */ /* 0x000f620000000200 */
[----:B------:R-:W-:Y:S04]  /*bb10*/  DEPBAR.LE SB0, 0x0 ;  /* 0x000080000000791a */ /* 0x000fe80000000000 */
[----:B------:R-:W-:Y:S02]  /*bb20*/  FMUL.FTZ R20, R20, c[0x0][0x320] ;  /* 0x0000c80014147a20 */ /* 0x000fe40000410000 */
[----:B------:R-:W-:Y:S02]  /*bb30*/  FMUL.FTZ R21, R21, c[0x0][0x320] ;  /* 0x0000c80015157a20 */ /* 0x000fe40000410000 */
[----:B------:R-:W2:Y:S01]  /*bb40*/  MUFU.TANH R198, R18 ;  /* 0x0000001200c67308 */ /* 0x000ea20000002400 */
[----:B------:R-:W-:Y:S01]  /*bb50*/  BAR.SYNC.DEFER_BLOCKING 0x0 ;  /* 0x0000000000007b1d */ /* 0x000fe20000010000 */
[----:B------:R-:W-:Y:S01]  /*bb60*/  FMUL.FTZ R22, R22, c[0x0][0x320] ;  /* 0x0000c80016167a20 */ /* 0x000fe20000410000 */
[-C--:B-1----:R-:W-:Y:S05]  /*bb70*/  HMMA.16816.F32.BF16 R36, R180, R8.reuse, R36 ;  /* 0x00000008b424723c */ /* 0x082fea0000041824 */
[----:B------:R-:W-:Y:S02]  /*bb80*/  FMUL.FTZ R23, R23, c[0x0][0x320] ;  /* 0x0000c80017177a20 */ /* 0x000fe40000410000 */
[----:B------:R1:W1:Y:S01]  /*bb90*/  MUFU.TANH R197, R19 ;  /* 0x0000001300c57308 */ /* 0x0002620000002400 */
        /* <DEDUP_REMOVED lines=10> */
[----:B------:R-:W1:Y:S03]  /*bc40*/  MUFU.TANH R186, R21 ;  /* 0x0000001500ba7308 */ /* 0x000e660000002400 */
[----:B------:R-:W-:Y:S02]  /*bc50*/  FMUL.FTZ R30, R30, c[0x0][0x320] ;  /* 0x0000c8001e1e7a20 */ /* 0x000fe40000410000 */
[----:B------:R-:W-:Y:S02]  /*bc60*/  FMUL.FTZ R31, R31, c[0x0][0x320] ;  /* 0x0000c8001f1f7a20 */ /* 0x000fe40000410000 */
[-C--:B-----5:R-:W-:Y:S03]  /*bc70*/  HMMA.16816.F32.BF16 R52, R180, R4.reuse, R52 ;  /* 0x00000004b434723c */ /* 0x0a0fe60000041834 */
[----:B------:R5:W1:Y:S01]  /*bc80*/  MUFU.TANH R192, R22 ;  /* 0x0000001600c07308 */ /* 0x000a620000002400 */
[----:B------:R-:W-:Y:S02]  /*bc90*/  FMUL.FTZ R32, R32, c[0x0][0x320] ;  /* 0x0000c80020207a20 */ /* 0x000fe40000410000 */
[----:B------:R-:W-:Y:S02]  /*bca0*/  FMUL.FTZ R33, R33, c[0x0][0x320] ;  /* 0x0000c80021217a20 */ /* 0x000fe40000410000 */
[C---:B------:R-:W-:Y:S04]  /*bcb0*/  HMMA.16816.F32.BF16 R56, R176.reuse, R4, R56 ;  /* 0x00000004b038723c */ /* 0x040fe80000041838 */
[----:B------:R-:W-:Y:S01]  /*bcc0*/  FMUL.FTZ R34, R34, c[0x0][0x320] ;  /* 0x0000c80022227a20 */ /* 0x000fe20000410000 */
[----:B------:R2:W2:Y:S01]  /*bcd0*/  MUFU.TANH R191, R23 ;  /* 0x0000001700bf7308 */ /* 0x0004a20000002400 */
[----:B------:R-:W-:Y:S02]  /*bce0*/  FMUL.FTZ R35, R35, c[0x0][0x320] ;  /* 0x0000c80023237a20 */ /* 0x000fe40000410000 */
[-C--:B------:R-:W-:Y:S04]  /*bcf0*/  HMMA.16816.F32.BF16 R60, R176, R6.reuse, R60 ;  /* 0x00000006b03c723c */ /* 0x080fe8000004183c */
[----:B------:R-:W-:Y:S02]  /*bd00*/  FMUL.FTZ R40, R40, c[0x0][0x320] ;  /* 0x0000c80028287a20 */ /* 0x000fe40000410000 */
[----:B------:R-:W-:Y:S01]  /*bd10*/  FMUL.FTZ R42, R42, c[0x0][0x320] ;  /* 0x0000c8002a2a7a20 */ /* 0x000fe20000410000 */
[----:B------:R3:W3:Y:S01]  /*bd20*/  MUFU.TANH R218, R24 ;  /* 0x0000001800da7308 */ /* 0x0006e20000002400 */
[----:B------:R-:W-:Y:S04]  /*bd30*/  HMMA.16816.F32.BF16 R64, R180, R6, R64 ;  /* 0x00000006b440723c */ /* 0x000fe80000041840 */
[----:B------:R-:W-:Y:S02]  /*bd40*/  FMUL.FTZ R41, R41, c[0x0][0x320] ;  /* 0x0000c80029297a20 */ /* 0x000fe40000410000 */
[----:B-1----:R-:W-:Y:S02]  /*bd50*/  FMUL.FTZ R19, R53, c[0x0][0x320] ;  /* 0x0000c80035137a20 */ /* 0x002fe40000410000 */
[----:B-----5:R-:W-:Y:S01]  /*bd60*/  FMUL.FTZ R22, R57, c[0x0][0x320] ;  /* 0x0000c80039167a20 */ /* 0x020fe20000410000 */
[----:B------:R1:W1:Y:S03]  /*bd70*/  MUFU.TANH R196, R25 ;  /* 0x0000001900c47308 */ /* 0x0002660000002400 */
[----:B--2---:R-:W-:Y:S04]  /*bd80*/  FMUL.FTZ R23, R55, c[0x0][0x320] ;  /* 0x0000c80037177a20 */ /* 0x004fe80000410000 */
[----:B------:R-:W-:Y:S02]  /*bd90*/  FMUL.FTZ R21, R60, c[0x0][0x320] ;  /* 0x0000c8003c157a20 */ /* 0x000fe40000410000 */
[----:B------:R-:W-:Y:S01]  /*bda0*/  FMUL.FTZ R17, R61, c[0x0][0x320] ;  /* 0x0000c8003d117a20 */ /* 0x000fe20000410000 */
[----:B------:R2:W2:Y:S01]  /*bdb0*/  MUFU.TANH R220, R26 ;  /* 0x0000001a00dc7308 */ /* 0x0004a20000002400 */
[----:B------:R-:W-:Y:S02]  /*bdc0*/  FMUL.FTZ R20, R62, c[0x0][0x320] ;  /* 0x0000c8003e147a20 */ /* 0x000fe40000410000 */
[----:B------:R-:W-:Y:S02]  /*bdd0*/  FMUL.FTZ R18, R63, c[0x0][0x320] ;  /* 0x0000c8003f127a20 */ /* 0x000fe40000410000 */
[----:B---3--:R-:W-:Y:S02]  /*bde0*/  FMUL.FTZ R24, R56, c[0x0][0x320] ;  /* 0x0000c80038187a20 */ /* 0x008fe40000410000 */
[----:B------:R-:W-:Y:S02]  /*bdf0*/  FMUL.FTZ R14, R64, c[0x0][0x320] ;  /* 0x0000c800400e7a20 */ /* 0x000fe40000410000 */
[----:B------:R-:W-:Y:S01]  /*be00*/  FMUL.FTZ R13, R65, c[0x0][0x320] ;  /* 0x0000c800410d7a20 */ /* 0x000fe20000410000 */
[----:B------:R3:W3:Y:S01]  /*be10*/  MUFU.TANH R219, R27 ;  /* 0x0000001b00db7308 */ /* 0x0006e20000002400 */
[----:B------:R-:W-:Y:S02]  /*be20*/  FMUL.FTZ R16, R66, c[0x0][0x320] ;  /* 0x0000c80042107a20 */ /* 0x000fe40000410000 */
[----:B------:R-:W-:Y:S02]  /*be30*/  FMUL.FTZ R15, R67, c[0x0][0x320] ;  /* 0x0000c800430f7a20 */ /* 0x000fe40000410000 */
[----:B-1----:R-:W-:Y:S05]  /*be40*/  FMUL.FTZ R25, R54, c[0x0][0x320] ;  /* 0x0000c80036197a20 */ /* 0x002fea0000410000 */
[----:B------:R1:W1:Y:S01]  /*be50*/  MUFU.TANH R190, R28 ;  /* 0x0000001c00be7308 */ /* 0x0002620000002400 */
[----:B--2---:R-:W-:Y:S09]  /*be60*/  FMUL.FTZ R26, R52, c[0x0][0x320] ;  /* 0x0000c800341a7a20 */ /* 0x004ff20000410000 */
[----:B------:R2:W2:Y:S01]  /*be70*/  MUFU.TANH R189, R29 ;  /* 0x0000001d00bd7308 */ /* 0x0004a20000002400 */
[----:B---3--:R-:W-:Y:S09]  /*be80*/  FMUL.FTZ R27, R49, c[0x0][0x320] ;  /* 0x0000c800311b7a20 */ /* 0x008ff20000410000 */
[----:B------:R3:W3:Y:S01]  /*be90*/  MUFU.TANH R195, R30 ;  /* 0x0000001e00c37308 */ /* 0x0006e20000002400 */
[----:B-1----:R-:W-:Y:S09]  /*bea0*/  FMUL.FTZ R28, R48, c[0x0][0x320] ;  /* 0x0000c800301c7a20 */ /* 0x002ff20000410000 */
        /* <DEDUP_REMOVED lines=9> */
[----:B---3--:R-:W-:Y:S02]  /*bf40*/  FMUL.FTZ R33, R37, c[0x0][0x320] ;  /* 0x0000c80025217a20 */ /* 0x008fe40000410000 */
[----:B------:R-:W-:Y:S02]  /*bf50*/  FMUL.FTZ R37, R38, c[0x0][0x320] ;  /* 0x0000c80026257a20 */ /* 0x000fe40000410000 */
[----:B------:R-:W-:Y:S05]  /*bf60*/  FMUL.FTZ R38, R47, c[0x0][0x320] ;  /* 0x0000c8002f267a20 */ /* 0x000fea0000410000 */
[----:B------:R3:W3:Y:S01]  /*bf70*/  MUFU.TANH R184, R40 ;  /* 0x0000002800b87308 */ /* 0x0006e20000002400 */
[----:B-1----:R-:W-:Y:S02]  /*bf80*/  FMUL.FTZ R34, R36, c[0x0][0x320] ;  /* 0x0000c80024227a20 */ /* 0x002fe40000410000 */
[----:B------:R-:W-:Y:S02]  /*bf90*/  FMUL.FTZ R36, R39, c[0x0][0x320] ;  /* 0x0000c80027247a20 */ /* 0x000fe40000410000 */
[----:B------:R-:W-:Y:S05]  /*bfa0*/  FMUL.FTZ R39, R46, c[0x0][0x320] ;  /* 0x0000c8002e277a20 */ /* 0x000fea0000410000 */
[----:B------:R1:W1:Y:S01]  /*bfb0*/  MUFU.TANH R185, R42 ;  /* 0x0000002a00b97308 */ /* 0x0002620000002400 */
[----:B--2---:R-:W-:Y:S09]  /*bfc0*/  FMUL.FTZ R35, R45, c[0x0][0x320] ;  /* 0x0000c8002d237a20 */ /* 0x004ff20000410000 */
[----:B------:R2:W2:Y:S01]  /*bfd0*/  MUFU.TANH R224, R12 ;  /* 0x0000000c00e07308 */ /* 0x0004a20000002400 */
[----:B---3--:R-:W-:Y:S09]  /*bfe0*/  FMUL.FTZ R40, R44, c[0x0][0x320] ;  /* 0x0000c8002c287a20 */ /* 0x008ff20000410000 */
[----:B------:R-:W3:Y:S01]  /*bff0*/  MUFU.TANH R34, R34 ;  /* 0x0000002200227308 */ /* 0x000ee20000002400 */
[----:B-1----:R-:W-:Y:S09]  /*c000*/  FMUL.FTZ R42, R43, c[0x0][0x320] ;  /* 0x0000c8002b2a7a20 */ /* 0x002ff20000410000 */
        /* <DEDUP_REMOVED lines=28> */
[----:B------:R-:W1:Y:S01]  /*c1d0*/  MUFU.TANH R15, R15 ;  /* 0x0000000f000f7308 */ /* 0x000e620000002400 */
[----:B------:R-:W-:-:S05]  /*c1e0*/  @!P0 BRA `(.L_x_1289) ;  /* 0x000004e000008947 */ /* 0x000fca0003800000 */
[C---:B--234-:R-:W-:Y:S01]  /*c1f0*/  IADD3 R7, R240.reuse, 0x20, RZ ;  /* 0x00000020f0077810 */ /* 0x05cfe20007ffe0ff */
[----:B------:R-:W2:Y:S01]  /*c200*/  LDL R242, [R1+0x10] ;  /* 0x0000100001f27983 */ /* 0x000ea20000100800 */
[----:B------:R-:W-:Y:S01]  /*c210*/  SHF.R.S32.HI R6, RZ, 0x1f, R240 ;  /* 0x0000001fff067819 */ /* 0x000fe200000114f0 */
[----:B------:R-:W-:Y:S01]  /*c220*/  IMAD.MOV.U32 R232, RZ, RZ, RZ ;  /* 0x000000ffffe87224 */ /* 0x000fe200078e00ff */
[----:B------:R-:W-:Y:S01]  /*c230*/  SHF.R.S32.HI R7, RZ, 0x1f, R7 ;  /* 0x0000001fff077819 */ /* 0x000fe20000011407 */
[----:B------:R-:W-:Y:S01]  /*c240*/  IMAD.SHL.U32 R45, R103, 0x2, RZ ;  /* 0x00000002672d7824 */ /* 0x000fe200078e00ff */
[----:B------:R-:W-:Y:S01]  /*c250*/  SHF.L.U64.HI R10, R240, 0x1, R6 ;  /* 0x00000001f00a7819 */ /* 0x000fe20000010206 */
[C---:B------:R-:W-:Y:S01]  /*c260*/  IMAD.SHL.U32 R44, R102.reuse, 0x2, RZ ;  /* 0x00000002662c7824 */ /* 0x040fe200078e00ff */
[----:B------:R-:W-:Y:S01]  /*c270*/  SHF.L.U64.HI R11, R102, 0x1, R7 ;  /* 0x00000001660b7819 */ /* 0x000fe20000010207 */
[----:B------:R-:W-:Y:S01]  /*c280*/  IMAD.SHL.U32 R43, R240, 0x2, RZ ;  /* 0x00000002f02b7824 */ /* 0x000fe200078e00ff */
[----:B------:R-:W3:Y:S04]  /*c290*/  LDL R241, [R1+0x4] ;  /* 0x0000040001f17983 */ /* 0x000ee80000100800 */
[----:B------:R-:W4:Y:S06]  /*c2a0*/  LDL.64 R238, [R1+0x20] ;  /* 0x0000200001ee7983 */ /* 0x000f2c0000100a00 */
        /* <DEDUP_REMOVED lines=19> */
[----:B------:R-:W-:Y:S03]  /*c3e0*/  SHF.L.U64.HI R12, R103, 0x1, R104 ;  /* 0x00000001670c7819 */ /* 0x000fe60000010268 */
[----:B------:R-:W-:Y:S04]  /*c3f0*/  IMAD R0, R0, c[0x0][0x1e0], RZ ;  /* 0x0000780000007a24 */ /* 0x000fe800078e02ff */
        /* <DEDUP_REMOVED lines=12> */
.L_x_1329:
[----:B------:R-:W-:-:S05]  /*c4c0*/  BRA.DIV ~URZ, `(.L_x_1291) ;  /* 0x000071227f007947 */ /* 0x000fca000b800000 */
[----:B------:R-:W4:Y:S01]  /*c4d0*/  SHFL.IDX PT, R0, R9, RZ, 0x1c1f ;  /* 0x001c1fff09007589 */ /* 0x000f2200000e0000 */
[C---:B------:R-:W-:Y:S02]  /*c4e0*/  IADD3 R2, -R101.reuse, 0x10, RZ ;  /* 0x0000001065027810 */ /* 0x040fe40007ffe1ff */
[----:B------:R-:W-:Y:S02]  /*c4f0*/  ISETP.NE.U32.AND P0, PT, R101, RZ, PT ;  /* 0x000000ff6500720c */ /* 0x000fe40003f05070 */
[----:B------:R-:W-:Y:S04]  /*c500*/  LOP3.LUT R2, R2, 0xf, RZ, 0xc0, !PT ;  /* 0x0000000f02027812 */ /* 0x000fe800078ec0ff */
[----:B----4-:R-:W-:Y:S04]  /*c510*/  IADD3 R2, P6, P5, R2, R0, R43 ;  /* 0x0000000002027210 */ /* 0x010fe80007dde02b */
[----:B---3--:R-:W-:Y:S05]  /*c520*/  IADD3.X R3, RZ, R4, R10, P6, P5 ;  /* 0x00000004ff037210 */ /* 0x008fea00037ea40a */
[----:B------:R-:W-:Y:S01]  /*c530*/  @!PT LDS RZ, [RZ] ;  /* 0x00000000fffff984 */ /* 0x000fe20000000800 */
[----:B------:R-:W-:Y:S01]  /*c540*/  @!PT LDS RZ, [RZ] ;  /* 0x00000000fffff984 */ /* 0x000fe20000000800 */
[----:B------:R3:W-:Y:S01]  /*c550*/  LDGSTS.E.BYPASS.LTC128B.128.ZFILL [R217+0x3100], [R2.64], P0 ;  /* 0x0310000002d97fae */ /* 0x0007e20008141d46 */
[----:B------:R-:W-:Y:S05]  /*c560*/  IADD3 R6, P0, R0, R44, RZ ;  /* 0x0000002c00067210 */ /* 0x000fea0007f1e0ff */
[----:B------:R-:W-:Y:S05]  /*c570*/  IMAD.X R7, R4, 0x1, R11, P0 ;  /* 0x0000000104077824 */ /* 0x000fea00000e060b */
[----:B------:R4:W-:Y:S01]  /*c580*/  LDGSTS.E.BYPASS.LTC128B.128 [R217+0x4100], [R6.64], !P4 ;  /* 0x0410000006d97fae */ /* 0x0009e2000e101d46 */
[----:B---3--:R-:W-:Y:S03]  /*c590*/  IADD3 R2, P0, R0, R45, RZ ;  /* 0x0000002d00027210 */ /* 0x008fe60007f1e0ff */
[----:B------:R4:W3:Y:S02]  /*c5a0*/  SHFL.IDX PT, R0, R9, 0x1, 0x1c1f ;  /* 0x003c1f0009007f89 */ /* 0x0008e400000e0000 */
[----:B------:R-:W-:Y:S02]  /*c5b0*/  IMAD.X R3, R4, 0x1, R12, P0 ;  /* 0x0000000104037824 */ /* 0x000fe400000e060c */
[----:B------:R4:W2:Y:S04]  /*c5c0*/  SHFL.IDX PT, R4, R8, 0x1, 0x1c1f ;  /* 0x003c1f0008047f89 */ /* 0x0008a800000e0000 */
[----:B------:R4:W-:Y:S02]  /*c5d0*/  LDGSTS.E.BYPASS.LTC128B.128 [R217+0x5100], [R2.64], !P3 ;  /* 0x0510000002d97fae */ /* 0x0009e4000d901d46 */
.L_x_1330:
[C---:B----4-:R-:W-:Y:S02]  /*c5e0*/  IADD3 R2, -R101.reuse, 0x10, RZ ;  /* 0x0000001065027810 */ /* 0x050fe40007ffe1ff */
[----:B------:R-:W-:Y:S02]  /*c5f0*/  ISETP.NE.U32.AND P0, PT, R101, RZ, PT ;  /* 0x000000ff6500720c */ /* 0x000fe40003f05070 */
[----:B------:R-:W-:Y:S04]  /*c600*/  LOP3.LUT R2, R2, 0xf, RZ, 0xc0, !PT ;  /* 0x0000000f02027812 */ /* 0x000fe800078ec0ff */
[----:B---3--:R-:W-:Y:S04]  /*c610*/  IADD3 R2, P6, P5, R2, R0, R43 ;  /* 0x0000000002027210 */ /* 0x008fe80007dde02b */
[----:B--2---:R-:W-:Y:S02]  /*c620*/  IADD3.X R3, RZ, R4, R10, P6, P5 ;  /* 0x00000004ff037210 */ /* 0x004fe400037ea40a */
[----:B------:R-:W-:Y:S03]  /*c630*/  IADD3 R6, P5, R0, R44, RZ ;  /* 0x0000002c00067210 */ /* 0x000fe60007fbe0ff */
[----:B------:R-:W-:Y:S01]  /*c640*/  @!PT LDS RZ, [RZ] ;  /* 0x00000000fffff984 */ /* 0x000fe20000000800 */
[----:B------:R-:W-:Y:S01]  /*c650*/  @!PT LDS RZ, [RZ] ;  /* 0x00000000fffff984 */ /* 0x000fe20000000800 */
[----:B------:R-:W-:Y:S01]  /*c660*/  @!PT LDS RZ, [RZ] ;  /* 0x00000000fffff984 */ /* 0x000fe20000000800 */
[----:B------:R2:W-:Y:S02]  /*c670*/  LDGSTS.E.BYPASS.LTC128B.128.ZFILL [R217+0x3900], [R2.64], P0 ;  /* 0x0390000002d97fae */ /* 0x0005e40008141d46 */
[----:B------:R-:W-:Y:S05]  /*c680*/  IMAD.X R7, R4, 0x1, R11, P5 ;  /* 0x0000000104077824 */ /* 0x000fea00028e060b */
[----:B------:R3:W-:Y:S01]  /*c690*/  LDGSTS.E.BYPASS.LTC128B.128 [R217+0x4900], [R6.64], !P4 ;  /* 0x0490000006d97fae */ /* 0x0007e2000e101d46 */
[----:B--2---:R-:W-:Y:S05]  /*c6a0*/  IADD3 R2, P0, R0, R45, RZ ;  /* 0x0000002d00027210 */ /* 0x004fea0007f1e0ff */
[----:B------:R-:W-:Y:S05]  /*c6b0*/  IMAD.X R3, R4, 0x1, R12, P0 ;  /* 0x0000000104037824 */ /* 0x000fea00000e060c */
[----:B------:R3:W-:Y:S03]  /*c6c0*/  LDGSTS.E.BYPASS.LTC128B.128 [R217+0x5900], [R2.64], !P3 ;  /* 0x0590000002d97fae */ /* 0x0007e6000d901d46 */
.L_x_1289:
[----:B--234-:R-:W-:Y:S05]  /*c6d0*/  BSYNC B0 ;  /* 0x0000000000007941 */ /* 0x01cfea0003800000 */
.L_x_1288:
        /* <DEDUP_REMOVED lines=66> */
[----:B------:R-:W1:Y:S02]  /*cb00*/  SHFL.BFLY PT, R0, R4, 0x2, 0x1f ;  /* 0x0c401f0004007f89 */ /* 0x000e6400000e0000 */
[----:B-1----:R-:W-:Y:S02]  /*cb10*/  FMNMX.FTZ R4, R4, R0, !PT ;  /* 0x0000000004047209 */ /* 0x002fe40007810000 */
[----:B------:R-:W1:Y:S04]  /*cb20*/  SHFL.BFLY PT, R0, R103, 0x2, 0x1f ;  /* 0x0c401f0067007f89 */ /* 0x000e6800000e0000 */
[----:B------:R-:W2:Y:S01]  /*cb30*/  SHFL.BFLY PT, R104, R4, 0x1, 0x1f ;  /* 0x0c201f0004687f89 */ /* 0x000ea200000e0000 */
[----:B-1----:R-:W-:Y:S02]  /*cb40*/  FMNMX.FTZ R103, R103, R0, !PT ;  /* 0x0000000067677209 */ /* 0x002fe40007810000 */
[----:B--2---:R-:W-:Y:S03]  /*cb50*/  FMNMX.FTZ R104, R4, R104, !PT ;  /* 0x0000006804687209 */ /* 0x004fe60007810000 */
[----:B------:R-:W1:Y:S04]  /*cb60*/  SHFL.BFLY PT, R0, R103, 0x1, 0x1f ;  /* 0x0c201f0067007f89 */ /* 0x000e6800000e0000 */
[----:B------:R-:W2:Y:S01]  /*cb70*/  SHFL.BFLY PT, R4, R5, 0x2, 0x1f ;  /* 0x0c401f0005047f89 */ /* 0x000ea200000e0000 */
[----:B-1----:R-:W-:Y:S03]  /*cb80*/  FMNMX.FTZ R103, R103, R0, !PT ;  /* 0x0000000067677209 */ /* 0x002fe60007810000 */
[----:B------:R-:W1:Y:S01]  /*cb90*/  SHFL.BFLY PT, R0, R102, 0x2, 0x1f ;  /* 0x0c401f0066007f89 */ /* 0x000e6200000e0000 */
[----:B--2---:R-:W-:Y:S02]  /*cba0*/  FMNMX.FTZ R4, R5, R4, !PT ;  /* 0x0000000405047209 */ /* 0x004fe40007810000 */
[----:B-1----:R-:W-:Y:S05]  /*cbb0*/  FMNMX.FTZ R102, R102, R0, !PT ;  /* 0x0000000066667209 */ /* 0x002fea0007810000 */
[----:B------:R-:W1:Y:S02]  /*cbc0*/  SHFL.BFLY PT, R0, R102, 0x1, 0x1f ;  /* 0x0c201f0066007f89 */ /* 0x000e6400000e0000 */
[----:B-1----:R-:W-:Y:S02]  /*cbd0*/  FMNMX.FTZ R102, R102, R0, !PT ;  /* 0x0000000066667209 */ /* 0x002fe40007810000 */
[----:B------:R1:W2:Y:S04]  /*cbe0*/  SHFL.BFLY PT, R0, R4, 0x1, 0x1f ;  /* 0x0c201f0004007f89 */ /* 0x0002a800000e0000 */
.L_x_1331:
[----:B------:R-:W-:Y:S01]  /*cbf0*/  FMUL.FTZ R2, R104, c[0x0][0x2d0] ;  /* 0x0000b40068027a20 */ /* 0x000fe20000410000 */
[----:B--2---:R-:W-:Y:S01]  /*cc00*/  FMNMX.FTZ R101, R0, R4, !PT ;  /* 0x0000000400657209 */ /* 0x004fe20007810000 */
[----:B------:R-:W-:Y:S01]  /*cc10*/  FADD.FTZ R0, -R104, R100 ;  /* 0x0000006468007221 */ /* 0x000fe20000010100 */
[----:B------:R-:W-:Y:S01]  /*cc20*/  WARPSYNC 0xffffffff ;  /* 0xffffffff00007948 */ /* 0x000fe20003800000 */
[--C-:B-1----:R-:W-:Y:S01]  /*cc30*/  FFMA.FTZ R4, R199, c[0x0][0x2d0], -R2.reuse ;  /* 0x0000b400c7047a23 */ /* 0x102fe20000010802 */
[----:B------:R-:W-:Y:S01]  /*cc40*/  LDSM.16.MT88.4 R52, [R201+0x1000] ;  /* 0x00100000c934783b */ /* 0x000fe20000004200 */
[----:B------:R-:W-:Y:S02]  /*cc50*/  FMUL.FTZ R0, R0, c[0x0][0x2d0] ;  /* 0x0000b40000007a20 */ /* 0x000fe40000410000 */
[--C-:B------:R-:W-:Y:S02]  /*cc60*/  FFMA.FTZ R3, R222, c[0x0][0x2d0], -R2.reuse ;  /* 0x0000b400de037a23 */ /* 0x100fe40000010802 */
        /* <DEDUP_REMOVED lines=18> */
[----:B------:R-:W-:Y:S03]  /*cd90*/  MUFU.EX2 R9, R6 ;  /* 0x0000000600097308 */ /* 0x000fe60000000800 */
        /* <DEDUP_REMOVED lines=15> */
[----:B------:R-:W-:Y:S10]  /*ce90*/  MUFU.EX2 R174, R7 ;  /* 0x0000000700ae7308 */ /* 0x000ff40000000800 */
[----:B------:R-:W-:Y:S10]  /*cea0*/  MUFU.EX2 R33, R33 ;  /* 0x0000002100217308 */ /* 0x000ff40000000800 */
[----:B------:R-:W-:Y:S10]  /*ceb0*/  MUFU.EX2 R192, R192 ;  /* 0x000000c000c07308 */ /* 0x000ff40000000800 */
[----:B------:R-:W-:Y:S01]  /*cec0*/  MUFU.EX2 R176, R176 ;  /* 0x000000b000b07308 */ /* 0x000fe20000000800 */
[----:B-1----:R-:W-:Y:S01]  /*ced0*/  FFMA.FTZ R0, R100, R243, R4 ;  /* 0x000000f364007223 */ /* 0x002fe20000010004 */
[----:B--2---:R-:W-:Y:S01]  /*cee0*/  F2FP.BF16.PACK_AB R172, R3, R4 ;  /* 0x0000000403ac723e */ /* 0x004fe200000010ff */
[----:B------:R-:W-:Y:S02]  /*cef0*/  FFMA.FTZ R4, R225, c[0x0][0x2d0], -R2 ;  /* 0x0000b400e1047a23 */ /* 0x000fe40000010802 */
[----:B------:R-:W-:Y:S02]  /*cf00*/  FADD.FTZ R8, R3, R0 ;  /* 0x0000000003087221 */ /* 0x000fe40000010000 */
[----:B------:R-:W-:Y:S02]  /*cf10*/  FADD.FTZ R0, -R103, R105 ;  /* 0x0000006967007221 */ /* 0x000fe40000010100 */
[--C-:B------:R-:W-:Y:S01]  /*cf20*/  FFMA.FTZ R225, R25, c[0x0][0x2d0], -R2.reuse ;  /* 0x0000b40019e17a23 */ /* 0x100fe20000010802 */
[----:B------:R-:W1:Y:S01]  /*cf30*/  MUFU.EX2 R4, R4 ;  /* 0x0000000400047308 */ /* 0x000e620000000800 */
[----:B------:R-:W-:Y:S02]  /*cf40*/  FMUL.FTZ R0, R0, c[0x0][0x2d0] ;  /* 0x0000b40000007a20 */ /* 0x000fe40000410000 */
        /* <DEDUP_REMOVED lines=15> */
[----:B------:R-:W-:Y:S02]  /*d040*/  FMUL.FTZ R97, R100, R97 ;  /* 0x0000006164617220 */ /* 0x000fe40000410000 */
[C---:B--2---:R-:W-:Y:S02]  /*d050*/  FFMA.FTZ R0, R3.reuse, R247, R5 ;  /* 0x000000f703007223 */ /* 0x044fe40000010005 */
[----:B------:R-:W-:Y:S01]  /*d060*/  FMUL.FTZ R50, R3, R162 ;  /* 0x000000a203327220 */ /* 0x000fe20000410000 */
[----:B------:R-:W-:Y:S01]  /*d070*/  MUFU.EX2 R247, R199 ;  /* 0x000000c700f77308 */ /* 0x000fe20000000800 */
[----:B------:R-:W-:Y:S02]  /*d080*/  FADD.FTZ R36, R4, R0 ;  /* 0x0000000004247221 */ /* 0x000fe40000010000 */
[C---:B------:R-:W-:Y:S02]  /*d090*/  FADD.FTZ R0, -R102.reuse, R106 ;  /* 0x0000006a66007221 */ /* 0x040fe40000010100 */
[----:B------:R-:W-:Y:S02]  /*d0a0*/  FMUL.FTZ R4, R102, c[0x0][0x2d0] ;  /* 0x0000b40066047a20 */ /* 0x000fe40000410000 */
[----:B------:R-:W-:Y:S02]  /*d0b0*/  FMUL.FTZ R0, R0, c[0x0][0x2d0] ;  /* 0x0000b40000007a20 */ /* 0x000fe40000410000 */
        /* <DEDUP_REMOVED lines=18> */
[----:B------:R-:W-:Y:S01]  /*d1e0*/  FFMA.FTZ R230, R17, c[0x0][0x2d0], -R4 ;  /* 0x0000b40011e67a23 */ /* 0x000fe20000010804 */
[----:B------:R3:W4:Y:S01]  /*d1f0*/  MUFU.EX2 R21, R6 ;  /* 0x0000000600157308 */ /* 0x0007220000000800 */
[----:B------:R-:W-:Y:S02]  /*d200*/  FMUL.FTZ R4, R101, c[0x0][0x2d0] ;  /* 0x0000b40065047a20 */ /* 0x000fe40000410000 */
[----:B------:R-:W-:Y:S02]  /*d210*/  FMUL.FTZ R35, R3, R155 ;  /* 0x0000009b03237220 */ /* 0x000fe40000410000 */
[----:B-1----:R-:W-:Y:S02]  /*d220*/  FADD.FTZ R0, -R101, R107 ;  /* 0x0000006b65007221 */ /* 0x002fe40000010100 */
[--C-:B------:R-:W-:Y:S02]  /*d230*/  FFMA.FTZ R185, R185, c[0x0][0x2d0], -R4.reuse ;  /* 0x0000b400b9b97a23 */ /* 0x100fe40000010804 */
[----:B------:R-:W-:Y:S01]  /*d240*/  FMUL.FTZ R0, R0, c[0x0][0x2d0] ;  /* 0x0000b40000007a20 */ /* 0x000fe20000410000 */
        /* <DEDUP_REMOVED lines=9> */
[--C-:B---3--:R-:W-:Y:S02]  /*d2e0*/  FFMA.FTZ R6, R227, c[0x0][0x2d0], -R4.reuse ;  /* 0x0000b400e3067a23 */ /* 0x108fe40000010804 */
[--C-:B------:R-:W-:Y:S02]  /*d2f0*/  FFMA.FTZ R219, R219, c[0x0][0x2d0], -R4.reuse ;  /* 0x0000b400dbdb7a23 */ /* 0x100fe40000010804 */
[--C-:B------:R-:W-:Y:S01]  /*d300*/  FFMA.FTZ R195, R195, c[0x0][0x2d0], -R4.reuse ;  /* 0x0000b400c3c37a23 */ /* 0x100fe20000010804 */
[----:B------:R-:W-:Y:S01]  /*d310*/  MUFU.EX2 R218, R218 ;  /* 0x000000da00da7308 */ /* 0x000fe20000000800 */
[--C-:B------:R-:W-:Y:S02]  /*d320*/  FFMA.FTZ R194, R194, c[0x0][0x2d0], -R4.reuse ;  /* 0x0000b400c2c27a23 */ /* 0x100fe40000010804 */
[--C-:B------:R-:W-:Y:S02]  /*d330*/  FFMA.FTZ R188, R42, c[0x0][0x2d0], -R4.reuse ;  /* 0x0000b4002abc7a23 */ /* 0x100fe40000010804 */
[--C-:B------:R-:W-:Y:S02]  /*d340*/  FFMA.FTZ R227, R30, c[0x0][0x2d0], -R4.reuse ;  /* 0x0000b4001ee37a23 */ /* 0x100fe40000010804 */
[--C-:B------:R-:W-:Y:S02]  /*d350*/  FFMA.FTZ R228, R29, c[0x0][0x2d0], -R4.reuse ;  /* 0x0000b4001de47a23 */ /* 0x100fe40000010804 */
[----:B------:R-:W-:Y:S01]  /*d360*/  FFMA.FTZ R231, R18, c[0x0][0x2d0], -R4 ;  /* 0x0000b40012e77a23 */ /* 0x000fe20000010804 */
[----:B------:R-:W-:Y:S01]  /*d370*/  MUFU.EX2 R252, R190 ;  /* 0x000000be00fc7308 */ /* 0x000fe20000000800 */
[C---:B--2---:R-:W-:Y:S02]  /*d380*/  FFMA.FTZ R4, R2.reuse, R248, R22 ;  /* 0x000000f802047223 */ /* 0x044fe40000010016 */
[C---:B------:R-:W-:Y:S02]  /*d390*/  FMUL.FTZ R25, R2.reuse, R129 ;  /* 0x0000008102197220 */ /* 0x040fe40000410000 */
[C---:B----4-:R-:W-:Y:S02]  /*d3a0*/  FADD.FTZ R129, R21.reuse, R4 ;  /* 0x0000000415817221 */ /* 0x050fe40000010000 */
[C---:B------:R-:W-:Y:S01]  /*d3b0*/  FMUL.FTZ R60, R2.reuse, R108 ;  /* 0x0000006c023c7220 */ /* 0x040fe20000410000 */
[----:B------:R-:W-:Y:S01]  /*d3c0*/  F2FP.BF16.PACK_AB R108, R21, R22 ;  /* 0x00000016156c723e */ /* 0x000fe200000010ff */
[----:B------:R-:W-:Y:S01]  /*d3d0*/  FMUL.FTZ R61, R2, R109 ;  /* 0x0000006d023d7220 */ /* 0x000fe20000410000 */
[----:B------:R-:W2:Y:S01]  /*d3e0*/  LDSM.16.MT88.4 R20, [R201] ;  /* 0x00000000c914783b */ /* 0x000ea20000004200 */
[C---:B-1----:R-:W-:Y:S01]  /*d3f0*/  FMUL.FTZ R14, R0.reuse, R134 ;  /* 0x00000086000e7220 */ /* 0x042fe20000410000 */
[----:B------:R1:W-:Y:S01]  /*d400*/  MUFU.EX2 R109, R7 ;  /* 0x00000007006d7308 */ /* 0x0003e20000000800 */
[----:B------:R-:W-:Y:S02]  /*d410*/  FMUL.FTZ R15, R0, R135 ;  /* 0x00000087000f7220 */ /* 0x000fe40000410000 */
[C---:B------:R-:W-:Y:S02]  /*d420*/  FMUL.FTZ R12, R2.reuse, R132 ;  /* 0x00000084020c7220 */ /* 0x040fe40000410000 */
[----:B------:R-:W-:Y:S02]  /*d430*/  FMUL.FTZ R13, R2, R133 ;  /* 0x00000085020d7220 */ /* 0x000fe40000410000 */
[C---:B------:R-:W-:Y:S02]  /*d440*/  FMUL.FTZ R27, R0.reuse, R131 ;  /* 0x00000083001b7220 */ /* 0x040fe40000410000 */
[----:B------:R-:W-:Y:S01]  /*d450*/  FMUL.FTZ R11, R0, R139 ;  /* 0x0000008b000b7220 */ /* 0x000fe20000410000 */
[----:B------:R-:W3:Y:S01]  /*d460*/  MUFU.EX2 R134, R34 ;  /* 0x0000002200867308 */ /* 0x000ee20000000800 */
[----:B------:R-:W-:Y:S02]  /*d470*/  FADD.FTZ R5, R9, R8 ;  /* 0x0000000809057221 */ /* 0x000fe40000010000 */
[----:B------:R-:W-:Y:S02]  /*d480*/  FMUL.FTZ R4, R100, R140 ;  /* 0x0000008c64047220 */ /* 0x000fe40000410000 */
[C---:B------:R-:W-:Y:S01]  /*d490*/  FADD.FTZ R177, R174.reuse, R5 ;  /* 0x00000005aeb17221 */ /* 0x040fe20000010000 */
[----:B------:R-:W-:Y:S01]  /*d4a0*/  F2FP.BF16.PACK_AB R174, R174, R9 ;  /* 0x00000009aeae723e */ /* 0x000fe200000010ff */
[----:B------:R-:W-:Y:S02]  /*d4b0*/  FMUL.FTZ R5, R100, R141 ;  /* 0x0000008d64057220 */ /* 0x000fe40000410000 */
[----:B------:R-:W-:Y:S01]  /*d4c0*/  FMUL.FTZ R26, R0, R130 ;  /* 0x00000082001a7220 */ /* 0x000fe20000410000 */
[----:B------:R4:W-:Y:S01]  /*d4d0*/  MUFU.EX2 R135, R6 ;  /* 0x0000000600877308 */ /* 0x0009e20000000800 */
[----:B------:R-:W-:Y:S02]  /*d4e0*/  FADD.FTZ R130, R33, R36 ;  /* 0x0000002421827221 */ /* 0x000fe40000010000 */
[----:B------:R-:W5:Y:S01]  /*d4f0*/  LDSM.16.MT88.4 R36, [R202] ;  /* 0x00000000ca24783b */ /* 0x000f620000004200 */
[C---:B-1----:R-:W-:Y:S02]  /*d500*/  FMUL.FTZ R7, R3.reuse, R143 ;  /* 0x0000008f03077220 */ /* 0x042fe40000410000 */
[C---:B------:R-:W-:Y:S02]  /*d510*/  FMUL.FTZ R8, R2.reuse, R136 ;  /* 0x0000008802087220 */ /* 0x040fe40000410000 */
[C---:B------:R-:W-:Y:S02]  /*d520*/  FMUL.FTZ R9, R2.reuse, R137 ;  /* 0x0000008902097220 */ /* 0x040fe40000410000 */
[----:B------:R1:W-:Y:S01]  /*d530*/  MUFU.EX2 R133, R32 ;  /* 0x0000002000857308 */ /* 0x0003e20000000800 */
[----:B------:R-:W-:Y:S02]  /*d540*/  FMUL.FTZ R24, R2, R128 ;  /* 0x0000008002187220 */ /* 0x000fe40000410000 */
[----:B------:R-:W-:Y:S01]  /*d550*/  FMUL.FTZ R62, R0, R110 ;  /* 0x0000006e003e7220 */ /* 0x000fe20000410000 */
[----:B---3--:R-:W-:Y:S01]  /*d560*/  F2FP.BF16.PACK_AB R175, R134, R33 ;  /* 0x0000002186af723e */ /* 0x008fe200000010ff */
[C---:B------:R-:W-:Y:S02]  /*d570*/  FMUL.FTZ R63, R0.reuse, R111 ;  /* 0x0000006f003f7220 */ /* 0x040fe40000410000 */
[C---:B------:R-:W-:Y:S02]  /*d580*/  FFMA.FTZ R128, R0.reuse, R249, R109 ;  /* 0x000000f900807223 */ /* 0x040fe4000001006d */
[----:B------:R-:W-:Y:S01]  /*d590*/  FMUL.FTZ R10, R0, R138 ;  /* 0x0000008a000a7220 */ /* 0x000fe20000410000 */
[----:B------:R-:W3:Y:S01]  /*d5a0*/  MUFU.EX2 R131, R17 ;  /* 0x0000001100837308 */ /* 0x000ee20000000800 */
[C---:B------:R-:W-:Y:S02]  /*d5b0*/  FMUL.FTZ R18, R3.reuse, R146 ;  /* 0x0000009203127220 */ /* 0x040fe40000410000 */
[C---:B------:R-:W-:Y:S02]  /*d5c0*/  FMUL.FTZ R28, R2.reuse, R124 ;  /* 0x0000007c021c7220 */ /* 0x040fe40000410000 */
[C---:B----4-:R-:W-:Y:S02]  /*d5d0*/  FMUL.FTZ R6, R3.reuse, R142 ;  /* 0x0000008e03067220 */ /* 0x050fe40000410000 */
[----:B------:R-:W-:Y:S02]  /*d5e0*/  FMUL.FTZ R29, R2, R125 ;  /* 0x0000007d021d7220 */ /* 0x000fe40000410000 */
[C---:B------:R-:W-:Y:S01]  /*d5f0*/  FMUL.FTZ R30, R0.reuse, R126 ;  /* 0x0000007e001e7220 */ /* 0x040fe20000410000 */
[----:B------:R-:W4:Y:S01]  /*d600*/  MUFU.EX2 R132, R16 ;  /* 0x0000001000847308 */ /* 0x000f220000000800 */
[----:B------:R-:W-:Y:S01]  /*d610*/  FMUL.FTZ R31, R0, R127 ;  /* 0x0000007f001f7220 */ /* 0x000fe20000410000 */
[-C--:B--2---:R-:W-:Y:S01]  /*d620*/  HMMA.16816.F32.BF16 R4, R172, R20.reuse, R4 ;  /* 0x00000014ac04723c */ /* 0x084fe20000041804 */
[----:B------:R-:W-:Y:S04]  /*d630*/  LDSM.16.MT88.4 R124, [R201+0x1400] ;  /* 0x00140000c97c783b */ /* 0x000fe80000004200 */
[C---:B-1----:R-:W-:Y:S02]  /*d640*/  FMUL.FTZ R32, R100.reuse, R152 ;  /* 0x0000009864207220 */ /* 0x042fe40000410000 */
[C---:B------:R-:W-:Y:S01]  /*d650*/  FMUL.FTZ R33, R100.reuse, R153 ;  /* 0x0000009964217220 */ /* 0x040fe20000410000 */
[----:B------:R-:W1:Y:S01]  /*d660*/  MUFU.EX2 R139, R19 ;  /* 0x00000013008b7308 */ /* 0x000e620000000800 */
[----:B------:R-:W-:Y:S02]  /*d670*/  FMUL.FTZ R34, R3, R154 ;  /* 0x0000009a03227220 */ /* 0x000fe40000410000 */
[----:B------:R-:W-:Y:S01]  /*d680*/  LDSM.16.MT88.4 R152, [R202+0xc00] ;  /* 0x000c0000ca98783b */ /* 0x000fe20000004200 */
[----:B---3--:R-:W-:Y:S01]  /*d690*/  F2FP.BF16.PACK_AB R109, R131, R109 ;  /* 0x0000006d836d723e */ /* 0x008fe200000010ff */
[----:B------:R-:W-:Y:S02]  /*d6a0*/  FMUL.FTZ R17, R100, R145 ;  /* 0x0000009164117220 */ /* 0x000fe40000410000 */
[C---:B------:R-:W-:Y:S02]  /*d6b0*/  FMUL.FTZ R56, R2.reuse, R112 ;  /* 0x0000007002387220 */ /* 0x040fe40000410000 */
[----:B------:R-:W-:Y:S01]  /*d6c0*/  FMUL.FTZ R57, R2, R113 ;  /* 0x0000007102397220 */ /* 0x000fe20000410000 */
[----:B------:R-:W-:Y:S01]  /*d6d0*/  MUFU.EX2 R249, R181 ;  /* 0x000000b500f97308 */ /* 0x000fe20000000800 */
[C---:B------:R-:W-:Y:S02]  /*d6e0*/  FMUL.FTZ R58, R0.reuse, R114 ;  /* 0x00000072003a7220 */ /* 0x040fe40000410000 */
[----:B------:R-:W-:Y:S01]  /*d6f0*/  FMUL.FTZ R59, R0, R115 ;  /* 0x00000073003b7220 */ /* 0x000fe20000410000 */
[----:B----4-:R-:W-:Y:S01]  /*d700*/  F2FP.BF16.PACK_AB R111, R135, R132 ;  /* 0x00000084876f723e */ /* 0x010fe200000010ff */
[----:B------:R-:W-:Y:S01]  /*d710*/  FMUL.FTZ R16, R100, R144 ;  /* 0x0000009064107220 */ /* 0x000fe20000410000 */
[----:B------:R-:W2:Y:S01]  /*d720*/  LDSM.16.MT88.4 R112, [R202+0x1000] ;  /* 0x00100000ca70783b */ /* 0x000ea20000004200 */
[C---:B------:R-:W-:Y:S02]  /*d730*/  FMUL.FTZ R40, R2.reuse, R120 ;  /* 0x0000007802287220 */ /* 0x040fe40000410000 */
[----:B------:R-:W-:Y:S01]  /*d740*/  FMUL.FTZ R41, R2, R121 ;  /* 0x0000007902297220 */ /* 0x000fe20000410000 */
[----:B------:R-:W-:Y:S01]  /*d750*/  MUFU.EX2 R141, R191 ;  /* 0x000000bf008d7308 */ /* 0x000fe20000000800 */
[C---:B------:R-:W-:Y:S02]  /*d760*/  FMUL.FTZ R42, R0.reuse, R122 ;  /* 0x0000007a002a7220 */ /* 0x040fe40000410000 */
[----:B------:R-:W-:Y:S01]  /*d770*/  FMUL.FTZ R43, R0, R123 ;  /* 0x0000007b002b7220 */ /* 0x000fe20000410000 */
[----:B-1----:R-:W-:Y:S01]  /*d780*/  F2FP.BF16.PACK_AB R110, R139, R133 ;  /* 0x000000858b6e723e */ /* 0x002fe200000010ff */
[----:B------:R-:W-:Y:S01]  /*d790*/  LDSM.16.MT88.4 R120, [R202+0x400] ;  /* 0x00040000ca78783b */ /* 0x000fe20000004200 */
[C---:B------:R-:W-:Y:S02]  /*d7a0*/  FMUL.FTZ R19, R3.reuse, R147 ;  /* 0x0000009303137220 */ /* 0x040fe40000410000 */
[C---:B------:R-:W-:Y:S02]  /*d7b0*/  FMUL.FTZ R44, R2.reuse, R116 ;  /* 0x00000074022c7220 */ /* 0x040fe40000410000 */
[----:B------:R-:W-:Y:S01]  /*d7c0*/  FMUL.FTZ R45, R2, R117 ;  /* 0x00000075022d7220 */ /* 0x000fe20000410000 */
[C---:B------:R-:W-:Y:S01]  /*d7d0*/  HMMA.16816.F32.BF16 R8, R108.reuse, R20, R8 ;  /* 0x000000146c08723c */ /* 0x040fe20000041808 */
[----:B------:R-:W-:Y:S01]  /*d7e0*/  MUFU.EX2 R140, R196 ;  /* 0x000000c4008c7308 */ /* 0x000fe20000000800 */
[----:B------:R-:W-:Y:S02]  /*d7f0*/  LDSM.16.MT88.4 R144, [R201+0xc00] ;  /* 0x000c0000c990783b */ /* 0x000fe40000004200 */
[C---:B------:R-:W-:Y:S02]  /*d800*/  FMUL.FTZ R46, R0.reuse, R118 ;  /* 0x00000076002e7220 */ /* 0x040fe40000410000 */
[----:B------:R-:W-:Y:S02]  /*d810*/  FMUL.FTZ R47, R0, R119 ;  /* 0x00000077002f7220 */ /* 0x000fe40000410000 */
[-C--:B------:R-:W-:Y:S02]  /*d820*/  HMMA.16816.F32.BF16 R12, R108, R22.reuse, R12 ;  /* 0x000000166c0c723c */ /* 0x080fe4000004180c */
[----:B------:R-:W-:Y:S01]  /*d830*/  LDSM.16.MT88.4 R116, [R201+0x400] ;  /* 0x00040000c974783b */ /* 0x000fe20000004200 */
[----:B------:R-:W1:Y:S01]  /*d840*/  MUFU.EX2 R189, R189 ;  /* 0x000000bd00bd7308 */ /* 0x000e620000000800 */
[C---:B------:R-:W-:Y:S02]  /*d850*/  FMUL.FTZ R51, R3.reuse, R163 ;  /* 0x000000a303337220 */ /* 0x040fe40000410000 */
[C---:B------:R-:W-:Y:S02]  /*d860*/  FMUL.FTZ R66, R3.reuse, R170 ;  /* 0x000000aa03427220 */ /* 0x040fe40000410000 */
[C---:B------:R-:W-:Y:S02]  /*d870*/  HMMA.16816.F32.BF16 R16, R172.reuse, R22, R16 ;  /* 0x00000016ac10723c */ /* 0x040fe40000041810 */
[----:B------:R-:W-:Y:S02]  /*d880*/  LDSM.16.MT88.4 R160, [R201+0x1c00] ;  /* 0x001c0000c9a0783b */ /* 0x000fe40000004200 */
[C---:B------:R-:W-:Y:S01]  /*d890*/  FMUL.FTZ R20, R100.reuse, R148 ;  /* 0x0000009464147220 */ /* 0x040fe20000410000 */
[----:B------:R-:W-:Y:S01]  /*d8a0*/  MUFU.EX2 R137, R220 ;  /* 0x000000dc00897308 */ /* 0x000fe20000000800 */
[----:B------:R-:W-:Y:S02]  /*d8b0*/  FMUL.FTZ R21, R100, R149 ;  /* 0x0000009564157220 */ /* 0x000fe40000410000 */
[C---:B------:R-:W-:Y:S04]  /*d8c0*/  FMUL.FTZ R22, R3.reuse, R150 ;  /* 0x0000009603167220 */ /* 0x040fe80000410000 */
[C---:B------:R-:W-:Y:S02]  /*d8d0*/  FMUL.FTZ R23, R3.reuse, R151 ;  /* 0x0000009703177220 */ /* 0x040fe40000410000 */
[----:B------:R-:W-:Y:S01]  /*d8e0*/  FMUL.FTZ R67, R3, R171 ;  /* 0x000000ab03437220 */ /* 0x000fe20000410000 */
[----:B------:R-:W-:Y:S01]  /*d8f0*/  MUFU.EX2 R138, R219 ;  /* 0x000000db008a7308 */ /* 0x000fe20000000800 */
[----:B------:R-:W-:Y:S01]  /*d900*/  LDSM.16.MT88.4 R168, [R202+0x1c00] ;  /* 0x001c0000caa8783b */ /* 0x000fe20000004200 */
[----:B------:R-:W-:Y:S02]  /*d910*/  FADD.FTZ R129, R133, R129 ;  /* 0x0000008185817221 */ /* 0x000fe40000010000 */
[-C--:B-----5:R-:W-:Y:S03]  /*d920*/  HMMA.16816.F32.BF16 R20, R172, R36.reuse, R20 ;  /* 0x00000024ac14723c */ /* 0x0a0fe60000041814 */
[C---:B------:R-:W-:Y:S02]  /*d930*/  FMUL.FTZ R70, R3.reuse, R70 ;  /* 0x0000004603467220 */ /* 0x040fe40000410000 */
[C---:B------:R-:W-:Y:S01]  /*d940*/  FMUL.FTZ R71, R3.reuse, R71 ;  /* 0x0000004703477220 */ /* 0x040fe20000410000 */
[----:B------:R-:W-:Y:S01]  /*d950*/  MUFU.EX2 R251, R195 ;  /* 0x000000c300fb7308 */ /* 0x000fe20000000800 */
[C---:B------:R-:W-:Y:S01]  /*d960*/  FMUL.FTZ R72, R2.reuse, R72 ;  /* 0x0000004802487220 */ /* 0x040fe20000410000 */
[C---:B------:R-:W-:Y:S04]  /*d970*/  HMMA.16816.F32.BF16 R24, R108.reuse, R36, R24 ;  /* 0x000000246c18723c */ /* 0x040fe80000041818 */
[----:B------:R-:W-:Y:S02]  /*d980*/  FMUL.FTZ R73, R2, R73 ;  /* 0x0000004902497220 */ /* 0x000fe40000410000 */
[C---:B------:R-:W-:Y:S02]  /*d990*/  FMUL.FTZ R74, R0.reuse, R74 ;  /* 0x0000004a004a7220 */ /* 0x040fe40000410000 */
[-C--:B------:R-:W-:Y:S01]  /*d9a0*/  HMMA.16816.F32.BF16 R28, R108, R38.reuse, R28 ;  /* 0x000000266c1c723c */ /* 0x080fe2000004181c */
[----:B------:R-:W-:Y:S03]  /*d9b0*/  MUFU.EX2 R250, R194 ;  /* 0x000000c200fa7308 */ /* 0x000fe60000000800 */
[----:B------:R-:W-:Y:S02]  /*d9c0*/  FMUL.FTZ R75, R0, R75 ;  /* 0x0000004b004b7220 */ /* 0x000fe40000410000 */
[----:B------:R-:W-:Y:S02]  /*d9d0*/  FMUL.FTZ R76, R2, R76 ;  /* 0x0000004c024c7220 */ /* 0x000fe40000410000 */
[C---:B------:R-:W-:Y:S03]  /*d9e0*/  HMMA.16816.F32.BF16 R32, R172.reuse, R38, R32 ;  /* 0x00000026ac20723c */ /* 0x040fe60000041820 */
[----:B------:R1:W-:Y:S01]  /*d9f0*/  MUFU.EX2 R136, R239 ;  /* 0x000000ef00887308 */ /* 0x0003e20000000800 */
[C---:B------:R-:W-:Y:S02]  /*da00*/  FMUL.FTZ R36, R100.reuse, R156 ;  /* 0x0000009c64247220 */ /* 0x040fe40000410000 */
[----:B------:R-:W-:Y:S02]  /*da10*/  FMUL.FTZ R37, R100, R157 ;  /* 0x0000009d64257220 */ /* 0x000fe40000410000 */
[C---:B------:R-:W-:Y:S04]  /*da20*/  FMUL.FTZ R38, R3.reuse, R158 ;  /* 0x0000009e03267220 */ /* 0x040fe80000410000 */
[C---:B------:R-:W-:Y:S01]  /*da30*/  FMUL.FTZ R39, R3.reuse, R159 ;  /* 0x0000009f03277220 */ /* 0x040fe20000410000 */
[----:B------:R-:W-:Y:S01]  /*da40*/  MUFU.EX2 R248, R198 ;  /* 0x000000c600f87308 */ /* 0x000fe20000000800 */
[----:B------:R-:W-:Y:S02]  /*da50*/  FMUL.FTZ R77, R2, R77 ;  /* 0x0000004d024d7220 */ /* 0x000fe40000410000 */
[C---:B------:R-:W-:Y:S02]  /*da60*/  FMUL.FTZ R78, R0.reuse, R78 ;  /* 0x0000004e004e7220 */ /* 0x040fe40000410000 */
[----:B------:R-:W-:Y:S01]  /*da70*/  FMUL.FTZ R79, R0, R79 ;  /* 0x0000004f004f7220 */ /* 0x000fe20000410000 */
[-C--:B------:R-:W-:Y:S03]  /*da80*/  HMMA.16816.F32.BF16 R36, R172, R52.reuse, R36 ;  /* 0x00000034ac24723c */ /* 0x080fe60000041824 */
[C---:B------:R-:W-:Y:S01]  /*da90*/  FMUL.FTZ R82, R3.reuse, R82 ;  /* 0x0000005203527220 */ /* 0x040fe20000410000 */
[----:B------:R-:W-:Y:S01]  /*daa0*/  MUFU.EX2 R195, R225 ;  /* 0x000000e100c37308 */ /* 0x000fe20000000800 */
[C---:B------:R-:W-:Y:S02]  /*dab0*/  FMUL.FTZ R83, R3.reuse, R83 ;  /* 0x0000005303537220 */ /* 0x040fe40000410000 */
[C---:B------:R-:W-:Y:S01]  /*dac0*/  FMUL.FTZ R86, R3.reuse, R86 ;  /* 0x0000005603567220 */ /* 0x040fe20000410000 */
[C---:B------:R-:W-:Y:S04]  /*dad0*/  HMMA.16816.F32.BF16 R40, R108.reuse, R52, R40 ;  /* 0x000000346c28723c */ /* 0x040fe80000041828 */
[C---:B------:R-:W-:Y:S01]  /*dae0*/  FMUL.FTZ R87, R3.reuse, R87 ;  /* 0x0000005703577220 */ /* 0x040fe20000410000 */
[----:B-1----:R-:W-:Y:S01]  /*daf0*/  MOV R239, R189 ;  /* 0x000000bd00ef7202 */ /* 0x002fe20000000f00 */
[----:B------:R-:W-:Y:S01]  /*db00*/  FMUL.FTZ R88, R2, R88 ;  /* 0x0000005802587220 */ /* 0x000fe20000410000 */
[----:B------:R-:W-:Y:S01]  /*db10*/  MUFU.EX2 R220, R188 ;  /* 0x000000bc00dc7308 */ /* 0x000fe20000000800 */
[-C--:B------:R-:W-:Y:S04]  /*db20*/  HMMA.16816.F32.BF16 R44, R108, R54.reuse, R44 ;  /* 0x000000366c2c723c */ /* 0x080fe8000004182c */
[C---:B------:R-:W-:Y:S02]  /*db30*/  FMUL.FTZ R52, R100.reuse, R164 ;  /* 0x000000a464347220 */ /* 0x040fe40000410000 */
[----:B------:R-:W-:Y:S02]  /*db40*/  FMUL.FTZ R53, R100, R165 ;  /* 0x000000a564357220 */ /* 0x000fe40000410000 */
[C---:B------:R-:W-:Y:S01]  /*db50*/  HMMA.16816.F32.BF16 R48, R172.reuse, R54, R48 ;  /* 0x00000036ac30723c */ /* 0x040fe20000041830 */
[----:B------:R-:W-:Y:S03]  /*db60*/  MUFU.EX2 R100, R237 ;  /* 0x000000ed00647308 */ /* 0x000fe60000000800 */
[C---:B------:R-:W-:Y:S02]  /*db70*/  FMUL.FTZ R89, R2.reuse, R89 ;  /* 0x0000005902597220 */ /* 0x040fe40000410000 */
[C---:B------:R-:W-:Y:S02]  /*db80*/  FMUL.FTZ R92, R2.reuse, R92 ;  /* 0x0000005c025c7220 */ /* 0x040fe40000410000 */
[C---:B------:R-:W-:Y:S03]  /*db90*/  FMUL.FTZ R54, R3.reuse, R166 ;  /* 0x000000a603367220 */ /* 0x040fe60000410000 */
[----:B------:R-:W-:Y:S01]  /*dba0*/  MUFU.EX2 R237, R183 ;  /* 0x000000b700ed7308 */ /* 0x000fe20000000800 */
[C---:B------:R-:W-:Y:S02]  /*dbb0*/  FMUL.FTZ R55, R3.reuse, R167 ;  /* 0x000000a703377220 */ /* 0x040fe40000410000 */
[----:B------:R-:W-:Y:S02]  /*dbc0*/  FMUL.FTZ R93, R2, R93 ;  /* 0x0000005d025d7220 */ /* 0x000fe40000410000 */
[C---:B------:R-:W-:Y:S02]  /*dbd0*/  FMUL.FTZ R98, R3.reuse, R98 ;  /* 0x0000006203627220 */ /* 0x040fe40000410000 */
[----:B------:R-:W-:Y:S01]  /*dbe0*/  FMUL.FTZ R99, R3, R99 ;  /* 0x0000006303637220 */ /* 0x000fe20000410000 */
[-C--:B--2---:R-:W-:Y:S02]  /*dbf0*/  HMMA.16816.F32.BF16 R52, R172, R112.reuse, R52 ;  /* 0x00000070ac34723c */ /* 0x084fe40000041834 */
[----:B------:R-:W1:Y:S01]  /*dc00*/  MUFU.EX2 R2, R186 ;  /* 0x000000ba00027308 */ /* 0x000e620000000800 */
[----:B------:R-:W-:Y:S02]  /*dc10*/  FADD.FTZ R3, R134, R130 ;  /* 0x0000008286037221 */ /* 0x000fe40000010000 */
[C---:B------:R-:W-:Y:S02]  /*dc20*/  FMUL.FTZ R90, R0.reuse, R90 ;  /* 0x0000005a005a7220 */ /* 0x040fe40000410000 */
[C---:B------:R-:W-:Y:S01]  /*dc30*/  FMUL.FTZ R91, R0.reuse, R91 ;  /* 0x0000005b005b7220 */ /* 0x040fe20000410000 */
[C---:B------:R-:W-:Y:S04]  /*dc40*/  HMMA.16816.F32.BF16 R56, R108.reuse, R112, R56 ;  /* 0x000000706c38723c */ /* 0x040fe80000041838 */
[----:B------:R-:W2:Y:S01]  /*dc50*/  MUFU.EX2 R196, R244 ;  /* 0x000000f400c47308 */ /* 0x000ea20000000800 */
[C---:B------:R-:W-:Y:S02]  /*dc60*/  FMUL.FTZ R94, R0.reuse, R94 ;  /* 0x0000005e005e7220 */ /* 0x040fe40000410000 */
[----:B------:R-:W-:Y:S01]  /*dc70*/  FMUL.FTZ R95, R0, R95 ;  /* 0x0000005f005f7220 */ /* 0x000fe20000410000 */
[-C--:B------:R-:W-:Y:S04]  /*dc80*/  HMMA.16816.F32.BF16 R60, R108, R114.reuse, R60 ;  /* 0x000000726c3c723c */ /* 0x080fe8000004183c */
[----:B------:R-:W-:Y:S02]  /*dc90*/  FADD.FTZ R0, R105, R177 ;  /* 0x000000b169007221 */ /* 0x000fe40000010000 */
[----:B------:R-:W-:Y:S02]  /*dca0*/  MUFU.EX2 R219, R193 ;  /* 0x000000c100db7308 */ /* 0x000fe40000000800 */
[C---:B------:R-:W-:Y:S01]  /*dcb0*/  HMMA.16816.F32.BF16 R64, R172.reuse, R114, R64 ;  /* 0x00000072ac40723c */ /* 0x040fe20000041840 */
[----:B------:R-:W3:Y:S03]  /*dcc0*/  LDSM.16.MT88.4 R112, [R201+0x2000] ;  /* 0x00200000c970783b */ /* 0x000ee60000004200 */
[----:B-1----:R-:W-:Y:S04]  /*dcd0*/  FADD.FTZ R0, R2, R0 ;  /* 0x0000000002007221 */ /* 0x002fe80000010000 */
[----:B------:R-:W-:Y:S01]  /*dce0*/  FADD.FTZ R0, R107, R0 ;  /* 0x000000006b007221 */ /* 0x000fe20000010000 */
[----:B------:R-:W-:Y:S10]  /*dcf0*/  MUFU.EX2 R198, R243 ;  /* 0x000000f300c67308 */ /* 0x000ff40000000800 */
[----:B------:R-:W-:Y:S10]  /*dd00*/  MUFU.EX2 R199, R197 ;  /* 0x000000c500c77308 */ /* 0x000ff40000000800 */
[----:B------:R-:W1:Y:S10]  /*dd10*/  MUFU.EX2 R197, R245 ;  /* 0x000000f500c57308 */ /* 0x000e740000000800 */
[----:B------:R-:W-:Y:S01]  /*dd20*/  MUFU.EX2 R194, R223 ;  /* 0x000000df00c27308 */ /* 0x000fe20000000800 */
[-C--:B---3--:R-:W-:Y:S08]  /*dd30*/  HMMA.16816.F32.BF16 R68, R172, R112.reuse, R68 ;  /* 0x00000070ac44723c */ /* 0x088ff00000041844 */
[C---:B------:R-:W-:Y:S01]  /*dd40*/  HMMA.16816.F32.BF16 R72, R108.reuse, R112, R72 ;  /* 0x000000706c48723c */ /* 0x040fe20000041848 */
[----:B------:R-:W-:Y:S07]  /*dd50*/  MUFU.EX2 R193, R224 ;  /* 0x000000e000c17308 */ /* 0x000fee0000000800 */
[-C--:B------:R-:W-:Y:S03]  /*dd60*/  HMMA.16816.F32.BF16 R76, R108, R114.reuse, R76 ;  /* 0x000000726c4c723c */ /* 0x080fe6000004184c */
[----:B------:R-:W-:Y:S05]  /*dd70*/  MUFU.EX2 R191, R230 ;  /* 0x000000e600bf7308 */ /* 0x000fea0000000800 */
[C---:B------:R-:W-:Y:S01]  /*dd80*/  HMMA.16816.F32.BF16 R80, R172.reuse, R114, R80 ;  /* 0x00000072ac50723c */ /* 0x040fe20000041850 */
[----:B------:R-:W3:Y:S04]  /*dd90*/  LDSM.16.MT88.4 R112, [R202+0x2000] ;  /* 0x00200000ca70783b */ /* 0x000ee80000004200 */
[----:B------:R-:W-:Y:S10]  /*dda0*/  MUFU.EX2 R190, R228 ;  /* 0x000000e400be7308 */ /* 0x000ff40000000800 */
[----:B------:R-:W-:Y:S01]  /*ddb0*/  MUFU.EX2 R188, R229 ;  /* 0x000000e500bc7308 */ /* 0x000fe20000000800 */
[-C--:B---3--:R-:W-:Y:S08]  /*ddc0*/  HMMA.16816.F32.BF16 R84, R172, R112.reuse, R84 ;  /* 0x00000070ac54723c */ /* 0x088ff00000041854 */
[C---:B------:R-:W-:Y:S07]  /*ddd0*/  HMMA.16816.F32.BF16 R88, R108.reuse, R112, R88 ;  /* 0x000000706c58723c */ /* 0x040fee0000041858 */
[----:B------:R-:W-:Y:S01]  /*dde0*/  F2FP.BF16.PACK_AB R112, R140, R218 ;  /* 0x000000da8c70723e */ /* 0x000fe200000010ff */
[-C--:B------:R-:W-:Y:S04]  /*ddf0*/  HMMA.16816.F32.BF16 R92, R108, R114.reuse, R92 ;  /* 0x000000726c5c723c */ /* 0x080fe8000004185c */
[----:B------:R-:W-:Y:S03]  /*de00*/  F2FP.BF16.PACK_AB R113, R138, R137 ;  /* 0x000000898a71723e */ /* 0x000fe600000010ff */
[----:B------:R-:W-:Y:S01]  /*de10*/  F2FP.BF16.PACK_AB R108, R2, R105 ;  /* 0x00000069026c723e */ /* 0x000fe200000010ff */
[----:B------:R-:W-:Y:S01]  /*de20*/  HMMA.16816.F32.BF16 R96, R172, R114, R96 ;  /* 0x00000072ac60723c */ /* 0x000fe20000041860 */
[----:B------:R-:W3:Y:S03]  /*de30*/  MUFU.EX2 R105, R238 ;  /* 0x000000ee00697308 */ /* 0x000ee60000000800 */
[C---:B------:R-:W-:Y:S01]  /*de40*/  F2FP.BF16.PACK_AB R110, R106.reuse, R107 ;  /* 0x0000006b6a6e723e */ /* 0x040fe200000010ff */
[----:B------:R-:W-:Y:S01]  /*de50*/  FADD.FTZ R2, R106, R0 ;  /* 0x000000006a027221 */ /* 0x000fe20000010000 */
[----:B------:R-:W-:Y:S01]  /*de60*/  F2FP.BF16.PACK_AB R109, R141, R192 ;  /* 0x000000c08d6d723e */ /* 0x000fe200000010ff */
[----:B------:R-:W-:Y:S01]  /*de70*/  FADD.FTZ R0, R131, R128 ;  /* 0x0000008083007221 */ /* 0x000fe20000010000 */
[----:B------:R-:W-:Y:S03]  /*de80*/  F2FP.BF16.PACK_AB R111, R176, R178 ;  /* 0x000000b2b06f723e */ /* 0x000fe600000010ff */
[----:B------:R-:W4:Y:S01]  /*de90*/  MUFU.EX2 R128, R236 ;  /* 0x000000ec00807308 */ /* 0x000f220000000800 */
[----:B------:R-:W-:Y:S01]  /*dea0*/  F2FP.BF16.PACK_AB R114, R189, R252 ;  /* 0x000000fcbd72723e */ /* 0x000fe200000010ff */
[----:B------:R-:W-:Y:S01]  /*deb0*/  FADD.FTZ R106, R132, R0 ;  /* 0x00000000846a7221 */ /* 0x000fe20000010000 */
[----:B------:R-:W-:Y:S01]  /*dec0*/  F2FP.BF16.PACK_AB R115, R250, R251 ;  /* 0x000000fbfa73723e */ /* 0x000fe200000010ff */
[-C--:B------:R-:W-:Y:S05]  /*ded0*/  HMMA.16816.F32.BF16 R4, R108, R116.reuse, R4 ;  /* 0x000000746c04723c */ /* 0x080fea0000041804 */
[----:B--2---:R-:W-:Y:S01]  /*dee0*/  F2FP.BF16.PACK_AB R173, R196, R195 ;  /* 0x000000c3c4ad723e */ /* 0x004fe200000010ff */
[----:B------:R2:W-:Y:S01]  /*def0*/  MUFU.EX2 R238, R182 ;  /* 0x000000b600ee7308 */ /* 0x0005e20000000800 */
[----:B-1----:R-:W-:Y:S01]  /*df00*/  F2FP.BF16.PACK_AB R175, R197, R198 ;  /* 0x000000c6c5af723e */ /* 0x002fe200000010ff */
[C---:B------:R-:W-:Y:S04]  /*df10*/  HMMA.16816.F32.BF16 R8, R112.reuse, R116, R8 ;  /* 0x000000747008723c */ /* 0x040fe80000041808 */
[----:B---3--:R-:W-:Y:S04]  /*df20*/  FADD.FTZ R0, R105, R2 ;  /* 0x0000000269007221 */ /* 0x008fe80000010000 */
[-C--:B------:R-:W-:Y:S01]  /*df30*/  HMMA.16816.F32.BF16 R12, R112, R118.reuse, R12 ;  /* 0x00000076700c723c */ /* 0x080fe2000004180c */
[----:B------:R-:W1:Y:S03]  /*df40*/  MUFU.EX2 R107, R235 ;  /* 0x000000eb006b7308 */ /* 0x000e660000000800 */
[----:B------:R-:W-:Y:S04]  /*df50*/  FADD.FTZ R0, R100, R0 ;  /* 0x0000000064007221 */ /* 0x000fe80000010000 */
[C---:B------:R-:W-:Y:S01]  /*df60*/  HMMA.16816.F32.BF16 R16, R108.reuse, R118, R16 ;  /* 0x000000766c10723c */ /* 0x040fe20000041810 */
[----:B------:R-:W3:Y:S02]  /*df70*/  LDSM.16.MT88.4 R116, [R202+0x1400] ;  /* 0x00140000ca74783b */ /* 0x000ee40000004200 */
[----:B------:R-:W-:Y:S01]  /*df80*/  MUFU.EX2 R235, R222 ;  /* 0x000000de00eb7308 */ /* 0x000fe20000000800 */
[----:B----4-:R-:W-:Y:S04]  /*df90*/  FADD.FTZ R0, R128, R0 ;  /* 0x0000000080007221 */ /* 0x010fe80000010000 */
[-C--:B------:R-:W-:Y:S01]  /*dfa0*/  HMMA.16816.F32.BF16 R20, R108, R120.reuse, R20 ;  /* 0x000000786c14723c */ /* 0x080fe20000041814 */
[----:B--2---:R-:W-:Y:S04]  /*dfb0*/  LDSM.16.MT88.4 R180, [R201+0x2c00] ;  /* 0x002c0000c9b4783b */ /* 0x004fe80000004200 */
[----:B------:R-:W-:Y:S03]  /*dfc0*/  MUFU.EX2 R222, R184 ;  /* 0x000000b800de7308 */ /* 0x000fe60000000800 */
[C---:B------:R-:W-:Y:S04]  /*dfd0*/  HMMA.16816.F32.BF16 R24, R112.reuse, R120, R24 ;  /* 0x000000787018723c */ /* 0x040fe80000041818 */
[----:B-1----:R-:W-:Y:S02]  /*dfe0*/  FADD.FTZ R2, R107, R0 ;  /* 0x000000006b027221 */ /* 0x002fe40000010000 */
[----:B------:R-:W-:Y:S01]  /*dff0*/  FADD.FTZ R0, R139, R129 ;  /* 0x000000818b007221 */ /* 0x000fe20000010000 */
[----:B------:R-:W1:Y:S01]  /*e000*/  MUFU.EX2 R236, R221 ;  /* 0x000000dd00ec7308 */ /* 0x000e620000000800 */
[-C--:B------:R-:W-:Y:S08]  /*e010*/  HMMA.16816.F32.BF16 R28, R112, R122.reuse, R28 ;  /* 0x0000007a701c723c */ /* 0x080ff0000004181c */
[C---:B------:R-:W-:Y:S01]  /*e020*/  HMMA.16816.F32.BF16 R32, R108.reuse, R122, R32 ;  /* 0x0000007a6c20723c */ /* 0x040fe20000041820 */
[----:B------:R-:W2:Y:S01]  /*e030*/  LDSM.16.MT88.4 R120, [R201+0x2400] ;  /* 0x00240000c978783b */ /* 0x000ea20000004200 */
[----:B------:R4:W-:Y:S06]  /*e040*/  MUFU.EX2 R221, R185 ;  /* 0x000000b900dd7308 */ /* 0x0009ec0000000800 */
[-C--:B------:R-:W-:Y:S04]  /*e050*/  HMMA.16816.F32.BF16 R36, R108, R124.reuse, R36 ;  /* 0x0000007c6c24723c */ /* 0x080fe80000041824 */
[----:B------:R5:W-:Y:S04]  /*e060*/  MUFU.EX2 R172, R241 ;  /* 0x000000f100ac7308 */ /* 0x000be80000000800 */
[C---:B------:R-:W-:Y:S06]  /*e070*/  HMMA.16816.F32.BF16 R40, R112.reuse, R124, R40 ;  /* 0x0000007c7028723c */ /* 0x040fec0000041828 */
[----:B------:R-:W-:Y:S02]  /*e080*/  MUFU.EX2 R174, R246 ;  /* 0x000000f600ae7308 */ /* 0x000fe40000000800 */
[-C--:B------:R-:W-:Y:S01]  /*e090*/  HMMA.16816.F32.BF16 R44, R112, R126.reuse, R44 ;  /* 0x0000007e702c723c */ /* 0x080fe2000004182c */
[----:B----4-:R-:W-:Y:S07]  /*e0a0*/  LDSM.16.MT88.4 R184, [R202+0x2c00] ;  /* 0x002c0000cab8783b */ /* 0x010fee0000004200 */
[C---:B------:R-:W-:Y:S01]  /*e0b0*/  HMMA.16816.F32.BF16 R48, R108.reuse, R126, R48 ;  /* 0x0000007e6c30723c */ /* 0x040fe20000041830 */
[----:B------:R-:W4:Y:S01]  /*e0c0*/  MUFU.EX2 R189, R227 ;  /* 0x000000e300bd7308 */ /* 0x000f220000000800 */
[----:B------:R-:W4:Y:S02]  /*e0d0*/  LDSM.16.MT88.4 R124, [R202+0x2400] ;  /* 0x00240000ca7c783b */ /* 0x000f240000004200 */
[----:B-----5:R-:W-:Y:S02]  /*e0e0*/  MOV R241, R176 ;  /* 0x000000b000f17202 */ /* 0x020fe40000000f00 */
[----:B------:R-:W-:Y:S02]  /*e0f0*/  F2FP.BF16.PACK_AB R176, R193, R194 ;  /* 0x000000c2c1b0723e */ /* 0x000fe400000010ff */
[-C--:B---3--:R-:W-:Y:S08]  /*e100*/  HMMA.16816.F32.BF16 R52, R108, R116.reuse, R52 ;  /* 0x000000746c34723c */ /* 0x088ff00000041834 */
[C---:B------:R-:W-:Y:S07]  /*e110*/  HMMA.16816.F32.BF16 R56, R112.reuse, R116, R56 ;  /* 0x000000747038723c */ /* 0x040fee0000041838 */
[----:B------:R-:W-:Y:S01]  /*e120*/  F2FP.BF16.PACK_AB R116, R100, R105 ;  /* 0x000000696474723e */ /* 0x000fe200000010ff */
[-C--:B------:R-:W-:Y:S04]  /*e130*/  HMMA.16816.F32.BF16 R60, R112, R118.reuse, R60 ;  /* 0x00000076703c723c */ /* 0x080fe8000004183c */
[----:B------:R-:W-:Y:S01]  /*e140*/  FADD.FTZ R100, R135, R106 ;  /* 0x0000006a87647221 */ /* 0x000fe20000010000 */
[----:B-1----:R-:W-:Y:S01]  /*e150*/  F2FP.BF16.PACK_AB R117, R236, R235 ;  /* 0x000000ebec75723e */ /* 0x002fe200000010ff */
[----:B------:R-:W-:Y:S01]  /*e160*/  LDSM.16.MT88.4 R132, [R201+0x2800] ;  /* 0x00280000c984783b */ /* 0x000fe20000004200 */
[----:B------:R-:W-:Y:S01]  /*e170*/  FADD.FTZ R105, R192, R3 ;  /* 0x00000003c0697221 */ /* 0x000fe20000010000 */
[C---:B------:R-:W-:Y:S01]  /*e180*/  HMMA.16816.F32.BF16 R64, R108.reuse, R118, R64 ;  /* 0x000000766c40723c */ /* 0x040fe20000041840 */
[----:B------:R-:W1:Y:S03]  /*e190*/  MUFU.EX2 R106, R242 ;  /* 0x000000f2006a7308 */ /* 0x000e660000000800 */
[----:B------:R-:W-:Y:S01]  /*e1a0*/  FADD.FTZ R3, R218, R0 ;  /* 0x00000000da037221 */ /* 0x000fe20000010000 */
[----:B------:R-:W-:Y:S01]  /*e1b0*/  MOV R218, R178 ;  /* 0x000000b200da7202 */ /* 0x000fe20000000f00 */
[----:B------:R-:W-:Y:S01]  /*e1c0*/  FADD.FTZ R0, R136, R2 ;  /* 0x0000000288007221 */ /* 0x000fe20000010000 */
[----:B------:R-:W-:Y:S01]  /*e1d0*/  F2FP.BF16.PACK_AB R118, R107, R128 ;  /* 0x000000806b76723e */ /* 0x000fe200000010ff */
[-C--:B--2---:R-:W-:Y:S01]  /*e1e0*/  HMMA.16816.F32.BF16 R68, R108, R120.reuse, R68 ;  /* 0x000000786c44723c */ /* 0x084fe20000041844 */
[----:B------:R-:W-:Y:S02]  /*e1f0*/  LDSM.16.MT88.4 R128, [R201+0x1800] ;  /* 0x00180000c980783b */ /* 0x000fe40000004200 */
[----:B------:R-:W2:Y:S01]  /*e200*/  MUFU.EX2 R192, R226 ;  /* 0x000000e200c07308 */ /* 0x000ea20000000800 */
[----:B------:R-:W-:Y:S01]  /*e210*/  F2FP.BF16.PACK_AB R119, R248, R247 ;  /* 0x000000f7f877723e */ /* 0x000fe200000010ff */
[----:B------:R-:W-:Y:S01]  /*e220*/  FADD.FTZ R2, R141, R105 ;  /* 0x000000698d027221 */ /* 0x000fe20000010000 */
[----:B----4-:R-:W-:Y:S01]  /*e230*/  F2FP.BF16.PACK_AB R177, R190, R189 ;  /* 0x000000bdbeb1723e */ /* 0x010fe200000010ff */
[----:B------:R-:W-:Y:S01]  /*e240*/  FADD.FTZ R3, R140, R3 ;  /* 0x000000038c037221 */ /* 0x000fe20000010000 */
[C---:B------:R-:W-:Y:S04]  /*e250*/  HMMA.16816.F32.BF16 R72, R112.reuse, R120, R72 ;  /* 0x000000787048723c */ /* 0x040fe80000041848 */
[C---:B------:R-:W-:Y:S01]  /*e260*/  FADD.FTZ R0, R172.reuse, R0 ;  /* 0x00000000ac007221 */ /* 0x040fe20000010000 */
[----:B------:R-:W-:Y:S01]  /*e270*/  F2FP.BF16.PACK_AB R172, R172, R136 ;  /* 0x00000088acac723e */ /* 0x000fe200000010ff */
[----:B------:R-:W3:Y:S01]  /*e280*/  MUFU.EX2 R107, R231 ;  /* 0x000000e7006b7308 */ /* 0x000ee20000000800 */
[----:B------:R-:W-:Y:S01]  /*e290*/  FADD.FTZ R3, R252, R3 ;  /* 0x00000003fc037221 */ /* 0x000fe20000010000 */
[-C--:B------:R-:W-:Y:S04]  /*e2a0*/  HMMA.16816.F32.BF16 R76, R112, R122.reuse, R76 ;  /* 0x0000007a704c723c */ /* 0x080fe8000004184c */
[----:B-1----:R-:W-:Y:S01]  /*e2b0*/  FADD.FTZ R0, R106, R0 ;  /* 0x000000006a007221 */ /* 0x002fe20000010000 */
[----:B------:R-:W-:Y:S01]  /*e2c0*/  MOV R105, R103 ;  /* 0x0000006700697202 */ /* 0x000fe20000000f00 */
[----:B------:R-:W-:Y:S02]  /*e2d0*/  FADD.FTZ R3, R239, R3 ;  /* 0x00000003ef037221 */ /* 0x000fe40000010000 */
[C---:B------:R-:W-:Y:S01]  /*e2e0*/  HMMA.16816.F32.BF16 R80, R108.reuse, R122, R80 ;  /* 0x0000007a6c50723c */ /* 0x040fe20000041850 */
[----:B------:R-:W1:Y:S03]  /*e2f0*/  LDSM.16.MT88.4 R120, [R201+0x800] ;  /* 0x00080000c978783b */ /* 0x000e660000004200 */
[C---:B------:R-:W-:Y:S01]  /*e300*/  FADD.FTZ R243, R174.reuse, R0 ;  /* 0x00000000aef37221 */ /* 0x040fe20000010000 */
[----:B------:R-:W-:Y:S01]  /*e310*/  F2FP.BF16.PACK_AB R174, R174, R106 ;  /* 0x0000006aaeae723e */ /* 0x000fe200000010ff */
[----:B------:R-:W-:Y:S01]  /*e320*/  FADD.FTZ R0, R137, R100 ;  /* 0x0000006489007221 */ /* 0x000fe20000010000 */
[----:B--2---:R-:W-:Y:S01]  /*e330*/  F2FP.BF16.PACK_AB R178, R191, R192 ;  /* 0x000000c0bfb2723e */ /* 0x004fe200000010ff */
[-C--:B------:R-:W-:Y:S04]  /*e340*/  HMMA.16816.F32.BF16 R84, R108, R124.reuse, R84 ;  /* 0x0000007c6c54723c */ /* 0x080fe80000041854 */
[----:B------:R-:W-:Y:S01]  /*e350*/  FADD.FTZ R100, R138, R0 ;  /* 0x000000008a647221 */ /* 0x000fe20000010000 */
[----:B------:R-:W-:Y:S01]  /*e360*/  MOV R106, R102 ;  /* 0x00000066006a7202 */ /* 0x000fe20000000f00 */
[----:B------:R-:W-:Y:S01]  /*e370*/  FADD.FTZ R0, R218, R2 ;  /* 0x00000002da007221 */ /* 0x000fe20000010000 */
[----:B---3--:R-:W-:Y:S01]  /*e380*/  F2FP.BF16.PACK_AB R179, R107, R188 ;  /* 0x000000bc6bb3723e */ /* 0x008fe200000010ff */
[C---:B------:R-:W-:Y:S04]  /*e390*/  HMMA.16816.F32.BF16 R88, R112.reuse, R124, R88 ;  /* 0x0000007c7058723c */ /* 0x040fe80000041858 */
[----:B------:R-:W-:Y:S01]  /*e3a0*/  FADD.FTZ R2, R251, R100 ;  /* 0x00000064fb027221 */ /* 0x000fe20000010000 */
[----:B------:R-:W-:Y:S01]  /*e3b0*/  MOV R100, R104 ;  /* 0x0000006800647202 */ /* 0x000fe20000000f00 */
[----:B------:R-:W-:Y:S02]  /*e3c0*/  FADD.FTZ R0, R241, R0 ;  /* 0x00000000f1007221 */ /* 0x000fe40000010000 */
[-C--:B------:R-:W-:Y:S01]  /*e3d0*/  HMMA.16816.F32.BF16 R92, R112, R126.reuse, R92 ;  /* 0x0000007e705c723c */ /* 0x080fe2000004185c */
[----:B------:R-:W2:Y:S03]  /*e3e0*/  LDSM.16.MT88.4 R112, [R202+0x800] ;  /* 0x00080000ca70783b */ /* 0x000ea60000004200 */
[----:B------:R-:W-:Y:S02]  /*e3f0*/  FADD.FTZ R2, R250, R2 ;  /* 0x00000002fa027221 */ /* 0x000fe40000010000 */
[----:B------:R-:W-:Y:S02]  /*e400*/  FADD.FTZ R0, R235, R0 ;  /* 0x00000000eb007221 */ /* 0x000fe40000010000 */
[----:B------:R-:W-:Y:S01]  /*e410*/  HMMA.16816.F32.BF16 R96, R108, R126, R96 ;  /* 0x0000007e6c60723c */ /* 0x000fe20000041860 */
[----:B------:R-:W3:Y:S03]  /*e420*/  LDSM.16.MT88.4 R124, [R202+0x1800] ;  /* 0x00180000ca7c783b */ /* 0x000ee60000004200 */
[----:B------:R-:W-:Y:S02]  /*e430*/  FADD.FTZ R3, R222, R3 ;  /* 0x00000003de037221 */ /* 0x000fe40000010000 */
[----:B------:R-:W-:Y:S01]  /*e440*/  FADD.FTZ R2, R221, R2 ;  /* 0x00000002dd027221 */ /* 0x000fe20000010000 */
[----:B------:R-:W-:Y:S01]  /*e450*/  F2FP.BF16.PACK_AB R108, R237, R222 ;  /* 0x000000deed6c723e */ /* 0x000fe200000010ff */
[----:B------:R-:W-:Y:S01]  /*e460*/  FADD.FTZ R0, R236, R0 ;  /* 0x00000000ec007221 */ /* 0x000fe20000010000 */
[-C--:B-1----:R-:W-:Y:S05]  /*e470*/  HMMA.16816.F32.BF16 R4, R116, R120.reuse, R4 ;  /* 0x000000787404723c */ /* 0x082fea0000041804 */
[----:B------:R-:W-:Y:S01]  /*e480*/  F2FP.BF16.PACK_AB R110, R249, R238 ;  /* 0x000000eef96e723e */ /* 0x000fe200000010ff */
[----:B------:R-:W-:Y:S01]  /*e490*/  FADD.FTZ R3, R237, R3 ;  /* 0x00000003ed037221 */ /* 0x000fe20000010000 */
[C---:B------:R-:W-:Y:S01]  /*e4a0*/  F2FP.BF16.PACK_AB R109, R220.reuse, R221 ;  /* 0x000000dddc6d723e */ /* 0x040fe200000010ff */
[----:B------:R-:W-:Y:S01]  /*e4b0*/  FADD.FTZ R2, R220, R2 ;  /* 0x00000002dc027221 */ /* 0x000fe20000010000 */
[----:B------:R-:W-:Y:S03]  /*e4c0*/  F2FP.BF16.PACK_AB R111, R199, R219 ;  /* 0x000000dbc76f723e */ /* 0x000fe600000010ff */
        /* <DEDUP_REMOVED lines=9> */
[----:B------:R-:W1:Y:S03]  /*e560*/  LDSM.16.MT88.4 R120, [R202+0x2800] ;  /* 0x00280000ca78783b */ /* 0x000e660000004200 */
[----:B------:R-:W-:Y:S04]  /*e570*/  FADD.FTZ R0, R195, R0 ;  /* 0x00000000c3007221 */ /* 0x000fe80000010000 */
        /* <DEDUP_REMOVED lines=35> */
[----:B------:R-:W-:Y:S02]  /*e7b0*/  FADD.FTZ R247, R197, R4 ;  /* 0x00000004c5f77221 */ /* 0x000fe40000010000 */
[C---:B------:R-:W-:Y:S04]  /*e7c0*/  HMMA.16816.F32.BF16 R128, R176.reuse, R152, R24 ;  /* 0x00000098b080723c */ /* 0x040fe80000041818 */
[----:B------:R-:W-:Y:S02]  /*e7d0*/  FADD.FTZ R248, R191, R3 ;  /* 0x00000003bff87221 */ /* 0x000fe40000010000 */
[----:B------:R-:W-:Y:S01]  /*e7e0*/  FADD.FTZ R249, R107, R2 ;  /* 0x000000026bf97221 */ /* 0x000fe20000010000 */
[----:B------:R-:W-:Y:S01]  /*e7f0*/  MOV R107, R101 ;  /* 0x00000065006b7202 */ /* 0x000fe20000000f00 */
        /* <DEDUP_REMOVED lines=18> */
[----:B--2---:R-:W-:Y:S02]  /*e920*/  ISETP.GT.AND P0, PT, R233, R6, PT ;  /* 0x00000006e900720c */ /* 0x004fe40003f04270 */
[----:B------:R-:W-:Y:S11]  /*e930*/  MOV R233, R0 ;  /* 0x0000000000e97202 */ /* 0x000ff60000000f00 */
[----:B------:R-:W-:-:S05]  /*e940*/  @P0 BRA `(.L_x_1293) ;  /* 0xffffc38000000947 */ /* 0x000fca000383ffff */
.L_x_1286:
[----:B------:R-:W-:Y:S05]  /*e950*/  BRA.DIV ~URZ, `(.L_x_1294) ;  /* 0x000050c27f007947 */ /* 0x000fea000b800000 */
[----:B------:R2:W3:Y:S02]  /*e960*/  SHFL.BFLY PT, R7, R243, 0x2, 0x1f ;  /* 0x0c401f00f3077f89 */ /* 0x0004e400000e0000 */
.L_x_1332:
[----:B---3--:R-:W-:Y:S01]  /*e970*/  FADD.FTZ R7, R7, R243 ;  /* 0x000000f307077221 */ /* 0x008fe20000010000 */
[----:B------:R-:W-:Y:S05]  /*e980*/  BRA.DIV ~URZ, `(.L_x_1295) ;  /* 0x000050f27f007947 */ /* 0x000fea000b800000 */
[----:B------:R-:W3:Y:S04]  /*e990*/  SHFL.BFLY PT, R6, R247, 0x2, 0x1f ;  /* 0x0c401f00f7067f89 */ /* 0x000ee800000e0000 */
[----:B------:R-:W4:Y:S04]  /*e9a0*/  SHFL.BFLY PT, R5, R248, 0x2, 0x1f ;  /* 0x0c401f00f8057f89 */ /* 0x000f2800000e0000 */
[----:B------:R-:W5:Y:S04]  /*e9b0*/  SHFL.BFLY PT, R4, R249, 0x2, 0x1f ;  /* 0x0c401f00f9047f89 */ /* 0x000f6800000e0000 */
[----:B------:R-:W1:Y:S01]  /*e9c0*/  SHFL.BFLY PT, R0, R7, 0x1, 0x1f ;  /* 0x0c201f0007007f89 */ /* 0x000e6200000e0000 */
[----:B---3--:R-:W-:-:S02]  /*e9d0*/  FADD.FTZ R6, R6, R247 ;  /* 0x000000f706067221 */ /* 0x008fc40000010000 */
[----:B----4-:R-:W-:-:S03]  /*e9e0*/  FADD.FTZ R5, R5, R248 ;  /* 0x000000f805057221 */ /* 0x010fc60000010000 */
[----:B------:R-:W3:Y:S01]  /*e9f0*/  SHFL.BFLY PT, R2, R6, 0x1, 0x1f ;  /* 0x0c201f0006027f89 */ /* 0x000ee200000e0000 */
[----:B-----5:R-:W-:-:S03]  /*ea00*/  FADD.FTZ R249, R4, R249 ;  /* 0x000000f904f97221 */ /* 0x020fc60000010000 */
[----:B------:R-:W4:Y:S01]  /*ea10*/  SHFL.BFLY PT, R3, R5, 0x1, 0x1f ;  /* 0x0c201f0005037f89 */ /* 0x000f2200000e0000 */
[----:B-1----:R-:W-:-:S03]  /*ea20*/  FADD.FTZ R7, R7, R0 ;  /* 0x0000000007077221 */ /* 0x002fc60000010000 */
[----:B------:R1:W2:Y:S01]  /*ea30*/  SHFL.BFLY PT, R4, R249, 0x1, 0x1f ;  /* 0x0c201f00f9047f89 */ /* 0x0002a200000e0000 */
[----:B---3--:R-:W-:Y:S02]  /*ea40*/  FADD.FTZ R6, R6, R2 ;  /* 0x0000000206067221 */ /* 0x008fe40000010000 */
[----:B----4-:R-:W-:Y:S02]  /*ea50*/  FADD.FTZ R5, R5, R3 ;  /* 0x0000000305057221 */ /* 0x010fe40000010000 */
.L_x_1333:
[----:B------:R-:W-:Y:S01]  /*ea60*/  FSETP.NE.FTZ.AND P3, PT, R7, RZ, PT ;  /* 0x000000ff0700720b */ /* 0x000fe20003f75000 */
[----:B------:R-:W-:Y:S01]  /*ea70*/  CS2R R2, SRZ ;  /* 0x0000000000027805 */ /* 0x000fe2000001ff00 */
[----:B------:R-:W-:Y:S01]  /*ea80*/  MOV R0, RZ ;  /* 0x000000ff00007202 */ /* 0x000fe20000000f00 */
[----:B--2---:R-:W-:Y:S01]  /*ea90*/  FADD.FTZ R4, R4, R249 ;  /* 0x000000f904047221 */ /* 0x004fe20000010000 */
[----:B------:R-:W-:Y:S02]  /*eaa0*/  FSETP.NE.FTZ.AND P2, PT, R6, RZ, PT ;  /* 0x000000ff0600720b */ /* 0x000fe40003f55000 */
[----:B------:R-:W-:Y:S02]  /*eab0*/  FSETP.NE.FTZ.AND P1, PT, R5, RZ, PT ;  /* 0x000000ff0500720b */ /* 0x000fe40003f35000 */
[----:B------:R-:W-:-:S02]  /*eac0*/  FSETP.NE.FTZ.AND P0, PT, R4, RZ, PT ;  /* 0x000000ff0400720b */ /* 0x000fc40003f15000 */
[----:B------:R-:W-:Y:S02]  /*ead0*/  MOV R23, 0xff800000 ;  /* 0xff80000000177802 */ /* 0x000fe40000000f00 */
[----:B------:R-:W-:Y:S01]  /*eae0*/  MOV R21, 0xff800000 ;  /* 0xff80000000157802 */ /* 0x000fe20000000f00 */
[----:B------:R-:W2:Y:S01]  /*eaf0*/  @P3 MUFU.RCP R0, R7 ;  /* 0x0000000700003308 */ /* 0x000ea20000001000 */
[----:B------:R-:W-:Y:S02]  /*eb00*/  MOV R22, 0xff800000 ;  /* 0xff80000000167802 */ /* 0x000fe40000000f00 */
[----:B------:R-:W-:-:S03]  /*eb10*/  MOV R20, 0xff800000 ;  /* 0xff80000000147802 */ /* 0x000fc60000000f00 */
[----:B------:R-:W-:Y:S02]  /*eb20*/  @P1 MOV R10, 0x3f317218 ;  /* 0x3f317218000a1802 */ /* 0x000fe40000000f00 */
[----:B------:R-:W3:Y:S08]  /*eb30*/  @P3 MUFU.LG2 R7, R7 ;  /* 0x0000000700073308 */ /* 0x000ef00000000c00 */
[----:B------:R-:W4:Y:S01]  /*eb40*/  @P2 MUFU.RCP R3, R6 ;  /* 0x0000000600032308 */ /* 0x000f220000001000 */
[----:B--2---:R-:W-:-:S02]  /*eb50*/  FMUL.FTZ R140, R0, R140 ;  /* 0x0000008c008c7220 */ /* 0x004fc40000410000 */
[C---:B------:R-:W-:Y:S02]  /*eb60*/  FMUL.FTZ R141, R0.reuse, R141 ;  /* 0x0000008d008d7220 */ /* 0x040fe40000410000 */
[C---:B------:R-:W-:Y:S02]  /*eb70*/  FMUL.FTZ R144, R0.reuse, R144 ;  /* 0x0000009000907220 */ /* 0x040fe40000410000 */
[C---:B------:R-:W-:Y:S01]  /*eb80*/  FMUL.FTZ R145, R0.reuse, R145 ;  /* 0x0000009100917220 */ /* 0x040fe20000410000 */
[----:B------:R-:W2:Y:S01]  /*eb90*/  @P1 MUFU.RCP R2, R5 ;  /* 0x0000000500021308 */ /* 0x000ea20000001000 */
[C---:B------:R-:W-:Y:S02]  /*eba0*/  FMUL.FTZ R148, R0.reuse, R148 ;  /* 0x0000009400947220 */ /* 0x040fe40000410000 */
[C---:B------:R-:W-:Y:S02]  /*ebb0*/  FMUL.FTZ R149, R0.reuse, R149 ;  /* 0x0000009500957220 */ /* 0x040fe40000410000 */
[----:B------:R-:W-:-:S02]  /*ebc0*/  FMUL.FTZ R152, R0, R152 ;  /* 0x0000009800987220 */ /* 0x000fc40000410000 */
[C---:B------:R-:W-:Y:S01]  /*ebd0*/  FMUL.FTZ R153, R0.reuse, R153 ;  /* 0x0000009900997220 */ /* 0x040fe20000410000 */
[----:B------:R-:W5:Y:S01]  /*ebe0*/  @P2 MUFU.LG2 R6, R6 ;  /* 0x0000000600062308 */ /* 0x000f620000000c00 */
[C---:B------:R-:W-:Y:S02]  /*ebf0*/  FMUL.FTZ R156, R0.reuse, R156 ;  /* 0x0000009c009c7220 */ /* 0x040fe40000410000 */
[C---:B------:R-:W-:Y:S02]  /*ec00*/  FMUL.FTZ R157, R0.reuse, R157 ;  /* 0x0000009d009d7220 */ /* 0x040fe40000410000 */
[C---:B------:R-:W-:Y:S02]  /*ec10*/  FMUL.FTZ R160, R0.reuse, R160 ;  /* 0x000000a000a07220 */ /* 0x040fe40000410000 */
[C---:B------:R-:W-:Y:S01]  /*ec20*/  FMUL.FTZ R161, R0.reuse, R161 ;  /* 0x000000a100a17220 */ /* 0x040fe20000410000 */
[----:B------:R-:W1:Y:S01]  /*ec30*/  @P1 MUFU.LG2 R5, R5 ;  /* 0x0000000500051308 */ /* 0x000e620000000c00 */
        /* <DEDUP_REMOVED lines=11> */
[----:B------:R-:W-:Y:S01]  /*ecf0*/  FMUL.FTZ R97, R0, R97 ;  /* 0x0000006100617220 */ /* 0x000fe20000410000 */
[----:B------:R-:W-:Y:S01]  /*ed00*/  @P3 MOV R0, 0x3f317218 ;  /* 0x3f31721800003802 */ /* 0x000fe20000000f00 */
[----:B---3--:R-:W-:-:S02]  /*ed10*/  @P3 FMUL.FTZ R9, R7, 0.69314718246459960938 ;  /* 0x3f31721807093820 */ /* 0x008fc40000410000 */
[C---:B----4-:R-:W-:Y:S02]  /*ed20*/  FMUL.FTZ R142, R3.reuse, R142 ;  /* 0x0000008e038e7220 */ /* 0x050fe40000410000 */
[----:B------:R-:W-:Y:S01]  /*ed30*/  @P3 FMUL.FTZ R7, R0, c[0x0][0x2d0] ;  /* 0x0000b40000073a20 */ /* 0x000fe20000410000 */
[----:B------:R-:W-:Y:S01]  /*ed40*/  MOV R0, RZ ;  /* 0x000000ff00007202 */ /* 0x000fe20000000f00 */
[C---:B------:R-:W-:Y:S02]  /*ed50*/  FMUL.FTZ R143, R3.reuse, R143 ;  /* 0x0000008f038f7220 */ /* 0x040fe40000410000 */
[C---:B------:R-:W-:Y:S02]  /*ed60*/  FMUL.FTZ R146, R3.reuse, R146 ;  /* 0x0000009203927220 */ /* 0x040fe40000410000 */
[C---:B------:R-:W-:Y:S01]  /*ed70*/  FMUL.FTZ R147, R3.reuse, R147 ;  /* 0x0000009303937220 */ /* 0x040fe20000410000 */
[----:B------:R-:W3:Y:S01]  /*ed80*/  @P0 MUFU.RCP R0, R4 ;  /* 0x0000000400000308 */ /* 0x000ee20000001000 */
        /* <DEDUP_REMOVED lines=21> */
[C---:B--2---:R-:W-:Y:S02]  /*eee0*/  FMUL.FTZ R136, R2.reuse, R136 ;  /* 0x0000008802887220 */ /* 0x044fe40000410000 */
        /* <DEDUP_REMOVED lines=23> */
[----:B------:R2:W4:Y:S01]  /*f060*/  @P0 MUFU.LG2 R2, R4 ;  /* 0x0000000400020308 */ /* 0x0005220000000c00 */
[----:B-----5:R-:W-:Y:S02]  /*f070*/  @P2 FMUL.FTZ R8, R6, 0.69314718246459960938 ;  /* 0x3f31721806082820 */ /* 0x020fe40000410000 */
[----:B------:R-:W-:Y:S02]  /*f080*/  @P2 FMUL.FTZ R6, R3, c[0x0][0x2d0] ;  /* 0x0000b40003062a20 */ /* 0x000fe40000410000 */
[----:B-1----:R-:W-:Y:S02]  /*f090*/  @P1 FMUL.FTZ R5, R5, 0.69314718246459960938 ;  /* 0x3f31721805051820 */ /* 0x002fe40000410000 */
[----:B------:R-:W-:Y:S02]  /*f0a0*/  @P1 FMUL.FTZ R3, R10, c[0x0][0x2d0] ;  /* 0x0000b4000a031a20 */ /* 0x000fe40000410000 */
[----:B---3--:R-:W-:-:S02]  /*f0b0*/  FMUL.FTZ R138, R0, R138 ;  /* 0x0000008a008a7220 */ /* 0x008fc40000410000 */
[----:B------:R-:W-:Y:S01]  /*f0c0*/  @P1 FFMA.FTZ R23, R3, R102, R5 ;  /* 0x0000006603171223 */ /* 0x000fe20000010005 */
[----:B------:R-:W-:Y:S01]  /*f0d0*/  @P0 MOV R3, 0x3f317218 ;  /* 0x3f31721800030802 */ /* 0x000fe20000000f00 */
[C---:B------:R-:W-:Y:S02]  /*f0e0*/  FMUL.FTZ R139, R0.reuse, R139 ;  /* 0x0000008b008b7220 */ /* 0x040fe40000410000 */
[----:B------:R-:W-:Y:S01]  /*f0f0*/  FMUL.FTZ R134, R0, R134 ;  /* 0x0000008600867220 */ /* 0x000fe20000410000 */
[----:B--2---:R-:W-:Y:S01]  /*f100*/  MOV R4, 0x1 ;  /* 0x0000000100047802 */ /* 0x004fe20000000f00 */
[----:B----4-:R-:W-:Y:S02]  /*f110*/  @P0 FMUL.FTZ R2, R2, 0.69314718246459960938 ;  /* 0x3f31721802020820 */ /* 0x010fe40000410000 */
[----:B------:R-:W-:Y:S02]  /*f120*/  @P0 FMUL.FTZ R3, R3, c[0x0][0x2d0] ;  /* 0x0000b40003030a20 */ /* 0x000fe40000410000 */
        /* <DEDUP_REMOVED lines=21> */
[----:B------:R-:W-:Y:S01]  /*f280*/  PRMT R0, R4, 0x7610, R0 ;  /* 0x0000761004007816 */ /* 0x000fe20000000000 */
[----:B------:R-:W-:Y:S02]  /*f290*/  @P3 FFMA.FTZ R21, R7, R104, R9 ;  /* 0x0000006807153223 */ /* 0x000fe40000010009 */
[----:B------:R-:W-:Y:S02]  /*f2a0*/  @P2 FFMA.FTZ R22, R6, R103, R8 ;  /* 0x0000006706162223 */ /* 0x000fe40000010008 */
[----:B------:R-:W-:Y:S02]  /*f2b0*/  @P0 FFMA.FTZ R20, R3, R101, R2 ;  /* 0x0000006503140223 */ /* 0x000fe40000010002 */
.L_x_1255:
[----:B--2---:R2:W5:Y:S01]  /*f2c0*/  LDL R7, [R1+0x7c] ;  /* 0x00007c0001077983 */ /* 0x0045620000100800 */
[----:B------:R-:W-:Y:S03]  /*f2d0*/  BSSY B0, `(.L_x_1296) ;  /* 0x0000012000007945 */ /* 0x000fe60003800000 */
[----:B------:R-:W3:Y:S02]  /*f2e0*/  S2R R6, SR_TID.X ;  /* 0x0000000000067919 */ /* 0x000ee40000002100 */
[----:B---3--:R-:W-:-:S13]  /*f2f0*/  LOP3.LUT P0, RZ, R6, 0x7f, RZ, 0xc0, !PT ;  /* 0x0000007f06ff7812 */ /* 0x008fda000780c0ff */
[----:B------:R-:W-:Y:S05]  /*f300*/  @P0 BRA `(.L_x_1297) ;  /* 0x000000e000000947 */ /* 0x000fea0003800000 */
[----:B--2---:R-:W2:Y:S01]  /*f310*/  S2R R4, SR_LANEID ;  /* 0x0000000000047919 */ /* 0x004ea20000000000 */
[----:B------:R-:W-:Y:S01]  /*f320*/  VOTEU.ANY UR4, UPT, PT ;  /* 0x0000000000047886 */ /* 0x000fe200038e0100 */
[----:B------:R-:W-:Y:S01]  /*f330*/  IMAD.MOV.U32 R5, RZ, RZ, c[0x0][0x584] ;  /* 0x00016100ff057624 */ /* 0x000fe200078e00ff */
[----:B------:R-:W2:Y:S08]  /*f340*/  FLO.U32 R3, UR4 ;  /* 0x0000000400037d00 */ /* 0x000eb000080e0000 */
[----:B------:R-:W3:Y:S01]  /*f350*/  POPC R2, UR4 ;  /* 0x0000000400027d09 */ /* 0x000ee20008000000 */
[----:B--2---:R-:W-:Y:S01]  /*f360*/  ISETP.EQ.U32.AND P0, PT, R3, R4, PT ;  /* 0x000000040300720c */ /* 0x004fe20003f02070 */
[----:B------:R-:W-:-:S12]  /*f370*/  IMAD.MOV.U32 R4, RZ, RZ, c[0x0][0x580] ;  /* 0x00016000ff047624 */ /* 0x000fd800078e00ff */
[----:B---3--:R2:W3:Y:S04]  /*f380*/  @P0 ATOMG.E.ADD.STRONG.GPU PT, R2, [R4.64], R2 ;  /* 0x00000002040209a8 */ /* 0x0084e800081ee1c6 */
[----:B--2---:R-:W2:Y:S04]  /*f390*/  S2R R4, SR_LTMASK ;  /* 0x0000000000047919 */ /* 0x004ea80000003900 */
[----:B---3--:R2:W3:Y:S02]  /*f3a0*/  SHFL.IDX PT, R3, R2, R3, 0x1f ;  /* 0x00001f0302037589 */ /* 0x0084e400000e0000 */
[----:B--2---:R-:W-:-:S06]  /*f3b0*/  LOP3.LUT R2, R4, UR4, RZ, 0xc0, !PT ;  /* 0x0000000404027c12 */ /* 0x004fcc000f8ec0ff */
[----:B------:R-:W3:Y:S02]  /*f3c0*/  POPC R2, R2 ;  /* 0x0000000200027309 */ /* 0x000ee40000000000 */
[----:B---3-5:R-:W-:-:S05]  /*f3d0*/  IADD3 R7, R3, c[0x0][0xc], R2 ;  /* 0x0000030003077a10 */ /* 0x028fca0007ffe002 */
[----:B------:R2:W-:Y:S02]  /*f3e0*/  STL [R1+0x7c], R7 ;  /* 0x00007c0701007387 */ /* 0x0005e40000100800 */
.L_x_1297:
[----:B--2---:R-:W-:Y:S05]  /*f3f0*/  BSYNC B0 ;  /* 0x0000000000007941 */ /* 0x004fea0003800000 */
.L_x_1296:
[----:B------:R-:W-:Y:S01]  /*f400*/  PRMT R0, R0, 0x9910, RZ ;  /* 0x0000991000007816 */ /* 0x000fe200000000ff */
[----:B------:R-:W-:Y:S01]  /*f410*/  BSSY B1, `(.L_x_1298) ;  /* 0x000018d000017945 */ /* 0x000fe20003800000 */
[----:B-----5:R-:W-:Y:S02]  /*f420*/  IMAD.MOV.U32 R24, RZ, RZ, R7 ;  /* 0x000000ffff187224 */ /* 0x020fe400078e0007 */
[----:B------:R-:W-:-:S13]  /*f430*/  ISETP.NE.AND P0, PT, R0, RZ, PT ;  /* 0x000000ff0000720c */ /* 0x000fda0003f05270 */
[----:B------:R-:W-:Y:S05]  /*f440*/  @!P0 BRA `(.L_x_1299) ;  /* 0x000015d000008947 */ /* 0x000fea0003800000 */
[----:B------:R-:W-:Y:S01]  /*f450*/  WARPSYNC 0xffffffff ;  /* 0xffffffff00007948 */ /* 0x000fe20003800000 */
[----:B------:R-:W-:Y:S06]  /*f460*/  BAR.SYNC.DEFER_BLOCKING 0x1, 0x80 ;  /* 0x0042000000007b1d */ /* 0x000fec0000010000 */
[----:B------:R-:W-:Y:S05]  /*f470*/  BRA.CONV ~URZ, `(.L_x_1300) ;  /* 0x000000837f007947 */ /* 0x000fea000b800000 */
[----:B------:R-:W-:Y:S01]  /*f480*/  SHF.R.S32.HI R2, RZ, 0x1f, R6 ;  /* 0x0000001fff027819 */ /* 0x000fe20000011406 */
[----:B------:R-:W-:Y:S02]  /*f490*/  IMAD.MOV.U32 R3, RZ, RZ, RZ ;  /* 0x000000ffff037224 */ /* 0x000fe400078e00ff */
[----:B------:R-:W-:Y:S01]  /*f4a0*/  IMAD.MOV.U32 R0, RZ, RZ, 0x1f ;  /* 0x0000001fff007424 */ /* 0x000fe200078e00ff */
[----:B------:R-:W-:-:S04]  /*f4b0*/  LEA.HI R2, R2, R6, RZ, 0x7 ;  /* 0x0000000602027211 */ /* 0x000fc800078f38ff */
[----:B------:R-:W-:-:S05]  /*f4c0*/  SHF.R.S32.HI R2, RZ, 0x7, R2 ;  /* 0x00000007ff027819 */ /* 0x000fca0000011402 */
[----:B------:R-:W-:Y:S01]  /*f4d0*/  IMAD.MOV.U32 R5, RZ, RZ, R2 ;  /* 0x000000ffff057224 */ /* 0x000fe200078e0002 */
[----:B------:R-:W-:Y:S02]  /*f4e0*/  MOV R2, 0xf500 ;  /* 0x0000f50000027802 */ /* 0x000fe40000000f00 */
[----:B-1----:R-:W-:Y:S05]  /*f4f0*/  CALL.REL.NOINC `($__internal_18_$__cuda_sm70_shflsync_idx_p) ;  /* 0x0000488000007944 */ /* 0x002fea0003c00000 */
.L_x_1300:
[----:B------:R-:W2:Y:S04]  /*f500*/  LDL.LU R4, [R1+0x44] ;  /* 0x0000440001047983 */ /* 0x000ea80000300800 */
[----:B------:R-:W3:Y:S04]  /*f510*/  LDL R8, [R1+0xb4] ;  /* 0x0000b40001087983 */ /* 0x000ee80000100800 */
[----:B------:R-:W4:Y:S04]  /*f520*/  LDL.LU R13, [R1+0x40] ;  /* 0x00004000010d7983 */ /* 0x000f280000300800 */
[----:B------:R-:W3:Y:S04]  /*f530*/  LDL.LU R16, [R1+0x48] ;  /* 0x0000480001107983 */ /* 0x000ee80000300800 */
[----:B------:R-:W3:Y:S01]  /*f540*/  LDL.LU R15, [R1+0x78] ;  /* 0x00007800010f7983 */ /* 0x000ee20000300800 */
[----:B------:R-:W-:-:S03]  /*f550*/  MOV R3, 0x1 ;  /* 0x0000000100037802 */ /* 0x000fc60000000f00 */
[----:B------:R-:W3:Y:S01]  /*f560*/  LDL R14, [R1+0xbc] ;  /* 0x0000bc00010e7983 */ /* 0x000ee20000100800 */
[----:B------:R-:W-:-:S03]  /*f570*/  ISETP.NE.AND P0, PT, R3, c[0x0][0x4e8], PT ;  /* 0x00013a0003007a0c */ /* 0x000fc60003f05270 */
[----:B------:R1:W5:Y:S04]  /*f580*/  LDL R48, [R1+0xb0] ;  /* 0x0000b00001307983 */ /* 0x0003680000100800 */
        /* <DEDUP_REMOVED lines=22> */
[----:B------:R1:W5:Y:S01]  /*f6f0*/  LDL R25, [R1+0x50] ;  /* 0x0000500001197983 */ /* 0x0003620000100800 */
[----:B------:R-:W-:-:S02]  /*f700*/  ULDC UR5, c[0x0][0x4e8] ;  /* 0x00013a0000057ab9 */ /* 0x000fc40000000800 */
[----:B------:R-:W-:Y:S02]  /*f710*/  ULDC UR4, c[0x0][0x388] ;  /* 0x0000e20000047ab9 */ /* 0x000fe40000000800 */
[----:B------:R-:W-:Y:S01]  /*f720*/  UIMAD UR4, UR5, UR4, URZ ;  /* 0x00000004050472a4 */ /* 0x000fe2000f8e023f */
[----:B------:R-:W-:Y:S01]  /*f730*/  BSSY B0, `(.L_x_1301) ;  /* 0x000008f000007945 */ /* 0x000fe20003800000 */
[----:B--2---:R-:W-:Y:S01]  /*f740*/  SHF.R.S32.HI R0, RZ, 0x1f, R4 ;  /* 0x0000001fff007819 */ /* 0x004fe20000011404 */
[----:B------:R-:W-:-:S04]  /*f750*/  IMAD.WIDE.U32 R6, R4, c[0x0][0x4d0], RZ ;  /* 0x0001340004067a25 */ /* 0x000fc800078e00ff */
[C---:B------:R-:W-:Y:S02]  /*f760*/  IMAD R2, R0.reuse, c[0x0][0x4d0], RZ ;  /* 0x0001340000027a24 */ /* 0x040fe400078e02ff */
[----:B------:R-:W-:Y:S02]  /*f770*/  IMAD R0, R0, c[0x0][0x438], RZ ;  /* 0x00010e0000007a24 */ /* 0x000fe400078e02ff */
[C---:B------:R-:W-:Y:S02]  /*f780*/  IMAD R2, R4.reuse, c[0x0][0x4d4], R2 ;  /* 0x0001350004027a24 */ /* 0x040fe400078e0202 */
[C---:B------:R-:W-:Y:S02]  /*f790*/  IMAD R0, R4.reuse, c[0x0][0x43c], R0 ;  /* 0x00010f0004007a24 */ /* 0x040fe400078e0200 */
[----:B------:R-:W-:Y:S01]  /*f7a0*/  IMAD.WIDE.U32 R4, R4, c[0x0][0x438], RZ ;  /* 0x00010e0004047a25 */ /* 0x000fe200078e00ff */
[----:B------:R-:W-:Y:S02]  /*f7b0*/  IADD3 R7, R7, R2, RZ ;  /* 0x0000000207077210 */ /* 0x000fe40007ffe0ff */
[----:B----4-:R-:W-:Y:S01]  /*f7c0*/  SHF.R.S32.HI R2, RZ, 0x1f, R13 ;  /* 0x0000001fff027819 */ /* 0x010fe2000001140d */
[----:B------:R-:W-:Y:S01]  /*f7d0*/  IMAD.IADD R5, R5, 0x1, R0 ;  /* 0x0000000105057824 */ /* 0x000fe200078e0200 */
[----:B---3--:R-:W-:Y:S01]  /*f7e0*/  IADD3 R0, R8, R15, RZ ;  /* 0x0000000f08007210 */ /* 0x008fe20007ffe0ff */
[----:B------:R-:W-:-:S04]  /*f7f0*/  IMAD.WIDE.U32 R6, R13, c[0x0][0x4d8], R6 ;  /* 0x000136000d067a25 */ /* 0x000fc800078e0006 */
[----:B------:R-:W-:-:S04]  /*f800*/  @P0 IMAD.HI.U32 R10, R0, c[0x0][0x4ec], RZ ;  /* 0x00013b00000a0a27 */ /* 0x000fc800078e00ff */
[C---:B------:R-:W-:Y:S02]  /*f810*/  IMAD R9, R2.reuse, c[0x0][0x4d8], RZ ;  /* 0x0001360002097a24 */ /* 0x040fe400078e02ff */
[----:B------:R-:W-:Y:S01]  /*f820*/  IMAD R8, R2, c[0x0][0x440], RZ ;  /* 0x0001100002087a24 */ /* 0x000fe200078e02ff */
[----:B------:R-:W-:Y:S01]  /*f830*/  MOV R2, R0 ;  /* 0x0000000000027202 */ /* 0x000fe20000000f00 */
[----:B------:R-:W-:Y:S01]  /*f840*/  IMAD.MOV.U32 R3, RZ, RZ, R0 ;  /* 0x000000ffff037224 */ /* 0x000fe200078e0000 */
[----:B------:R-:W-:Y:S01]  /*f850*/  @P0 SHF.R.U32.HI R3, RZ, c[0x0][0x4f0], R10 ;  /* 0x00013c00ff030a19 */ /* 0x000fe2000001160a */
[C---:B------:R-:W-:Y:S02]  /*f860*/  IMAD R11, R13.reuse, c[0x0][0x4dc], R9 ;  /* 0x000137000d0b7a24 */ /* 0x040fe400078e0209 */
[----:B-1----:R-:W-:Y:S01]  /*f870*/  IMAD R12, R13, c[0x0][0x444], R8 ;  /* 0x000111000d0c7a24 */ /* 0x002fe200078e0208 */
[----:B------:R-:W-:Y:S01]  /*f880*/  SHF.R.S32.HI R8, RZ, 0x1f, R16 ;  /* 0x0000001fff087819 */ /* 0x000fe20000011410 */
[----:B------:R-:W-:-:S04]  /*f890*/  @P0 IMAD.HI.U32 R9, R0, c[0x0][0x4ec], RZ ;  /* 0x00013b0000090a27 */ /* 0x000fc800078e00ff */
[----:B------:R-:W-:Y:S01]  /*f8a0*/  IMAD.WIDE.U32 R4, R13, c[0x0][0x440], R4 ;  /* 0x000110000d047a25 */ /* 0x000fe200078e0004 */
[----:B------:R-:W-:-:S03]  /*f8b0*/  @P0 SHF.R.U32.HI R2, RZ, c[0x0][0x4f0], R9 ;  /* 0x00013c00ff020a19 */ /* 0x000fc60000011609 */
[----:B------:R-:W-:Y:S02]  /*f8c0*/  IMAD.MOV R10, RZ, RZ, -R3 ;  /* 0x000000ffff0a7224 */ /* 0x000fe400078e0a03 */
[C---:B------:R-:W-:Y:S01]  /*f8d0*/  IMAD R9, R8.reuse, c[0x0][0x4e0], RZ ;  /* 0x0001380008097a24 */ /* 0x040fe200078e02ff */
[----:B------:R-:W-:Y:S01]  /*f8e0*/  IADD3 R5, R5, R12, RZ ;  /* 0x0000000c05057210 */ /* 0x000fe20007ffe0ff */
[----:B------:R-:W-:Y:S02]  /*f8f0*/  IMAD.IADD R7, R7, 0x1, R11 ;  /* 0x0000000107077824 */ /* 0x000fe400078e020b */
[----:B------:R-:W-:Y:S02]  /*f900*/  IMAD R8, R8, c[0x0][0x448], RZ ;  /* 0x0001120008087a24 */ /* 0x000fe400078e02ff */
[----:B------:R-:W-:Y:S02]  /*f910*/  IMAD R10, R10, c[0x0][0x4e8], R0 ;  /* 0x00013a000a0a7a24 */ /* 0x000fe400078e0200 */
[C---:B------:R-:W-:Y:S01]  /*f920*/  IMAD R12, R16.reuse, c[0x0][0x44c], R8 ;  /* 0x00011300100c7a24 */ /* 0x040fe200078e0208 */
[----:B------:R-:W-:Y:S01]  /*f930*/  SHF.R.S32.HI R8, RZ, 0x1f, R2 ;  /* 0x0000001fff087819 */ /* 0x000fe20000011402 */
[----:B------:R-:W-:-:S04]  /*f940*/  IMAD.WIDE.U32 R6, R16, c[0x0][0x4e0], R6 ;  /* 0x0001380010067a25 */ /* 0x000fc800078e0006 */
[C---:B------:R-:W-:Y:S01]  /*f950*/  IMAD R13, R16.reuse, c[0x0][0x4e4], R9 ;  /* 0x00013900100d7a24 */ /* 0x040fe200078e0209 */
[----:B------:R-:W-:Y:S01]  /*f960*/  SHF.R.S32.HI R9, RZ, 0x1f, R10 ;  /* 0x0000001fff097819 */ /* 0x000fe2000001140a */
[----:B------:R-:W-:Y:S01]  /*f970*/  IMAD.WIDE.U32 R4, R16, c[0x0][0x448], R4 ;  /* 0x0001120010047a25 */ /* 0x000fe200078e0004 */
[----:B------:R-:W-:Y:S02]  /*f980*/  SHF.R.S32.HI R11, RZ, 0x1f, R3 ;  /* 0x0000001fff0b7819 */ /* 0x000fe40000011403 */
[----:B------:R-:W-:Y:S01]  /*f990*/  IADD3 R6, P0, R3, R6, RZ ;  /* 0x0000000603067210 */ /* 0x000fe20007f1e0ff */
[----:B------:R-:W-:Y:S01]  /*f9a0*/  IMAD R3, R8, c[0x0][0x430], RZ ;  /* 0x00010c0008037a24 */ /* 0x000fe200078e02ff */
[----:B------:R-:W-:Y:S01]  /*f9b0*/  IADD3 R5, R5, R12, RZ ;  /* 0x0000000c05057210 */ /* 0x000fe20007ffe0ff */
[----:B------:R-:W-:Y:S01]  /*f9c0*/  IMAD R8, R9, c[0x0][0x4c8], RZ ;  /* 0x0001320009087a24 */ /* 0x000fe200078e02ff */
[----:B------:R-:W-:Y:S01]  /*f9d0*/  IADD3.X R7, R11, R7, R13, P0, !PT ;  /* 0x000000070b077210 */ /* 0x000fe200007fe40d */
[----:B------:R-:W-:-:S02]  /*f9e0*/  IMAD R11, R2, c[0x0][0x434], R3 ;  /* 0x00010d00020b7a24 */ /* 0x000fc400078e0203 */
[----:B------:R-:W-:Y:S02]  /*f9f0*/  IMAD R12, R10, c[0x0][0x4cc], R8 ;  /* 0x000133000a0c7a24 */ /* 0x000fe400078e0208 */
[----:B------:R-:W-:-:S04]  /*fa00*/  IMAD.WIDE.U32 R8, R2, c[0x0][0x430], R4 ;  /* 0x00010c0002087a25 */ /* 0x000fc800078e0004 */
[----:B------:R-:W-:Y:S01]  /*fa10*/  IMAD.WIDE.U32 R4, R10, c[0x0][0x4c8], R6 ;  /* 0x000132000a047a25 */ /* 0x000fe200078e0006 */
[----:B------:R-:W-:-:S03]  /*fa20*/  IADD3 R7, R9, R11, RZ ;  /* 0x0000000b09077210 */ /* 0x000fc60007ffe0ff */
[----:B------:R-:W-:Y:S02]  /*fa30*/  IMAD.MOV R3, RZ, RZ, -R2 ;  /* 0x000000ffff037224 */ /* 0x000fe400078e0a02 */
[----:B------:R-:W-:Y:S02]  /*fa40*/  IMAD.IADD R9, R5, 0x1, R12 ;  /* 0x0000000105097824 */ /* 0x000fe400078e020c */
[----:B------:R-:W-:Y:S02]  /*fa50*/  IMAD R5, R3, c[0x0][0x4e8], R0 ;  /* 0x00013a0003057a24 */ /* 0x000fe400078e0200 */
[----:B------:R-:W-:Y:S02]  /*fa60*/  IMAD.IADD R3, R14, 0x1, R15 ;  /* 0x000000010e037824 */ /* 0x000fe400078e020f */
[----:B------:R-:W1:Y:S01]  /*fa70*/  S2R R14, SR_TID.X ;  /* 0x00000000000e7919 */ /* 0x000e620000002100 */
[----:B------:R-:W-:-:S04]  /*fa80*/  LEA R2, P0, R4, c[0x0][0x4a8], 0x2 ;  /* 0x00012a0004027a11 */ /* 0x000fc800078010ff */
[----:B------:R-:W-:Y:S01]  /*fa90*/  LEA.HI.X R0, R4, c[0x0][0x4ac], R9, 0x2, P0 ;  /* 0x00012b0004007a11 */ /* 0x000fe200000f1409 */
[----:B------:R-:W-:Y:S04]  /*faa0*/  SHFL.IDX PT, R12, R2, RZ, 0x1c1f ;  /* 0x001c1fff020c7589 */ /* 0x000fe800000e0000 */
[----:B------:R-:W2:Y:S04]  /*fab0*/  SHFL.IDX PT, R13, R0, RZ, 0x1c1f ;  /* 0x001c1fff000d7589 */ /* 0x000ea800000e0000 */
[----:B------:R-:W-:Y:S01]  /*fac0*/  SHFL.IDX PT, R10, R2, 0x1, 0x1c1f ;  /* 0x003c1f00020a7f89 */ /* 0x000fe200000e0000 */
[----:B-1----:R-:W-:-:S04]  /*fad0*/  SHF.R.S32.HI R16, RZ, 0x1f, R14 ;  /* 0x0000001fff107819 */ /* 0x002fc8000001140e */
[----:B------:R-:W-:Y:S01]  /*fae0*/  LEA.HI R16, R16, R14, RZ, 0x5 ;  /* 0x0000000e10107211 */ /* 0x000fe200078f28ff */
[----:B------:R-:W1:Y:S03]  /*faf0*/  SHFL.IDX PT, R11, R0, 0x1, 0x1c1f ;  /* 0x003c1f00000b7f89 */ /* 0x000e6600000e0000 */
[----:B------:R-:W-:-:S04]  /*fb00*/  LOP3.LUT R16, R16, 0xffffffe0, RZ, 0xc0, !PT ;  /* 0xffffffe010107812 */ /* 0x000fc800078ec0ff */
[----:B------:R-:W-:Y:S02]  /*fb10*/  IADD3 R16, -R16, R14, RZ ;  /* 0x0000000e10107210 */ /* 0x000fe40007ffe1ff */
[C---:B------:R-:W-:Y:S02]  /*fb20*/  IADD3 R17, R3.reuse, 0x8, RZ ;  /* 0x0000000803117810 */ /* 0x040fe40007ffe0ff */
[----:B------:R-:W-:Y:S02]  /*fb30*/  LOP3.LUT P1, RZ, R16, 0x3, RZ, 0xc0, !PT ;  /* 0x0000000310ff7812 */ /* 0x000fe4000782c0ff */
[----:B------:R-:W-:Y:S01]  /*fb40*/  SHF.R.S32.HI R4, RZ, 0x1f, R5 ;  /* 0x0000001fff047819 */ /* 0x000fe20000011405 */
[----:B------:R-:W-:Y:S01]  /*fb50*/  SHFL.IDX PT, R9, R0, 0x2, 0x1c1f ;  /* 0x005c1f0000097f89 */ /* 0x000fe200000e0000 */
[----:B------:R-:W-:Y:S02]  /*fb60*/  MOV R6, R8 ;  /* 0x0000000800067202 */ /* 0x000fe40000000f00 */
[----:B------:R-:W-:Y:S01]  /*fb70*/  ISETP.GE.OR P4, PT, R3, UR4, P1 ;  /* 0x0000000403007c0c */ /* 0x000fe20008f86670 */
[----:B------:R-:W3:Y:S01]  /*fb80*/  SHFL.IDX PT, R8, R2, 0x2, 0x1c1f ;  /* 0x005c1f0002087f89 */ /* 0x000ee200000e0000 */
[----:B------:R-:W-:-:S03]  /*fb90*/  ISETP.GE.OR P3, PT, R17, UR4, P1 ;  /* 0x0000000411007c0c */ /* 0x000fc60008f66670 */
[----:B------:R-:W-:Y:S04]  /*fba0*/  SHFL.IDX PT, R14, R2, 0x3, 0x1c1f ;  /* 0x007c1f00020e7f89 */ /* 0x000fe800000e0000 */
[----:B------:R4:W3:Y:S01]  /*fbb0*/  SHFL.IDX PT, R15, R0, 0x3, 0x1c1f ;  /* 0x007c1f00000f7f89 */ /* 0x0008e200000e0000 */
[----:B------:R-:W-:-:S03]  /*fbc0*/  IADD3 R16, R3, 0x40, RZ ;  /* 0x0000004003107810 */ /* 0x000fc60007ffe0ff */
[----:B--2---:R2:W-:Y:S01]  /*fbd0*/  @!P4 ST.E [R12.64], R21 ;  /* 0x000000150c00c985 */ /* 0x0045e2000c101906 */
[----:B------:R-:W-:-:S03]  /*fbe0*/  ISETP.GE.OR P2, PT, R16, UR4, P1 ;  /* 0x0000000410007c0c */ /* 0x000fc60008f46670 */
[----:B-1----:R2:W-:Y:S01]  /*fbf0*/  @!P3 ST.E [R10.64], R22 ;  /* 0x000000160a00b985 */ /* 0x0025e2000c101906 */
[----:B------:R-:W-:Y:S01]  /*fc00*/  ISETP.GE.AND P3, PT, R3, UR4, PT ;  /* 0x0000000403007c0c */ /* 0x000fe2000bf66270 */
[----:B----4-:R-:W-:-:S04]  /*fc10*/  IMAD R0, R4, c[0x0][0x428], RZ ;  /* 0x00010a0004007a24 */ /* 0x010fc800078e02ff */
[C---:B------:R-:W-:Y:S02]  /*fc20*/  IMAD R0, R5.reuse, c[0x0][0x42c], R0 ;  /* 0x00010b0005007a24 */ /* 0x040fe400078e0200 */
[----:B------:R-:W-:Y:S01]  /*fc30*/  IMAD.WIDE.U32 R4, R5, c[0x0][0x428], R6 ;  /* 0x00010a0005047a25 */ /* 0x000fe200078e0006 */
[----:B------:R-:W-:-:S04]  /*fc40*/  IADD3 R6, R3, 0x48, RZ ;  /* 0x0000004803067810 */ /* 0x000fc80007ffe0ff */
[----:B------:R-:W-:Y:S01]  /*fc50*/  ISETP.GE.OR P1, PT, R6, UR4, P1 ;  /* 0x0000000406007c0c */ /* 0x000fe20008f26670 */
[----:B------:R-:W-:Y:S01]  /*fc60*/  IMAD.IADD R0, R5, 0x1, R0 ;  /* 0x0000000105007824 */ /* 0x000fe200078e0200 */
[C---:B------:R-:W-:Y:S01]  /*fc70*/  LEA R19, P0, R4.reuse, c[0x0][0x400], 0x2 ;  /* 0x0001000004137a11 */ /* 0x040fe200078010ff */
[----:B---3--:R2:W-:Y:S03]  /*fc80*/  @!P2 ST.E [R8.64], R23 ;  /* 0x000000170800a985 */ /* 0x0085e6000c101906 */
[----:B------:R-:W-:Y:S02]  /*fc90*/  LEA.HI.X R18, R4, c[0x0][0x404], R0, 0x2, P0 ;  /* 0x0001010004127a11 */ /* 0x000fe400000f1400 */
[----:B------:R2:W1:Y:S01]  /*fca0*/  SHFL.IDX PT, R0, R19, RZ, 0x1c1f ;  /* 0x001c1fff13007589 */ /* 0x00046200000e0000 */
[----:B------:R-:W-:Y:S02]  /*fcb0*/  ISETP.GE.AND P2, PT, R17, UR4, PT ;  /* 0x0000000411007c0c */ /* 0x000fe4000bf46270 */
[----:B------:R-:W-:Y:S01]  /*fcc0*/  ISETP.GE.AND P0, PT, R6, UR4, PT ;  /* 0x0000000406007c0c */ /* 0x000fe2000bf06270 */
[----:B------:R2:W3:Y:S04]  /*fcd0*/  SHFL.IDX PT, R2, R18, RZ, 0x1c1f ;  /* 0x001c1fff12027589 */ /* 0x0004e800000e0000 */
[----:B------:R2:W-:Y:S01]  /*fce0*/  @!P1 ST.E [R14.64], R20 ;  /* 0x000000140e009985 */ /* 0x0005e2000c101906 */
[----:B------:R-:W-:Y:S01]  /*fcf0*/  ISETP.GE.AND P1, PT, R16, UR4, PT ;  /* 0x0000000410007c0c */ /* 0x000fe2000bf26270 */
[----:B------:R-:W-:Y:S07]  /*fd00*/  @P3 BRA `(.L_x_1302) ;  /* 0x0000031000003947 */ /* 0x000fee0003800000 */
[----:B-----5:R-:W-:Y:S02]  /*fd10*/  ISETP.GE.AND P4, PT, R47, c[0x0][0x3c8], PT ;  /* 0x0000f2002f007a0c */ /* 0x020fe40003f86270 */
[----:B------:R-:W-:-:S02]  /*fd20*/  ISETP.GE.AND P3, PT, R45, c[0x0][0x3c8], PT ;  /* 0x0000f2002d007a0c */ /* 0x000fc40003f66270 */
[----:B------:R-:W-:-:S09]  /*fd30*/  ISETP.GE.AND P6, PT, R29, c[0x0][0x3c8], PT ;  /* 0x0000f2001d007a0c */ /* 0x000fd20003fc6270 */
[----:B-1----:R-:W-:-:S04]  /*fd40*/  @!P4 LEA R4, P5, R47, R0, 0x2 ;  /* 0x000000002f04c211 */ /* 0x002fc800078a10ff */
[----:B---3--:R-:W-:Y:S02]  /*fd50*/  @!P4 LEA.HI.X R5, R47, R2, R48, 0x2, P5 ;  /* 0x000000022f05c211 */ /* 0x008fe400028f1430 */
[----:B------:R-:W-:-:S03]  /*fd60*/  ISETP.GE.AND P5, PT, R43, c[0x0][0x3c8], PT ;  /* 0x0000f2002b007a0c */ /* 0x000fc60003fa6270 */
[----:B------:R1:W-:Y:S02]  /*fd70*/  @!P4 ST.E.64 [R4.64], R140 ;  /* 0x0000008c0400c985 */ /* 0x0003e4000c101b06 */
[----:B-1----:R-:W-:-:S04]  /*fd80*/  @!P3 LEA R4, P4, R45, R0, 0x2 ;  /* 0x000000002d04b211 */ /* 0x002fc800078810ff */
[----:B------:R-:W-:Y:S02]  /*fd90*/  @!P3 LEA.HI.X R5, R45, R2, R46, 0x2, P4 ;  /* 0x000000022d05b211 */ /* 0x000fe400020f142e */
        /* <DEDUP_REMOVED lines=25> */
[----:B------:R1:W-:Y:S01]  /*ff30*/  @!P3 ST.E.64 [R4.64], R168 ;  /* 0x000000a80400b985 */ /* 0x0003e2000c101b06 */
[----:B--2---:R-:W-:-:S04]  /*ff40*/  @!P5 LEA R10, P3, R31, R0, 0x2 ;  /* 0x000000001f0ad211 */ /* 0x004fc800078610ff */
[----:B------:R-:W-:Y:S02]  /*ff50*/  @!P5 LEA.HI.X R11, R31, R2, R32, 0x2, P3 ;  /* 0x000000021f0bd211 */ /* 0x000fe400018f1420 */
[----:B------:R-:W-:Y:S02]  /*ff60*/  ISETP.GE.AND P5, PT, R27, c[0x0][0x3c8], PT ;  /* 0x0000f2001b007a0c */ /* 0x000fe40003fa6270 */
[----:B------:R-:W-:-:S04]  /*ff70*/  @!P6 LEA R8, P3, R29, R0, 0x2 ;  /* 0x000000001d08e211 */ /* 0x000fc800078610ff */
[----:B------:R-:W-:-:S07]  /*ff80*/  @!P6 LEA.HI.X R9, R29, R2, R30, 0x2, P3 ;  /* 0x000000021d09e211 */ /* 0x000fce00018f141e */
[----:B------:R-:W-:-:S04]  /*ff90*/  @!P5 LEA R6, P3, R27, R0, 0x2 ;  /* 0x000000001b06d211 */ /* 0x000fc800078610ff */
[----:B------:R-:W-:Y:S02]  /*ffa0*/  @!P5 LEA.HI.X R7, R27, R2, R28, 0x2, P3 ;  /* 0x000000021b07d211 */ /* 0x000fe400018f141c */
[----:B-1----:R-:W-:-:S04]  /*ffb0*/  @!P4 LEA R4, P3, R25, R0, 0x2 ;  /* 0x000000001904c211 */ /* 0x002fc800078610ff */
[----:B------:R-:W-:Y:S02]  /*ffc0*/  @!P4 LEA.HI.X R5, R25, R2, R26, 0x2, P3 ;  /* 0x000000021905c211 */ /* 0x000fe400018f141a */
[----:B------:R-:W-:-:S13]  /*ffd0*/  ISETP.GE.AND P3, PT, R31, c[0x0][0x3c8], PT ;  /* 0x0000f2001f007a0c */ /* 0x000fda0003f66270 */
[----:B------:R1:W-:Y:S04]  /*ffe0*/  @!P3 ST.E.64 [R10.64], R68 ;  /* 0x000000440a00b985 */ /* 0x0003e8000c101b06 */
[----:B------:R1:W-:Y:S04]  /*fff0*/  @!P6 ST.E.64 [R8.64], R80 ;  /* 0x000000500800e985 */ /* 0x0003e8000c101b06 */
[----:B------:R1:W-:Y:S04]  /*10000*/  @!P5 ST.E.64 [R6.64], R84 ;  /* 0x000000540600d985 */ /* 0x0003e8000c101b06 */
[----:B------:R1:W-:Y:S02]  /*10010*/  @!P4 ST.E.64 [R4.64], R96 ;  /* 0x000000600400c985 */ /* 0x0003e4000c101b06 */
.L_x_1302:
[----:B------:R-:W-:Y:S05]  /*10020*/  BSYNC B0 ;  /* 0x0000000000007941 */ /* 0x000fea0003800000 */
.L_x_1301:
[----:B---3--:R3:W4:Y:S01]  /*10030*/  SHFL.IDX PT, R2, R18, 0x1, 0x1c1f ;  /* 0x003c1f0012027f89 */ /* 0x00872200000e0000 */
[----:B------:R-:W-:Y:S03]  /*10040*/  BSSY B0, `(.L_x_1303) ;  /* 0x0000033000007945 */ /* 0x000fe60003800000 */
[----:B-1----:R3:W1:Y:S01]  /*10050*/  SHFL.IDX PT, R0, R19, 0x1, 0x1c1f ;  /* 0x003c1f0013007f89 */ /* 0x00266200000e0000 */
[----:B------:R-:W-:Y:S05]  /*10060*/  @P2 BRA `(.L_x_1304) ;  /* 0x0000030000002947 */ /* 0x000fea0003800000 */
[----:B-----5:R-:W-:Y:S02]  /*10070*/  ISETP.GE.AND P2, PT, R47, c[0x0][0x3c8], PT ;  /* 0x0000f2002f007a0c */ /* 0x020fe40003f46270 */
[----:B------:R-:W-:-:S02]  /*10080*/  ISETP.GE.AND P3, PT, R45, c[0x0][0x3c8], PT ;  /* 0x0000f2002d007a0c */ /* 0x000fc40003f66270 */
[----:B------:R-:W-:-:S09]  /*10090*/  ISETP.GE.AND P5, PT, R43, c[0x0][0x3c8], PT ;  /* 0x0000f2002b007a0c */ /* 0x000fd20003fa6270 */
[----:B-1----:R-:W-:-:S04]  /*100a0*/  @!P2 LEA R4, P4, R47, R0, 0x2 ;  /* 0x000000002f04a211 */ /* 0x002fc800078810ff */
[----:B----4-:R-:W-:Y:S02]  /*100b0*/  @!P2 LEA.HI.X R5, R47, R2, R48, 0x2, P4 ;  /* 0x000000022f05a211 */ /* 0x010fe400020f1430 */
        /* <DEDUP_REMOVED lines=8> */
[----:B----4-:R-:W-:Y:S02]  /*10140*/  @!P2 LEA R6, P4, R41, R0, 0x2 ;  /* 0x000000002906a211 */ /* 0x010fe400078810ff */
[----:B------:R1:W-:Y:S01]  /*10150*/  @!P5 ST.E.64 [R4.64], R150 ;  /* 0x000000960400d985 */ /* 0x0003e2000c101b06 */
[----:B------:R-:W-:Y:S02]  /*10160*/  ISETP.GE.AND P5, PT, R37, c[0x0][0x3c8], PT ;  /* 0x0000f20025007a0c */ /* 0x000fe40003fa6270 */
[----:B------:R-:W-:-:S05]  /*10170*/  @!P2 LEA.HI.X R7, R41, R2, R42, 0x2, P4 ;  /* 0x000000022907a211 */ /* 0x000fca00020f142a */
[----:B------:R4:W-:Y:S01]  /*10180*/  @!P2 ST.E.64 [R6.64], R154 ;  /* 0x0000009a0600a985 */ /* 0x0009e2000c101b06 */
[----:B------:R-:W-:Y:S02]  /*10190*/  ISETP.GE.AND P2, PT, R35, c[0x0][0x3c8], PT ;  /* 0x0000f20023007a0c */ /* 0x000fe40003f46270 */
[----:B-1----:R-:W-:-:S04]  /*101a0*/  @!P3 LEA R4, P4, R39, R0, 0x2 ;  /* 0x000000002704b211 */ /* 0x002fc800078810ff */
[----:B------:R-:W-:Y:S02]  /*101b0*/  @!P3 LEA.HI.X R5, R39, R2, R40, 0x2, P4 ;  /* 0x000000022705b211 */ /* 0x000fe400020f1428 */
[----:B----4-:R-:W-:-:S03]  /*101c0*/  @!P5 LEA R6, P4, R37, R0, 0x2 ;  /* 0x000000002506d211 */ /* 0x010fc600078810ff */
        /* <DEDUP_REMOVED lines=15> */
[----:B------:R-:W-:-:S03]  /*102c0*/  ISETP.GE.AND P2, PT, R25, c[0x0][0x3c8], PT ;  /* 0x0000f20019007a0c */ /* 0x000fc60003f46270 */
[----:B------:R1:W-:Y:S01]  /*102d0*/  @!P5 ST.E.64 [R4.64], R70 ;  /* 0x000000460400d985 */ /* 0x0003e2000c101b06 */
[----:B--2---:R-:W-:-:S04]  /*102e0*/  @!P4 LEA R8, P5, R29, R0, 0x2 ;  /* 0x000000001d08c211 */ /* 0x004fc800078a10ff */
[----:B------:R-:W-:Y:S02]  /*102f0*/  @!P4 LEA.HI.X R9, R29, R2, R30, 0x2, P5 ;  /* 0x000000021d09c211 */ /* 0x000fe400028f141e */
[----:B----4-:R-:W-:-:S03]  /*10300*/  @!P3 LEA R6, P5, R27, R0, 0x2 ;  /* 0x000000001b06b211 */ /* 0x010fc600078a10ff */
[----:B------:R2:W-:Y:S01]  /*10310*/  @!P4 ST.E.64 [R8.64], R82 ;  /* 0x000000520800c985 */ /* 0x0005e2000c101b06 */
[----:B------:R-:W-:-:S05]  /*10320*/  @!P3 LEA.HI.X R7, R27, R2, R28, 0x2, P5 ;  /* 0x000000021b07b211 */ /* 0x000fca00028f141c */
[----:B------:R2:W-:Y:S01]  /*10330*/  @!P3 ST.E.64 [R6.64], R86 ;  /* 0x000000560600b985 */ /* 0x0005e2000c101b06 */
[----:B-1----:R-:W-:-:S04]  /*10340*/  @!P2 LEA R4, P5, R25, R0, 0x2 ;  /* 0x000000001904a211 */ /* 0x002fc800078a10ff */
[----:B------:R-:W-:-:S05]  /*10350*/  @!P2 LEA.HI.X R5, R25, R2, R26, 0x2, P5 ;  /* 0x000000021905a211 */ /* 0x000fca00028f141a */
[----:B------:R2:W-:Y:S04]  /*10360*/  @!P2 ST.E.64 [R4.64], R98 ;  /* 0x000000620400a985 */ /* 0x0005e8000c101b06 */
.L_x_1304:
[----:B------:R-:W-:Y:S05]  /*10370*/  BSYNC B0 ;  /* 0x0000000000007941 */ /* 0x000fea0003800000 */
.L_x_1303:
[----:B----4-:R4:W2:Y:S01]  /*10380*/  SHFL.IDX PT, R2, R18, 0x2, 0x1c1f ;  /* 0x005c1f0012027f89 */ /* 0x0108a200000e0000 */
[----:B------:R-:W-:Y:S03]  /*10390*/  BSSY B0, `(.L_x_1305) ;  /* 0x0000033000007945 */ /* 0x000fe60003800000 */
[----:B-1----:R4:W1:Y:S01]  /*103a0*/  SHFL.IDX PT, R0, R19, 0x2, 0x1c1f ;  /* 0x005c1f0013007f89 */ /* 0x00286200000e0000 */
[----:B------:R-:W-:Y:S05]  /*103b0*/  @P1 BRA `(.L_x_1306) ;  /* 0x0000030000001947 */ /* 0x000fea0003800000 */
[----:B-----5:R-:W-:Y:S02]  /*103c0*/  ISETP.GE.AND P3, PT, R47, c[0x0][0x3c8], PT ;  /* 0x0000f2002f007a0c */ /* 0x020fe40003f66270 */
[----:B------:R-:W-:Y:S02]  /*103d0*/  ISETP.GE.AND P5, PT, R45, c[0x0][0x3c8], PT ;  /* 0x0000f2002d007a0c */ /* 0x000fe40003fa6270 */
[----:B------:R-:W-:Y:S02]  /*103e0*/  ISETP.GE.AND P2, PT, R43, c[0x0][0x3c8], PT ;  /* 0x0000f2002b007a0c */ /* 0x000fe40003f46270 */
[----:B------:R-:W-:-:S07]  /*103f0*/  ISETP.GE.AND P1, PT, R41, c[0x0][0x3c8], PT ;  /* 0x0000f20029007a0c */ /* 0x000fce0003f26270 */
[----:B-12---:R-:W-:-:S04]  /*10400*/  @!P3 LEA R4, P4, R47, R0, 0x2 ;  /* 0x000000002f04b211 */ /* 0x006fc800078810ff */
        /* <DEDUP_REMOVED lines=8> */
[----:B------:R-:W-:Y:S02]  /*10490*/  @!P2 LEA.HI.X R5, R43, R2, R44, 0x2, P4 ;  /* 0x000000022b05a211 */ /* 0x000fe400020f142c */
[----:B--2---:R-:W-:-:S03]  /*104a0*/  @!P1 LEA R6, P4, R41, R0, 0x2 ;  /* 0x0000000029069211 */ /* 0x004fc600078810ff */
[----:B------:R1:W-:Y:S01]  /*104b0*/  @!P2 ST.E.64 [R4.64], R128 ;  /* 0x000000800400a985 */ /* 0x0003e2000c101b06 */
[----:B------:R-:W-:Y:S02]  /*104c0*/  @!P1 LEA.HI.X R7, R41, R2, R42, 0x2, P4 ;  /* 0x0000000229079211 */ /* 0x000fe400020f142a */
[----:B------:R-:W-:-:S03]  /*104d0*/  ISETP.GE.AND P2, PT, R35, c[0x0][0x3c8], PT ;  /* 0x0000f20023007a0c */ /* 0x000fc60003f46270 */
[----:B------:R2:W-:Y:S01]  /*104e0*/  @!P1 ST.E.64 [R6.64], R124 ;  /* 0x0000007c06009985 */ /* 0x0005e2000c101b06 */
[----:B------:R-:W-:Y:S02]  /*104f0*/  ISETP.GE.AND P1, PT, R33, c[0x0][0x3c8], PT ;  /* 0x0000f20021007a0c */ /* 0x000fe40003f26270 */
[----:B-1----:R-:W-:-:S04]  /*10500*/  @!P3 LEA R4, P4, R39, R0, 0x2 ;  /* 0x000000002704b211 */ /* 0x002fc800078810ff */
[----:B------:R-:W-:Y:S02]  /*10510*/  @!P3 LEA.HI.X R5, R39, R2, R40, 0x2, P4 ;  /* 0x000000022705b211 */ /* 0x000fe400020f1428 */
[----:B------:R-:W-:-:S03]  /*10520*/  @!P5 LEA R8, P4, R37, R0, 0x2 ;  /* 0x000000002508d211 */ /* 0x000fc600078810ff */
[----:B------:R1:W-:Y:S01]  /*10530*/  @!P3 ST.E.64 [R4.64], R120 ;  /* 0x000000780400b985 */ /* 0x0003e2000c101b06 */
[----:B------:R-:W-:Y:S02]  /*10540*/  @!P5 LEA.HI.X R9, R37, R2, R38, 0x2, P4 ;  /* 0x000000022509d211 */ /* 0x000fe400020f1426 */
[----:B------:R-:W-:Y:S02]  /*10550*/  ISETP.GE.AND P4, PT, R31, c[0x0][0x3c8], PT ;  /* 0x0000f2001f007a0c */ /* 0x000fe40003f86270 */
[C---:B--2---:R-:W-:Y:S01]  /*10560*/  @!P2 LEA R6, P3, R35.reuse, R0, 0x2 ;  /* 0x000000002306a211 */ /* 0x044fe200078610ff */
[----:B------:R2:W-:Y:S03]  /*10570*/  @!P5 ST.E.64 [R8.64], R116 ;  /* 0x000000740800d985 */ /* 0x0005e6000c101b06 */
        /* <DEDUP_REMOVED lines=8> */
[----:B------:R-:W-:Y:S02]  /*10600*/  ISETP.GE.AND P1, PT, R25, c[0x0][0x3c8], PT ;  /* 0x0000f20019007a0c */ /* 0x000fe40003f26270 */
[----:B------:R-:W-:Y:S02]  /*10610*/  @!P4 LEA.HI.X R11, R31, R2, R32, 0x2, P5 ;  /* 0x000000021f0bc211 */ /* 0x000fe400028f1420 */
[----:B--2---:R-:W-:-:S03]  /*10620*/  @!P3 LEA R8, P5, R29, R0, 0x2 ;  /* 0x000000001d08b211 */ /* 0x004fc600078a10ff */
[----:B------:R2:W-:Y:S01]  /*10630*/  @!P4 ST.E.64 [R10.64], R72 ;  /* 0x000000480a00c985 */ /* 0x0005e2000c101b06 */
[----:B------:R-:W-:Y:S02]  /*10640*/  @!P3 LEA.HI.X R9, R29, R2, R30, 0x2, P5 ;  /* 0x000000021d09b211 */ /* 0x000fe400028f141e */
[----:B---3--:R-:W-:-:S03]  /*10650*/  @!P2 LEA R6, P5, R27, R0, 0x2 ;  /* 0x000000001b06a211 */ /* 0x008fc600078a10ff */
[----:B------:R2:W-:Y:S01]  /*10660*/  @!P3 ST.E.64 [R8.64], R76 ;  /* 0x0000004c0800b985 */ /* 0x0005e2000c101b06 */
[----:B------:R-:W-:-:S05]  /*10670*/  @!P2 LEA.HI.X R7, R27, R2, R28, 0x2, P5 ;  /* 0x000000021b07a211 */ /* 0x000fca00028f141c */
[----:B------:R2:W-:Y:S01]  /*10680*/  @!P2 ST.E.64 [R6.64], R88 ;  /* 0x000000580600a985 */ /* 0x0005e2000c101b06 */
[----:B-1----:R-:W-:-:S04]  /*10690*/  @!P1 LEA R4, P5, R25, R0, 0x2 ;  /* 0x0000000019049211 */ /* 0x002fc800078a10ff */
[----:B------:R-:W-:-:S05]  /*106a0*/  @!P1 LEA.HI.X R5, R25, R2, R26, 0x2, P5 ;  /* 0x0000000219059211 */ /* 0x000fca00028f141a */
[----:B------:R2:W-:Y:S04]  /*106b0*/  @!P1 ST.E.64 [R4.64], R92 ;  /* 0x0000005c04009985 */ /* 0x0005e8000c101b06 */
.L_x_1306:
[----:B------:R-:W-:Y:S05]  /*106c0*/  BSYNC B0 ;  /* 0x0000000000007941 */ /* 0x000fea0003800000 */
.L_x_1305:
[----:B--2---:R2:W3:Y:S04]  /*106d0*/  SHFL.IDX PT, R2, R18, 0x3, 0x1c1f ;  /* 0x007c1f0012027f89 */ /* 0x0044e800000e0000 */
[----:B-1----:R2:W1:Y:S01]  /*106e0*/  SHFL.IDX PT, R0, R19, 0x3, 0x1c1f ;  /* 0x007c1f0013007f89 */ /* 0x00246200000e0000 */
[----:B------:R-:W-:Y:S05]  /*106f0*/  @P0 BRA `(.L_x_1307) ;  /* 0x000005e000000947 */ /* 0x000fea0003800000 */
[----:B-----5:R-:W-:Y:S02]  /*10700*/  ISETP.GE.AND P1, PT, R47, c[0x0][0x3c8], PT ;  /* 0x0000f2002f007a0c */ /* 0x020fe40003f26270 */
[----:B------:R-:W-:Y:S02]  /*10710*/  ISETP.GE.AND P2, PT, R45, c[0x0][0x3c8], PT ;  /* 0x0000f2002d007a0c */ /* 0x000fe40003f46270 */
[----:B------:R-:W-:Y:S02]  /*10720*/  ISETP.GE.AND P4, PT, R43, c[0x0][0x3c8], PT ;  /* 0x0000f2002b007a0c */ /* 0x000fe40003f86270 */
[----:B------:R-:W-:-:S07]  /*10730*/  ISETP.GE.AND P3, PT, R41, c[0x0][0x3c8], PT ;  /* 0x0000f20029007a0c */ /* 0x000fce0003f66270 */
[----:B-1----:R-:W-:-:S04]  /*10740*/  @!P1 LEA R4, P0, R47, R0, 0x2 ;  /* 0x000000002f049211 */ /* 0x002fc800078010ff */
[----:B---3--:R-:W-:Y:S02]  /*10750*/  @!P1 LEA.HI.X R5, R47, R2, R48, 0x2, P0 ;  /* 0x000000022f059211 */ /* 0x008fe400000f1430 */
[----:B------:R-:W-:-:S03]  /*10760*/  @!P2 LEA R6, P0, R45, R0, 0x2 ;  /* 0x000000002d06a211 */ /* 0x000fc600078010ff */
[----:B------:R1:W-:Y:S01]  /*10770*/  @!P1 ST.E.64 [R4.64], R138 ;  /* 0x0000008a04009985 */ /* 0x0003e2000c101b06 */
[----:B------:R-:W-:Y:S02]  /*10780*/  ISETP.GE.AND P1, PT, R39, c[0x0][0x3c8], PT ;  /* 0x0000f20027007a0c */ /* 0x000fe40003f26270 */
[----:B------:R-:W-:Y:S02]  /*10790*/  @!P2 LEA.HI.X R7, R45, R2, R46, 0x2, P0 ;  /* 0x000000022d07a211 */ /* 0x000fe400000f142e */
[----:B------:R-:W-:-:S03]  /*107a0*/  ISETP.GE.AND P0, PT, R37, c[0x0][0x3c8], PT ;  /* 0x0000f20025007a0c */ /* 0x000fc60003f06270 */
[----:B------:R3:W-:Y:S01]  /*107b0*/  @!P2 ST.E.64 [R6.64], R134 ;  /* 0x000000860600a985 */ /* 0x0007e2000c101b06 */
[----:B------:R-:W-:-:S04]  /*107c0*/  @!P3 LEA R8, P2, R41, R0, 0x2 ;  /* 0x000000002908b211 */ /* 0x000fc800078410ff */
[----:B------:R-:W-:Y:S02]  /*107d0*/  @!P3 LEA.HI.X R9, R41, R2, R42, 0x2, P2 ;  /* 0x000000022909b211 */ /* 0x000fe400010f142a */
[----:B-1----:R-:W-:-:S04]  /*107e0*/  @!P4 LEA R4, P5, R43, R0, 0x2 ;  /* 0x000000002b04c211 */ /* 0x002fc800078a10ff */
[----:B------:R-:W-:Y:S02]  /*107f0*/  @!P4 LEA.HI.X R5, R43, R2, R44, 0x2, P5 ;  /* 0x000000022b05c211 */ /* 0x000fe400028f142c */
[----:B---3--:R-:W-:-:S03]  /*10800*/  @!P0 LEA R6, P2, R37, R0, 0x2 ;  /* 0x0000000025068211 */ /* 0x008fc600078410ff */
[----:B------:R1:W-:Y:S01]  /*10810*/  @!P4 ST.E.64 [R4.64], R130 ;  /* 0x000000820400c985 */ /* 0x0003e2000c101b06 */
[----:B------:R-:W-:Y:S02]  /*10820*/  ISETP.GE.AND P4, PT, R35, c[0x0][0x3c8], PT ;  /* 0x0000f20023007a0c */ /* 0x000fe40003f86270 */
[----:B------:R-:W-:Y:S01]  /*10830*/  @!P0 LEA.HI.X R7, R37, R2, R38, 0x2, P2 ;  /* 0x0000000225078211 */ /* 0x000fe200010f1426 */
[----:B------:R-:W-:Y:S01]  /*10840*/  @!P3 ST.E.64 [R8.64], R126 ;  /* 0x0000007e0800b985 */ /* 0x000fe2000c101b06 */
[----:B------:R-:W-:Y:S02]  /*10850*/  ISETP.GE.AND P3, PT, R33, c[0x0][0x3c8], PT ;  /* 0x0000f20021007a0c */ /* 0x000fe40003f66270 */
[----:B------:R-:W-:Y:S02]  /*10860*/  ISETP.GE.AND P2, PT, R31, c[0x0][0x3c8], PT ;  /* 0x0000f2001f007a0c */ /* 0x000fe40003f46270 */
[----:B-1----:R-:W-:-:S04]  /*10870*/  @!P1 LEA R4, P5, R39, R0, 0x2 ;  /* 0x0000000027049211 */ /* 0x002fc800078a10ff */
[----:B------:R-:W-:-:S05]  /*10880*/  @!P1 LEA.HI.X R5, R39, R2, R40, 0x2, P5 ;  /* 0x0000000227059211 */ /* 0x000fca00028f1428 */
[----:B------:R1:W-:Y:S01]  /*10890*/  @!P1 ST.E.64 [R4.64], R122 ;  /* 0x0000007a04009985 */ /* 0x0003e2000c101b06 */
[----:B------:R-:W-:-:S03]  /*108a0*/  ISETP.GE.AND P1, PT, R29, c[0x0][0x3c8], PT ;  /* 0x0000f2001d007a0c */ /* 0x000fc60003f26270 */
[----:B------:R3:W-:Y:S01]  /*108b0*/  @!P0 ST.E.64 [R6.64], R118 ;  /* 0x0000007606008985 */ /* 0x0007e2000c101b06 */
[----:B------:R-:W-:Y:S02]  /*108c0*/  ISETP.GE.AND P0, PT, R27, c[0x0][0x3c8], PT ;  /* 0x0000f2001b007a0c */ /* 0x000fe40003f06270 */
[----:B-1----:R-:W-:-:S04]  /*108d0*/  @!P4 LEA R4, P5, R35, R0, 0x2 ;  /* 0x000000002304c211 */ /* 0x002fc800078a10ff */
[----:B------:R-:W-:Y:S02]  /*108e0*/  @!P4 LEA.HI.X R5, R35, R2, R36, 0x2, P5 ;  /* 0x000000022305c211 */ /* 0x000fe400028f1424 */
[----:B------:R-:W-:-:S03]  /*108f0*/  @!P3 LEA R10, P5, R33, R0, 0x2 ;  /* 0x00000000210ab211 */ /* 0x000fc600078a10ff */
[----:B------:R1:W-:Y:S01]  /*10900*/  @!P4 ST.E.64 [R4.64], R114 ;  /* 0x000000720400c985 */ /* 0x0003e2000c101b06 */
[----:B------:R-:W-:Y:S02]  /*10910*/  @!P2 LEA R8, P4, R31, R0, 0x2 ;  /* 0x000000001f08a211 */ /* 0x000fe400078810ff */
[----:B------:R-:W-:Y:S02]  /*10920*/  @!P3 LEA.HI.X R11, R33, R2, R34, 0x2, P5 ;  /* 0x00000002210bb211 */ /* 0x000fe400028f1422 */
[----:B---3--:R-:W-:Y:S02]  /*10930*/  @!P1 LEA R6, P5, R29, R0, 0x2 ;  /* 0x000000001d069211 */ /* 0x008fe400078a10ff */
[-C--:B------:R-:W-:Y:S01]  /*10940*/  @!P2 LEA.HI.X R9, R31, R2.reuse, R32, 0x2, P4 ;  /* 0x000000021f09a211 */ /* 0x080fe200020f1420 */
[----:B------:R3:W-:Y:S01]  /*10950*/  @!P3 ST.E.64 [R10.64], R110 ;  /* 0x0000006e0a00b985 */ /* 0x0007e2000c101b06 */
[----:B------:R-:W-:-:S03]  /*10960*/  @!P1 LEA.HI.X R7, R29, R2, R30, 0x2, P5 ;  /* 0x000000021d079211 */ /* 0x000fc600028f141e */
[----:B------:R3:W-:Y:S04]  /*10970*/  @!P2 ST.E.64 [R8.64], R74 ;  /* 0x0000004a0800a985 */ /* 0x0007e8000c101b06 */
[----:B------:R3:W-:Y:S01]  /*10980*/  @!P1 ST.E.64 [R6.64], R78 ;  /* 0x0000004e06009985 */ /* 0x0007e2000c101b06 */
[----:B-1----:R-:W-:-:S04]  /*10990*/  @!P0 LEA R4, P4, R27, R0, 0x2 ;  /* 0x000000001b048211 */ /* 0x002fc800078810ff */
[----:B------:R-:W-:-:S05]  /*109a0*/  @!P0 LEA.HI.X R5, R27, R2, R28, 0x2, P4 ;  /* 0x000000021b058211 */ /* 0x000fca00020f141c */
[----:B------:R3:W-:Y:S01]  /*109b0*/  @!P0 ST.E.64 [R4.64], R90 ;  /* 0x0000005a04008985 */ /* 0x0007e2000c101b06 */
[----:B------:R-:W-:-:S13]  /*109c0*/  ISETP.GE.AND P0, PT, R25, c[0x0][0x3c8], PT ;  /* 0x0000f20019007a0c */ /* 0x000fda0003f06270 */
[----:B------:R-:W-:Y:S05]  /*109d0*/  @P0 BRA `(.L_x_1307) ;  /* 0x0000030000000947 */ /* 0x000fea0003800000 */
[----:B---3--:R-:W-:-:S04]  /*109e0*/  LEA R4, P0, R25, R0, 0x2 ;  /* 0x0000000019047211 */ /* 0x008fc800078010ff */
[----:B------:R-:W-:-:S05]  /*109f0*/  LEA.HI.X R5, R25, R2, R26, 0x2, P0 ;  /* 0x0000000219057211 */ /* 0x000fca00000f141a */
[----:B------:R1:W-:Y:S01]  /*10a00*/  ST.E.64 [R4.64], R94 ;  /* 0x0000005e04007985 */ /* 0x0003e2000c101b06 */
[----:B------:R-:W-:Y:S05]  /*10a10*/  BRA `(.L_x_1307) ;  /* 0x000002c000007947 */ /* 0x000fea0003800000 */
.L_x_1299:
[----:B------:R-:W2:Y:S02]  /*10a20*/  S2R R4, SR_TID.X ;  /* 0x0000000000047919 */ /* 0x000ea40000002100 */
[----:B--2---:R-:W-:-:S13]  /*10a30*/  ISETP.GT.AND P0, PT, R4, 0x7f, PT ;  /* 0x0000007f0400780c */ /* 0x004fda0003f04270 */
[----:B------:R-:W-:Y:S05]  /*10a40*/  @P0 BRA `(.L_x_1307) ;  /* 0x0000029000000947 */ /* 0x000fea0003800000 */
[----:B------:R-:W2:Y:S01]  /*10a50*/  LDL.LU R3, [R1+0x78] ;  /* 0x0000780001037983 */ /* 0x000ea20000300800 */
[----:B------:R-:W-:-:S05]  /*10a60*/  MOV R2, c[0x0][0x4e8] ;  /* 0x00013a0000027a02 */ /* 0x000fca0000000f00 */
[----:B------:R-:W-:Y:S01]  /*10a70*/  IMAD R0, R2, c[0x0][0x388], RZ ;  /* 0x0000e20002007a24 */ /* 0x000fe200078e02ff */
[----:B--2---:R-:W-:-:S04]  /*10a80*/  IADD3 R4, R3, R4, RZ ;  /* 0x0000000403047210 */ /* 0x004fc80007ffe0ff */
[----:B------:R-:W-:-:S13]  /*10a90*/  ISETP.GE.AND P0, PT, R4, R0, PT ;  /* 0x000000000400720c */ /* 0x000fda0003f06270 */
[----:B------:R-:W-:Y:S05]  /*10aa0*/  @P0 BRA `(.L_x_1307) ;  /* 0x0000023000000947 */ /* 0x000fea0003800000 */
[----:B------:R-:W2:Y:S04]  /*10ab0*/  LDL.LU R3, [R1+0x44] ;  /* 0x0000440001037983 */ /* 0x000ea80000300800 */
[----:B------:R-:W3:Y:S04]  /*10ac0*/  LDL.LU R9, [R1+0x40] ;  /* 0x0000400001097983 */ /* 0x000ee80000300800 */
[----:B------:R-:W4:Y:S01]  /*10ad0*/  LDL.LU R8, [R1+0x48] ;  /* 0x0000480001087983 */ /* 0x000f220000300800 */
[----:B------:R-:W-:-:S13]  /*10ae0*/  ISETP.NE.AND P0, PT, R2, 0x1, PT ;  /* 0x000000010200780c */ /* 0x000fda0003f05270 */
[----:B------:R-:W-:Y:S01]  /*10af0*/  @P0 IMAD.HI.U32 R7, R4, c[0x0][0x4ec], RZ ;  /* 0x00013b0004070a27 */ /* 0x000fe200078e00ff */
[----:B--2---:R-:W-:Y:S02]  /*10b00*/  SHF.R.S32.HI R0, RZ, 0x1f, R3 ;  /* 0x0000001fff007819 */ /* 0x004fe40000011403 */
[----:B---3--:R-:W-:-:S03]  /*10b10*/  SHF.R.S32.HI R6, RZ, 0x1f, R9 ;  /* 0x0000001fff067819 */ /* 0x008fc60000011409 */
[----:B------:R-:W-:-:S04]  /*10b20*/  IMAD R0, R0, c[0x0][0x4d0], RZ ;  /* 0x0001340000007a24 */ /* 0x000fc800078e02ff */
[C---:B------:R-:W-:Y:S01]  /*10b30*/  IMAD R5, R3.reuse, c[0x0][0x4d4], R0 ;  /* 0x0001350003057a24 */ /* 0x040fe200078e0200 */
[----:B------:R-:W-:Y:S01]  /*10b40*/  MOV R0, R4 ;  /* 0x0000000400007202 */ /* 0x000fe20000000f00 */
[----:B------:R-:W-:Y:S01]  /*10b50*/  IMAD.WIDE.U32 R2, R3, c[0x0][0x4d0], RZ ;  /* 0x0001340003027a25 */ /* 0x000fe200078e00ff */
[----:B------:R-:W-:-:S03]  /*10b60*/  @P0 SHF.R.U32.HI R0, RZ, c[0x0][0x4f0], R7 ;  /* 0x00013c00ff000a19 */ /* 0x000fc60000011607 */
[----:B------:R-:W-:Y:S01]  /*10b70*/  IMAD R6, R6, c[0x0][0x4d8], RZ ;  /* 0x0001360006067a24 */ /* 0x000fe200078e02ff */
[----:B------:R-:W-:Y:S02]  /*10b80*/  IADD3 R3, R3, R5, RZ ;  /* 0x0000000503037210 */ /* 0x000fe40007ffe0ff */
[----:B----4-:R-:W-:Y:S01]  /*10b90*/  SHF.R.S32.HI R5, RZ, 0x1f, R8 ;  /* 0x0000001fff057819 */ /* 0x010fe20000011408 */
[C---:B------:R-:W-:Y:S01]  /*10ba0*/  IMAD R7, R9.reuse, c[0x0][0x4dc], R6 ;  /* 0x0001370009077a24 */ /* 0x040fe200078e0206 */
[----:B------:R-:W-:Y:S01]  /*10bb0*/  IADD3 R6, -R0, RZ, RZ ;  /* 0x000000ff00067210 */ /* 0x000fe20007ffe1ff */
[----:B------:R-:W-:-:S04]  /*10bc0*/  IMAD.WIDE.U32 R2, R9, c[0x0][0x4d8], R2 ;  /* 0x0001360009027a25 */ /* 0x000fc800078e0002 */
[----:B------:R-:W-:Y:S01]  /*10bd0*/  IMAD R5, R5, c[0x0][0x4e0], RZ ;  /* 0x0001380005057a24 */ /* 0x000fe200078e02ff */
[----:B------:R-:W-:Y:S01]  /*10be0*/  IADD3 R3, R3, R7, RZ ;  /* 0x0000000703037210 */ /* 0x000fe20007ffe0ff */
[----:B------:R-:W-:Y:S01]  /*10bf0*/  IMAD R4, R6, c[0x0][0x4e8], R4 ;  /* 0x00013a0006047a24 */ /* 0x000fe200078e0204 */
[----:B------:R-:W-:Y:S01]  /*10c00*/  SHF.R.S32.HI R7, RZ, 0x1f, R0 ;  /* 0x0000001fff077819 */ /* 0x000fe20000011400 */
[C---:B------:R-:W-:Y:S02]  /*10c10*/  IMAD R6, R8.reuse, c[0x0][0x4e4], R5 ;  /* 0x0001390008067a24 */ /* 0x040fe400078e0205 */
[----:B------:R-:W-:Y:S01]  /*10c20*/  IMAD.WIDE.U32 R2, R8, c[0x0][0x4e0], R2 ;  /* 0x0001380008027a25 */ /* 0x000fe200078e0002 */
[----:B------:R-:W-:-:S04]  /*10c30*/  SHF.R.S32.HI R5, RZ, 0x1f, R4 ;  /* 0x0000001fff057819 */ /* 0x000fc80000011404 */
[----:B------:R-:W-:Y:S01]  /*10c40*/  IADD3 R2, P0, R0, R2, RZ ;  /* 0x0000000200027210 */ /* 0x000fe20007f1e0ff */
[----:B------:R-:W-:-:S03]  /*10c50*/  IMAD R0, R5, c[0x0][0x4c8], RZ ;  /* 0x0001320005007a24 */ /* 0x000fc600078e02ff */
[----:B------:R-:W-:Y:S01]  /*10c60*/  IADD3.X R3, R7, R3, R6, P0, !PT ;  /* 0x0000000307037210 */ /* 0x000fe200007fe406 */
[----:B------:R-:W-:-:S04]  /*10c70*/  IMAD R0, R4, c[0x0][0x4cc], R0 ;  /* 0x0001330004007a24 */ /* 0x000fc800078e0200 */
[----:B------:R-:W-:-:S05]  /*10c80*/  IMAD.WIDE.U32 R2, R4, c[0x0][0x4c8], R2 ;  /* 0x0001320004027a25 */ /* 0x000fca00078e0002 */
[----:B------:R-:W-:Y:S02]  /*10c90*/  IADD3 R0, R3, R0, RZ ;  /* 0x0000000003007210 */ /* 0x000fe40007ffe0ff */
[----:B------:R-:W-:-:S04]  /*10ca0*/  LEA R4, P0, R2, c[0x0][0x4a8], 0x2 ;  /* 0x00012a0002047a11 */ /* 0x000fc800078010ff */
[----:B------:R-:W-:Y:S02]  /*10cb0*/  LEA.HI.X R5, R2, c[0x0][0x4ac], R0, 0x2, P0 ;  /* 0x00012b0002057a11 */ /* 0x000fe400000f1400 */
[----:B------:R-:W-:-:S05]  /*10cc0*/  MOV R0, 0xff800000 ;  /* 0xff80000000007802 */ /* 0x000fca0000000f00 */
[----:B------:R2:W-:Y:S02]  /*10cd0*/  STG.E [R4.64], R0 ;  /* 0x0000000004007986 */ /* 0x0005e4000c101906 */
.L_x_1307:
[----:B------:R-:W-:Y:S05]  /*10ce0*/  BSYNC B1 ;  /* 0x0000000000017941 */ /* 0x000fea0003800000 */
.L_x_1298:
[----:B-12---:R-:W2:Y:S02]  /*10cf0*/  LDL R0, [R1+0xb8] ;  /* 0x0000b80001007983 */ /* 0x006ea40000100800 */
[----:B--2---:R-:W-:-:S13]  /*10d00*/  ISETP.NE.AND P0, PT, R0, RZ, PT ;  /* 0x000000ff0000720c */ /* 0x004fda0003f05270 */
[----:B------:R-:W-:Y:S01]  /*10d10*/  @P0 WARPSYNC 0xffffffff ;  /* 0xffffffff00000948 */ /* 0x000fe20003800000 */
[----:B------:R-:W-:Y:S06]  /*10d20*/  @P0 BAR.SYNC.DEFER_BLOCKING 0x5, 0x80 ;  /* 0x0142000000000b1d */ /* 0x000fec0000010000 */
[----:B------:R-:W1:Y:S04]  /*10d30*/  @P0 LDS R0, [0xc100] ;  /* 0x00c10000ff000984 */ /* 0x000e680000000800 */
[----:B-1----:R1:W-:Y:S04]  /*10d40*/  @P0 STL [R1+0x7c], R0 ;  /* 0x00007c0001000387 */ /* 0x0023e80000100800 */
[----:B------:R-:W-:Y:S06]  /*10d50*/  @P0 BAR.ARV 0x4, 0x80 ;  /* 0x0102000000000b1d */ /* 0x000fec0000002000 */
[----:B------:R-:W-:Y:S05]  /*10d60*/  @P0 BRA `(.L_x_1308) ;  /* 0x0000009000000947 */ /* 0x000fea0003800000 */
[----:B------:R-:W-:Y:S05]  /*10d70*/  BRA.DIV ~URZ, `(.L_x_1309) ;  /* 0x00002f427f007947 */ /* 0x000fea000b800000 */
[----:B-1----:R1:W2:Y:S02]  /*10d80*/  SHFL.IDX PT, R0, R24, RZ, 0x1f ;  /* 0x00001fff18007589 */ /* 0x0022a400000e0000 */
.L_x_1334:
[----:B---3--:R-:W3:Y:S01]  /*10d90*/  S2R R2, SR_TID.X ;  /* 0x0000000000027919 */ /* 0x008ee20000002100 */
[----:B------:R-:W-:Y:S03]  /*10da0*/  WARPSYNC 0xffffffff ;  /* 0xffffffff00007948 */ /* 0x000fe60003800000 */
[----:B------:R-:W-:Y:S06]  /*10db0*/  BAR.SYNC.DEFER_BLOCKING 0x4, 0x80 ;  /* 0x0102000000007b1d */ /* 0x000fec0000010000 */
[----:B--2---:R2:W-:Y:S01]  /*10dc0*/  STL [R1+0x7c], R0 ;  /* 0x00007c0001007387 */ /* 0x0045e20000100800 */
[----:B---3--:R-:W-:-:S13]  /*10dd0*/  LOP3.LUT P0, RZ, R2, 0x7f, RZ, 0xc0, !PT ;  /* 0x0000007f02ff7812 */ /* 0x008fda000780c0ff */
[----:B------:R2:W-:Y:S04]  /*10de0*/  @!P0 STS [0xc100], R24 ;  /* 0x00c10018ff008388 */ /* 0x0005e80000000800 */
[----:B------:R-:W-:Y:S06]  /*10df0*/  BAR.ARV 0x5, 0x80 ;  /* 0x0142000000007b1d */ /* 0x000fec0000002000 */
.L_x_1308:
[----:B-12---:R-:W2:Y:S02]  /*10e00*/  LDL R0, [R1+0x7c] ;  /* 0x00007c0001007983 */ /* 0x006ea40000100800 */
[----:B--2---:R-:W-:-:S13]  /*10e10*/  ISETP.GE.AND P0, PT, R0, c[0x0][0x538], PT ;  /* 0x00014e0000007a0c */ /* 0x004fda0003f06270 */
[----:B---345:R-:W-:Y:S01]  /*10e20*/  @P0 CALL.REL.NOINC `(.L_x_1310) ;  /* 0x0000001000000944 */ /* 0x038fe20003c00000 */
[----:B------:R-:W-:Y:S05]  /*10e30*/  BRA `(.L_x_1311) ;  /* 0xfffefcb000007947 */ /* 0x000fea000383ffff */
.L_x_1310:
[----:B------:R-:W-:Y:S05]  /*10e40*/  EXIT ;  /* 0x000000000000794d */ /* 0x000fea0003800000 */
.L_x_1256:
[----:B------:R-:W-:Y:S01]  /*10e50*/  IMAD.MOV.U32 R5, RZ, RZ, R10 ;  /* 0x000000ffff057224 */ /* 0x000fe200078e000a */
[----:B------:R-:W-:Y:S01]  /*10e60*/  MOV R3, RZ ;  /* 0x000000ff00037202 */ /* 0x000fe20000000f00 */
[----:B------:R-:W-:Y:S01]  /*10e70*/  IMAD.MOV.U32 R0, RZ, RZ, 0x1c1f ;  /* 0x00001c1fff007424 */ /* 0x000fe200078e00ff */
[----:B------:R-:W-:Y:S02]  /*10e80*/  MOV R2, 0x10ea0 ;  /* 0x00010ea000027802 */ /* 0x000fe40000000f00 */
[----:B-----5:R-:W-:Y:S05]  /*10e90*/  CALL.REL.NOINC `($__internal_18_$__cuda_sm70_shflsync_idx_p) ;  /* 0x00002ee000007944 */ /* 0x020fea0003c00000 */
[----:B------:R-:W-:Y:S01]  /*10ea0*/  MOV R4, R0 ;  /* 0x0000000000047202 */ /* 0x000fe20000000f00 */
[----:B------:R-:W-:Y:S05]  /*10eb0*/  BRA `(.L_x_1312) ;  /* 0xffff09f000007947 */ /* 0x000fea000383ffff */
.L_x_1257:
[----:B------:R-:W-:Y:S01]  /*10ec0*/  IMAD.MOV.U32 R5, RZ, RZ, R12 ;  /* 0x000000ffff057224 */ /* 0x000fe200078e000c */
[----:B------:R-:W-:Y:S01]  /*10ed0*/  MOV R3, RZ ;  /* 0x000000ff00037202 */ /* 0x000fe20000000f00 */
[----:B------:R-:W-:Y:S01]  /*10ee0*/  IMAD.MOV.U32 R0, RZ, RZ, 0x1c1f ;  /* 0x00001c1fff007424 */ /* 0x000fe200078e00ff */
[----:B------:R-:W-:Y:S02]  /*10ef0*/  MOV R2, 0x10f10 ;  /* 0x00010f1000027802 */ /* 0x000fe40000000f00 */
[----:B-12--5:R-:W-:Y:S05]  /*10f00*/  CALL.REL.NOINC `($__internal_18_$__cuda_sm70_shflsync_idx_p) ;  /* 0x00002e7000007944 */ /* 0x026fea0003c00000 */
[----:B------:R-:W-:Y:S05]  /*10f10*/  BRA `(.L_x_1313) ;  /* 0xffff09b000007947 */ /* 0x000fea000383ffff */
.L_x_1260:
[----:B------:R-:W-:Y:S01]  /*10f20*/  IMAD.MOV.U32 R5, RZ, RZ, R10 ;  /* 0x000000ffff057224 */ /* 0x000fe200078e000a */
[----:B-1----:R-:W-:Y:S01]  /*10f30*/  MOV R3, 0x1 ;  /* 0x0000000100037802 */ /* 0x002fe20000000f00 */
[----:B----4-:R-:W-:Y:S01]  /*10f40*/  IMAD.MOV.U32 R0, RZ, RZ, 0x1c1f ;  /* 0x00001c1fff007424 */ /* 0x010fe200078e00ff */
[----:B------:R-:W-:-:S02]  /*10f50*/  MOV R2, 0x10f70 ;  /* 0x00010f7000027802 */ /* 0x000fc40000000f00 */
[----:B--2--5:R-:W-:Y:S05]  /*10f60*/  CALL.REL.NOINC `($__internal_18_$__cuda_sm70_shflsync_idx_p) ;  /* 0x00002e1000007944 */ /* 0x024fea0003c00000 */
[----:B------:R-:W-:Y:S01]  /*10f70*/  IMAD.MOV.U32 R4, RZ, RZ, R0 ;  /* 0x000000ffff047224 */ /* 0x000fe200078e0000 */
[----:B------:R-:W-:Y:S01]  /*10f80*/  MOV R3, 0x1 ;  /* 0x0000000100037802 */ /* 0x000fe20000000f00 */
[----:B------:R-:W-:Y:S01]  /*10f90*/  IMAD.MOV.U32 R5, RZ, RZ, R12 ;  /* 0x000000ffff057224 */ /* 0x000fe200078e000c */
[----:B------:R-:W-:-:S02]  /*10fa0*/  MOV R0, 0x1c1f ;  /* 0x00001c1f00007802 */ /* 0x000fc40000000f00 */
[----:B------:R-:W-:Y:S02]  /*10fb0*/  MOV R2, 0x10fd0 ;  /* 0x00010fd000027802 */ /* 0x000fe40000000f00 */
[----:B------:R-:W-:Y:S05]  /*10fc0*/  CALL.REL.NOINC `($__internal_18_$__cuda_sm70_shflsync_idx_p) ;  /* 0x00002db000007944 */ /* 0x000fea0003c00000 */
[----:B------:R-:W-:Y:S05]  /*10fd0*/  BRA `(.L_x_1314) ;  /* 0xffff0b3000007947 */ /* 0x000fea000383ffff */
.L_x_1263:
[----:B------:R-:W-:Y:S01]  /*10fe0*/  IMAD.MOV.U32 R5, RZ, RZ, R10 ;  /* 0x000000ffff057224 */ /* 0x000fe200078e000a */
[----:B-1----:R-:W-:Y:S01]  /*10ff0*/  MOV R3, 0x2 ;  /* 0x0000000200037802 */ /* 0x002fe20000000f00 */
[----:B------:R-:W-:Y:S01]  /*11000*/  IMAD.MOV.U32 R0, RZ, RZ, 0x1c1f ;  /* 0x00001c1fff007424 */ /* 0x000fe200078e00ff */
[----:B------:R-:W-:Y:S02]  /*11010*/  MOV R2, 0x11030 ;  /* 0x0001103000027802 */ /* 0x000fe40000000f00 */
[----:B--23-5:R-:W-:Y:S05]  /*11020*/  CALL.REL.NOINC `($__internal_18_$__cuda_sm70_shflsync_idx_p) ;  /* 0x00002d5000007944 */ /* 0x02cfea0003c00000 */
[----:B------:R-:W-:Y:S01]  /*11030*/  MOV R4, R0 ;  /* 0x0000000000047202 */ /* 0x000fe20000000f00 */
[----:B------:R-:W-:Y:S05]  /*11040*/  BRA `(.L_x_1315) ;  /* 0xffff0c8000007947 */ /* 0x000fea000383ffff */
.L_x_1264:
[----:B------:R-:W-:Y:S01]  /*11050*/  IMAD.MOV.U32 R5, RZ, RZ, R12 ;  /* 0x000000ffff057224 */ /* 0x000fe200078e000c */
[----:B-1----:R-:W-:Y:S01]  /*11060*/  MOV R3, 0x2 ;  /* 0x0000000200037802 */ /* 0x002fe20000000f00 */
[----:B------:R-:W-:Y:S01]  /*11070*/  IMAD.MOV.U32 R0, RZ, RZ, 0x1c1f ;  /* 0x00001c1fff007424 */ /* 0x000fe200078e00ff */
[----:B------:R-:W-:Y:S02]  /*11080*/  MOV R2, 0x110a0 ;  /* 0x000110a000027802 */ /* 0x000fe40000000f00 */
[----:B--2345:R-:W-:Y:S05]  /*11090*/  CALL.REL.NOINC `($__internal_18_$__cuda_sm70_shflsync_idx_p) ;  /* 0x00002ce000007944 */ /* 0x03cfea0003c00000 */
[----:B------:R-:W-:Y:S05]  /*110a0*/  BRA `(.L_x_1316) ;  /* 0xffff0c4000007947 */ /* 0x000fea000383ffff */
.L_x_1267:
[----:B------:R-:W-:Y:S01]  /*110b0*/  IMAD.MOV.U32 R5, RZ, RZ, R10 ;  /* 0x000000ffff057224 */ /* 0x000fe200078e000a */
[----:B--2---:R-:W-:Y:S01]  /*110c0*/  MOV R3, 0x3 ;  /* 0x0000000300037802 */ /* 0x004fe20000000f00 */
[----:B------:R-:W-:Y:S01]  /*110d0*/  IMAD.MOV.U32 R0, RZ, RZ, 0x1c1f ;  /* 0x00001c1fff007424 */ /* 0x000fe200078e00ff */
[----:B------:R-:W-:-:S02]  /*110e0*/  MOV R2, 0x11100 ;  /* 0x0001110000027802 */ /* 0x000fc40000000f00 */
[----:B-1-345:R-:W-:Y:S05]  /*110f0*/  CALL.REL.NOINC `($__internal_18_$__cuda_sm70_shflsync_idx_p) ;  /* 0x00002c8000007944 */ /* 0x03afea0003c00000 */
[----:B------:R-:W-:Y:S01]  /*11100*/  IMAD.MOV.U32 R4, RZ, RZ, R0 ;  /* 0x000000ffff047224 */ /* 0x000fe200078e0000 */
[----:B------:R-:W-:Y:S01]  /*11110*/  MOV R3, 0x3 ;  /* 0x0000000300037802 */ /* 0x000fe20000000f00 */
[----:B------:R-:W-:Y:S01]  /*11120*/  IMAD.MOV.U32 R5, RZ, RZ, R12 ;  /* 0x000000ffff057224 */ /* 0x000fe200078e000c */
[----:B------:R-:W-:-:S02]  /*11130*/  MOV R0, 0x1c1f ;  /* 0x00001c1f00007802 */ /* 0x000fc40000000f00 */
[----:B------:R-:W-:Y:S02]  /*11140*/  MOV R2, 0x11160 ;  /* 0x0001116000027802 */ /* 0x000fe40000000f00 */
[----:B------:R-:W-:Y:S05]  /*11150*/  CALL.REL.NOINC `($__internal_18_$__cuda_sm70_shflsync_idx_p) ;  /* 0x00002c2000007944 */ /* 0x000fea0003c00000 */
[----:B------:R-:W-:Y:S05]  /*11160*/  BRA `(.L_x_1317) ;  /* 0xffff0d5000007947 */ /* 0x000fea000383ffff */
.L_x_1270:
[----:B------:R-:W-:Y:S01]  /*11170*/  IMAD.MOV.U32 R5, RZ, RZ, R10 ;  /* 0x000000ffff057224 */ /* 0x000fe200078e000a */
[----:B------:R-:W-:Y:S01]  /*11180*/  MOV R3, RZ ;  /* 0x000000ff00037202 */ /* 0x000fe20000000f00 */
[----:B------:R-:W-:Y:S01]  /*11190*/  IMAD.MOV.U32 R0, RZ, RZ, 0x1c1f ;  /* 0x00001c1fff007424 */ /* 0x000fe200078e00ff */
[----:B------:R-:W-:Y:S02]  /*111a0*/  MOV R2, 0x111c0 ;  /* 0x000111c000027802 */ /* 0x000fe40000000f00 */
[----:B------:R-:W-:Y:S05]  /*111b0*/  CALL.REL.NOINC `($__internal_18_$__cuda_sm70_shflsync_idx_p) ;  /* 0x00002bc000007944 */ /* 0x000fea0003c00000 */
[----:B------:R-:W-:Y:S01]  /*111c0*/  MOV R4, R0 ;  /* 0x0000000000047202 */ /* 0x000fe20000000f00 */
[----:B------:R-:W-:Y:S05]  /*111d0*/  BRA `(.L_x_1318) ;  /* 0xffff2a1000007947 */ /* 0x000fea000383ffff */
.L_x_1271:
[----:B------:R-:W-:Y:S01]  /*111e0*/  IMAD.MOV.U32 R5, RZ, RZ, R13 ;  /* 0x000000ffff057224 */ /* 0x000fe200078e000d */
[----:B------:R-:W-:Y:S01]  /*111f0*/  MOV R3, RZ ;  /* 0x000000ff00037202 */ /* 0x000fe20000000f00 */
[----:B------:R-:W-:Y:S01]  /*11200*/  IMAD.MOV.U32 R0, RZ, RZ, 0x1c1f ;  /* 0x00001c1fff007424 */ /* 0x000fe200078e00ff */
[----:B------:R-:W-:Y:S02]  /*11210*/  MOV R2, 0x11230 ;  /* 0x0001123000027802 */ /* 0x000fe40000000f00 */
[----:B-12---:R-:W-:Y:S05]  /*11220*/  CALL.REL.NOINC `($__internal_18_$__cuda_sm70_shflsync_idx_p) ;  /* 0x00002b5000007944 */ /* 0x006fea0003c00000 */
[----:B------:R-:W-:Y:S01]  /*11230*/  IADD3 R8, P0, R0, R159, RZ ;  /* 0x0000009f00087210 */ /* 0x000fe20007f1e0ff */
[----:B------:R-:W-:Y:S01]  /*11240*/  IMAD.MOV.U32 R5, RZ, RZ, R10 ;  /* 0x000000ffff057224 */ /* 0x000fe200078e000a */
[C---:B------:R-:W-:Y:S02]  /*11250*/  IADD3 R3, R240.reuse, 0x20, RZ ;  /* 0x00000020f0037810 */ /* 0x040fe40007ffe0ff */
[----:B------:R-:W-:Y:S01]  /*11260*/  IADD3 R2, R240, 0x40, RZ ;  /* 0x00000040f0027810 */ /* 0x000fe20007ffe0ff */
[----:B------:R-:W-:Y:S01]  /*11270*/  IMAD.X R9, R4, 0x1, R125, P0 ;  /* 0x0000000104097824 */ /* 0x000fe200000e067d */
[----:B------:R-:W-:-:S02]  /*11280*/  IADD3 R6, P6, R0, R160, RZ ;  /* 0x000000a000067210 */ /* 0x000fc40007fde0ff */
[----:B------:R-:W-:Y:S02]  /*11290*/  ISETP.GE.AND P5, PT, R240, c[0x0][0x1d4], PT ;  /* 0x00007500f0007a0c */ /* 0x000fe40003fa6270 */
[----:B------:R-:W-:Y:S01]  /*112a0*/  ISETP.GE.AND P4, PT, R3, c[0x0][0x1d4], PT ;  /* 0x0000750003007a0c */ /* 0x000fe20003f86270 */
[----:B------:R-:W-:Y:S01]  /*112b0*/  IMAD.X R7, R4, 0x1, R127, P6 ;  /* 0x0000000104077824 */ /* 0x000fe200030e067f */
[----:B------:R-:W-:Y:S02]  /*112c0*/  ISETP.GE.AND P0, PT, R2, c[0x0][0x1d4], PT ;  /* 0x0000750002007a0c */ /* 0x000fe40003f06270 */
[----:B------:R-:W-:Y:S01]  /*112d0*/  IADD3 R2, P6, R0, R161, RZ ;  /* 0x000000a100027210 */ /* 0x000fe20007fde0ff */
[----:B------:R-:W-:Y:S01]  /*112e0*/  IMAD.MOV.U32 R0, RZ, RZ, 0x1c1f ;  /* 0x00001c1fff007424 */ /* 0x000fe200078e00ff */
[----:B------:R-:W-:Y:S02]  /*112f0*/  SEL R12, RZ, 0x10, P5 ;  /* 0x00000010ff0c7807 */ /* 0x000fe40002800000 */
[----:B------:R-:W-:Y:S01]  /*11300*/  SEL R11, RZ, 0x10, P4 ;  /* 0x00000010ff0b7807 */ /* 0x000fe20002000000 */
[----:B------:R-:W-:Y:S01]  /*11310*/  IMAD.X R3, R4, 0x1, R126, P6 ;  /* 0x0000000104037824 */ /* 0x000fe200030e067e */
[----:B------:R-:W-:Y:S01]  /*11320*/  SEL R10, RZ, 0x10, P0 ;  /* 0x00000010ff0a7807 */ /* 0x000fe20000000000 */
[----:B------:R-:W-:Y:S01]  /*11330*/  @!PT LDS RZ, [RZ] ;  /* 0x00000000fffff984 */ /* 0x000fe20000000800 */
[----:B------:R-:W-:Y:S01]  /*11340*/  @!PT LDS RZ, [RZ] ;  /* 0x00000000fffff984 */ /* 0x000fe20000000800 */
[----:B------:R-:W-:Y:S01]  /*11350*/  @!PT LDS RZ, [RZ] ;  /* 0x00000000fffff984 */ /* 0x000fe20000000800 */
[----:B------:R1:W-:Y:S04]  /*11360*/  LDGSTS.E.BYPASS.LTC128B.128 [R217+0x3100], [R8.64], !P5 ;  /* 0x0310000008d97fae */ /* 0x0003e8000e901d46 */
[----:B------:R1:W-:Y:S04]  /*11370*/  LDGSTS.E.BYPASS.LTC128B.128 [R217+0x4100], [R6.64], !P4 ;  /* 0x0410000006d97fae */ /* 0x0003e8000e101d46 */
[----:B------:R2:W-:Y:S02]  /*11380*/  LDGSTS.E.BYPASS.LTC128B.128 [R217+0x5100], [R2.64], !P0 ;  /* 0x0510000002d97fae */ /* 0x0005e4000c101d46 */
[----:B--2---:R-:W-:Y:S01]  /*11390*/  IMAD.MOV.U32 R3, RZ, RZ, 0x1 ;  /* 0x00000001ff037424 */ /* 0x004fe200078e00ff */
[----:B------:R-:W-:-:S02]  /*113a0*/  MOV R2, 0x113c0 ;  /* 0x000113c000027802 */ /* 0x000fc40000000f00 */
[----:B-1----:R-:W-:Y:S05]  /*113b0*/  CALL.REL.NOINC `($__internal_18_$__cuda_sm70_shflsync_idx_p) ;  /* 0x000029c000007944 */ /* 0x002fea0003c00000 */
[----:B------:R-:W-:Y:S01]  /*113c0*/  IMAD.MOV.U32 R4, RZ, RZ, R0 ;  /* 0x000000ffff047224 */ /* 0x000fe200078e0000 */
[----:B------:R-:W-:Y:S01]  /*113d0*/  MOV R3, 0x1 ;  /* 0x0000000100037802 */ /* 0x000fe20000000f00 */
[----:B------:R-:W-:Y:S01]  /*113e0*/  IMAD.MOV.U32 R5, RZ, RZ, R13 ;  /* 0x000000ffff057224 */ /* 0x000fe200078e000d */
[----:B------:R-:W-:-:S02]  /*113f0*/  MOV R0, 0x1c1f ;  /* 0x00001c1f00007802 */ /* 0x000fc40000000f00 */
[----:B------:R-:W-:Y:S02]  /*11400*/  MOV R2, 0x11420 ;  /* 0x0001142000027802 */ /* 0x000fe40000000f00 */
[----:B------:R-:W-:Y:S05]  /*11410*/  CALL.REL.NOINC `($__internal_18_$__cuda_sm70_shflsync_idx_p) ;  /* 0x0000296000007944 */ /* 0x000fea0003c00000 */
[----:B------:R-:W-:Y:S05]  /*11420*/  BRA `(.L_x_1319) ;  /* 0xffff293000007947 */ /* 0x000fea000383ffff */
.L_x_1272:
[----:B------:R-:W-:Y:S01]  /*11430*/  IMAD.MOV.U32 R5, RZ, RZ, R4 ;  /* 0x000000ffff057224 */ /* 0x000fe200078e0004 */
[----:B------:R-:W-:Y:S01]  /*11440*/  MOV R3, RZ ;  /* 0x000000ff00037202 */ /* 0x000fe20000000f00 */
[----:B------:R-:W-:Y:S01]  /*11450*/  IMAD.MOV.U32 R0, RZ, RZ, 0x1c1f ;  /* 0x00001c1fff007424 */ /* 0x000fe200078e00ff */
[----:B------:R-:W-:Y:S02]  /*11460*/  MOV R2, 0x11480 ;  /* 0x0001148000027802 */ /* 0x000fe40000000f00 */
[----:B------:R-:W-:Y:S05]  /*11470*/  CALL.REL.NOINC `($__internal_18_$__cuda_sm70_shflsync_idx_p) ;  /* 0x0000290000007944 */ /* 0x000fea0003c00000 */
[----:B------:R-:W-:Y:S05]  /*11480*/  BRA `(.L_x_1320) ;  /* 0xffff2b3000007947 */ /* 0x000fea000383ffff */
.L_x_1273:
[----:B------:R-:W-:Y:S01]  /*11490*/  IMAD.MOV.U32 R5, RZ, RZ, R4 ;  /* 0x000000ffff057224 */ /* 0x000fe200078e0004 */
[----:B------:R-:W-:Y:S01]  /*114a0*/  MOV R3, 0x1 ;  /* 0x0000000100037802 */ /* 0x000fe20000000f00 */
[----:B------:R-:W-:Y:S01]  /*114b0*/  IMAD.MOV.U32 R0, RZ, RZ, 0x1c1f ;  /* 0x00001c1fff007424 */ /* 0x000fe200078e00ff */
[----:B------:R-:W-:Y:S02]  /*114c0*/  MOV R2, 0x114e0 ;  /* 0x000114e000027802 */ /* 0x000fe40000000f00 */
[----:B-1----:R-:W-:Y:S05]  /*114d0*/  CALL.REL.NOINC `($__internal_18_$__cuda_sm70_shflsync_idx_p) ;  /* 0x000028a000007944 */ /* 0x002fea0003c00000 */
[----:B------:R-:W-:Y:S01]  /*114e0*/  IMAD.IADD R0, R6, 0x1, R0 ;  /* 0x0000000106007824 */ /* 0x000fe200078e0200 */
[----:B------:R-:W-:Y:S01]  /*114f0*/  MOV R2, 0x11750 ;  /* 0x0001175000027802 */ /* 0x000fe20000000f00 */
[----:B------:R-:W-:Y:S02]  /*11500*/  IMAD.MOV.U32 R5, RZ, RZ, R4 ;  /* 0x000000ffff057224 */ /* 0x000fe400078e0004 */
[----:B------:R-:W-:Y:S01]  /*11510*/  IMAD.MOV.U32 R3, RZ, RZ, 0x2 ;  /* 0x00000002ff037424 */ /* 0x000fe200078e00ff */
        /* <DEDUP_REMOVED lines=28> */
[----:B------:R-:W-:Y:S01]  /*116e0*/  ISETP.GT.AND P0, PT, R0, 0x39, PT ;  /* 0x000000390000780c */ /* 0x000fe20003f04270 */
[----:B------:R-:W-:Y:S01]  /*116f0*/  IMAD.MOV.U32 R0, RZ, RZ, 0x1c1f ;  /* 0x00001c1fff007424 */ /* 0x000fe200078e00ff */
[----:B------:R-:W-:Y:S02]  /*11700*/  FSEL R117, R46, -INF , P6 ;  /* 0xff8000002e757808 */ /* 0x000fe40003000000 */
[----:B------:R-:W-:-:S02]  /*11710*/  FSEL R123, R47, -INF , P5 ;  /* 0xff8000002f7b7808 */ /* 0x000fc40002800000 */
[----:B------:R-:W-:Y:S02]  /*11720*/  FSEL R122, R34, -INF , P4 ;  /* 0xff800000227a7808 */ /* 0x000fe40002000000 */
[----:B------:R-:W-:Y:S02]  /*11730*/  FSEL R121, R32, -INF , P0 ;  /* 0xff80000020797808 */ /* 0x000fe40000000000 */
[----:B------:R-:W-:Y:S05]  /*11740*/  CALL.REL.NOINC `($__internal_18_$__cuda_sm70_shflsync_idx_p) ;  /* 0x0000263000007944 */ /* 0x000fea0003c00000 */
        /* <DEDUP_REMOVED lines=40> */
[----:B------:R-:W-:Y:S02]  /*119d0*/  FMNMX.FTZ R6, R9, R11, !PT ;  /* 0x0000000b09067209 */ /* 0x000fe40007810000 */
[----:B------:R-:W-:Y:S02]  /*119e0*/  FMNMX.FTZ R2, R23, R25, !PT ;  /* 0x0000001917027209 */ /* 0x000fe40007810000 */
[----:B------:R-:W-:Y:S02]  /*119f0*/  IMNMX R0, R7, R0, PT ;  /* 0x0000000007007217 */ /* 0x000fe40003800200 */
[----:B------:R-:W-:Y:S02]  /*11a00*/  FMNMX.FTZ R3, R13, R6, !PT ;  /* 0x000000060d037209 */ /* 0x000fe40007810000 */
[----:B------:R-:W-:-:S02]  /*11a10*/  ISETP.GT.AND P6, PT, R0, RZ, PT ;  /* 0x000000ff0000720c */ /* 0x000fc40003fc4270 */
[----:B------:R-:W-:Y:S02]  /*11a20*/  ISETP.GT.AND P5, PT, R0, 0x1, PT ;  /* 0x000000010000780c */ /* 0x000fe40003fa4270 */
[----:B------:R-:W-:Y:S02]  /*11a30*/  FMNMX.FTZ R4, R8, R10, !PT ;  /* 0x0000000a08047209 */ /* 0x000fe40007810000 */
[----:B------:R-:W-:Y:S02]  /*11a40*/  ISETP.GT.AND P4, PT, R0, 0x8, PT ;  /* 0x000000080000780c */ /* 0x000fe40003f84270 */
[----:B------:R-:W-:Y:S02]  /*11a50*/  FSEL R7, R156, -INF , P6 ;  /* 0xff8000009c077808 */ /* 0x000fe40003000000 */
[----:B------:R-:W-:Y:S02]  /*11a60*/  FSEL R28, R154, -INF , P5 ;  /* 0xff8000009a1c7808 */ /* 0x000fe40002800000 */
[----:B------:R-:W-:-:S02]  /*11a70*/  ISETP.GT.AND P5, PT, R0, 0x11, PT ;  /* 0x000000110000780c */ /* 0x000fc40003fa4270 */
[----:B------:R-:W-:Y:S02]  /*11a80*/  FMNMX.FTZ R2, R26, R2, !PT ;  /* 0x000000021a027209 */ /* 0x000fe40007810000 */
[----:B------:R-:W-:Y:S02]  /*11a90*/  FMNMX.FTZ R103, R15, R3, !PT ;  /* 0x000000030f677209 */ /* 0x000fe40007810000 */
[----:B------:R-:W-:Y:S02]  /*11aa0*/  ISETP.GT.AND P0, PT, R0, 0x9, PT ;  /* 0x000000090000780c */ /* 0x000fe40003f04270 */
[----:B------:R-:W-:Y:S02]  /*11ab0*/  FSEL R31, R141, -INF , P4 ;  /* 0xff8000008d1f7808 */ /* 0x000fe40002000000 */
[----:B------:R-:W-:Y:S02]  /*11ac0*/  FMNMX.FTZ R4, R12, R4, !PT ;  /* 0x000000040c047209 */ /* 0x000fe40007810000 */
[----:B------:R-:W-:-:S02]  /*11ad0*/  FMNMX.FTZ R3, R7, R28, !PT ;  /* 0x0000001c07037209 */ /* 0x000fc40007810000 */
[----:B------:R-:W-:Y:S02]  /*11ae0*/  FSEL R35, R102, -INF , P5 ;  /* 0xff80000066237808 */ /* 0x000fe40002800000 */
[----:B------:R-:W-:Y:S02]  /*11af0*/  ISETP.GT.AND P6, PT, R0, 0x10, PT ;  /* 0x000000100000780c */ /* 0x000fe40003fc4270 */
[----:B------:R-:W-:Y:S02]  /*11b00*/  FMNMX.FTZ R102, R27, R2, !PT ;  /* 0x000000021b667209 */ /* 0x000fe40007810000 */
[----:B------:R-:W-:Y:S02]  /*11b10*/  FSEL R32, R115, -INF , P0 ;  /* 0xff80000073207808 */ /* 0x000fe40000000000 */
[----:B------:R-:W-:Y:S02]  /*11b20*/  FMNMX.FTZ R4, R14, R4, !PT ;  /* 0x000000040e047209 */ /* 0x000fe40007810000 */
[----:B------:R-:W-:-:S02]  /*11b30*/  FMNMX.FTZ R2, R31, R3, !PT ;  /* 0x000000031f027209 */ /* 0x000fc40007810000 */
[----:B------:R-:W-:Y:S02]  /*11b40*/  FSEL R34, R104, -INF , P6 ;  /* 0xff80000068227808 */ /* 0x000fe40003000000 */
[----:B------:R-:W-:Y:S02]  /*11b50*/  FMNMX.FTZ R104, R16, R4, !PT ;  /* 0x0000000410687209 */ /* 0x000fe40007810000 */
[----:B------:R-:W-:Y:S02]  /*11b60*/  FMNMX.FTZ R2, R32, R2, !PT ;  /* 0x0000000220027209 */ /* 0x000fe40007810000 */
[----:B------:R-:W-:Y:S02]  /*11b70*/  ISETP.GT.AND P4, PT, R0, 0x18, PT ;  /* 0x000000180000780c */ /* 0x000fe40003f84270 */
[----:B------:R-:W-:Y:S02]  /*11b80*/  FMNMX.FTZ R104, R18, R104, !PT ;  /* 0x0000006812687209 */ /* 0x000fe40007810000 */
[----:B------:R-:W-:-:S02]  /*11b90*/  FMNMX.FTZ R2, R34, R2, !PT ;  /* 0x0000000222027209 */ /* 0x000fc40007810000 */
[----:B------:R-:W-:Y:S02]  /*11ba0*/  FMNMX.FTZ R103, R17, R103, !PT ;  /* 0x0000006711677209 */ /* 0x000fe40007810000 */
[----:B------:R-:W-:Y:S02]  /*11bb0*/  FMNMX.FTZ R102, R29, R102, !PT ;  /* 0x000000661d667209 */ /* 0x000fe40007810000 */
[----:B------:R-:W-:Y:S02]  /*11bc0*/  ISETP.GT.AND P0, PT, R0, 0x19, PT ;  /* 0x000000190000780c */ /* 0x000fe40003f04270 */
[----:B------:R-:W-:Y:S02]  /*11bd0*/  FSEL R52, R93, -INF , P4 ;  /* 0xff8000005d347808 */ /* 0x000fe40002000000 */
        /* <DEDUP_REMOVED lines=46> */
[----:B------:R-:W-:Y:S01]  /*11ec0*/  ISETP.GT.AND P0, PT, R0, 0x39, PT ;  /* 0x000000390000780c */ /* 0x000fe20003f04270 */
[----:B------:R-:W-:Y:S01]  /*11ed0*/  IMAD.MOV.U32 R0, RZ, RZ, 0x2 ;  /* 0x00000002ff007424 */ /* 0x000fe200078e00ff */
[----:B------:R-:W-:Y:S02]  /*11ee0*/  FSEL R110, R36, -INF , P4 ;  /* 0xff800000246e7808 */ /* 0x000fe40002000000 */
[----:B------:R-:W-:Y:S02]  /*11ef0*/  FMNMX.FTZ R104, R97, R104, !PT ;  /* 0x0000006861687209 */ /* 0x000fe40007810000 */
[----:B------:R-:W-:-:S02]  /*11f00*/  FMNMX.FTZ R2, R111, R2, !PT ;  /* 0x000000026f027209 */ /* 0x000fc40007810000 */
[----:B------:R-:W-:Y:S02]  /*11f10*/  FMNMX.FTZ R103, R123, R103, !PT ;  /* 0x000000677b677209 */ /* 0x000fe40007810000 */
[----:B------:R-:W-:Y:S02]  /*11f20*/  FMNMX.FTZ R102, R128, R102, !PT ;  /* 0x0000006680667209 */ /* 0x000fe40007810000 */
[----:B------:R-:W-:Y:S02]  /*11f30*/  FSEL R108, R42, -INF , P0 ;  /* 0xff8000002a6c7808 */ /* 0x000fe40000000000 */
[----:B------:R-:W-:Y:S02]  /*11f40*/  FMNMX.FTZ R104, R96, R104, !PT ;  /* 0x0000006860687209 */ /* 0x000fe40007810000 */
[----:B------:R-:W-:Y:S02]  /*11f50*/  FMNMX.FTZ R2, R110, R2, !PT ;  /* 0x000000026e027209 */ /* 0x000fe40007810000 */
[----:B------:R-:W-:Y:S01]  /*11f60*/  FMNMX.FTZ R103, R122, R103, !PT ;  /* 0x000000677a677209 */ /* 0x000fe20007810000 */
[----:B------:R-:W-:Y:S01]  /*11f70*/  IMAD.MOV.U32 R4, RZ, RZ, R104 ;  /* 0x000000ffff047224 */ /* 0x000fe200078e0068 */
[----:B------:R-:W-:-:S02]  /*11f80*/  FMNMX.FTZ R102, R127, R102, !PT ;  /* 0x000000667f667209 */ /* 0x000fc40007810000 */
[----:B------:R-:W-:Y:S02]  /*11f90*/  FMNMX.FTZ R6, R108, R2, !PT ;  /* 0x000000026c067209 */ /* 0x000fe40007810000 */
[----:B------:R-:W-:Y:S02]  /*11fa0*/  FMNMX.FTZ R103, R121, R103, !PT ;  /* 0x0000006779677209 */ /* 0x000fe40007810000 */
[----:B------:R-:W-:Y:S02]  /*11fb0*/  FMNMX.FTZ R102, R126, R102, !PT ;  /* 0x000000667e667209 */ /* 0x000fe40007810000 */
[----:B------:R-:W-:Y:S02]  /*11fc0*/  MOV R2, 0x11fe0 ;  /* 0x00011fe000027802 */ /* 0x000fe40000000f00 */
[----:B------:R-:W-:Y:S05]  /*11fd0*/  CALL.REL.NOINC `($__internal_17_$__cuda_sm70_shflsync_bfly_p) ;  /* 0x00001d4000007944 */ /* 0x000fea0003c00000 */
[----:B------:R-:W-:Y:S01]  /*11fe0*/  FMNMX.FTZ R104, R104, R0, !PT ;  /* 0x0000000068687209 */ /* 0x000fe20007810000 */
[----:B------:R-:W-:Y:S01]  /*11ff0*/  IMAD.MOV.U32 R0, RZ, RZ, 0x1 ;  /* 0x00000001ff007424 */ /* 0x000fe200078e00ff */
[----:B------:R-:W-:-:S03]  /*12000*/  MOV R2, 0x12030 ;  /* 0x0001203000027802 */ /* 0x000fc60000000f00 */
[----:B------:R-:W-:Y:S02]  /*12010*/  IMAD.MOV.U32 R4, RZ, RZ, R104 ;  /* 0x000000ffff047224 */ /* 0x000fe400078e0068 */
[----:B------:R-:W-:Y:S05]  /*12020*/  CALL.REL.NOINC `($__internal_17_$__cuda_sm70_shflsync_bfly_p) ;  /* 0x00001cf000007944 */ /* 0x000fea0003c00000 */
[----:B------:R-:W-:Y:S01]  /*12030*/  FMNMX.FTZ R104, R104, R0, !PT ;  /* 0x0000000068687209 */ /* 0x000fe20007810000 */
[----:B------:R-:W-:Y:S01]  /*12040*/  IMAD.MOV.U32 R4, RZ, RZ, R103 ;  /* 0x000000ffff047224 */ /* 0x000fe200078e0067 */
[----:B------:R-:W-:Y:S01]  /*12050*/  MOV R2, 0x12080 ;  /* 0x0001208000027802 */ /* 0x000fe20000000f00 */
[----:B------:R-:W-:Y:S02]  /*12060*/  IMAD.MOV.U32 R0, RZ, RZ, 0x2 ;  /* 0x00000002ff007424 */ /* 0x000fe400078e00ff */
        /* <DEDUP_REMOVED lines=26> */
[----:B------:R-:W-:Y:S01]  /*12210*/  MOV R101, R0 ;  /* 0x0000000000657202 */ /* 0x000fe20000000f00 */
[----:B------:R-:W-:Y:S05]  /*12220*/  BRA `(.L_x_1321) ;  /* 0xffff2b0000007947 */ /* 0x000fea000383ffff */
.L_x_1277:
[----:B------:R-:W-:Y:S01]  /*12230*/  MOV R3, RZ ;  /* 0x000000ff00037202 */ /* 0x000fe20000000f00 */
[----:B------:R-:W-:Y:S01]  /*12240*/  IMAD.MOV.U32 R5, RZ, RZ, R10 ;  /* 0x000000ffff057224 */ /* 0x000fe200078e000a */
[----:B------:R-:W-:Y:S01]  /*12250*/  MOV R2, 0x12280 ;  /* 0x0001228000027802 */ /* 0x000fe20000000f00 */
[----:B------:R-:W-:Y:S02]  /*12260*/  IMAD.MOV.U32 R0, RZ, RZ, 0x1c1f ;  /* 0x00001c1fff007424 */ /* 0x000fe400078e00ff */
[----:B------:R-:W-:Y:S05]  /*12270*/  CALL.REL.NOINC `($__internal_18_$__cuda_sm70_shflsync_idx_p) ;  /* 0x00001b0000007944 */ /* 0x000fea0003c00000 */
[----:B------:R-:W-:Y:S01]  /*12280*/  MOV R4, R0 ;  /* 0x0000000000047202 */ /* 0x000fe20000000f00 */
[----:B------:R-:W-:-:S05]  /*12290*/  BRA `(.L_x_1322) ;  /* 0xffff44e000007947 */ /* 0x000fca000383ffff */
.L_x_1278:
[----:B------:R-:W-:Y:S01]  /*122a0*/  MOV R3, RZ ;  /* 0x000000ff00037202 */ /* 0x000fe20000000f00 */
[----:B------:R-:W-:Y:S01]  /*122b0*/  IMAD.MOV.U32 R5, RZ, RZ, R13 ;  /* 0x000000ffff057224 */ /* 0x000fe200078e000d */
[----:B------:R-:W-:Y:S01]  /*122c0*/  MOV R2, 0x122f0 ;  /* 0x000122f000027802 */ /* 0x000fe20000000f00 */
[----:B------:R-:W-:Y:S02]  /*122d0*/  IMAD.MOV.U32 R0, RZ, RZ, 0x1c1f ;  /* 0x00001c1fff007424 */ /* 0x000fe400078e00ff */
[----:B-12---:R-:W-:Y:S05]  /*122e0*/  CALL.REL.NOINC `($__internal_18_$__cuda_sm70_shflsync_idx_p) ;  /* 0x00001a9000007944 */ /* 0x006fea0003c00000 */
[----:B------:R-:W-:Y:S02]  /*122f0*/  ISETP.GE.AND P6, PT, R240, c[0x0][0x1d4], PT ;  /* 0x00007500f0007a0c */ /* 0x000fe40003fc6270 */
[----:B------:R-:W-:Y:S02]  /*12300*/  IADD3 R2, P0, R0, R21, RZ ;  /* 0x0000001500027210 */ /* 0x000fe40007f1e0ff */
[C---:B------:R-:W-:Y:S02]  /*12310*/  IADD3 R6, R240.reuse, 0x20, RZ ;  /* 0x00000020f0067810 */ /* 0x040fe40007ffe0ff */
[----:B------:R-:W-:Y:S01]  /*12320*/  IADD3 R5, R240, 0x40, RZ ;  /* 0x00000040f0057810 */ /* 0x000fe20007ffe0ff */
[----:B------:R-:W-:Y:S01]  /*12330*/  IMAD.X R3, R4, 0x1, R14, P0 ;  /* 0x0000000104037824 */ /* 0x000fe200000e060e */
[----:B------:R-:W-:Y:S02]  /*12340*/  ISETP.GE.AND P5, PT, R6, c[0x0][0x1d4], PT ;  /* 0x0000750006007a0c */ /* 0x000fe40003fa6270 */
[----:B------:R-:W-:Y:S02]  /*12350*/  IADD3 R6, P4, R0, R22, RZ ;  /* 0x0000001600067210 */ /* 0x000fe40007f9e0ff */
[----:B------:R-:W-:Y:S01]  /*12360*/  ISETP.GE.AND P0, PT, R5, c[0x0][0x1d4], PT ;  /* 0x0000750005007a0c */ /* 0x000fe20003f06270 */
[----:B------:R-:W-:Y:S01]  /*12370*/  @!PT LDS RZ, [RZ] ;  /* 0x00000000fffff984 */ /* 0x000fe20000000800 */
[----:B------:R-:W-:Y:S01]  /*12380*/  @!PT LDS RZ, [RZ] ;  /* 0x00000000fffff984 */ /* 0x000fe20000000800 */
[----:B------:R-:W-:Y:S01]  /*12390*/  @!PT LDS RZ, [RZ] ;  /* 0x00000000fffff984 */ /* 0x000fe20000000800 */
[----:B------:R1:W-:Y:S01]  /*123a0*/  LDGSTS.E.BYPASS.LTC128B.128 [R217+0x100], [R2.64], !P6 ;  /* 0x0010000002d97fae */ /* 0x0003e2000f101d46 */
[----:B------:R-:W-:Y:S01]  /*123b0*/  IMAD.MOV.U32 R5, RZ, RZ, R10 ;  /* 0x000000ffff057224 */ /* 0x000fe200078e000a */
[----:B------:R-:W-:Y:S01]  /*123c0*/  SEL R12, RZ, 0x10, P6 ;  /* 0x00000010ff0c7807 */ /* 0x000fe20003000000 */
[----:B------:R-:W-:Y:S01]  /*123d0*/  IMAD.X R7, R4, 0x1, R15, P4 ;  /* 0x0000000104077824 */ /* 0x000fe200020e060f */
[----:B------:R-:W-:Y:S02]  /*123e0*/  SEL R11, RZ, 0x10, P5 ;  /* 0x00000010ff0b7807 */ /* 0x000fe40002800000 */
[----:B------:R-:W-:Y:S02]  /*123f0*/  SEL R10, RZ, 0x10, P0 ;  /* 0x00000010ff0a7807 */ /* 0x000fe40000000000 */
[----:B------:R2:W-:Y:S01]  /*12400*/  LDGSTS.E.BYPASS.LTC128B.128 [R217+0x1100], [R6.64], !P5 ;  /* 0x0110000006d97fae */ /* 0x0005e2000e901d46 */
[----:B-1----:R-:W-:Y:S01]  /*12410*/  IADD3 R2, P4, R0, R23, RZ ;  /* 0x0000001700027210 */ /* 0x002fe20007f9e0ff */
[----:B------:R-:W-:Y:S04]  /*12420*/  IMAD.MOV.U32 R0, RZ, RZ, 0x1c1f ;  /* 0x00001c1fff007424 */ /* 0x000fe800078e00ff */
[----:B------:R-:W-:Y:S05]  /*12430*/  IMAD.X R3, R4, 0x1, R20, P4 ;  /* 0x0000000104037824 */ /* 0x000fea00020e0614 */
[----:B------:R1:W-:Y:S02]  /*12440*/  LDGSTS.E.BYPASS.LTC128B.128 [R217+0x2100], [R2.64], !P0 ;  /* 0x0210000002d97fae */ /* 0x0003e4000c101d46 */
[----:B-1----:R-:W-:Y:S01]  /*12450*/  MOV R2, 0x12480 ;  /* 0x0001248000027802 */ /* 0x002fe20000000f00 */
[----:B------:R-:W-:Y:S02]  /*12460*/  IMAD.MOV.U32 R3, RZ, RZ, 0x1 ;  /* 0x00000001ff037424 */ /* 0x000fe400078e00ff */
[----:B--2---:R-:W-:Y:S05]  /*12470*/  CALL.REL.NOINC `($__internal_18_$__cuda_sm70_shflsync_idx_p) ;  /* 0x0000190000007944 */ /* 0x004fea0003c00000 */
[----:B------:R-:W-:Y:S01]  /*12480*/  MOV R3, 0x1 ;  /* 0x0000000100037802 */ /* 0x000fe20000000f00 */
[----:B------:R-:W-:Y:S01]  /*12490*/  IMAD.MOV.U32 R4, RZ, RZ, R0 ;  /* 0x000000ffff047224 */ /* 0x000fe200078e0000 */
[----:B------:R-:W-:Y:S01]  /*124a0*/  MOV R0, 0x1c1f ;  /* 0x00001c1f00007802 */ /* 0x000fe20000000f00 */
[----:B------:R-:W-:Y:S01]  /*124b0*/  IMAD.MOV.U32 R5, RZ, RZ, R13 ;  /* 0x000000ffff057224 */ /* 0x000fe200078e000d */
[----:B------:R-:W-:Y:S02]  /*124c0*/  MOV R2, 0x124e0 ;  /* 0x000124e000027802 */ /* 0x000fe40000000f00 */
[----:B------:R-:W-:Y:S05]  /*124d0*/  CALL.REL.NOINC `($__internal_18_$__cuda_sm70_shflsync_idx_p) ;  /* 0x000018a000007944 */ /* 0x000fea0003c00000 */
[----:B------:R-:W-:-:S05]  /*124e0*/  BRA `(.L_x_1323) ;  /* 0xffff440000007947 */ /* 0x000fca000383ffff */
.L_x_1281:
[----:B------:R-:W-:Y:S01]  /*124f0*/  MOV R3, RZ ;  /* 0x000000ff00037202 */ /* 0x000fe20000000f00 */
[----:B------:R-:W-:Y:S01]  /*12500*/  IMAD.MOV.U32 R5, RZ, RZ, R8 ;  /* 0x000000ffff057224 */ /* 0x000fe200078e0008 */
[----:B------:R-:W-:Y:S01]  /*12510*/  MOV R2, 0x12540 ;  /* 0x0001254000027802 */ /* 0x000fe20000000f00 */
[----:B------:R-:W-:Y:S02]  /*12520*/  IMAD.MOV.U32 R0, RZ, RZ, 0x1c1f ;  /* 0x00001c1fff007424 */ /* 0x000fe400078e00ff */
[----:B-1----:R-:W-:Y:S05]  /*12530*/  CALL.REL.NOINC `($__internal_18_$__cuda_sm70_shflsync_idx_p) ;  /* 0x0000184000007944 */ /* 0x002fea0003c00000 */
[----:B------:R-:W-:Y:S01]  /*12540*/  MOV R4, R0 ;  /* 0x0000000000047202 */ /* 0x000fe20000000f00 */
[----:B------:R-:W-:-:S05]  /*12550*/  BRA `(.L_x_1324) ;  /* 0xffff57e000007947 */ /* 0x000fca000383ffff */
.L_x_1282:
[----:B------:R-:W-:Y:S01]  /*12560*/  MOV R3, RZ ;  /* 0x000000ff00037202 */ /* 0x000fe20000000f00 */
[----:B------:R-:W-:Y:S01]  /*12570*/  IMAD.MOV.U32 R5, RZ, RZ, R9 ;  /* 0x000000ffff057224 */ /* 0x000fe200078e0009 */
[----:B------:R-:W-:Y:S01]  /*12580*/  MOV R2, 0x125b0 ;  /* 0x000125b000027802 */ /* 0x000fe20000000f00 */
[----:B------:R-:W-:Y:S02]  /*12590*/  IMAD.MOV.U32 R0, RZ, RZ, 0x1c1f ;  /* 0x00001c1fff007424 */ /* 0x000fe400078e00ff */
[----:B-123--:R-:W-:Y:S05]  /*125a0*/  CALL.REL.NOINC `($__internal_18_$__cuda_sm70_shflsync_idx_p) ;  /* 0x000017d000007944 */ /* 0x00efea0003c00000 */
        /* <DEDUP_REMOVED lines=14> */
[----:B------:R-:W-:Y:S05]  /*12690*/  IMAD.X R7, R4, 0x1, R11, P4 ;  /* 0x0000000104077824 */ /* 0x000fea00020e060b */
[----:B------:R2:W-:Y:S01]  /*126a0*/  LDGSTS.E.BYPASS.LTC128B.128 [R217+0x4100], [R6.64], !P5 ;  /* 0x0410000006d97fae */ /* 0x0005e2000e901d46 */
[----:B-1----:R-:W-:Y:S01]  /*126b0*/  IADD3 R2, P4, R0, R21, RZ ;  /* 0x0000001500027210 */ /* 0x002fe20007f9e0ff */
[----:B------:R-:W-:Y:S04]  /*126c0*/  IMAD.MOV.U32 R0, RZ, RZ, 0x1c1f ;  /* 0x00001c1fff007424 */ /* 0x000fe800078e00ff */
[----:B------:R-:W-:Y:S01]  /*126d0*/  IMAD.X R3, R4, 0x1, R12, P4 ;  /* 0x0000000104037824 */ /* 0x000fe200020e060c */
[----:B--2---:R-:W-:Y:S04]  /*126e0*/  SEL R6, RZ, 0x10, P6 ;  /* 0x00000010ff067807 */ /* 0x004fe80003000000 */
[----:B------:R1:W-:Y:S01]  /*126f0*/  LDGSTS.E.BYPASS.LTC128B.128 [R217+0x5100], [R2.64], !P0 ;  /* 0x0510000002d97fae */ /* 0x0003e2000c101d46 */
[----:B------:R-:W-:Y:S02]  /*12700*/  SEL R7, RZ, 0x10, P0 ;  /* 0x00000010ff077807 */ /* 0x000fe40000000000 */
[----:B-1----:R-:W-:Y:S01]  /*12710*/  MOV R2, 0x12740 ;  /* 0x0001274000027802 */ /* 0x002fe20000000f00 */
[----:B------:R-:W-:Y:S02]  /*12720*/  IMAD.MOV.U32 R3, RZ, RZ, 0x1 ;  /* 0x00000001ff037424 */ /* 0x000fe400078e00ff */
[----:B------:R-:W-:Y:S05]  /*12730*/  CALL.REL.NOINC `($__internal_18_$__cuda_sm70_shflsync_idx_p) ;  /* 0x0000164000007944 */ /* 0x000fea0003c00000 */
[----:B------:R-:W-:Y:S01]  /*12740*/  MOV R3, 0x1 ;  /* 0x0000000100037802 */ /* 0x000fe20000000f00 */
[----:B------:R-:W-:Y:S01]  /*12750*/  IMAD.MOV.U32 R4, RZ, RZ, R0 ;  /* 0x000000ffff047224 */ /* 0x000fe200078e0000 */
[----:B------:R-:W-:Y:S01]  /*12760*/  MOV R0, 0x1c1f ;  /* 0x00001c1f00007802 */ /* 0x000fe20000000f00 */
[----:B------:R-:W-:Y:S01]  /*12770*/  IMAD.MOV.U32 R5, RZ, RZ, R9 ;  /* 0x000000ffff057224 */ /* 0x000fe200078e0009 */
[----:B------:R-:W-:Y:S02]  /*12780*/  MOV R2, 0x127a0 ;  /* 0x000127a000027802 */ /* 0x000fe40000000f00 */
[----:B------:R-:W-:Y:S05]  /*12790*/  CALL.REL.NOINC `($__internal_18_$__cuda_sm70_shflsync_idx_p) ;  /* 0x000015e000007944 */ /* 0x000fea0003c00000 */
[----:B------:R-:W-:-:S05]  /*127a0*/  BRA `(.L_x_1325) ;  /* 0xffff570000007947 */ /* 0x000fca000383ffff */
.L_x_1283:
[----:B------:R-:W-:Y:S01]  /*127b0*/  MOV R0, 0x1c1f ;  /* 0x00001c1f00007802 */ /* 0x000fe20000000f00 */
[----:B------:R-:W-:Y:S01]  /*127c0*/  IMAD.MOV.U32 R3, RZ, RZ, RZ ;  /* 0x000000ffff037224 */ /* 0x000fe200078e00ff */
[----:B------:R-:W-:Y:S02]  /*127d0*/  MOV R2, 0x127f0 ;  /* 0x000127f000027802 */ /* 0x000fe40000000f00 */
[----:B----4-:R-:W-:Y:S05]  /*127e0*/  CALL.REL.NOINC `($__internal_18_$__cuda_sm70_shflsync_idx_p) ;  /* 0x0000159000007944 */ /* 0x010fea0003c00000 */
[----:B------:R-:W-:-:S05]  /*127f0*/  BRA `(.L_x_1326) ;  /* 0xffff58f000007947 */ /* 0x000fca000383ffff */
.L_x_1284:
[----:B------:R-:W-:Y:S01]  /*12800*/  MOV R0, 0x1c1f ;  /* 0x00001c1f00007802 */ /* 0x000fe20000000f00 */
[----:B------:R-:W-:Y:S01]  /*12810*/  IMAD.MOV.U32 R3, RZ, RZ, 0x1 ;  /* 0x00000001ff037424 */ /* 0x000fe200078e00ff */
[----:B------:R-:W-:Y:S02]  /*12820*/  MOV R2, 0x12840 ;  /* 0x0001284000027802 */ /* 0x000fe40000000f00 */
[----:B-1----:R-:W-:Y:S05]  /*12830*/  CALL.REL.NOINC `($__internal_18_$__cuda_sm70_shflsync_idx_p) ;  /* 0x0000154000007944 */ /* 0x002fea0003c00000 */
[----:B------:R-:W-:Y:S01]  /*12840*/  MOV R2, 0x12a90 ;  /* 0x00012a9000027802 */ /* 0x000fe20000000f00 */
[----:B------:R-:W-:Y:S02]  /*12850*/  IMAD.IADD R0, R4, 0x1, R0 ;  /* 0x0000000104007824 */ /* 0x000fe400078e0200 */
[----:B------:R-:W-:Y:S03]  /*12860*/  IMAD.MOV.U32 R3, RZ, RZ, 0x2 ;  /* 0x00000002ff037424 */ /* 0x000fe600078e00ff */
        /* <DEDUP_REMOVED lines=27> */
[----:B------:R-:W-:Y:S01]  /*12a20*/  ISETP.GT.AND P0, PT, R0, 0x39, PT ;  /* 0x000000390000780c */ /* 0x000fe20003f04270 */
[----:B------:R-:W-:Y:S01]  /*12a30*/  IMAD.MOV.U32 R0, RZ, RZ, 0x1c1f ;  /* 0x00001c1fff007424 */ /* 0x000fe200078e00ff */
[----:B------:R-:W-:Y:S02]  /*12a40*/  FSEL R39, R39, -INF , P6 ;  /* 0xff80000027277808 */ /* 0x000fe40003000000 */
[----:B------:R-:W-:Y:S02]  /*12a50*/  FSEL R38, R38, -INF , P5 ;  /* 0xff80000026267808 */ /* 0x000fe40002800000 */
[----:B------:R-:W-:Y:S02]  /*12a60*/  FSEL R37, R37, -INF , P4 ;  /* 0xff80000025257808 */ /* 0x000fe40002000000 */
[----:B------:R-:W-:Y:S02]  /*12a70*/  FSEL R36, R36, -INF , P0 ;  /* 0xff80000024247808 */ /* 0x000fe40000000000 */
[----:B------:R-:W-:Y:S05]  /*12a80*/  CALL.REL.NOINC `($__internal_18_$__cuda_sm70_shflsync_idx_p) ;  /* 0x000012f000007944 */ /* 0x000fea0003c00000 */
        /* <DEDUP_REMOVED lines=37> */
[----:B------:R-:W-:Y:S01]  /*12ce0*/  FMNMX.FTZ R2, R9, R100, !PT ;  /* 0x0000006409027209 */ /* 0x000fe20007810000 */
[----:B------:R-:W-:Y:S01]  /*12cf0*/  IMAD.IADD R0, R4, 0x1, R0 ;  /* 0x0000000104007824 */ /* 0x000fe200078e0200 */
[----:B------:R-:W-:Y:S02]  /*12d00*/  FMNMX.FTZ R5, R53, R106, !PT ;  /* 0x0000006a35057209 */ /* 0x000fe40007810000 */
[----:B------:R-:W-:Y:S02]  /*12d10*/  FMNMX.FTZ R4, R14, R2, !PT ;  /* 0x000000020e047209 */ /* 0x000fe40007810000 */
        /* <DEDUP_REMOVED lines=30> */
[----:B------:R-:W-:Y:S01]  /*12f00*/  FMNMX.FTZ R3, R33, R0, !PT ;  /* 0x0000000021037209 */ /* 0x000fe20007810000 */
[----:B------:R-:W-:Y:S01]  /*12f10*/  IMAD.MOV.U32 R0, RZ, RZ, 0x2 ;  /* 0x00000002ff007424 */ /* 0x000fe200078e00ff */
        /* <DEDUP_REMOVED lines=62> */
[----:B------:R-:W-:Y:S02]  /*13300*/  MOV R2, 0x13320 ;  /* 0x0001332000027802 */ /* 0x000fe40000000f00 */
[----:B------:R-:W-:Y:S05]  /*13310*/  CALL.REL.NOINC `($__internal_17_$__cuda_sm70_shflsync_bfly_p) ;  /* 0x00000a0000007944 */ /* 0x000fea0003c00000 */
[----:B------:R-:W-:Y:S01]  /*13320*/  FMNMX.FTZ R4, R4, R0, !PT ;  /* 0x0000000004047209 */ /* 0x000fe20007810000 */
[----:B------:R-:W-:Y:S01]  /*13330*/  IMAD.MOV.U32 R0, RZ, RZ, 0x1 ;  /* 0x00000001ff007424 */ /* 0x000fe200078e00ff */
[----:B------:R-:W-:Y:S02]  /*13340*/  MOV R2, 0x13360 ;  /* 0x0001336000027802 */ /* 0x000fe40000000f00 */
        /* <DEDUP_REMOVED lines=28> */
[----:B------:R-:W-:-:S05]  /*13510*/  BRA `(.L_x_1327) ;  /* 0xffff594000007947 */ /* 0x000fca000383ffff */
.L_x_1287:
[----:B-1--4-:R-:W-:Y:S01]  /*13520*/  MOV R3, RZ ;  /* 0x000000ff00037202 */ /* 0x012fe20000000f00 */
[----:B------:R-:W-:Y:S01]  /*13530*/  IMAD.MOV.U32 R5, RZ, RZ, R52 ;  /* 0x000000ffff057224 */ /* 0x000fe200078e0034 */
[----:B------:R-:W-:Y:S01]  /*13540*/  MOV R2, 0x13570 ;  /* 0x0001357000027802 */ /* 0x000fe20000000f00 */
[----:B------:R-:W-:Y:S02]  /*13550*/  IMAD.MOV.U32 R0, RZ, RZ, 0x1c1f ;  /* 0x00001c1fff007424 */ /* 0x000fe400078e00ff */
[----:B------:R-:W-:Y:S05]  /*13560*/  CALL.REL.NOINC `($__internal_18_$__cuda_sm70_shflsync_idx_p) ;  /* 0x0000081000007944 */ /* 0x000fea0003c00000 */
[----:B------:R-:W-:-:S05]  /*13570*/  BRA `(.L_x_1328) ;  /* 0xffff7a2000007947 */ /* 0x000fca000383ffff */
.L_x_1290:
[----:B------:R-:W-:Y:S01]  /*13580*/  MOV R3, RZ ;  /* 0x000000ff00037202 */ /* 0x000fe20000000f00 */
[----:B------:R-:W-:Y:S01]  /*13590*/  IMAD.MOV.U32 R5, RZ, RZ, R8 ;  /* 0x000000ffff057224 */ /* 0x000fe200078e0008 */
[----:B------:R-:W-:Y:S01]  /*135a0*/  MOV R2, 0x135d0 ;  /* 0x000135d000027802 */ /* 0x000fe20000000f00 */
[----:B------:R-:W-:Y:S02]  /*135b0*/  IMAD.MOV.U32 R0, RZ, RZ, 0x1c1f ;  /* 0x00001c1fff007424 */ /* 0x000fe400078e00ff */
[----:B-1----:R-:W-:Y:S05]  /*135c0*/  CALL.REL.NOINC `($__internal_18_$__cuda_sm70_shflsync_idx_p) ;  /* 0x000007b000007944 */ /* 0x002fea0003c00000 */
[----:B------:R-:W-:Y:S01]  /*135d0*/  MOV R4, R0 ;  /* 0x0000000000047202 */ /* 0x000fe20000000f00 */
[----:B------:R-:W-:-:S05]  /*135e0*/  BRA `(.L_x_1329) ;  /* 0xffff8ed000007947 */ /* 0x000fca000383ffff */
.L_x_1291:
[----:B------:R-:W-:Y:S01]  /*135f0*/  MOV R3, RZ ;  /* 0x000000ff00037202 */ /* 0x000fe20000000f00 */
[----:B------:R-:W-:Y:S01]  /*13600*/  IMAD.MOV.U32 R5, RZ, RZ, R9 ;  /* 0x000000ffff057224 */ /* 0x000fe200078e0009 */
[----:B------:R-:W-:Y:S01]  /*13610*/  MOV R2, 0x13640 ;  /* 0x0001364000027802 */ /* 0x000fe20000000f00 */
[----:B------:R-:W-:Y:S02]  /*13620*/  IMAD.MOV.U32 R0, RZ, RZ, 0x1c1f ;  /* 0x00001c1fff007424 */ /* 0x000fe400078e00ff */
[----:B-123--:R-:W-:Y:S05]  /*13630*/  CALL.REL.NOINC `($__internal_18_$__cuda_sm70_shflsync_idx_p) ;  /* 0x0000074000007944 */ /* 0x00efea0003c00000 */
[C---:B------:R-:W-:Y:S01]  /*13640*/  IADD3 R2, -R101.reuse, 0x10, RZ ;  /* 0x0000001065027810 */ /* 0x040fe20007ffe1ff */
[----:B------:R-:W-:Y:S01]  /*13650*/  IMAD.MOV.U32 R5, RZ, RZ, R8 ;  /* 0x000000ffff057224 */ /* 0x000fe200078e0008 */
[----:B------:R-:W-:Y:S02]  /*13660*/  ISETP.NE.U32.AND P0, PT, R101, RZ, PT ;  /* 0x000000ff6500720c */ /* 0x000fe40003f05070 */
[----:B------:R-:W-:Y:S04]  /*13670*/  LOP3.LUT R2, R2, 0xf, RZ, 0xc0, !PT ;  /* 0x0000000f02027812 */ /* 0x000fe800078ec0ff */
[----:B------:R-:W-:Y:S04]  /*13680*/  IADD3 R2, P6, P5, R2, R0, R43 ;  /* 0x0000000002027210 */ /* 0x000fe80007dde02b */
[----:B------:R-:W-:Y:S05]  /*13690*/  IADD3.X R3, RZ, R4, R10, P6, P5 ;  /* 0x00000004ff037210 */ /* 0x000fea00037ea40a */
[----:B------:R-:W-:Y:S01]  /*136a0*/  @!PT LDS RZ, [RZ] ;  /* 0x00000000fffff984 */ /* 0x000fe20000000800 */
[----:B------:R-:W-:Y:S01]  /*136b0*/  @!PT LDS RZ, [RZ] ;  /* 0x00000000fffff984 */ /* 0x000fe20000000800 */
[----:B------:R-:W-:Y:S01]  /*136c0*/  @!PT LDS RZ, [RZ] ;  /* 0x00000000fffff984 */ /* 0x000fe20000000800 */
[----:B------:R1:W-:Y:S01]  /*136d0*/  LDGSTS.E.BYPASS.LTC128B.128.ZFILL [R217+0x3100], [R2.64], P0 ;  /* 0x0310000002d97fae */ /* 0x0003e20008141d46 */
[----:B------:R-:W-:Y:S05]  /*136e0*/  IADD3 R6, P0, R0, R44, RZ ;  /* 0x0000002c00067210 */ /* 0x000fea0007f1e0ff */
[----:B------:R-:W-:Y:S05]  /*136f0*/  IMAD.X R7, R4, 0x1, R11, P0 ;  /* 0x0000000104077824 */ /* 0x000fea00000e060b */
        /* <DEDUP_REMOVED lines=15> */
.L_x_1292:
[----:B------:R-:W-:Y:S02]  /*137f0*/  MOV R0, 0x2 ;  /* 0x0000000200007802 */ /* 0x000fe40000000f00 */
        /* <DEDUP_REMOVED lines=34> */
.L_x_1294:
[----:B------:R-:W-:Y:S01]  /*13a20*/  IMAD.MOV.U32 R4, RZ, RZ, R243 ;  /* 0x000000ffff047224 */ /* 0x000fe200078e00f3 */
[----:B------:R-:W-:-:S02]  /*13a30*/  MOV R0, 0x2 ;  /* 0x0000000200007802 */ /* 0x000fc40000000f00 */
[----:B------:R-:W-:Y:S02]  /*13a40*/  MOV R2, 0x13a60 ;  /* 0x00013a6000027802 */ /* 0x000fe40000000f00 */
[----:B-1----:R-:W-:Y:S05]  /*13a50*/  CALL.REL.NOINC `($__internal_17_$__cuda_sm70_shflsync_bfly_p) ;  /* 0x000002c000007944 */ /* 0x002fea0003c00000 */
[----:B------:R-:W-:Y:S01]  /*13a60*/  MOV R7, R0 ;  /* 0x0000000000077202 */ /* 0x000fe20000000f00 */
[----:B------:R-:W-:Y:S05]  /*13a70*/  BRA `(.L_x_1332) ;  /* 0xffffaef000007947 */ /* 0x000fea000383ffff */
.L_x_1295:
[----:B------:R-:W-:Y:S01]  /*13a80*/  IMAD.MOV.U32 R4, RZ, RZ, R7 ;  /* 0x000000ffff047224 */ /* 0x000fe200078e0007 */
[----:B------:R-:W-:Y:S02]  /*13a90*/  MOV R0, 0x1 ;  /* 0x0000000100007802 */ /* 0x000fe40000000f00 */
[----:B------:R-:W-:Y:S02]  /*13aa0*/  MOV R2, 0x13ac0 ;  /* 0x00013ac000027802 */ /* 0x000fe40000000f00 */
[----:B-12---:R-:W-:Y:S05]  /*13ab0*/  CALL.REL.NOINC `($__internal_17_$__cuda_sm70_shflsync_bfly_p) ;  /* 0x0000026000007944 */ /* 0x006fea0003c00000 */
[----:B------:R-:W-:Y:S01]  /*13ac0*/  FADD.FTZ R7, R7, R0 ;  /* 0x0000000007077221 */ /* 0x000fe20000010000 */
[----:B------:R-:W-:Y:S02]  /*13ad0*/  MOV R4, R247 ;  /* 0x000000f700047202 */ /* 0x000fe40000000f00 */
[----:B------:R-:W-:Y:S02]  /*13ae0*/  MOV R0, 0x2 ;  /* 0x0000000200007802 */ /* 0x000fe40000000f00 */
[----:B------:R-:W-:Y:S02]  /*13af0*/  MOV R2, 0x13b10 ;  /* 0x00013b1000027802 */ /* 0x000fe40000000f00 */
[----:B------:R-:W-:Y:S05]  /*13b00*/  CALL.REL.NOINC `($__internal_17_$__cuda_sm70_shflsync_bfly_p) ;  /* 0x0000021000007944 */ /* 0x000fea0003c00000 */
[----:B------:R-:W-:Y:S01]  /*13b10*/  FADD.FTZ R6, R247, R0 ;  /* 0x00000000f7067221 */ /* 0x000fe20000010000 */
[----:B------:R-:W-:-:S02]  /*13b20*/  MOV R0, 0x1 ;  /* 0x0000000100007802 */ /* 0x000fc40000000f00 */
[----:B------:R-:W-:Y:S02]  /*13b30*/  MOV R2, 0x13b60 ;  /* 0x00013b6000027802 */ /* 0x000fe40000000f00 */
[----:B------:R-:W-:Y:S02]  /*13b40*/  MOV R4, R6 ;  /* 0x0000000600047202 */ /* 0x000fe40000000f00 */
[----:B------:R-:W-:Y:S05]  /*13b50*/  CALL.REL.NOINC `($__internal_17_$__cuda_sm70_shflsync_bfly_p) ;  /* 0x000001c000007944 */ /* 0x000fea0003c00000 */
[----:B------:R-:W-:Y:S01]  /*13b60*/  FADD.FTZ R6, R6, R0 ;  /* 0x0000000006067221 */ /* 0x000fe20000010000 */
[----:B------:R-:W-:Y:S02]  /*13b70*/  MOV R4, R248 ;  /* 0x000000f800047202 */ /* 0x000fe40000000f00 */
[----:B------:R-:W-:Y:S02]  /*13b80*/  MOV R0, 0x2 ;  /* 0x0000000200007802 */ /* 0x000fe40000000f00 */
[----:B------:R-:W-:Y:S02]  /*13b90*/  MOV R2, 0x13bb0 ;  /* 0x00013bb000027802 */ /* 0x000fe40000000f00 */
[----:B------:R-:W-:Y:S05]  /*13ba0*/  CALL.REL.NOINC `($__internal_17_$__cuda_sm70_shflsync_bfly_p) ;  /* 0x0000017000007944 */ /* 0x000fea0003c00000 */
[----:B------:R-:W-:Y:S01]  /*13bb0*/  FADD.FTZ R5, R248, R0 ;  /* 0x00000000f8057221 */ /* 0x000fe20000010000 */
[----:B------:R-:W-:Y:S02]  /*13bc0*/  MOV R0, 0x1 ;  /* 0x0000000100007802 */ /* 0x000fe40000000f00 */
[----:B------:R-:W-:-:S02]  /*13bd0*/  MOV R2, 0x13c00 ;  /* 0x00013c0000027802 */ /* 0x000fc40000000f00 */
        /* <DEDUP_REMOVED lines=9> */
[----:B------:R-:W-:Y:S02]  /*13c70*/  MOV R2, 0x13ca0 ;  /* 0x00013ca000027802 */ /* 0x000fe40000000f00 */
[----:B------:R-:W-:-:S02]  /*13c80*/  MOV R4, R249 ;  /* 0x000000f900047202 */ /* 0x000fc40000000f00 */
[----:B------:R-:W-:Y:S05]  /*13c90*/  CALL.REL.NOINC `($__internal_17_$__cuda_sm70_shflsync_bfly_p) ;  /* 0x0000008000007944 */ /* 0x000fea0003c00000 */
[----:B------:R-:W-:Y:S01]  /*13ca0*/  MOV R4, R0 ;  /* 0x0000000000047202 */ /* 0x000fe20000000f00 */
[----:B------:R-:W-:Y:S05]  /*13cb0*/  BRA `(.L_x_1333) ;  /* 0xffffada000007947 */ /* 0x000fea000383ffff */
.L_x_1309:
[----:B---3--:R-:W-:Y:S01]  /*13cc0*/  IMAD.MOV.U32 R5, RZ, RZ, R24 ;  /* 0x000000ffff057224 */ /* 0x008fe200078e0018 */
[----:B------:R-:W-:Y:S01]  /*13cd0*/  MOV R3, RZ ;  /* 0x000000ff00037202 */ /* 0x000fe20000000f00 */
[----:B-1----:R-:W-:Y:S01]  /*13ce0*/  IMAD.MOV.U32 R0, RZ, RZ, 0x1f ;  /* 0x0000001fff007424 */ /* 0x002fe200078e00ff */
[----:B------:R-:W-:-:S02]  /*13cf0*/  MOV R2, 0x13d10 ;  /* 0x00013d1000027802 */ /* 0x000fc40000000f00 */
[----:B----45:R-:W-:Y:S05]  /*13d00*/  CALL.REL.NOINC `($__internal_18_$__cuda_sm70_shflsync_idx_p) ;  /* 0x0000007000007944 */ /* 0x030fea0003c00000 */
[----:B------:R-:W-:Y:S05]  /*13d10*/  BRA `(.L_x_1334) ;  /* 0xffffd07000007947 */ /* 0x000fea000383ffff */
        .weak           $__internal_17_$__cuda_sm70_shflsync_bfly_p
        .type           $__internal_17_$__cuda_sm70_shflsync_bfly_p,@function
        .size           $__internal_17_$__cuda_sm70_shflsync_bfly_p,($__internal_18_$__cuda_sm70_shflsync_idx_p - $__internal_17_$__cuda_sm70_shflsync_bfly_p)
$__internal_17_$__cuda_sm70_shflsync_bfly_p:
[----:B------:R-:W-:Y:S02]  /*13d20*/  MOV R176, 0xffffffff ;  /* 0xffffffff00b07802 */ /* 0x000fe40000000f00 */
[----:B------:R-:W-:-:S02]  /*13d30*/  MOV R3, 0x1f ;  /* 0x0000001f00037802 */ /* 0x000fc40000000f00 */
[----:B------:R-:W-:Y:S04]  /*13d40*/  WARPSYNC R176 ;  /* 0x000000b000007348 */ /* 0x000fe80003800000 */
[----:B------:R1:W2:Y:S02]  /*13d50*/  SHFL.BFLY PT, R0, R4, R0, R3 ;  /* 0x0c00000004007389 */ /* 0x0002a400000e0003 */
[----:B-1----:R-:W-:-:S04]  /*13d60*/  MOV R3, 0x0 ;  /* 0x0000000000037802 */ /* 0x002fc80000000f00 */
[----:B--2---:R-:W-:Y:S05]  /*13d70*/  RET.REL.NODEC R2 `(_ZN7cutlass13device_kernelIN5flash19enable_sm80_to_sm89INS1_16FlashAttnFwdSm80INS1_25CollectiveMainloopFwdSm80ILi4ELi1ELb0EN4cute5tupleIJNS5_1CILi128EEENS7_ILi64EEENS7_ILi96EEEEEELi96ENS_10bfloat16_tEfNS_4arch4Sm80ELb1ELb0ELb1ELb0ELb1ELb0ELb1ELb1EEENS1_21CollectiveEpilogueFwdINS6_IJS8_SA_S9_EEENS6_IJNS7_ILi1EEESI_SI_EEESC_SE_Li128ELb0ELb1ELb1ELb0EEENS1_30DynamicPersistentTileSchedulerILi128ELi128ELb1ELb1ELb0EEEEEEEEEvNT_6ParamsE) ;  /* 0xfffec28002007950 */ /* 0x004fea0003c3ffff */
        .weak           $__internal_18_$__cuda_sm70_shflsync_idx_p
        .type           $__internal_18_$__cuda_sm70_shflsync_idx_p,@function
        .size           $__internal_18_$__cuda_sm70_shflsync_idx_p,(.L_x_1837 - $__internal_18_$__cuda_sm70_shflsync_idx_p)
$__internal_18_$__cuda_sm70_shflsync_idx_p:
[----:B------:R-:W-:-:S04]  /*13d80*/  MOV R55, 0xffffffff ;  /* 0xffffffff00377802 */ /* 0x000fc80000000f00 */
[----:B------:R-:W-:Y:S04]  /*13d90*/  WARPSYNC R55 ;  /* 0x0000003700007348 */ /* 0x000fe80003800000 */
[----:B------:R1:W2:Y:S02]  /*13da0*/  SHFL.IDX PT, R0, R5, R3, R0 ;  /* 0x0000000305007389 */ /* 0x0002a400000e0000 */
[----:B-1----:R-:W-:-:S04]  /*13db0*/  MOV R3, 0x0 ;  /* 0x0000000000037802 */ /* 0x002fc80000000f00 */
[----:B--2---:R-:W-:Y:S05]  /*13dc0*/  RET.REL.NODEC R2 `(_ZN7cutlass13device_kernelIN5flash19enable_sm80_to_sm89INS1_16FlashAttnFwdSm80INS1_25CollectiveMainloopFwdSm80ILi4ELi1ELb0EN4cute5tupleIJNS5_1CILi128EEENS7_ILi64EEENS7_ILi96EEEEEELi96ENS_10bfloat16_tEfNS_4arch4Sm80ELb1ELb0ELb1ELb0ELb1ELb0ELb1ELb1EEENS1_21CollectiveEpilogueFwdINS6_IJS8_SA_S9_EEENS6_IJNS7_ILi1EEESI_SI_EEESC_SE_Li128ELb0ELb1ELb1ELb0EEENS1_30DynamicPersistentTileSchedulerILi128ELi128ELb1ELb1ELb0EEEEEEEEEvNT_6ParamsE) ;  /* 0xfffec23002007950 */ /* 0x004fea0003c3ffff */
.L_x_1335:
        /* <DEDUP_REMOVED lines=11> */
.L_x_1837:


//--------------------- .text._ZN7cutlass13device_kernelIN5flash19enable_sm80_to_sm89INS1_16FlashAttnFwdSm80INS1_25CollectiveMainloopFwdSm80ILi4ELi1ELb0EN4cute5tupleIJNS5_1CILi128EEENS7_ILi48EEENS7_ILi96EEEEEELi96ENS_10bfloat16_tEfNS_4arch4Sm80ELb1ELb0ELb1ELb1ELb1ELb0ELb1ELb1EEENS1_21CollectiveEpilogueFwdINS6_IJS8_SA_S9_EEENS6_IJNS7_ILi1EEESI_SI_EEESC_SE_Li128ELb1ELb1ELb1ELb0EEENS1_36VarlenDynamicPersistentTileSchedulerILi128ELi48ELi128ELi128ELb1ELb1ELb0ELb1ELb1ELb1EEEEEEEEEvNT_6ParamsE --------------------------
	.section	.text._ZN7cutlass13device_kernelIN5flash19enable_sm80_to_sm89INS1_16FlashAttnFwdSm80INS1_25CollectiveMainloopFwdSm80ILi4ELi1ELb0EN4cute5tupleIJNS5_1CILi128EEENS7_ILi48EEENS7_ILi96EEEEEELi96ENS_10bfloat16_tEfNS_4arch4Sm80ELb1ELb0ELb1ELb1ELb1ELb0ELb1ELb1EEENS1_21CollectiveEpilogueFwdINS6_IJS8_SA_S9_EEENS6_IJNS7_ILi1EEESI_SI_EEESC_SE_Li128ELb1ELb1ELb1ELb0EEENS1_36VarlenDynamicPersistentTileSchedulerILi128ELi48ELi128ELi128ELb1ELb1ELb0ELb1ELb1ELb1EEEEEEEEEvNT_6ParamsE,"ax",@progbits
	.sectioninfo	@"SHI_REGISTERS=255"
	.align	128
.text._ZN7cutlass13device_kernelIN5flash19enable_sm80_to_sm89INS1_16FlashAttnFwdSm80INS1_25CollectiveMainloopFwdSm80ILi4ELi1ELb0EN4cute5tupleIJNS5_1CILi128EEENS7_ILi48EEENS7_ILi96EEEEEELi96ENS_10bfloat16_tEfNS_4arch4Sm80ELb1ELb0ELb1ELb1ELb1ELb0ELb1ELb1EEENS1_21CollectiveEpilogueFwdINS6_IJS8_SA_S9_EEENS6_IJNS7_ILi1EEESI_SI_EEESC_SE_Li128ELb1ELb1ELb1ELb0EEENS1_36VarlenDynamicPersistentTileSchedulerILi128ELi48ELi128ELi128ELb1ELb1ELb0ELb1ELb1ELb1EEEEEEEEEvNT_6ParamsE:
        .type           _ZN7cutlass13device_kernelIN5flash19enable_sm80_to_sm89INS1_16FlashAttnFwdSm80INS1_25CollectiveMainloopFwdSm80ILi4ELi1ELb0EN4cute5tupleIJNS5_1CILi128EEENS7_ILi48EEENS7_ILi96EEEEEELi96ENS_10bfloat16_tEfNS_4arch4Sm80ELb1ELb0ELb1ELb1ELb1ELb0ELb1ELb1EEENS1_21CollectiveEpilogueFwdINS6_IJS8_SA_S9_EEENS6_IJNS7_ILi1EEESI_SI_EEESC_SE_Li128ELb1ELb1ELb1ELb0EEENS1_36VarlenDynamicPersistentTileSchedulerILi128ELi48ELi128ELi128ELb1ELb1ELb0ELb1ELb1ELb1EEEEEEEEEvNT_6ParamsE,@function
        .size           _ZN7cutlass13device_kernelIN5flash19enable_sm80_to_sm89INS1_16FlashAttnFwdSm80INS1_25CollectiveMainloopFwdSm80ILi4ELi1ELb0EN4cute5tupleIJNS5_1CILi128EEENS7_ILi48EEENS7_ILi96EEEEEELi96ENS_10bfloat16_tEfNS_4arch4Sm80ELb1ELb0ELb1ELb1ELb1ELb0ELb1ELb1EEENS1_21CollectiveEpilogueFwdINS6_IJS8_SA_S9_EEENS6_IJNS7_ILi1EEESI_SI_EEESC_SE_Li128ELb1ELb1ELb1ELb0EEENS1_36VarlenDynamicPersistentTileSchedulerILi128ELi48ELi128ELi128ELb1ELb1ELb0ELb1ELb1ELb1EEEEEEEEEvNT_6ParamsE,(.L_x_1840 - _ZN7cutlass13device_kernelIN5flash19enable_sm80_to_sm89INS1_16FlashAttnFwdSm80INS1_25CollectiveMainloopFwdSm80ILi4ELi1ELb0EN4cute5tupleIJNS5_1CILi128EEENS7_ILi48EEENS7_ILi96EEEEEELi96ENS_10bfloat16_tEfNS_4arch4Sm80ELb1ELb0ELb1ELb1ELb1ELb0ELb1ELb1EEENS1_21CollectiveEpilogueFwdINS6_IJS8_SA_S9_EEENS6_IJNS7_ILi1EEESI_SI_EEESC_SE_Li128ELb1ELb1ELb1ELb0EEENS1_36VarlenDynamicPersistentTileSchedulerILi128ELi48ELi128ELi128ELb1ELb1ELb0ELb1ELb1ELb1EEEEEEEEEvNT_6ParamsE)
        .other          _ZN7cutlass13device_kernelIN5flash19enable_sm80_to_sm89INS1_16FlashAttnFwdSm80INS1_25CollectiveMainloopFwdSm80ILi4ELi1ELb0EN4cute5tupleIJNS5_1CILi128EEENS7_ILi48EEENS7_ILi96EEEEEELi96ENS_10bfloat16_tEfNS_4arch4Sm80ELb1ELb0ELb1ELb1ELb1ELb0ELb1ELb1EEENS1_21CollectiveEpilogueFwdINS6_IJS8_SA_S9_EEENS6_IJNS7_ILi1EEESI_SI_EEESC_SE_Li128ELb1ELb1ELb1ELb0EEENS1_36VarlenDynamicPersistentTileSchedulerILi128ELi48ELi128ELi128ELb1ELb1ELb0ELb1ELb1ELb1EEEEEEEEEvNT_6ParamsE,@"STO_CUDA_ENTRY STV_DEFAULT"
_ZN7cutlass13device_kernelIN5flash19enable_sm80_to_sm89INS1_16FlashAttnFwdSm80INS1_25CollectiveMainloopFwdSm80ILi4ELi1ELb0EN4cute5tupleIJNS5_1CILi128EEENS7_ILi48EEENS7_ILi96EEEEEELi96ENS_10bfloat16_tEfNS_4arch4Sm80ELb1ELb0ELb1ELb1ELb1ELb0ELb1ELb1EEENS1_21CollectiveEpilogueFwdINS6_IJS8_SA_S9_EEENS6_IJNS7_ILi1EEESI_SI_EEESC_SE_Li128ELb1ELb1ELb1ELb0EEENS1_36VarlenDynamicPersistentTileSchedulerILi128ELi48ELi128ELi128ELb1ELb1ELb0ELb1ELb1ELb1EEEEEEEEEvNT_6ParamsE:
        /* <DEDUP_REMOVED lines=54> */
.L_x_1341:
        /* <DEDUP_REMOVED lines=16> */
.L_x_1478:
        /* <DEDUP_REMOVED lines=16> */
.L_x_1479:
[----:B--2---:R-:W-:-:S05]  /*0560*/  IMAD R0, R0, c[0x0][0x538], RZ ;  /* 0x00014e0000007a24 */ /* 0x004fca00078e02ff */
[----:B------:R-:W-:-:S04]  /*0570*/  IADD3 R6, R0, R6, RZ ;  /* 0x0000000600067210 */ /* 0x000fc80007ffe0ff */
[----:B------:R-:W-:-:S13]  /*0580*/  ISETP.GT.AND P0, PT, R6, UR4, PT ;  /* 0x0000000406007c0c */ /* 0x000fda000bf04270 */
[----:B-1----:R-:W-:Y:S05]  /*0590*/  @!P0 BRA `(.L_x_1341) ;  /* 0xfffffdc000008947 */ /* 0x002fea000383ffff */
.L_x_1337:
[----:B------:R-:W-:-:S05]  /*05a0*/  IADD3 R11, -R0, R6, RZ ;  /* 0x00000006000b7210 */ /* 0x000fca0007ffe1ff */
[----:B------:R-:W-:-:S05]  /*05b0*/  IMAD R0, R4, c[0x0][0x538], R11 ;  /* 0x00014e0004007a24 */ /* 0x000fca00078e020b */
[----:B------:R-:W-:Y:S01]  /*05c0*/  ISETP.GT.AND P0, PT, R0, UR4, PT ;  /* 0x0000000400007c0c */ /* 0x000fe2000bf04270 */
[----:B------:R-:W-:-:S12]  /*05d0*/  BRA.DIV ~URZ, `(.L_x_1342) ;  /* 0x000123c27f007947 */ /* 0x000fd8000b800000 */
[----:B------:R-:W-:-:S04]  /*05e0*/  VOTE.ANY R10, PT, !P0 ;  /* 0x00000000000a7806 */ /* 0x000fc800040e0100 */
.L_x_1480:
[----:B------:R-:W1:Y:S02]  /*05f0*/  POPC R5, R10 ;  /* 0x0000000a00057309 */ /* 0x000e640000000000 */
[----:B-1----:R-:W-:-:S05]  /*0600*/  IADD3 R0, R5, R7, RZ ;  /* 0x0000000705007210 */ /* 0x002fca0007ffe0ff */
[----:B------:R1:W-:Y:S01]  /*0610*/  STL [R1+0xc], R0 ;  /* 0x00000c0001007387 */ /* 0x0003e20000100800 */
[----:B------:R-:W-:Y:S05]  /*0620*/  BRA.DIV ~URZ, `(.L_x_1343) ;  /* 0x000123c27f007947 */ /* 0x000fea000b800000 */
[----:B------:R2:W3:Y:S01]  /*0630*/  SHFL.IDX PT, R12, R9, R5, 0x1f ;  /* 0x00001f05090c7589 */ /* 0x0004e200000e0000 */
[----:B------:R-:W-:-:S03]  /*0640*/  MOV R6, RZ ;  /* 0x000000ff00067202 */ /* 0x000fc60000000f00 */
[----:B------:R2:W4:Y:S04]  /*0650*/  SHFL.IDX PT, R9, R8, R5, 0x1f ;  /* 0x00001f0508097589 */ /* 0x00052800000e0000 */
.L_x_1481:
[----:B------:R-:W-:Y:S01]  /*0660*/  ISETP.NE.AND P0, PT, R10, RZ, PT ;  /* 0x000000ff0a00720c */ /* 0x000fe20003f05270 */
[----:B------:R-:W-:-:S12]  /*0670*/  BSSY B0, `(.L_x_1344) ;  /* 0x0000005000007945 */ /* 0x000fd80003800000 */
[----:B------:R-:W-:Y:S05]  /*0680*/  @!P0 BRA `(.L_x_1345) ;  /* 0x0000003000008947 */ /* 0x000fea0003800000 */
[----:B-1----:R-:W-:Y:S01]  /*0690*/  IADD3 R0, R5, -0x1, RZ ;  /* 0xffffffff05007810 */ /* 0x002fe20007ffe0ff */
[----:B------:R-:W-:Y:S05]  /*06a0*/  BRA.DIV ~URZ, `(.L_x_1346) ;  /* 0x000124227f007947 */ /* 0x000fea000b800000 */
[----:B------:R1:W2:Y:S02]  /*06b0*/  SHFL.IDX PT, R6, R4, R0, 0x1f ;  /* 0x00001f0004067589 */ /* 0x0002a400000e0000 */
.L_x_1345:
[----:B------:R-:W-:Y:S05]  /*06c0*/  BSYNC B0 ;  /* 0x0000000000007941 */ /* 0x000fea0003800000 */
.L_x_1344:
        /* <DEDUP_REMOVED lines=69> */
.L_x_1348:
        /* <DEDUP_REMOVED lines=70> */
.L_x_1349:
[----:B------:R-:W-:Y:S05]  /*0f80*/  BSYNC B0 ;  /* 0x0000000000007941 */ /* 0x000fea0003800000 */
.L_x_1347:
[----:B------:R-:W-:-:S04]  /*0f90*/  LOP3.LUT R0, RZ, R0, RZ, 0x33, !PT ;  /* 0x00000000ff007212 */ /* 0x000fc800078e33ff */
[----:B------:R-:W-:-:S05]  /*0fa0*/  IADD3 R0, R0, R12, RZ ;  /* 0x0000000c00007210 */ /* 0x000fca0007ffe0ff */
[----:B------:R2:W-:Y:S01]  /*0fb0*/  STL [R1+0x4], R0 ;  /* 0x0000040001007387 */ /* 0x0005e20000100800 */
[----:B------:R-:W-:Y:S05]  /*0fc0*/  BRA `(.L_x_1350) ;  /* 0x0000006000007947 */ /* 0x000fea0003800000 */
.L_x_1338:
[----:B------:R-:W-:Y:S01]  /*0fd0*/  MOV R0, UR4 ;  /* 0x0000000400007c02 */ /* 0x000fe20008000f00 */
[----:B------:R-:W-:Y:S04]  /*0fe0*/  STL [R1+0x4], RZ ;  /* 0x000004ff01007387 */ /* 0x000fe80000100800 */
[----:B------:R1:W-:Y:S04]  /*0ff0*/  STL [R1], R0 ;  /* 0x0000000001007387 */ /* 0x0003e80000100800 */
[----:B------:R2:W-:Y:S01]  /*1000*/  STL [R1+0x8], RZ ;  /* 0x000008ff01007387 */ /* 0x0005e20000100800 */
[----:B-1----:R-:W-:-:S05]  /*1010*/  MOV R0, c[0x0][0x53c] ;  /* 0x00014f0000007a02 */ /* 0x002fca0000000f00 */
[----:B------:R2:W-:Y:S02]  /*1020*/  STL [R1+0xc], R0 ;  /* 0x00000c0001007387 */ /* 0x0005e40000100800 */
.L_x_1350:
        /* <DEDUP_REMOVED lines=8> */
.L_x_1336:
        /* <DEDUP_REMOVED lines=169> */
.L_x_1477:
[----:B------:R-:W2:Y:S01]  /*1b40*/  LDL R0, [R1+0xc] ;  /* 0x00000c0001007983 */ /* 0x000ea20000100800 */
        /* <DEDUP_REMOVED lines=33> */
.L_x_1351:
[----:B------:R-:W-:-:S04]  /*1d60*/  ISETP.NE.U32.AND P1, PT, RZ, c[0x0][0x368], PT ;  /* 0x0000da00ff007a0c */ /* 0x000fc80003f25070 */
[----:B------:R-:W-:-:S13]  /*1d70*/  ISETP.NE.AND.EX P1, PT, RZ, c[0x0][0x36c], PT, P1 ;  /* 0x0000db00ff007a0c */ /* 0x000fda0003f25310 */
[----:B------:R-:W-:Y:S05]  /*1d80*/  @!P1 BRA `(.L_x_1352) ;  /* 0x0000004000009947 */ /* 0x000fea0003800000 */
[----:B-1----:R-:W-:-:S04]  /*1d90*/  IADD3 R2, P1, R15, c[0x0][0x368], RZ ;  /* 0x0000da000f027a10 */ /* 0x002fc80007f3e0ff */
[----:B------:R-:W-:-:S05]  /*1da0*/  IADD3.X R3, R14, c[0x0][0x36c], RZ, P1, !PT ;  /* 0x0000db000e037a10 */ /* 0x000fca0000ffe4ff */
[----:B------:R1:W5:Y:S01]  /*1db0*/  LDG.E R0, [R2.64] ;  /* 0x0000000602007981 */ /* 0x000362000c1e1900 */
[----:B------:R-:W-:Y:S05]  /*1dc0*/  BRA `(.L_x_1353) ;  /* 0x0000008000007947 */ /* 0x000fea0003800000 */
.L_x_1352:
        /* <DEDUP_REMOVED lines=8> */
.L_x_1353:
[----:B-1----:R-:W2:Y:S04]  /*1e50*/  LDL.LU R3, [R1+0x4] ;  /* 0x0000040001037983 */ /* 0x002ea80000300800 */
[----:B------:R-:W3:Y:S01]  /*1e60*/  LDL R13, [R1+0x8] ;  /* 0x00000800010d7983 */ /* 0x000ee20000100800 */
[----:B------:R-:W-:Y:S01]  /*1e70*/  IMAD.MOV.U32 R2, RZ, RZ, c[0x0][0x2c4] ;  /* 0x0000b100ff027624 */ /* 0x000fe200078e00ff */
[----:B------:R-:W-:Y:S01]  /*1e80*/  BSSY B0, `(.L_x_1354) ;  /* 0x000003b000007945 */ /* 0x000fe20003800000 */
[----:B-----5:R-:W-:-:S03]  /*1e90*/  IMAD.IADD R248, R0, 0x1, -R237 ;  /* 0x0000000100f87824 */ /* 0x020fc600078e0aed */
[----:B------:R-:W-:Y:S01]  /*1ea0*/  ISETP.NE.AND P3, PT, R2, 0x1, PT ;  /* 0x000000010200780c */ /* 0x000fe20003f65270 */
[----:B--2---:R-:W-:-:S05]  /*1eb0*/  IMAD.SHL.U32 R249, R3, 0x80, RZ ;  /* 0x0000008003f97824 */ /* 0x004fca00078e00ff */
[----:B------:R-:W-:-:S07]  /*1ec0*/  IADD3 R2, R249, 0x7f, RZ ;  /* 0x0000007ff9027810 */ /* 0x000fce0007ffe0ff */
[----:B------:R-:W-:-:S04]  /*1ed0*/  @P3 IMAD.HI.U32 R3, R2, c[0x0][0x2c8], RZ ;  /* 0x0000b20002033a27 */ /* 0x000fc800078e00ff */
[----:B------:R-:W-:Y:S01]  /*1ee0*/  IMAD.MOV.U32 R0, RZ, RZ, R2 ;  /* 0x000000ffff007224 */ /* 0x000fe200078e0002 */
[C---:B------:R-:W-:Y:S02]  /*1ef0*/  IADD3 R2, R248.reuse, 0x30, -R247 ;  /* 0x00000030f8027810 */ /* 0x040fe40007ffe8f7 */
[----:B------:R-:W-:Y:S02]  /*1f00*/  @P3 SHF.R.U32.HI R0, RZ, c[0x0][0x2cc], R3 ;  /* 0x0000b300ff003a19 */ /* 0x000fe40000011603 */
[----:B------:R-:W-:-:S03]  /*1f10*/  IADD3 R3, R248, 0x2f, RZ ;  /* 0x0000002ff8037810 */ /* 0x000fc60007ffe0ff */
[----:B------:R-:W-:Y:S02]  /*1f20*/  IMAD.IADD R0, R2, 0x1, R0 ;  /* 0x0000000102007824 */ /* 0x000fe400078e0200 */
[----:B------:R-:W-:-:S04]  /*1f30*/  IMAD.HI R2, R3, 0x2aaaaaab, RZ ;  /* 0x2aaaaaab03027827 */ /* 0x000fc800078e02ff */
[----:B------:R-:W-:Y:S01]  /*1f40*/  IMAD.HI R0, R0, 0x2aaaaaab, RZ ;  /* 0x2aaaaaab00007827 */ /* 0x000fe200078e02ff */
[----:B------:R-:W-:-:S04]  /*1f50*/  SHF.R.U32.HI R4, RZ, 0x1f, R2 ;  /* 0x0000001fff047819 */ /* 0x000fc80000011602 */
[----:B------:R-:W-:Y:S02]  /*1f60*/  SHF.R.U32.HI R3, RZ, 0x1f, R0 ;  /* 0x0000001fff037819 */ /* 0x000fe40000011600 */
[----:B------:R-:W-:Y:S02]  /*1f70*/  LEA.HI.SX32 R4, R2, R4, 0x1d ;  /* 0x0000000402047211 */ /* 0x000fe400078feaff */
[----:B------:R-:W-:Y:S02]  /*1f80*/  LEA.HI.SX32 R0, R0, R3, 0x1d ;  /* 0x0000000300007211 */ /* 0x000fe400078feaff */
[C---:B---3--:R-:W-:Y:S02]  /*1f90*/  LOP3.LUT R2, R13.reuse, 0xff000000, RZ, 0xc0, !PT ;  /* 0xff0000000d027812 */ /* 0x048fe400078ec0ff */
[----:B------:R-:W-:Y:S02]  /*1fa0*/  IMNMX R6, R4, R0, PT ;  /* 0x0000000004067217 */ /* 0x000fe40003800200 */
[----:B------:R-:W-:-:S02]  /*1fb0*/  LOP3.LUT R3, R13, 0xff0000, RZ, 0xc0, !PT ;  /* 0x00ff00000d037812 */ /* 0x000fc400078ec0ff */
[----:B------:R-:W-:Y:S01]  /*1fc0*/  SHF.R.U32.HI R0, RZ, 0x8, R2 ;  /* 0x00000008ff007819 */ /* 0x000fe20000011602 */
[----:B------:R-:W-:Y:S01]  /*1fd0*/  IMAD.MOV.U32 R2, RZ, RZ, RZ ;  /* 0x000000ffff027224 */ /* 0x000fe200078e00ff */
[----:B------:R-:W-:Y:S02]  /*1fe0*/  ISETP.GE.AND P1, PT, R6, 0x1, PT ;  /* 0x000000010600780c */ /* 0x000fe40003f26270 */
        /* <DEDUP_REMOVED lines=36> */
.L_x_1355:
[----:B------:R-:W-:Y:S05]  /*2230*/  BSYNC B0 ;  /* 0x0000000000007941 */ /* 0x000fea0003800000 */
.L_x_1354:
        /* <DEDUP_REMOVED lines=59> */
[----:B------:R-:W-:-:S04]  /*25f0*/  @P1 IADD3 R2, P2, R15, c[0x0][0x340], RZ ;  /* 0x0000d0000f021a10 */ /* 0x000fc80007f5e0ff */
[----:B------:R-:W-:-:S05]  /*2600*/  @P1 IADD3.X R3, R14, c[0x0][0x344], RZ, P2, !PT ;  /* 0x0000d1000e031a10 */ /* 0x000fca00017fe4ff */
[----:B------:R2:W5:Y:S01]  /*2610*/  @P1 LDG.E R14, [R2.64] ;  /* 0x00000006020e1981 */ /* 0x000562000c1e1900 */
[----:B------:R-:W-:Y:S01]  /*2620*/  SHF.R.S32.HI R0, RZ, 0x1f, R11 ;  /* 0x0000001fff007819 */ /* 0x000fe2000001140b */
[----:B-1----:R-:W-:Y:S01]  /*2630*/  IMAD.IADD R5, R231, 0x1, R249 ;  /* 0x00000001e7057824 */ /* 0x002fe200078e02f9 */
[----:B------:R-:W-:Y:S02]  /*2640*/  LOP3.LUT R13, R13, 0xffff, RZ, 0xc0, !PT ;  /* 0x0000ffff0d0d7812 */ /* 0x000fe400078ec0ff */
[----:B------:R-:W-:Y:S01]  /*2650*/  SEL R6, R12, RZ, !P0 ;  /* 0x000000ff0c067207 */ /* 0x000fe20004000000 */
[----:B------:R-:W-:Y:S01]  /*2660*/  IMAD R0, R0, c[0x0][0x178], RZ ;  /* 0x00005e0000007a24 */ /* 0x000fe200078e02ff */
[----:B------:R-:W-:Y:S01]  /*2670*/  SEL R4, R252, RZ, !P0 ;  /* 0x000000fffc047207 */ /* 0x000fe20004000000 */
[----:B------:R-:W-:Y:S01]  /*2680*/  @P3 IMAD.HI.U32 R7, R5, c[0x0][0x2c8], RZ ;  /* 0x0000b20005073a27 */ /* 0x000fe200078e00ff */
[----:B------:R-:W-:Y:S02]  /*2690*/  ISETP.GE.AND P6, PT, R210, c[0x0][0x198], PT ;  /* 0x00006600d2007a0c */ /* 0x000fe40003fc6270 */
[----:B------:R-:W-:Y:S01]  /*26a0*/  ISETP.GE.AND P5, PT, R232, c[0x0][0x198], PT ;  /* 0x00006600e8007a0c */ /* 0x000fe20003fa6270 */
[----:B------:R-:W-:Y:S01]  /*26b0*/  IMAD R0, R11, c[0x0][0x17c], R0 ;  /* 0x00005f000b007a24 */ /* 0x000fe200078e0200 */
[----:B------:R-:W-:Y:S01]  /*26c0*/  ISETP.GE.AND P4, PT, R233, c[0x0][0x198], PT ;  /* 0x00006600e9007a0c */ /* 0x000fe20003f86270 */
[----:B------:R-:W-:Y:S01]  /*26d0*/  IMAD R6, R6, c[0x0][0x1c0], RZ ;  /* 0x0000700006067a24 */ /* 0x000fe200078e02ff */
[----:B------:R-:W-:-:S03]  /*26e0*/  IADD3 R122, R203, -0x1, RZ ;  /* 0xffffffffcb7a7810 */ /* 0x000fc60007ffe0ff */
[----:B------:R-:W-:Y:S02]  /*26f0*/  IMAD R6, R4, c[0x0][0x1c4], R6 ;  /* 0x0000710004067a24 */ /* 0x000fe400078e0206 */
[----:B--2---:R-:W-:-:S04]  /*2700*/  IMAD.WIDE.U32 R2, R11, c[0x0][0x178], RZ ;  /* 0x00005e000b027a25 */ /* 0x004fc800078e00ff */
[----:B------:R-:W-:Y:S01]  /*2710*/  IMAD.IADD R3, R3, 0x1, R0 ;  /* 0x0000000103037824 */ /* 0x000fe200078e0200 */
[----:B------:R-:W-:Y:S02]  /*2720*/  MOV R0, R5 ;  /* 0x0000000500007202 */ /* 0x000fe40000000f00 */
[----:B------:R-:W-:Y:S01]  /*2730*/  @P3 SHF.R.U32.HI R0, RZ, c[0x0][0x2cc], R7 ;  /* 0x0000b300ff003a19 */ /* 0x000fe20000011607 */
[----:B------:R-:W-:-:S03]  /*2740*/  IMAD.WIDE.U32 R2, R13, c[0x0][0x1b8], R2 ;  /* 0x00006e000d027a25 */ /* 0x000fc600078e0002 */
[----:B------:R-:W-:Y:S01]  /*2750*/  SHF.R.S32.HI R7, RZ, 0x1f, R0 ;  /* 0x0000001fff077819 */ /* 0x000fe20000011400 */
[----:B------:R-:W-:-:S04]  /*2760*/  IMAD R3, R13, c[0x0][0x1bc], R3 ;  /* 0x00006f000d037a24 */ /* 0x000fc800078e0203 */
[----:B------:R-:W-:-:S04]  /*2770*/  IMAD.WIDE.U32 R2, R4, c[0x0][0x1c0], R2 ;  /* 0x0000700004027a25 */ /* 0x000fc800078e0002 */
[----:B------:R-:W-:Y:S01]  /*2780*/  IMAD.MOV R4, RZ, RZ, -R0 ;  /* 0x000000ffff047224 */ /* 0x000fe200078e0a00 */
[----:B------:R-:W-:-:S03]  /*2790*/  IADD3 R3, R3, R6, RZ ;  /* 0x0000000603037210 */ /* 0x000fc60007ffe0ff */
        /* <DEDUP_REMOVED lines=15> */
.L_x_1482:
[----:B------:R-:W-:Y:S05]  /*2890*/  BRA.DIV ~URZ, `(.L_x_1358) ;  /* 0x000103027f007947 */ /* 0x000fea000b800000 */
[----:B------:R3:W4:Y:S02]  /*28a0*/  SHFL.IDX PT, R0, R12, RZ, 0x1c1f ;  /* 0x001c1fff0c007589 */ /* 0x00072400000e0000 */
.L_x_1483:
[----:B------:R-:W-:Y:S01]  /*28b0*/  IMAD R11, R247, c[0x0][0x2c4], RZ ;  /* 0x0000b100f70b7a24 */ /* 0x000fe200078e02ff */
[----:B------:R-:W-:Y:S01]  /*28c0*/  IADD3 R10, R236, R249, RZ ;  /* 0x000000f9ec0a7210 */ /* 0x000fe20007ffe0ff */
[----:B------:R-:W-:Y:S03]  /*28d0*/  BSSY B0, `(.L_x_1359) ;  /* 0x0000014000007945 */ /* 0x000fe60003800000 */
[----:B------:R-:W-:-:S13]  /*28e0*/  ISETP.GE.AND P0, PT, R10, R11, PT ;  /* 0x0000000b0a00720c */ /* 0x000fda0003f06270 */
[----:B------:R-:W-:Y:S05]  /*28f0*/  @P0 BRA `(.L_x_1360) ;  /* 0x0000011000000947 */ /* 0x000fea0003800000 */
[----:B---3--:R-:W3:Y:S01]  /*2900*/  LDL R15, [R1+0x2c] ;  /* 0x00002c00010f7983 */ /* 0x008ee20000100800 */
        /* <DEDUP_REMOVED lines=16> */
.L_x_1360:
[----:B------:R-:W-:Y:S05]  /*2a10*/  BSYNC B0 ;  /* 0x0000000000007941 */ /* 0x000fea0003800000 */
.L_x_1359:
[----:B------:R-:W-:Y:S05]  /*2a20*/  BRA.DIV ~URZ, `(.L_x_1361) ;  /* 0x000101d27f007947 */ /* 0x000fea000b800000 */
[----:B--2---:R2:W1:Y:S04]  /*2a30*/  SHFL.IDX PT, R4, R5, 0x1, 0x1c1f ;  /* 0x003c1f0005047f89 */ /* 0x00446800000e0000 */
[----:B----4-:R2:W4:Y:S02]  /*2a40*/  SHFL.IDX PT, R0, R12, 0x1, 0x1c1f ;  /* 0x003c1f000c007f89 */ /* 0x01052400000e0000 */
.L_x_1484:
        /* <DEDUP_REMOVED lines=21> */
.L_x_1363:
[----:B------:R-:W-:Y:S05]  /*2ba0*/  BSYNC B0 ;  /* 0x0000000000007941 */ /* 0x000fea0003800000 */
.L_x_1362:
[----:B------:R-:W-:Y:S05]  /*2bb0*/  BRA.DIV ~URZ, `(.L_x_1364) ;  /* 0x000101027f007947 */ /* 0x000fea000b800000 */
[----:B-1----:R1:W2:Y:S02]  /*2bc0*/  SHFL.IDX PT, R4, R5, 0x2, 0x1c1f ;  /* 0x005c1f0005047f89 */ /* 0x0022a400000e0000 */
.L_x_1485:
[----:B------:R-:W-:Y:S05]  /*2bd0*/  BRA.DIV ~URZ, `(.L_x_1365) ;  /* 0x000101527f007947 */ /* 0x000fea000b800000 */
[----:B----4-:R4:W1:Y:S02]  /*2be0*/  SHFL.IDX PT, R0, R12, 0x2, 0x1c1f ;  /* 0x005c1f000c007f89 */ /* 0x01086400000e0000 */
.L_x_1486:
[----:B------:R-:W-:Y:S01]  /*2bf0*/  IADD3 R2, R10, 0x40, RZ ;  /* 0x000000400a027810 */ /* 0x000fe20007ffe0ff */
[----:B------:R-:W-:Y:S03]  /*2c00*/  BSSY B0, `(.L_x_1366) ;  /* 0x0000014000007945 */ /* 0x000fe60003800000 */
[----:B------:R-:W-:-:S13]  /*2c10*/  ISETP.GE.AND P0, PT, R2, R11, PT ;  /* 0x0000000b0200720c */ /* 0x000fda0003f06270 */
[----:B------:R-:W-:Y:S05]  /*2c20*/  @P0 BRA `(.L_x_1367) ;  /* 0x0000011000000947 */ /* 0x000fea0003800000 */
[----:B---3--:R-:W3:Y:S01]  /*2c30*/  LDL R15, [R1+0x2c] ;  /* 0x00002c00010f7983 */ /* 0x008ee20000100800 */
[-C--:B-1----:R-:W-:Y:S02]  /*2c40*/  LEA R8, P2, R210, R0.reuse, 0x1 ;  /* 0x00000000d2087211 */ /* 0x082fe400078408ff */
        /* <DEDUP_REMOVED lines=15> */
.L_x_1367:
[----:B------:R-:W-:Y:S05]  /*2d40*/  BSYNC B0 ;  /* 0x0000000000007941 */ /* 0x000fea0003800000 */
.L_x_1366:
[----:B------:R-:W-:Y:S05]  /*2d50*/  BRA.DIV ~URZ, `(.L_x_1368) ;  /* 0x000100327f007947 */ /* 0x000fea000b800000 */
[----:B--2---:R2:W3:Y:S04]  /*2d60*/  SHFL.IDX PT, R4, R5, 0x3, 0x1c1f ;  /* 0x007c1f0005047f89 */ /* 0x0044e800000e0000 */
[----:B-1----:R2:W1:Y:S02]  /*2d70*/  SHFL.IDX PT, R0, R12, 0x3, 0x1c1f ;  /* 0x007c1f000c007f89 */ /* 0x00246400000e0000 */
.L_x_1487:
[----:B--2---:R-:W2:Y:S01]  /*2d80*/  LDL R16, [R1+0x2c] ;  /* 0x00002c0001107983 */ /* 0x004ea20000100800 */
[----:B------:R-:W-:Y:S01]  /*2d90*/  IADD3 R2, R10, 0x60, RZ ;  /* 0x000000600a027810 */ /* 0x000fe20007ffe0ff */
[----:B-----5:R-:W-:Y:S01]  /*2da0*/  IMAD.WIDE.U32 R240, R14, c[0x0][0x2b0], RZ ;  /* 0x0000ac000ef07a25 */ /* 0x020fe200078e00ff */
[----:B------:R-:W-:-:S02]  /*2db0*/  SHF.R.S32.HI R15, RZ, 0x1f, R210 ;  /* 0x0000001fff0f7819 */ /* 0x000fc400000114d2 */
[----:B------:R-:W-:Y:S02]  /*2dc0*/  ISETP.GE.AND P2, PT, R2, R11, PT ;  /* 0x0000000b0200720c */ /* 0x000fe40003f46270 */
[----:B------:R-:W-:Y:S02]  /*2dd0*/  SHF.R.S32.HI R29, RZ, 0x1f, R232 ;  /* 0x0000001fff1d7819 */ /* 0x000fe400000114e8 */
[----:B------:R-:W-:-:S09]  /*2de0*/  SHF.R.S32.HI R28, RZ, 0x1f, R233 ;  /* 0x0000001fff1c7819 */ /* 0x000fd200000114e9 */
[-C--:B-1----:R-:W-:Y:S02]  /*2df0*/  @!P2 LEA R8, P0, R210, R0.reuse, 0x1 ;  /* 0x00000000d208a211 */ /* 0x082fe400078008ff */
[----:B------:R-:W-:Y:S02]  /*2e00*/  @!P2 LEA R6, P1, R232, R0, 0x1 ;  /* 0x00000000e806a211 */ /* 0x000fe400078208ff */
[----:B---3--:R-:W-:Y:S02]  /*2e10*/  @!P2 LEA.HI.X R9, R210, R4, R15, 0x1, P0 ;  /* 0x00000004d209a211 */ /* 0x008fe400000f0c0f */
[----:B------:R-:W-:Y:S02]  /*2e20*/  @!P2 LEA R2, P0, R233, R0, 0x1 ;  /* 0x00000000e902a211 */ /* 0x000fe400078008ff */
[----:B------:R-:W-:Y:S02]  /*2e30*/  SHF.R.S32.HI R0, RZ, 0x1f, R14 ;  /* 0x0000001fff007819 */ /* 0x000fe4000001140e */
[----:B------:R-:W-:-:S02]  /*2e40*/  @!P2 LEA.HI.X R7, R232, R4, R29, 0x1, P1 ;  /* 0x00000004e807a211 */ /* 0x000fc400008f0c1d */
[----:B------:R-:W-:Y:S01]  /*2e50*/  @!P2 LEA.HI.X R3, R233, R4, R28, 0x1, P0 ;  /* 0x00000004e903a211 */ /* 0x000fe200000f0c1c */
        /* <DEDUP_REMOVED lines=14> */
[----:B------:R-:W-:-:S02]  /*2f40*/  IMAD.MOV.U32 R0, RZ, RZ, c[0x0][0x2b8] ;  /* 0x0000ae00ff007624 */ /* 0x000fc400078e00ff */
[----:B------:R-:W-:Y:S02]  /*2f50*/  IMAD R121, R203, R121, -0x30 ;  /* 0xffffffd0cb797424 */ /* 0x000fe400078e0279 */
[----:B------:R-:W-:Y:S01]  /*2f60*/  IMAD.MOV.U32 R200, RZ, RZ, RZ ;  /* 0x000000ffffc87224 */ /* 0x000fe200078e00ff */
[----:B------:R-:W-:Y:S01]  /*2f70*/  ISETP.NE.AND P2, PT, R0, 0x1, PT ;  /* 0x000000010000780c */ /* 0x000fe20003f45270 */
[----:B-1----:R-:W-:-:S05]  /*2f80*/  IMAD.IADD R2, R231, 0x1, R121 ;  /* 0x00000001e7027824 */ /* 0x002fca00078e0279 */
[C---:B------:R-:W-:Y:S01]  /*2f90*/  ISETP.GE.AND P1, PT, R2.reuse, R248, PT ;  /* 0x000000f80200720c */ /* 0x040fe20003f26270 */
[----:B------:R-:W-:-:S03]  /*2fa0*/  IMAD.IADD R2, R2, 0x1, R237 ;  /* 0x0000000102027824 */ /* 0x000fc600078e02ed */
[----:B------:R-:W-:Y:S01]  /*2fb0*/  ISETP.GT.OR P1, PT, R231, 0x2f, P1 ;  /* 0x0000002fe700780c */ /* 0x000fe20000f24670 */
[----:B------:R-:W-:Y:S02]  /*2fc0*/  IMAD.MOV.U32 R0, RZ, RZ, R2 ;  /* 0x000000ffff007224 */ /* 0x000fe400078e0002 */
[----:B------:R-:W-:-:S05]  /*2fd0*/  @P2 IMAD.HI.U32 R3, R2, c[0x0][0x2bc], RZ ;  /* 0x0000af0002032a27 */ /* 0x000fca00078e00ff */
[----:B------:R-:W-:-:S05]  /*2fe0*/  @P2 SHF.R.U32.HI R0, RZ, c[0x0][0x2c0], R3 ;  /* 0x0000b000ff002a19 */ /* 0x000fca0000011603 */
[----:B------:R-:W-:-:S04]  /*2ff0*/  @!P1 IADD3 R3, P0, R0, R240, RZ ;  /* 0x000000f000039210 */ /* 0x000fc80007f1e0ff */
[----:B------:R-:W-:Y:S02]  /*3000*/  @!P1 LEA.HI.X.SX32 R5, R0, R245, 0x1, P0 ;  /* 0x000000f500059211 */ /* 0x000fe400000f0eff */
[----:B------:R-:W-:-:S04]  /*3010*/  @!P1 LEA R4, P0, R3, c[0x0][0x2a0], 0x2 ;  /* 0x0000a80003049a11 */ /* 0x000fc800078010ff */
[----:B------:R-:W-:-:S05]  /*3020*/  @!P1 LEA.HI.X R5, R3, c[0x0][0x2a4], R5, 0x2, P0 ;  /* 0x0000a90003059a11 */ /* 0x000fca00000f1405 */
[----:B------:R-:W2:Y:S01]  /*3030*/  @!P1 LDG.E R200, [R4.64] ;  /* 0x0000000604c89981 */ /* 0x000ea2000c1e1900 */
[----:B------:R-:W-:Y:S01]  /*3040*/  IMAD.MOV R0, RZ, RZ, -R0 ;  /* 0x000000ffff007224 */ /* 0x000fe200078e0a00 */
[----:B------:R-:W-:Y:S01]  /*3050*/  SHF.L.U64.HI R219, R210, 0x1, R15 ;  /* 0x00000001d2db7819 */ /* 0x000fe2000001020f */
[----:B------:R-:W-:Y:S01]  /*3060*/  IMAD.WIDE.U32 R238, R13, c[0x0][0x1e8], RZ ;  /* 0x00007a000dee7a25 */ /* 0x000fe200078e00ff */
[----:B------:R-:W-:Y:S01]  /*3070*/  SHF.L.U64.HI R217, R232, 0x1, R29 ;  /* 0x00000001e8d97819 */ /* 0x000fe2000001021d */
[----:B------:R-:W-:Y:S01]  /*3080*/  BSSY B0, `(.L_x_1369) ;  /* 0x0000080000007945 */ /* 0x000fe20003800000 */
[----:B------:R-:W-:Y:S01]  /*3090*/  SHF.L.U64.HI R218, R233, 0x1, R28 ;  /* 0x00000001e9da7819 */ /* 0x000fe2000001021c */
[----:B------:R-:W-:Y:S02]  /*30a0*/  IMAD R204, R0, c[0x0][0x2b8], R2 ;  /* 0x0000ae0000cc7a24 */ /* 0x000fe400078e0202 */
[----:B------:R-:W-:Y:S02]  /*30b0*/  IMAD R244, R13, c[0x0][0x1ec], R239 ;  /* 0x00007b000df47a24 */ /* 0x000fe400078e02ef */
[----:B------:R-:W-:Y:S01]  /*30c0*/  IMAD.WIDE.U32 R2, R204, c[0x0][0x1e0], RZ ;  /* 0x00007800cc027a25 */ /* 0x000fe200078e00ff */
[----:B------:R-:W-:-:S03]  /*30d0*/  SHF.R.S32.HI R7, RZ, 0x1f, R204 ;  /* 0x0000001fff077819 */ /* 0x000fc600000114cc */
[----:B------:R-:W-:Y:S02]  /*30e0*/  IMAD R120, R122, -0x30, R248 ;  /* 0xffffffd07a787824 */ /* 0x000fe400078e02f8 */
[C---:B------:R-:W-:Y:S02]  /*30f0*/  IMAD R0, R7.reuse, c[0x0][0x1e0], RZ ;  /* 0x0000780007007a24 */ /* 0x040fe400078e02ff */
[----:B------:R-:W-:Y:S02]  /*3100*/  IMAD R7, R7, c[0x0][0x208], RZ ;  /* 0x0000820007077a24 */ /* 0x000fe400078e02ff */
[C---:B------:R-:W-:Y:S02]  /*3110*/  IMAD R0, R204.reuse, c[0x0][0x1e4], R0 ;  /* 0x00007900cc007a24 */ /* 0x040fe400078e0200 */
[----:B------:R-:W-:Y:S02]  /*3120*/  IMAD R7, R204, c[0x0][0x20c], R7 ;  /* 0x00008300cc077a24 */ /* 0x000fe400078e0207 */
[----:B------:R-:W-:-:S02]  /*3130*/  IMAD.IADD R3, R3, 0x1, R0 ;  /* 0x0000000103037824 */ /* 0x000fc400078e0200 */
[----:B------:R-:W-:-:S04]  /*3140*/  IMAD.WIDE.U32 R242, R13, c[0x0][0x210], RZ ;  /* 0x000084000df27a25 */ /* 0x000fc800078e00ff */
[----:B------:R-:W-:Y:S01]  /*3150*/  IMAD R246, R13, c[0x0][0x214], R243 ;  /* 0x000085000df67a24 */ /* 0x000fe200078e02f3 */
[----:B--2---:R-:W-:Y:S01]  /*3160*/  SHF.R.S32.HI R9, RZ, 0x1f, R200 ;  /* 0x0000001fff097819 */ /* 0x004fe200000114c8 */
[----:B------:R-:W-:-:S04]  /*3170*/  IMAD.WIDE.U32 R2, R200, c[0x0][0x1f0], R2 ;  /* 0x00007c00c8027a25 */ /* 0x000fc800078e0002 */
[----:B------:R-:W-:-:S04]  /*3180*/  IMAD R0, R9, c[0x0][0x1f0], RZ ;  /* 0x00007c0009007a24 */ /* 0x000fc800078e02ff */
[----:B------:R-:W-:Y:S01]  /*3190*/  IMAD R4, R200, c[0x0][0x1f4], R0 ;  /* 0x00007d00c8047a24 */ /* 0x000fe200078e0200 */
[----:B------:R-:W-:-:S04]  /*31a0*/  IADD3 R0, P0, R2, R238, RZ ;  /* 0x000000ee02007210 */ /* 0x000fc80007f1e0ff */
[----:B------:R-:W-:Y:S02]  /*31b0*/  IADD3.X R2, R244, R3, R4, P0, !PT ;  /* 0x00000003f4027210 */ /* 0x000fe400007fe404 */
[----:B------:R-:W-:Y:S02]  /*31c0*/  LEA R6, P0, R0, c[0x0][0x1c8], 0x1 ;  /* 0x0000720000067a11 */ /* 0x000fe400078008ff */
[----:B------:R-:W-:Y:S02]  /*31d0*/  IMNMX R3, R120, 0x30, PT ;  /* 0x0000003078037817 */ /* 0x000fe40003800200 */
[----:B----4-:R-:W-:Y:S01]  /*31e0*/  LEA.HI.X R12, R0, c[0x0][0x1cc], R2, 0x1, P0 ;  /* 0x00007300000c7a11 */ /* 0x010fe200000f0c02 */
[----:B------:R-:W-:Y:S02]  /*31f0*/  SHFL.IDX PT, R11, R6, 0x1, 0x1c1f ;  /* 0x003c1f00060b7f89 */ /* 0x000fe400000e0000 */
[----:B------:R-:W-:Y:S02]  /*3200*/  IMAD.IADD R5, R3, 0x1, -R236 ;  /* 0x0000000103057824 */ /* 0x000fe400078e0aec */
[----:B------:R-:W1:Y:S01]  /*3210*/  SHFL.IDX PT, R0, R6, RZ, 0x1c1f ;  /* 0x001c1fff06007589 */ /* 0x000e6200000e0000 */
[----:B------:R-:W-:-:S02]  /*3220*/  IMAD.WIDE.U32 R2, R204, c[0x0][0x208], RZ ;  /* 0x00008200cc027a25 */ /* 0x000fc400078e00ff */
[C---:B------:R-:W-:Y:S01]  /*3230*/  ISETP.GE.AND P6, PT, R5.reuse, 0x1, PT ;  /* 0x000000010500780c */ /* 0x040fe20003fc6270 */
[----:B------:R-:W2:Y:S01]  /*3240*/  SHFL.IDX PT, R8, R12, RZ, 0x1c1f ;  /* 0x001c1fff0c087589 */ /* 0x000ea200000e0000 */
[----:B------:R-:W-:Y:S01]  /*3250*/  ISETP.GE.AND P1, PT, R5, 0x21, PT ;  /* 0x000000210500780c */ /* 0x000fe20003f26270 */
[----:B------:R-:W-:-:S04]  /*3260*/  IMAD.IADD R3, R3, 0x1, R7 ;  /* 0x0000000103037824 */ /* 0x000fc800078e0207 */
[----:B------:R-:W-:-:S06]  /*3270*/  IMAD.WIDE.U32 R2, R200, c[0x0][0x218], R2 ;  /* 0x00008600c8027a25 */ /* 0x000fcc00078e0002 */
[----:B------:R-:W-:Y:S01]  /*3280*/  @P6 ISETP.GE.AND P4, PT, R210, c[0x0][0x1d4], PT ;  /* 0x00007500d2006a0c */ /* 0x000fe20003f86270 */
[----:B------:R-:W-:Y:S01]  /*3290*/  @P6 IMAD.SHL.U32 R10, R16, 0x2, RZ ;  /* 0x00000002100a6824 */ /* 0x000fe200078e00ff */
[----:B------:R-:W-:Y:S02]  /*32a0*/  @P6 ISETP.GE.AND P5, PT, R232, c[0x0][0x1d4], PT ;  /* 0x00007500e8006a0c */ /* 0x000fe40003fa6270 */
[----:B-1----:R-:W-:-:S04]  /*32b0*/  @P6 LEA R4, P0, R210, R0, 0x1 ;  /* 0x00000000d2046211 */ /* 0x002fc800078008ff */
[----:B--2---:R-:W-:Y:S02]  /*32c0*/  @P6 LEA.HI.X R5, R210, R8, R15, 0x1, P0 ;  /* 0x00000008d2056211 */ /* 0x004fe400000f0c0f */
[----:B------:R-:W-:-:S03]  /*32d0*/  @P6 LEA R6, P0, R232, R0, 0x1 ;  /* 0x00000000e8066211 */ /* 0x000fc600078008ff */
[----:B------:R1:W-:Y:S01]  /*32e0*/  @P6 LDGSTS.E.BYPASS.LTC128B.128 [R10+0x3c80], [R4.64], !P4 ;  /* 0x03c80000040a6fae */ /* 0x0003e2000e101d46 */
[----:B------:R-:W-:-:S05]  /*32f0*/  @P6 LEA.HI.X R7, R232, R8, R29, 0x1, P0 ;  /* 0x00000008e8076211 */ /* 0x000fca00000f0c1d */
[----:B------:R2:W-:Y:S01]  /*3300*/  @P6 LDGSTS.E.BYPASS.LTC128B.128 [R10+0x4880], [R6.64], !P5 ;  /* 0x04880000060a6fae */ /* 0x0005e2000e901d46 */
[----:B------:R-:W-:Y:S01]  /*3310*/  @P1 ISETP.GE.AND P5, PT, R210, c[0x0][0x1d4], PT ;  /* 0x00007500d2001a0c */ /* 0x000fe20003fa6270 */
[----:B-1----:R-:W-:Y:S01]  /*3320*/  IMAD R5, R9, c[0x0][0x218], RZ ;  /* 0x0000860009057a24 */ /* 0x002fe200078e02ff */
[C---:B------:R-:W-:Y:S01]  /*3330*/  @P6 LEA R4, P4, R233.reuse, R0, 0x1 ;  /* 0x00000000e9046211 */ /* 0x040fe200078808ff */
[----:B------:R1:W3:Y:S01]  /*3340*/  SHFL.IDX PT, R9, R12, 0x1, 0x1c1f ;  /* 0x003c1f000c097f89 */ /* 0x0002e200000e0000 */
[----:B------:R-:W-:Y:S01]  /*3350*/  IADD3 R0, P0, R2, R242, RZ ;  /* 0x000000f202007210 */ /* 0x000fe20007f1e0ff */
[----:B-1----:R-:W-:Y:S01]  /*3360*/  IMAD R12, R200, c[0x0][0x21c], R5 ;  /* 0x00008700c80c7a24 */ /* 0x002fe200078e0205 */
[C---:B------:R-:W-:Y:S01]  /*3370*/  @P6 LEA.HI.X R5, R233.reuse, R8, R28, 0x1, P4 ;  /* 0x00000008e9056211 */ /* 0x040fe200020f0c1c */
[----:B------:R-:W-:Y:S01]  /*3380*/  IMAD.SHL.U32 R8, R210, 0x2, RZ ;  /* 0x00000002d2087824 */ /* 0x000fe200078e00ff */
[----:B------:R-:W-:Y:S02]  /*3390*/  @P6 ISETP.GE.AND P4, PT, R233, c[0x0][0x1d4], PT ;  /* 0x00007500e9006a0c */ /* 0x000fe40003f86270 */
[----:B------:R-:W-:-:S02]  /*33a0*/  IADD3.X R2, R246, R3, R12, P0, !PT ;  /* 0x00000003f6027210 */ /* 0x000fc400007fe40c */
[----:B------:R-:W-:-:S04]  /*33b0*/  LEA R19, P0, R0, c[0x0][0x1f8], 0x1 ;  /* 0x00007e0000137a11 */ /* 0x000fc800078008ff */
[----:B------:R-:W-:Y:S01]  /*33c0*/  LEA.HI.X R18, R0, c[0x0][0x1fc], R2, 0x1, P0 ;  /* 0x00007f0000127a11 */ /* 0x000fe200000f0c02 */
[----:B------:R-:W-:Y:S01]  /*33d0*/  @P1 IMAD.SHL.U32 R0, R16, 0x2, RZ ;  /* 0x0000000210001824 */ /* 0x000fe200078e00ff */
[C---:B--2---:R-:W-:Y:S01]  /*33e0*/  @P1 LEA R6, P0, R210.reuse, R11, 0x1 ;  /* 0x0000000bd2061211 */ /* 0x044fe200078008ff */
[----:B------:R-:W1:Y:S03]  /*33f0*/  SHFL.IDX PT, R17, R19, RZ, 0x1c1f ;  /* 0x001c1fff13117589 */ /* 0x000e6600000e0000 */
[----:B---3--:R-:W-:Y:S01]  /*3400*/  @P1 LEA.HI.X R7, R210, R9, R15, 0x1, P0 ;  /* 0x00000009d2071211 */ /* 0x008fe200000f0c0f */
[----:B------:R2:W-:Y:S01]  /*3410*/  @P6 LDGSTS.E.BYPASS.LTC128B.128 [R10+0x5480], [R4.64], !P4 ;  /* 0x05480000040a6fae */ /* 0x0005e2000e101d46 */
[C---:B------:R-:W-:Y:S02]  /*3420*/  @P1 ISETP.GE.AND P4, PT, R232.reuse, c[0x0][0x1d4], PT ;  /* 0x00007500e8001a0c */ /* 0x040fe40003f86270 */
[----:B------:R-:W-:Y:S01]  /*3430*/  @P1 ISETP.GE.AND P0, PT, R233, c[0x0][0x1d4], PT ;  /* 0x00007500e9001a0c */ /* 0x000fe20003f06270 */
[----:B------:R3:W-:Y:S01]  /*3440*/  @P1 LDGSTS.E.BYPASS.LTC128B.128 [R0+0x4480], [R6.64], !P5 ;  /* 0x0448000006001fae */ /* 0x0007e2000e901d46 */
[----:B------:R-:W-:-:S03]  /*3450*/  ISETP.GE.AND P5, PT, R232, c[0x0][0x1d4], PT ;  /* 0x00007500e8007a0c */ /* 0x000fc60003fa6270 */
[----:B------:R-:W4:Y:S01]  /*3460*/  SHFL.IDX PT, R16, R18, RZ, 0x1c1f ;  /* 0x001c1fff12107589 */ /* 0x000f2200000e0000 */
[----:B--2---:R-:W-:-:S04]  /*3470*/  @P1 LEA R4, P6, R232, R11, 0x1 ;  /* 0x0000000be8041211 */ /* 0x004fc800078c08ff */
[----:B------:R-:W-:Y:S02]  /*3480*/  @P1 LEA.HI.X R5, R232, R9, R29, 0x1, P6 ;  /* 0x00000009e8051211 */ /* 0x000fe400030f0c1d */
[----:B------:R-:W-:-:S03]  /*3490*/  @P1 LEA R2, P6, R233, R11, 0x1 ;  /* 0x0000000be9021211 */ /* 0x000fc600078c08ff */
[----:B------:R2:W-:Y:S01]  /*34a0*/  @P1 LDGSTS.E.BYPASS.LTC128B.128 [R0+0x5080], [R4.64], !P4 ;  /* 0x0508000004001fae */ /* 0x0005e2000e101d46 */
[C---:B------:R-:W-:Y:S02]  /*34b0*/  @P1 LEA.HI.X R3, R233.reuse, R9, R28, 0x1, P6 ;  /* 0x00000009e9031211 */ /* 0x040fe400030f0c1c */
[----:B------:R-:W-:Y:S02]  /*34c0*/  ISETP.GE.AND P6, PT, R210, c[0x0][0x1d4], PT ;  /* 0x00007500d2007a0c */ /* 0x000fe40003fc6270 */
[----:B------:R-:W-:Y:S01]  /*34d0*/  ISETP.GE.AND P4, PT, R233, c[0x0][0x1d4], PT ;  /* 0x00007500e9007a0c */ /* 0x000fe20003f86270 */
[----:B------:R1:W-:Y:S04]  /*34e0*/  @P1 LDGSTS.E.BYPASS.LTC128B.128 [R0+0x5c80], [R2.64], !P0 ;  /* 0x05c8000002001fae */ /* 0x0003e8000c101d46 */
[----:B------:R-:W0:Y:S01]  /*34f0*/  LDGDEPBAR ;  /* 0x00000000000079af */ /* 0x000e220000000000 */
[----:B--2---:R-:W-:-:S02]  /*3500*/  IMAD.IADD R4, R120, 0x1, -R236 ;  /* 0x0000000178047824 */ /* 0x004fc400078e0aec */
[----:B------:R-:W-:Y:S01]  /*3510*/  IMAD.SHL.U32 R5, R232, 0x2, RZ ;  /* 0x00000002e8057824 */ /* 0x000fe200078e00ff */
[----:B-1----:R-:W-:Y:S01]  /*3520*/  IADD3 R2, P0, R17, R8, RZ ;  /* 0x0000000811027210 */ /* 0x002fe20007f1e0ff */
[----:B------:R-:W-:-:S04]  /*3530*/  DEPBAR.LE SB0, 0x1 ;  /* 0x000080400000791a */ /* 0x000fc80000000000 */
[----:B------:R-:W-:-:S04]  /*3540*/  DEPBAR.LE SB0, 0x0 ;  /* 0x000080000000791a */ /* 0x000fc80000000000 */
[----:B------:R-:W-:Y:S01]  /*3550*/  BAR.SYNC.DEFER_BLOCKING 0x0 ;  /* 0x0000000000007b1d */ /* 0x000fe20000010000 */
[----:B----4-:R-:W-:Y:S01]  /*3560*/  IMAD.X R3, R16, 0x1, R219, P0 ;  /* 0x0000000110037824 */ /* 0x010fe200000e06db */
[----:B------:R-:W-:Y:S01]  /*3570*/  ISETP.LT.OR P0, PT, R4, 0x1, P6 ;  /* 0x000000010400780c */ /* 0x000fe20003701670 */
[----:B---3--:R-:W-:Y:S01]  /*3580*/  IMAD.SHL.U32 R0, R233, 0x2, RZ ;  /* 0x00000002e9007824 */ /* 0x008fe200078e00ff */
[----:B------:R-:W-:-:S05]  /*3590*/  IADD3 R6, P1, R17, R5, RZ ;  /* 0x0000000511067210 */ /* 0x000fca0007f3e0ff */
[----:B------:R-:W-:Y:S01]  /*35a0*/  IMAD.X R7, R16, 0x1, R217, P1 ;  /* 0x0000000110077824 */ /* 0x000fe200008e06d9 */
[----:B------:R-:W-:Y:S01]  /*35b0*/  ISETP.LT.OR P1, PT, R4, 0x1, P5 ;  /* 0x000000010400780c */ /* 0x000fe20002f21670 */
[----:B------:R1:W2:Y:S04]  /*35c0*/  LDSM.16.M88.4 R12, [R183] ;  /* 0x00000000b70c783b */ /* 0x0002a80000000200 */
        /* <DEDUP_REMOVED lines=12> */
[----:B------:R5:W-:Y:S04]  /*3690*/  LDGSTS.E.BYPASS.LTC128B.128 [R194+0x1880], [R2.64], !P0 ;  /* 0x0188000002c27fae */ /* 0x000be8000c101d46 */
[----:B------:R1:W-:Y:S01]  /*36a0*/  LDGSTS.E.BYPASS.LTC128B.128 [R194+0x2480], [R6.64], !P1 ;  /* 0x0248000006c27fae */ /* 0x0003e2000c901d46 */
[----:B------:R-:W-:-:S02]  /*36b0*/  ISETP.GT.AND P1, PT, R231, 0x2f, PT ;  /* 0x0000002fe700780c */ /* 0x000fc40003f24270 */
[----:B-----5:R-:W-:Y:S02]  /*36c0*/  IADD3 R2, P0, R17, R0, RZ ;  /* 0x0000000011027210 */ /* 0x020fe40007f1e0ff */
[----:B------:R-:W5:Y:S03]  /*36d0*/  S2R R0, SR_TID.X ;  /* 0x0000000000007919 */ /* 0x000f660000002100 */
[----:B------:R-:W-:Y:S01]  /*36e0*/  IMAD.X R3, R16, 0x1, R218, P0 ;  /* 0x0000000110037824 */ /* 0x000fe200000e06da */
[----:B------:R-:W-:-:S13]  /*36f0*/  ISETP.LT.OR P0, PT, R4, 0x1, P4 ;  /* 0x000000010400780c */ /* 0x000fda0002701670 */
[----:B------:R1:W-:Y:S01]  /*3700*/  LDGSTS.E.BYPASS.LTC128B.128 [R194+0x3080], [R2.64], !P0 ;  /* 0x0308000002c27fae */ /* 0x0003e2000c101d46 */
[----:B-----5:R-:W-:-:S13]  /*3710*/  ISETP.GT.AND P0, PT, R0, 0x3f, PT ;  /* 0x0000003f0000780c */ /* 0x020fda0003f04270 */
[----:B------:R-:W-:Y:S05]  /*3720*/  @P0 BRA `(.L_x_1370) ;  /* 0x0000015000000947 */ /* 0x000fea0003800000 */
[----:B--234-:R-:W-:Y:S05]  /*3730*/  BRA.DIV ~URZ, `(.L_x_1371) ;  /* 0x0000f7127f007947 */ /* 0x01cfea000b800000 */
[----:B------:R2:W3:Y:S04]  /*3740*/  SHFL.IDX PT, R5, R18, 0x1, 0x1c1f ;  /* 0x003c1f0012057f89 */ /* 0x0004e800000e0000 */
[----:B------:R2:W4:Y:S02]  /*3750*/  SHFL.IDX PT, R0, R19, 0x1, 0x1c1f ;  /* 0x003c1f0013007f89 */ /* 0x00052400000e0000 */
.L_x_1488:
[----:B-1----:R-:W-:Y:S01]  /*3760*/  IMAD.SHL.U32 R3, R210, 0x2, RZ ;  /* 0x00000002d2037824 */ /* 0x002fe200078e00ff */
[----:B------:R-:W-:Y:S01]  /*3770*/  ISETP.LT.OR P6, PT, R4, 0x21, P6 ;  /* 0x000000210400780c */ /* 0x000fe200037c1670 */
[----:B------:R-:W-:Y:S01]  /*3780*/  IMAD.SHL.U32 R2, R232, 0x2, RZ ;  /* 0x00000002e8027824 */ /* 0x000fe200078e00ff */
[----:B------:R-:W-:Y:S02]  /*3790*/  ISETP.LT.OR P5, PT, R4, 0x21, P5 ;  /* 0x000000210400780c */ /* 0x000fe40002fa1670 */
[----:B----4-:R-:W-:Y:S02]  /*37a0*/  IADD3 R16, P0, R0, R3, RZ ;  /* 0x0000000300107210 */ /* 0x010fe40007f1e0ff */
[----:B------:R-:W-:-:S03]  /*37b0*/  ISETP.LT.OR P4, PT, R4, 0x21, P4 ;  /* 0x000000210400780c */ /* 0x000fc60002781670 */
[----:B---3--:R-:W-:Y:S01]  /*37c0*/  IMAD.X R17, R5, 0x1, R219, P0 ;  /* 0x0000000105117824 */ /* 0x008fe200000e06db */
[----:B------:R-:W-:Y:S01]  /*37d0*/  IADD3 R6, P0, R0, R2, RZ ;  /* 0x0000000200067210 */ /* 0x000fe20007f1e0ff */
[----:B------:R-:W-:-:S03]  /*37e0*/  IMAD.SHL.U32 R2, R233, 0x2, RZ ;  /* 0x00000002e9027824 */ /* 0x000fc600078e00ff */
[----:B------:R-:W-:Y:S01]  /*37f0*/  @!PT LDS RZ, [RZ] ;  /* 0x00000000fffff984 */ /* 0x000fe20000000800 */
[----:B------:R-:W-:Y:S01]  /*3800*/  @!PT LDS RZ, [RZ] ;  /* 0x00000000fffff984 */ /* 0x000fe20000000800 */
[----:B------:R-:W-:Y:S01]  /*3810*/  @!PT LDS RZ, [RZ] ;  /* 0x00000000fffff984 */ /* 0x000fe20000000800 */
[----:B------:R1:W-:Y:S01]  /*3820*/  LDGSTS.E.BYPASS.LTC128B.128 [R194+0x2080], [R16.64], !P6 ;  /* 0x0208000010c27fae */ /* 0x0003e2000f101d46 */
[----:B------:R-:W-:Y:S01]  /*3830*/  IMAD.X R7, R5, 0x1, R217, P0 ;  /* 0x0000000105077824 */ /* 0x000fe200000e06d9 */
[----:B------:R-:W-:-:S04]  /*3840*/  IADD3 R2, P0, R0, R2, RZ ;  /* 0x0000000200027210 */ /* 0x000fc80007f1e0ff */
[----:B------:R1:W-:Y:S01]  /*3850*/  LDGSTS.E.BYPASS.LTC128B.128 [R194+0x2c80], [R6.64], !P5 ;  /* 0x02c8000006c27fae */ /* 0x0003e2000e901d46 */
[----:B------:R-:W-:-:S05]  /*3860*/  IMAD.X R3, R5, 0x1, R218, P0 ;  /* 0x0000000105037824 */ /* 0x000fca00000e06da */
[----:B------:R1:W-:Y:S03]  /*3870*/  LDGSTS.E.BYPASS.LTC128B.128 [R194+0x3880], [R2.64], !P4 ;  /* 0x0388000002c27fae */ /* 0x0003e6000e101d46 */
.L_x_1370:
[----:B--234-:R-:W-:Y:S05]  /*3880*/  BSYNC B0 ;  /* 0x0000000000007941 */ /* 0x01cfea0003800000 */
.L_x_1369:
        /* <DEDUP_REMOVED lines=61> */
[----:B------:R-:W-:Y:S08]  /*3c60*/  HMMA.16816.F32.BF16 R52, R12, R54, R72 ;  /* 0x000000360c34723c */ /* 0x000ff00000041848 */
[----:B------:R-:W-:Y:S01]  /*3c70*/  HMMA.16816.F32.BF16 R40, R28, R48, R100 ;  /* 0x000000301c28723c */ /* 0x000fe20000041864 */
[----:B--2---:R-:W-:-:S04]  /*3c80*/  FMUL.FTZ R0, R82, c[0x0][0x320] ;  /* 0x0000c80052007a20 */ /* 0x004fc80000410000 */
[----:B------:R2:W1:Y:S03]  /*3c90*/  MUFU.TANH R102, R0 ;  /* 0x0000000000667308 */ /* 0x0004660000002400 */
[----:B----4-:R-:W-:Y:S08]  /*3ca0*/  HMMA.16816.F32.BF16 R64, R24, R60, R68 ;  /* 0x0000003c1840723c */ /* 0x010ff00000041844 */
[----:B------:R-:W-:Y:S01]  /*3cb0*/  HMMA.16816.F32.BF16 R72, R8, R46, R56 ;  /* 0x0000002e0848723c */ /* 0x000fe20000041838 */
[----:B------:R-:W4:Y:S01]  /*3cc0*/  LDSM.16.M88.4 R56, [R187] ;  /* 0x00000000bb38783b */ /* 0x000f220000000200 */
[----:B--2---:R-:W-:-:S06]  /*3cd0*/  FMUL.FTZ R0, R83, c[0x0][0x320] ;  /* 0x0000c80053007a20 */ /* 0x004fcc0000410000 */
[----:B------:R-:W-:Y:S01]  /*3ce0*/  HMMA.16816.F32.BF16 R80, R4, R46, R52 ;  /* 0x0000002e0450723c */ /* 0x000fe20000041834 */
[----:B------:R2:W1:Y:S01]  /*3cf0*/  MUFU.TANH R100, R0 ;  /* 0x0000000000647308 */ /* 0x0004620000002400 */
[----:B------:R-:W5:Y:S06]  /*3d00*/  LDSM.16.M88.4 R52, [R180+0x1400] ;  /* 0x00140000b434783b */ /* 0x000f6c0000000200 */
        /* <DEDUP_REMOVED lines=13> */
[----:B----4-:R-:W-:Y:S01]  /*3de0*/  HMMA.16816.F32.BF16 R84, R4, R56, R40 ;  /* 0x000000380454723c */ /* 0x010fe20000041828 */
[----:B------:R-:W4:Y:S07]  /*3df0*/  LDSM.16.M88.4 R40, [R180+0x2000] ;  /* 0x00200000b428783b */ /* 0x000f2e0000000200 */
[----:B------:R-:W-:Y:S01]  /*3e00*/  HMMA.16816.F32.BF16 R48, R16, R34, R48 ;  /* 0x000000221030723c */ /* 0x000fe20000041830 */
[----:B-1----:R-:W-:-:S07]  /*3e10*/  FMUL.FTZ R0, R79, c[0x0][0x320] ;  /* 0x0000c8004f007a20 */ /* 0x002fce0000410000 */
[----:B------:R-:W-:Y:S01]  /*3e20*/  HMMA.16816.F32.BF16 R76, R8, R56, R64 ;  /* 0x00000038084c723c */ /* 0x000fe20000041840 */
[----:B------:R1:W1:Y:S07]  /*3e30*/  MUFU.TANH R99, R0 ;  /* 0x0000000000637308 */ /* 0x00026e0000002400 */
[----:B------:R-:W-:Y:S08]  /*3e40*/  HMMA.16816.F32.BF16 R64, R20, R62, R68 ;  /* 0x0000003e1440723c */ /* 0x000ff00000041844 */
[----:B-----5:R-:W-:Y:S01]  /*3e50*/  HMMA.16816.F32.BF16 R60, R36, R52, R108 ;  /* 0x00000034243c723c */ /* 0x020fe2000004186c */
[----:B-1----:R-:W-:-:S04]  /*3e60*/  FMUL.FTZ R0, R72, c[0x0][0x320] ;  /* 0x0000c80048007a20 */ /* 0x002fc80000410000 */
[----:B------:R1:W1:Y:S03]  /*3e70*/  MUFU.TANH R93, R0 ;  /* 0x00000000005d7308 */ /* 0x0002660000002400 */
[----:B------:R-:W-:Y:S08]  /*3e80*/  HMMA.16816.F32.BF16 R36, R36, R54, R112 ;  /* 0x000000362424723c */ /* 0x000ff00000041870 */
[----:B------:R-:W-:Y:S01]  /*3e90*/  HMMA.16816.F32.BF16 R68, R12, R34, R64 ;  /* 0x000000220c44723c */ /* 0x000fe20000041840 */
[----:B------:R-:W5:Y:S01]  /*3ea0*/  LDSM.16.M88.4 R32, [R186] ;  /* 0x00000000ba20783b */ /* 0x000f620000000200 */
        /* <DEDUP_REMOVED lines=18> */
[C---:B----4-:R-:W-:Y:S08]  /*3fd0*/  HMMA.16816.F32.BF16 R36, R12.reuse, R40, R64 ;  /* 0x000000280c24723c */ /* 0x050ff00000041840 */
[----:B------:R-:W-:Y:S01]  /*3fe0*/  HMMA.16816.F32.BF16 R12, R12, R42, R44 ;  /* 0x0000002a0c0c723c */ /* 0x000fe2000004182c */
[----:B-1----:R-:W-:-:S04]  /*3ff0*/  FMUL.FTZ R0, R82, c[0x0][0x320] ;  /* 0x0000c80052007a20 */ /* 0x002fc80000410000 */
[----:B------:R1:W4:Y:S11]  /*4000*/  MUFU.TANH R94, R0 ;  /* 0x00000000005e7308 */ /* 0x0003360000002400 */
[----:B-----5:R-:W-:Y:S01]  /*4010*/  HMMA.16816.F32.BF16 R20, R4, R32, R36 ;  /* 0x000000200414723c */ /* 0x020fe20000041824 */
        /* <DEDUP_REMOVED lines=74> */
[----:B--234-:R-:W-:Y:S01]  /*44c0*/  IADD3 R2, R231, R121, R237 ;  /* 0x00000079e7027210 */ /* 0x01cfe20007ffe0ed */
[----:B------:R-:W-:-:S03]  /*44d0*/  IMAD.MOV.U32 R200, RZ, RZ, RZ ;  /* 0x000000ffffc87224 */ /* 0x000fc600078e00ff */
[----:B------:R-:W-:-:S05]  /*44e0*/  IADD3 R2, R2, -0x30, RZ ;  /* 0xffffffd002027810 */ /* 0x000fca0007ffe0ff */
        /* <DEDUP_REMOVED lines=27> */
.L_x_1489:
[----:B------:R-:W-:Y:S05]  /*46a0*/  BRA.DIV ~URZ, `(.L_x_1375) ;  /* 0x0000e8d27f007947 */ /* 0x000fea000b800000 */
[----:B------:R3:W4:Y:S02]  /*46b0*/  SHFL.IDX PT, R0, R10, RZ, 0x1c1f ;  /* 0x001c1fff0a007589 */ /* 0x00072400000e0000 */
.L_x_1490:
[----:B------:R-:W-:Y:S01]  /*46c0*/  BSSY B0, `(.L_x_1376) ;  /* 0x0000014000007945 */ /* 0x000fe20003800000 */
[----:B------:R-:W-:Y:S05]  /*46d0*/  @!P5 BRA `(.L_x_1377) ;  /* 0x000001200000d947 */ /* 0x000fea0003800000 */
[C---:B------:R-:W-:Y:S01]  /*46e0*/  IMAD.SHL.U32 R3, R210.reuse, 0x2, RZ ;  /* 0x00000002d2037824 */ /* 0x040fe200078e00ff */
[----:B------:R-:W-:Y:S01]  /*46f0*/  ISETP.GE.AND P5, PT, R210, c[0x0][0x1d4], PT ;  /* 0x00007500d2007a0c */ /* 0x000fe20003fa6270 */
[C---:B------:R-:W-:Y:S01]  /*4700*/  IMAD.SHL.U32 R2, R232.reuse, 0x2, RZ ;  /* 0x00000002e8027824 */ /* 0x040fe200078e00ff */
[----:B------:R-:W-:Y:S02]  /*4710*/  ISETP.GE.AND P4, PT, R232, c[0x0][0x1d4], PT ;  /* 0x00007500e8007a0c */ /* 0x000fe40003f86270 */
[C---:B----4-:R-:W-:Y:S02]  /*4720*/  IADD3 R8, P0, R0.reuse, R3, RZ ;  /* 0x0000000300087210 */ /* 0x050fe40007f1e0ff */
[----:B------:R-:W-:Y:S01]  /*4730*/  IADD3 R6, P6, R0, R2, RZ ;  /* 0x0000000200067210 */ /* 0x000fe20007fde0ff */
[----:B------:R-:W-:-:S02]  /*4740*/  IMAD.SHL.U32 R2, R233, 0x2, RZ ;  /* 0x00000002e9027824 */ /* 0x000fc400078e00ff */
[C---:B--2---:R-:W-:Y:S01]  /*4750*/  IMAD.X R9, R4.reuse, 0x1, R219, P0 ;  /* 0x0000000104097824 */ /* 0x044fe200000e06db */
[----:B------:R-:W-:Y:S01]  /*4760*/  ISETP.GE.AND P0, PT, R233, c[0x0][0x1d4], PT ;  /* 0x00007500e9007a0c */ /* 0x000fe20003f06270 */
[----:B------:R-:W-:Y:S01]  /*4770*/  IMAD.X R7, R4, 0x1, R217, P6 ;  /* 0x0000000104077824 */ /* 0x000fe200030e06d9 */
[----:B------:R-:W-:Y:S02]  /*4780*/  IADD3 R2, P6, R0, R2, RZ ;  /* 0x0000000200027210 */ /* 0x000fe40007fde0ff */
[----:B------:R-:W-:Y:S01]  /*4790*/  @!PT LDS RZ, [RZ] ;  /* 0x00000000fffff984 */ /* 0x000fe20000000800 */
[----:B------:R-:W-:Y:S01]  /*47a0*/  @!PT LDS RZ, [RZ] ;  /* 0x00000000fffff984 */ /* 0x000fe20000000800 */
[----:B------:R-:W-:Y:S01]  /*47b0*/  @!PT LDS RZ, [RZ] ;  /* 0x00000000fffff984 */ /* 0x000fe20000000800 */
[----:B------:R2:W-:Y:S03]  /*47c0*/  LDGSTS.E.BYPASS.LTC128B.128 [R194+0x3c80], [R8.64], !P5 ;  /* 0x03c8000008c27fae */ /* 0x0005e6000e901d46 */
[----:B------:R-:W-:Y:S01]  /*47d0*/  IMAD.X R3, R4, 0x1, R218, P6 ;  /* 0x0000000104037824 */ /* 0x000fe200030e06da */
[----:B------:R2:W-:Y:S05]  /*47e0*/  LDGSTS.E.BYPASS.LTC128B.128 [R194+0x4880], [R6.64], !P4 ;  /* 0x0488000006c27fae */ /* 0x0005ea000e101d46 */
[----:B------:R2:W-:Y:S02]  /*47f0*/  LDGSTS.E.BYPASS.LTC128B.128 [R194+0x5480], [R2.64], !P0 ;  /* 0x0548000002c27fae */ /* 0x0005e4000c101d46 */
.L_x_1377:
[----:B------:R-:W-:Y:S05]  /*4800*/  BSYNC B0 ;  /* 0x0000000000007941 */ /* 0x000fea0003800000 */
.L_x_1376:
[----:B------:R-:W-:Y:S01]  /*4810*/  ISETP.GE.AND P0, PT, R11, 0x21, PT ;  /* 0x000000210b00780c */ /* 0x000fe20003f06270 */
[----:B------:R-:W-:Y:S06]  /*4820*/  BRA.DIV ~URZ, `(.L_x_1378) ;  /* 0x0000e7b27f007947 */ /* 0x000fec000b800000 */
[----:B--2---:R2:W1:Y:S04]  /*4830*/  SHFL.IDX PT, R4, R5, 0x1, 0x1c1f ;  /* 0x003c1f0005047f89 */ /* 0x00446800000e0000 */
[----:B----4-:R2:W4:Y:S02]  /*4840*/  SHFL.IDX PT, R0, R10, 0x1, 0x1c1f ;  /* 0x003c1f000a007f89 */ /* 0x01052400000e0000 */
.L_x_1491:
[----:B------:R-:W-:Y:S05]  /*4850*/  @!P0 BRA `(.L_x_1373) ;  /* 0x0000012000008947 */ /* 0x000fea0003800000 */
[C---:B------:R-:W-:Y:S01]  /*4860*/  IMAD.SHL.U32 R3, R210.reuse, 0x2, RZ ;  /* 0x00000002d2037824 */ /* 0x040fe200078e00ff */
[----:B------:R-:W-:Y:S01]  /*4870*/  ISETP.GE.AND P5, PT, R210, c[0x0][0x1d4], PT ;  /* 0x00007500d2007a0c */ /* 0x000fe20003fa6270 */
[C---:B------:R-:W-:Y:S01]  /*4880*/  IMAD.SHL.U32 R2, R232.reuse, 0x2, RZ ;  /* 0x00000002e8027824 */ /* 0x040fe200078e00ff */
[----:B------:R-:W-:-:S02]  /*4890*/  ISETP.GE.AND P4, PT, R232, c[0x0][0x1d4], PT ;  /* 0x00007500e8007a0c */ /* 0x000fc40003f86270 */
[C---:B----4-:R-:W-:Y:S02]  /*48a0*/  IADD3 R8, P0, R0.reuse, R3, RZ ;  /* 0x0000000300087210 */ /* 0x050fe40007f1e0ff */
[----:B------:R-:W-:Y:S01]  /*48b0*/  IADD3 R6, P6, R0, R2, RZ ;  /* 0x0000000200067210 */ /* 0x000fe20007fde0ff */
[C---:B------:R-:W-:Y:S02]  /*48c0*/  IMAD.SHL.U32 R2, R233.reuse, 0x2, RZ ;  /* 0x00000002e9027824 */ /* 0x040fe400078e00ff */
[C---:B-1----:R-:W-:Y:S01]  /*48d0*/  IMAD.X R9, R4.reuse, 0x1, R219, P0 ;  /* 0x0000000104097824 */ /* 0x042fe200000e06db */
        /* <DEDUP_REMOVED lines=10> */
.L_x_1373:
[----:B--234-:R-:W-:Y:S05]  /*4980*/  BSYNC B1 ;  /* 0x0000000000017941 */ /* 0x01cfea0003800000 */
.L_x_1372:
[----:B-1----:R-:W-:Y:S01]  /*4990*/  IMAD.IADD R0, R251, 0x1, R249 ;  /* 0x00000001fb007824 */ /* 0x002fe200078e02f9 */
[----:B------:R-:W0:Y:S01]  /*49a0*/  LDGDEPBAR ;  /* 0x00000000000079af */ /* 0x000e220000000000 */
[----:B------:R-:W-:-:S02]  /*49b0*/  IADD3 R6, -R250, R120, RZ ;  /* 0x00000078fa067210 */ /* 0x000fc40007ffe1ff */
[----:B------:R-:W-:-:S04]  /*49c0*/  @P3 IMAD.HI.U32 R2, R0, c[0x0][0x2c8], RZ ;  /* 0x0000b20000023a27 */ /* 0x000fc800078e00ff */
[----:B------:R-:W-:Y:S01]  /*49d0*/  IMAD.MOV.U32 R4, RZ, RZ, R0 ;  /* 0x000000ffff047224 */ /* 0x000fe200078e0000 */
[----:B------:R-:W-:Y:S02]  /*49e0*/  IADD3 R0, -R250, 0x1, R120 ;  /* 0x00000001fa007810 */ /* 0x000fe40007ffe178 */
[----:B------:R-:W-:Y:S02]  /*49f0*/  @P3 SHF.R.U32.HI R4, RZ, c[0x0][0x2cc], R2 ;  /* 0x0000b300ff043a19 */ /* 0x000fe40000011602 */
[----:B------:R-:W-:Y:S01]  /*4a00*/  IADD3 R5, R0, -R247, RZ ;  /* 0x800000f700057210 */ /* 0x000fe20007ffe0ff */
[----:B------:R-:W-:Y:S05]  /*4a10*/  BRA.DIV ~URZ, `(.L_x_1379) ;  /* 0x0000e6827f007947 */ /* 0x000fea000b800000 */
[----:B------:R1:W2:Y:S02]  /*4a20*/  SHFL.IDX PT, R0, R4, RZ, 0x1c1f ;  /* 0x001c1fff04007589 */ /* 0x0002a400000e0000 */
.L_x_1492:
        /* <DEDUP_REMOVED lines=55> */
[----:B------:R-:W-:Y:S02]  /*4da0*/  IMNMX R3, R6, R3, PT ;  /* 0x0000000306037217 */ /* 0x000fe40003800200 */
[----:B------:R-:W-:-:S02]  /*4db0*/  FSEL R131, R40, -INF , P6 ;  /* 0xff80000028837808 */ /* 0x000fc40003000000 */
[----:B------:R-:W-:Y:S02]  /*4dc0*/  FSEL R130, R32, -INF , P5 ;  /* 0xff80000020827808 */ /* 0x000fe40002800000 */
[----:B------:R-:W-:Y:S02]  /*4dd0*/  FSEL R129, R22, -INF , P4 ;  /* 0xff80000016817808 */ /* 0x000fe40002000000 */
[----:B------:R-:W-:Y:S02]  /*4de0*/  FSEL R128, R20, -INF , P0 ;  /* 0xff80000014807808 */ /* 0x000fe40000000000 */
[C---:B------:R-:W-:Y:S02]  /*4df0*/  ISETP.GT.AND P6, PT, R3.reuse, RZ, PT ;  /* 0x000000ff0300720c */ /* 0x040fe40003fc4270 */
        /* <DEDUP_REMOVED lines=19> */
[----:B------:R-:W-:-:S02]  /*4f30*/  IMNMX R0, R6, R0, PT ;  /* 0x0000000006007217 */ /* 0x000fc40003800200 */
[----:B------:R-:W-:Y:S02]  /*4f40*/  FSEL R107, R44, -INF , P6 ;  /* 0xff8000002c6b7808 */ /* 0x000fe40003000000 */
[----:B------:R-:W-:Y:S02]  /*4f50*/  FSEL R106, R41, -INF , P5 ;  /* 0xff800000296a7808 */ /* 0x000fe40002800000 */
[----:B------:R-:W-:Y:S02]  /*4f60*/  FSEL R102, R31, -INF , P4 ;  /* 0xff8000001f667808 */ /* 0x000fe40002000000 */
[----:B------:R-:W-:Y:S02]  /*4f70*/  FSEL R100, R27, -INF , P0 ;  /* 0xff8000001b647808 */ /* 0x000fe40000000000 */
[C---:B------:R-:W-:Y:S02]  /*4f80*/  ISETP.GT.AND P6, PT, R0.reuse, RZ, PT ;  /* 0x000000ff0000720c */ /* 0x040fe40003fc4270 */
        /* <DEDUP_REMOVED lines=61> */
[----:B------:R-:W-:Y:S02]  /*5360*/  FMNMX.FTZ R0, R120, R0, !PT ;  /* 0x0000000078007209 */ /* 0x000fe40007810000 */
[----:B------:R-:W-:Y:S02]  /*5370*/  FMNMX.FTZ R3, R128, R3, !PT ;  /* 0x0000000380037209 */ /* 0x000fe40007810000 */
[----:B------:R-:W-:Y:S01]  /*5380*/  FSEL R124, R46, -INF , P0 ;  /* 0xff8000002e7c7808 */ /* 0x000fe20000000000 */
[----:B------:R-:W1:Y:S01]  /*5390*/  SHFL.BFLY PT, R6, R0, 0x2, 0x1f ;  /* 0x0c401f0000067f89 */ /* 0x000e6200000e0000 */
[----:B------:R-:W-:-:S03]  /*53a0*/  FMNMX.FTZ R4, R125, R5, !PT ;  /* 0x000000057d047209 */ /* 0x000fc60007810000 */
[----:B------:R-:W2:Y:S01]  /*53b0*/  SHFL.BFLY PT, R5, R2, 0x2, 0x1f ;  /* 0x0c401f0002057f89 */ /* 0x000ea200000e0000 */
[----:B------:R-:W-:-:S03]  /*53c0*/  FMNMX.FTZ R4, R124, R4, !PT ;  /* 0x000000047c047209 */ /* 0x000fc60007810000 */
[----:B------:R-:W3:Y:S04]  /*53d0*/  SHFL.BFLY PT, R7, R3, 0x2, 0x1f ;  /* 0x0c401f0003077f89 */ /* 0x000ee800000e0000 */
[----:B------:R-:W4:Y:S01]  /*53e0*/  SHFL.BFLY PT, R8, R4, 0x2, 0x1f ;  /* 0x0c401f0004087f89 */ /* 0x000f2200000e0000 */
[----:B-1----:R-:W-:Y:S02]  /*53f0*/  FMNMX.FTZ R0, R6, R0, !PT ;  /* 0x0000000006007209 */ /* 0x002fe40007810000 */
        /* <DEDUP_REMOVED lines=9> */
[----:B---3--:R-:W-:Y:S02]  /*5490*/  FMNMX.FTZ R103, R3, R7, !PT ;  /* 0x0000000703677209 */ /* 0x008fe40007810000 */
.L_x_1493:
[C---:B------:R-:W-:Y:S01]  /*54a0*/  FMUL.FTZ R0, R105.reuse, c[0x0][0x2d0] ;  /* 0x0000b40069007a20 */ /* 0x040fe20000410000 */
[----:B------:R-:W-:Y:S01]  /*54b0*/  FSETP.NEU.FTZ.AND P0, PT, R105, -INF , PT ;  /* 0xff8000006900780b */ /* 0x000fe20003f1d000 */
[----:B------:R-:W-:Y:S01]  /*54c0*/  FMUL.FTZ R3, R104, c[0x0][0x2d0] ;  /* 0x0000b40068037a20 */ /* 0x000fe20000410000 */
[----:B----4-:R-:W-:Y:S01]  /*54d0*/  FMNMX.FTZ R101, R9, R8, !PT ;  /* 0x0000000809657209 */ /* 0x010fe20007810000 */
[----:B------:R-:W-:Y:S01]  /*54e0*/  WARPSYNC 0xffffffff ;  /* 0xffffffff00007948 */ /* 0x000fe20003800000 */
[----:B------:R-:W-:Y:S01]  /*54f0*/  FSEL R20, R0, RZ, P0 ;  /* 0x000000ff00147208 */ /* 0x000fe20000000000 */
[----:B------:R-:W-:Y:S01]  /*5500*/  LDSM.16.MT88.4 R68, [R182+0xc00] ;  /* 0x000c0000b644783b */ /* 0x000fe20000004200 */
[----:B------:R-:W-:-:S02]  /*5510*/  FSETP.NEU.FTZ.AND P0, PT, R104, -INF , PT ;  /* 0xff8000006800780b */ /* 0x000fc40003f1d000 */
[----:B------:R-:W-:Y:S01]  /*5520*/  IADD3 R203, R203, -0x2, RZ ;  /* 0xfffffffecbcb7810 */ /* 0x000fe20007ffe0ff */
[--C-:B------:R-:W-:Y:S01]  /*5530*/  FFMA.FTZ R0, R10, c[0x0][0x2d0], -R20.reuse ;  /* 0x0000b4000a007a23 */ /* 0x100fe20000010814 */
[----:B------:R-:W-:Y:S01]  /*5540*/  FSEL R3, R3, RZ, P0 ;  /* 0x000000ff03037208 */ /* 0x000fe20000000000 */
[----:B------:R-:W-:Y:S01]  /*5550*/  FFMA.FTZ R2, R24, c[0x0][0x2d0], -R20 ;  /* 0x0000b40018027a23 */ /* 0x000fe20000010814 */
[----:B------:R-:W-:Y:S01]  /*5560*/  FSETP.NEU.FTZ.AND P0, PT, R103, -INF , PT ;  /* 0xff8000006700780b */ /* 0x000fe20003f1d000 */
[----:B------:R1:W-:Y:S01]  /*5570*/  MUFU.EX2 R224, R0 ;  /* 0x0000000000e07308 */ /* 0x0003e20000000800 */
[----:B------:R-:W2:Y:S01]  /*5580*/  LDSM.16.MT88.4 R48, [R181+0xc00] ;  /* 0x000c0000b530783b */ /* 0x000ea20000004200 */
[----:B------:R-:W-:-:S03]  /*5590*/  FFMA.FTZ R4, R25, c[0x0][0x2d0], -R3 ;  /* 0x0000b40019047a23 */ /* 0x000fc60000010803 */
[----:B------:R-:W3:Y:S03]  /*55a0*/  LDSM.16.MT88.4 R72, [R182+0x1800] ;  /* 0x00180000b648783b */ /* 0x000ee60000004200 */
[----:B------:R4:W-:Y:S01]  /*55b0*/  MUFU.EX2 R146, R2 ;  /* 0x0000000200927308 */ /* 0x0009e20000000800 */
[----:B------:R-:W-:Y:S04]  /*55c0*/  LDSM.16.MT88.4 R56, [R182+0x1c00] ;  /* 0x001c0000b638783b */ /* 0x000fe80000004200 */
[----:B------:R-:W5:Y:S01]  /*55d0*/  LDSM.16.MT88.4 R52, [R181+0x1800] ;  /* 0x00180000b534783b */ /* 0x000f620000004200 */
[----:B-1----:R-:W-:Y:S02]  /*55e0*/  FFMA.FTZ R0, R12, c[0x0][0x2d0], -R20 ;  /* 0x0000b4000c007a23 */ /* 0x002fe40000010814 */
[----:B------:R1:W-:Y:S01]  /*55f0*/  MUFU.EX2 R147, R4 ;  /* 0x0000000400937308 */ /* 0x0003e20000000800 */
[----:B------:R-:W2:Y:S01]  /*5600*/  LDSM.16.MT88.4 R60, [R181+0x1c00] ;  /* 0x001c0000b53c783b */ /* 0x000ea20000004200 */
[----:B----4-:R-:W-:-:S06]  /*5610*/  FMUL.FTZ R2, R103, c[0x0][0x2d0] ;  /* 0x0000b40067027a20 */ /* 0x010fcc0000410000 */
[----:B------:R4:W2:Y:S01]  /*5620*/  MUFU.EX2 R222, R0 ;  /* 0x0000000000de7308 */ /* 0x0008a20000000800 */
[----:B------:R-:W-:Y:S02]  /*5630*/  FSEL R2, R2, RZ, P0 ;  /* 0x000000ff02027208 */ /* 0x000fe40000000000 */
[----:B------:R-:W-:-:S03]  /*5640*/  FSETP.NEU.FTZ.AND P0, PT, R101, -INF , PT ;  /* 0xff8000006500780b */ /* 0x000fc60003f1d000 */
[----:B-1----:R-:W-:-:S04]  /*5650*/  FFMA.FTZ R4, R38, c[0x0][0x2d0], -R2 ;  /* 0x0000b40026047a23 */ /* 0x002fc80000010802 */
[----:B------:R1:W-:Y:S01]  /*5660*/  MUFU.EX2 R153, R4 ;  /* 0x0000000400997308 */ /* 0x0003e20000000800 */
[----:B----4-:R-:W-:-:S07]  /*5670*/  FFMA.FTZ R0, R14, c[0x0][0x2d0], -R20 ;  /* 0x0000b4000e007a23 */ /* 0x010fce0000010814 */
[----:B------:R4:W-:Y:S01]  /*5680*/  MUFU.EX2 R225, R0 ;  /* 0x0000000000e17308 */ /* 0x0009e20000000800 */
[----:B-1----:R-:W-:-:S07]  /*5690*/  FFMA.FTZ R4, R39, c[0x0][0x2d0], -R2 ;  /* 0x0000b40027047a23 */ /* 0x002fce0000010802 */
[----:B------:R-:W1:Y:S01]  /*56a0*/  MUFU.EX2 R64, R4 ;  /* 0x0000000400407308 */ /* 0x000e620000000800 */
[----:B----4-:R-:W-:Y:S01]  /*56b0*/  FFMA.FTZ R0, R16, c[0x0][0x2d0], -R20 ;  /* 0x0000b40010007a23 */ /* 0x010fe20000010814 */
[----:B--2---:R-:W-:-:S06]  /*56c0*/  F2FP.BF16.PACK_AB R16, R222, R224 ;  /* 0x000000e0de10723e */ /* 0x004fcc00000010ff */
[----:B------:R2:W4:Y:S01]  /*56d0*/  MUFU.EX2 R226, R0 ;  /* 0x0000000000e27308 */ /* 0x0005220000000800 */
[----:B-1----:R-:W-:Y:S01]  /*56e0*/  F2FP.BF16.PACK_AB R6, R64, R153 ;  /* 0x000000994006723e */ /* 0x002fe200000010ff */
[----:B--2---:R-:W-:Y:S01]  /*56f0*/  FFMA.FTZ R0, R18, c[0x0][0x2d0], -R20 ;  /* 0x0000b40012007a23 */ /* 0x004fe20000010814 */
[----:B----4-:R-:W-:-:S05]  /*5700*/  F2FP.BF16.PACK_AB R18, R226, R225 ;  /* 0x000000e1e212723e */ /* 0x010fca00000010ff */
        /* <DEDUP_REMOVED lines=9> */
[----:B-1----:R-:W-:-:S06]  /*57a0*/  FFMA.FTZ R0, R13, c[0x0][0x2d0], -R3 ;  /* 0x0000b4000d007a23 */ /* 0x002fcc0000010803 */
[----:B------:R1:W2:Y:S02]  /*57b0*/  MUFU.EX2 R209, R0 ;  /* 0x0000000000d17308 */ /* 0x0002a40000000800 */
[----:B-1----:R-:W-:-:S06]  /*57c0*/  FFMA.FTZ R0, R15, c[0x0][0x2d0], -R3 ;  /* 0x0000b4000f007a23 */ /* 0x002fcc0000010803 */
[----:B------:R1:W-:Y:S02]  /*57d0*/  MUFU.EX2 R211, R0 ;  /* 0x0000000000d37308 */ /* 0x0003e40000000800 */
[----:B-1----:R-:W-:Y:S01]  /*57e0*/  FFMA.FTZ R0, R17, c[0x0][0x2d0], -R3 ;  /* 0x0000b40011007a23 */ /* 0x002fe20000010803 */
[----:B--2---:R-:W-:-:S05]  /*57f0*/  F2FP.BF16.PACK_AB R17, R209, R216 ;  /* 0x000000d8d111723e */ /* 0x004fca00000010ff */
[----:B------:R1:W2:Y:S02]  /*5800*/  MUFU.EX2 R220, R0 ;  /* 0x0000000000dc7308 */ /* 0x0002a40000000800 */
[----:B-1----:R-:W-:Y:S01]  /*5810*/  FFMA.FTZ R0, R19, c[0x0][0x2d0], -R3 ;  /* 0x0000b40013007a23 */ /* 0x002fe20000010803 */
[----:B--2---:R-:W-:-:S05]  /*5820*/  F2FP.BF16.PACK_AB R19, R220, R211 ;  /* 0x000000d3dc13723e */ /* 0x004fca00000010ff */
[----:B------:R1:W-:Y:S02]  /*5830*/  MUFU.EX2 R227, R0 ;  /* 0x0000000000e37308 */ /* 0x0003e40000000800 */
[C---:B------:R-:W-:Y:S08]  /*5840*/  HMMA.16816.F32.BF16 R112, R16.reuse, R48, RZ ;  /* 0x000000301070723c */ /* 0x040ff000000418ff */
[----:B------:R-:W-:Y:S01]  /*5850*/  HMMA.16816.F32.BF16 R108, R16, R68, RZ ;  /* 0x00000044106c723c */ /* 0x000fe200000418ff */
[----:B-1----:R-:W-:-:S04]  /*5860*/  FFMA.FTZ R0, R23, c[0x0][0x2d0], -R3 ;  /* 0x0000b40017007a23 */ /* 0x002fc80000010803 */
[----:B------:R1:W2:Y:S03]  /*5870*/  MUFU.EX2 R144, R0 ;  /* 0x0000000000907308 */ /* 0x0002a60000000800 */
[C---:B---3--:R-:W-:Y:S08]  /*5880*/  HMMA.16816.F32.BF16 R76, R16.reuse, R72, RZ ;  /* 0x00000048104c723c */ /* 0x048ff000000418ff */
[----:B-----5:R-:W-:Y:S01]  /*5890*/  HMMA.16816.F32.BF16 R84, R16, R52, RZ ;  /* 0x000000341054723c */ /* 0x020fe200000418ff */
[----:B-1----:R-:W-:Y:S01]  /*58a0*/  FFMA.FTZ R0, R29, c[0x0][0x2d0], -R3 ;  /* 0x0000b4001d007a23 */ /* 0x002fe20000010803 */
[----:B--2---:R-:W-:-:S03]  /*58b0*/  F2FP.BF16.PACK_AB R9, R144, R227 ;  /* 0x000000e39009723e */ /* 0x004fc600000010ff */
[----:B------:R1:W2:Y:S02]  /*58c0*/  MUFU.EX2 R156, R0 ;  /* 0x00000000009c7308 */ /* 0x0002a40000000800 */
[----:B-1----:R-:W-:Y:S01]  /*58d0*/  FFMA.FTZ R0, R28, c[0x0][0x2d0], -R2 ;  /* 0x0000b4001c007a23 */ /* 0x002fe20000010802 */
[----:B--2---:R-:W-:-:S05]  /*58e0*/  F2FP.BF16.PACK_AB R11, R156, R147 ;  /* 0x000000939c0b723e */ /* 0x004fca00000010ff */
[----:B------:R1:W-:Y:S03]  /*58f0*/  MUFU.EX2 R207, R0 ;  /* 0x0000000000cf7308 */ /* 0x0003e60000000800 */
[C---:B------:R-:W-:Y:S08]  /*5900*/  HMMA.16816.F32.BF16 R164, R8.reuse, R56, R76 ;  /* 0x0000003808a4723c */ /* 0x040ff0000004184c */
[----:B------:R-:W-:Y:S01]  /*5910*/  HMMA.16816.F32.BF16 R168, R8, R60, R84 ;  /* 0x0000003c08a8723c */ /* 0x000fe20000041854 */
        /* <DEDUP_REMOVED lines=10> */
[----:B-1----:R-:W-:Y:S02]  /*59c0*/  FFMA.FTZ R0, R37, c[0x0][0x2d0], -R2 ;  /* 0x0000b40025007a23 */ /* 0x002fe40000010802 */
[----:B------:R-:W1:Y:S04]  /*59d0*/  LDSM.16.MT88.4 R36, [R181] ;  /* 0x00000000b524783b */ /* 0x000e680000004200 */
[----:B------:R2:W-:Y:S02]  /*59e0*/  MUFU.EX2 R145, R0 ;  /* 0x0000000000917308 */ /* 0x0005e40000000800 */
[----:B--2---:R-:W-:-:S05]  /*59f0*/  FMUL.FTZ R0, R101, c[0x0][0x2d0] ;  /* 0x0000b40065007a20 */ /* 0x004fca0000410000 */
[----:B------:R-:W-:-:S05]  /*5a00*/  FSEL R0, R0, RZ, P0 ;  /* 0x000000ff00007208 */ /* 0x000fca0000000000 */
[----:B------:R-:W-:-:S04]  /*5a10*/  FFMA.FTZ R4, R22, c[0x0][0x2d0], -R0 ;  /* 0x0000b40016047a23 */ /* 0x000fc80000010800 */
[----:B------:R2:W-:Y:S02]  /*5a20*/  MUFU.EX2 R201, R4 ;  /* 0x0000000400c97308 */ /* 0x0005e40000000800 */
[----:B--2---:R-:W-:-:S06]  /*5a30*/  FFMA.FTZ R4, R27, c[0x0][0x2d0], -R0 ;  /* 0x0000b4001b047a23 */ /* 0x004fcc0000010800 */
[----:B------:R2:W3:Y:S02]  /*5a40*/  MUFU.EX2 R195, R4 ;  /* 0x0000000400c37308 */ /* 0x0004e40000000800 */
[--C-:B--2---:R-:W-:Y:S01]  /*5a50*/  FFMA.FTZ R4, R31, c[0x0][0x2d0], -R0.reuse ;  /* 0x0000b4001f047a23 */ /* 0x104fe20000010800 */
[----:B---3--:R-:W-:Y:S01]  /*5a60*/  F2FP.BF16.PACK_AB R13, R195, R201 ;  /* 0x000000c9c30d723e */ /* 0x008fe200000010ff */
[----:B------:R-:W2:Y:S04]  /*5a70*/  LDSM.16.MT88.4 R28, [R181+0x400] ;  /* 0x00040000b51c783b */ /* 0x000ea80000004200 */
[----:B------:R3:W-:Y:S02]  /*5a80*/  MUFU.EX2 R202, R4 ;  /* 0x0000000400ca7308 */ /* 0x0007e40000000800 */
[----:B---3--:R-:W-:-:S06]  /*5a90*/  FFMA.FTZ R4, R32, c[0x0][0x2d0], -R0 ;  /* 0x0000b40020047a23 */ /* 0x008fcc0000010800 */
[----:B------:R3:W4:Y:S02]  /*5aa0*/  MUFU.EX2 R229, R4 ;  /* 0x0000000400e57308 */ /* 0x0007240000000800 */
[--C-:B---3--:R-:W-:Y:S01]  /*5ab0*/  FFMA.FTZ R4, R34, c[0x0][0x2d0], -R0.reuse ;  /* 0x0000b40022047a23 */ /* 0x108fe20000010800 */
[----:B----4-:R-:W-:Y:S01]  /*5ac0*/  F2FP.BF16.PACK_AB R15, R229, R202 ;  /* 0x000000cae50f723e */ /* 0x010fe200000010ff */
[-C--:B-1----:R-:W-:Y:S04]  /*5ad0*/  HMMA.16816.F32.BF16 R32, R16, R36.reuse, RZ ;  /* 0x000000241020723c */ /* 0x082fe800000418ff */
[----:B------:R1:W-:Y:S04]  /*5ae0*/  MUFU.EX2 R235, R4 ;  /* 0x0000000400eb7308 */ /* 0x0003e80000000800 */
[C---:B------:R-:W-:Y:S08]  /*5af0*/  HMMA.16816.F32.BF16 R24, R12.reuse, R36, RZ ;  /* 0x000000240c18723c */ /* 0x040ff000000418ff */
[----:B------:R-:W-:Y:S01]  /*5b00*/  HMMA.16816.F32.BF16 R88, R12, R68, RZ ;  /* 0x000000440c58723c */ /* 0x000fe200000418ff */
[----:B-1----:R-:W-:-:S04]  /*5b10*/  FFMA.FTZ R4, R40, c[0x0][0x2d0], -R0 ;  /* 0x0000b40028047a23 */ /* 0x002fc80000010800 */
[----:B------:R1:W3:Y:S03]  /*5b20*/  MUFU.EX2 R154, R4 ;  /* 0x00000004009a7308 */ /* 0x0002e60000000800 */
[----:B--2---:R-:W-:Y:S01]  /*5b30*/  HMMA.16816.F32.BF16 R132, R8, R28, R32 ;  /* 0x0000001c0884723c */ /* 0x004fe20000041820 */
[----:B------:R-:W-:Y:S07]  /*5b40*/  LDSM.16.MT88.4 R32, [R182+0x400] ;  /* 0x00040000b620783b */ /* 0x000fee0000004200 */
[C---:B------:R-:W-:Y:S01]  /*5b50*/  HMMA.16816.F32.BF16 R92, R12.reuse, R48, RZ ;  /* 0x000000300c5c723c */ /* 0x040fe200000418ff */
[--C-:B-1----:R-:W-:Y:S01]  /*5b60*/  FFMA.FTZ R4, R41, c[0x0][0x2d0], -R0.reuse ;  /* 0x0000b40029047a23 */ /* 0x102fe20000010800 */
[----:B---3--:R-:W-:Y:S01]  /*5b70*/  F2FP.BF16.PACK_AB R5, R154, R235 ;  /* 0x000000eb9a05723e */ /* 0x008fe200000010ff */
[----:B------:R-:W1:Y:S04]  /*5b80*/  LDSM.16.MT88.4 R40, [R182] ;  /* 0x00000000b628783b */ /* 0x000e680000004200 */
[----:B------:R-:W-:Y:S01]  /*5b90*/  MOV R48, R64 ;  /* 0x0000004000307202 */ /* 0x000fe20000000f00 */
[----:B------:R2:W3:Y:S01]  /*5ba0*/  MUFU.EX2 R65, R4 ;  /* 0x0000000400417308 */ /* 0x0004e20000000800 */
[C---:B------:R-:W-:Y:S08]  /*5bb0*/  HMMA.16816.F32.BF16 R80, R12.reuse, R52, RZ ;  /* 0x000000340c50723c */ /* 0x040ff000000418ff */
[-C--:B------:R-:W-:Y:S01]  /*5bc0*/  HMMA.16816.F32.BF16 R76, R12, R38.reuse, RZ ;  /* 0x000000260c4c723c */ /* 0x080fe200000418ff */
[----:B--2---:R-:W-:Y:S01]  /*5bd0*/  FFMA.FTZ R4, R44, c[0x0][0x2d0], -R0 ;  /* 0x0000b4002c047a23 */ /* 0x004fe20000010800 */
[----:B---3--:R-:W-:Y:S01]  /*5be0*/  MOV R49, R65 ;  /* 0x0000004100317202 */ /* 0x008fe20000000f00 */
[----:B------:R-:W2:Y:S05]  /*5bf0*/  LDSM.16.MT88.4 R44, [R182+0x1000] ;  /* 0x00100000b62c783b */ /* 0x000eaa0000004200 */
[----:B------:R-:W-:Y:S01]  /*5c00*/  HMMA.16816.F32.BF16 R36, R16, R38, RZ ;  /* 0x000000261024723c */ /* 0x000fe200000418ff */
[----:B------:R3:W4:Y:S02]  /*5c10*/  MUFU.EX2 R66, R4 ;  /* 0x0000000400427308 */ /* 0x0007240000000800 */
[----:B---3--:R-:W-:-:S05]  /*5c20*/  F2FP.BF16.PACK_AB R4, R145, R221 ;  /* 0x000000dd9104723e */ /* 0x008fca00000010ff */
[----:B-1----:R-:W-:Y:S01]  /*5c30*/  HMMA.16816.F32.BF16 R116, R16, R40, RZ ;  /* 0x000000281074723c */ /* 0x002fe200000418ff */
[----:B----4-:R-:W-:-:S07]  /*5c40*/  F2FP.BF16.PACK_AB R7, R66, R65 ;  /* 0x000000414207723e */ /* 0x010fce00000010ff */
[----:B------:R-:W-:Y:S07]  /*5c50*/  HMMA.16816.F32.BF16 R96, R12, R40, RZ ;  /* 0x000000280c60723c */ /* 0x000fee00000418ff */
[----:B------:R-:W-:Y:S01]  /*5c60*/  FFMA.FTZ R40, R123, c[0x0][0x2d0], -R20 ;  /* 0x0000b4007b287a23 */ /* 0x000fe20000010814 */
[----:B------:R-:W-:Y:S01]  /*5c70*/  HMMA.16816.F32.BF16 R136, R4, R28, R24 ;  /* 0x0000001c0488723c */ /* 0x000fe20000041818 */
[----:B------:R-:W1:Y:S01]  /*5c80*/  LDSM.16.MT88.4 R24, [R181+0x1000] ;  /* 0x00100000b518783b */ /* 0x000e620000004200 */
[----:B------:R-:W-:-:S03]  /*5c90*/  MOV R41, R66 ;  /* 0x0000004200297202 */ /* 0x000fc60000000f00 */
[----:B------:R-:W-:Y:S02]  /*5ca0*/  MUFU.EX2 R40, R40 ;  /* 0x0000002800287308 */ /* 0x000fe40000000800 */
[--C-:B------:R-:W-:Y:S01]  /*5cb0*/  FFMA.FTZ R29, R120, c[0x0][0x2d0], -R20.reuse ;  /* 0x0000b400781d7a23 */ /* 0x100fe20000010814 */
[-C--:B------:R-:W-:Y:S01]  /*5cc0*/  HMMA.16816.F32.BF16 R140, R8, R32.reuse, R116 ;  /* 0x00000020088c723c */ /* 0x080fe20000041874 */
[----:B------:R-:W-:Y:S01]  /*5cd0*/  FFMA.FTZ R28, R107, c[0x0][0x2d0], -R3 ;  /* 0x0000b4006b1c7a23 */ /* 0x000fe20000010803 */
[----:B------:R-:W-:Y:S01]  /*5ce0*/  MOV R107, R154 ;  /* 0x0000009a006b7202 */ /* 0x000fe20000000f00 */
[----:B------:R-:W3:Y:S02]  /*5cf0*/  LDSM.16.MT88.4 R116, [R182+0x800] ;  /* 0x00080000b674783b */ /* 0x000ee40000004200 */
[----:B------:R-:W-:Y:S03]  /*5d00*/  MUFU.EX2 R230, R29 ;  /* 0x0000001d00e67308 */ /* 0x000fe60000000800 */
[C---:B------:R-:W-:Y:S05]  /*5d10*/  HMMA.16816.F32.BF16 R148, R4.reuse, R32, R96 ;  /* 0x000000200494723c */ /* 0x040fea0000041860 */
[----:B------:R-:W-:Y:S02]  /*5d20*/  MUFU.EX2 R28, R28 ;  /* 0x0000001c001c7308 */ /* 0x000fe40000000800 */
[--C-:B------:R-:W-:Y:S01]  /*5d30*/  FFMA.FTZ R33, R122, c[0x0][0x2d0], -R20.reuse ;  /* 0x0000b4007a217a23 */ /* 0x100fe20000010814 */
[----:B--2---:R-:W-:Y:S01]  /*5d40*/  HMMA.16816.F32.BF16 R212, R4, R44, R88 ;  /* 0x0000002c04d4723c */ /* 0x004fe20000041858 */
[----:B------:R-:W-:-:S04]  /*5d50*/  FFMA.FTZ R32, R121, c[0x0][0x2d0], -R20 ;  /* 0x0000b40079207a23 */ /* 0x000fc80000010814 */
[----:B------:R-:W2:Y:S03]  /*5d60*/  MUFU.EX2 R33, R33 ;  /* 0x0000002100217308 */ /* 0x000ea60000000800 */
[C---:B------:R-:W-:Y:S05]  /*5d70*/  HMMA.16816.F32.BF16 R20, R12.reuse, R50, RZ ;  /* 0x000000320c14723c */ /* 0x040fea00000418ff */
[----:B------:R-:W4:Y:S03]  /*5d80*/  MUFU.EX2 R32, R32 ;  /* 0x0000002000207308 */ /* 0x000f260000000800 */
[----:B------:R-:W-:Y:S01]  /*5d90*/  HMMA.16816.F32.BF16 R64, R12, R72, RZ ;  /* 0x000000480c40723c */ /* 0x000fe200000418ff */
[----:B--2---:R-:W-:-:S07]  /*5da0*/  F2FP.BF16.PACK_AB R96, R33, R40 ;  /* 0x000000282160723e */ /* 0x004fce00000010ff */
[----:B------:R-:W-:Y:S01]  /*5db0*/  HMMA.16816.F32.BF16 R172, R8, R44, R108 ;  /* 0x0000002c08ac723c */ /* 0x000fe2000004186c */
[----:B------:R-:W2:Y:S01]  /*5dc0*/  LDSM.16.MT88.4 R108, [R181+0x1400] ;  /* 0x00140000b56c783b */ /* 0x000ea20000004200 */
[----:B----4-:R-:W-:-:S05]  /*5dd0*/  F2FP.BF16.PACK_AB R98, R230, R32 ;  /* 0x00000020e662723e */ /* 0x010fca00000010ff */
[----:B------:R-:W-:Y:S01]  /*5de0*/  MOV R45, R156 ;  /* 0x0000009c002d7202 */ /* 0x000fe20000000f00 */
[----:B-1----:R-:W-:Y:S01]  /*5df0*/  HMMA.16816.F32.BF16 R88, R4, R26, R20 ;  /* 0x0000001a0458723c */ /* 0x002fe20000041814 */
[----:B------:R-:W-:-:S07]  /*5e00*/  MOV R44, R155 ;  /* 0x0000009b002c7202 */ /* 0x000fce0000000f00 */
[----:B------:R-:W-:Y:S08]  /*5e10*/  HMMA.16816.F32.BF16 R20, R12, R70, RZ ;  /* 0x000000460c14723c */ /* 0x000ff000000418ff */
[----:B------:R-:W-:Y:S08]  /*5e20*/  HMMA.16816.F32.BF16 R176, R4, R56, R64 ;  /* 0x0000003804b0723c */ /* 0x000ff00000041840 */
[----:B------:R-:W-:Y:S08]  /*5e30*/  HMMA.16816.F32.BF16 R64, R12, R42, RZ ;  /* 0x0000002a0c40723c */ /* 0x000ff000000418ff */
[----:B------:R-:W-:Y:S08]  /*5e40*/  HMMA.16816.F32.BF16 R156, R4, R46, R20 ;  /* 0x0000002e049c723c */ /* 0x000ff00000041814 */
[C---:B------:R-:W-:Y:S08]  /*5e50*/  HMMA.16816.F32.BF16 R20, R12.reuse, R54, RZ ;  /* 0x000000360c14723c */ /* 0x040ff000000418ff */
[----:B------:R-:W-:Y:S08]  /*5e60*/  HMMA.16816.F32.BF16 R12, R12, R74, RZ ;  /* 0x0000004a0c0c723c */ /* 0x000ff000000418ff */
[-C--:B------:R-:W-:Y:S08]  /*5e70*/  HMMA.16816.F32.BF16 R160, R8, R24.reuse, R112 ;  /* 0x0000001808a0723c */ /* 0x080ff00000041870 */
[C---:B------:R-:W-:Y:S07]  /*5e80*/  HMMA.16816.F32.BF16 R112, R4.reuse, R24, R92 ;  /* 0x000000180470723c */ /* 0x040fee000004185c */
[--C-:B------:R-:W-:Y:S01]  /*5e90*/  FFMA.FTZ R25, R106, c[0x0][0x2d0], -R3.reuse ;  /* 0x0000b4006a197a23 */ /* 0x100fe20000010803 */
[----:B------:R-:W-:Y:S01]  /*5ea0*/  HMMA.16816.F32.BF16 R196, R4, R60, R80 ;  /* 0x0000003c04c4723c */ /* 0x000fe20000041850 */
[--C-:B------:R-:W-:Y:S01]  /*5eb0*/  FFMA.FTZ R24, R102, c[0x0][0x2d0], -R3.reuse ;  /* 0x0000b40066187a23 */ /* 0x100fe20000010803 */
[----:B------:R-:W-:Y:S01]  /*5ec0*/  MOV R102, R147 ;  /* 0x0000009300667202 */ /* 0x000fe20000000f00 */
[----:B------:R-:W-:Y:S01]  /*5ed0*/  FFMA.FTZ R3, R100, c[0x0][0x2d0], -R3 ;  /* 0x0000b40064037a23 */ /* 0x000fe20000010803 */
[----:B------:R-:W-:-:S02]  /*5ee0*/  MOV R100, R146 ;  /* 0x0000009200647202 */ /* 0x000fc40000000f00 */
[----:B------:R-:W-:Y:S01]  /*5ef0*/  MOV R106, R153 ;  /* 0x00000099006a7202 */ /* 0x000fe20000000f00 */
[----:B------:R1:W-:Y:S01]  /*5f00*/  MUFU.EX2 R223, R3 ;  /* 0x0000000300df7308 */ /* 0x0003e20000000800 */
[C---:B------:R-:W-:Y:S08]  /*5f10*/  HMMA.16816.F32.BF16 R76, R4.reuse, R30, R76 ;  /* 0x0000001e044c723c */ /* 0x040ff0000004184c */
[----:B------:R-:W-:Y:S01]  /*5f20*/  HMMA.16816.F32.BF16 R84, R4, R34, R64 ;  /* 0x000000220454723c */ /* 0x000fe20000041840 */
[----:B-1----:R-:W-:-:S07]  /*5f30*/  FFMA.FTZ R3, R131, c[0x0][0x2d0], -R2 ;  /* 0x0000b40083037a23 */ /* 0x002fce0000010802 */
[C---:B------:R-:W-:Y:S08]  /*5f40*/  HMMA.16816.F32.BF16 R20, R4.reuse, R62, R20 ;  /* 0x0000003e0414723c */ /* 0x040ff00000041814 */
[----:B------:R-:W-:Y:S08]  /*5f50*/  HMMA.16816.F32.BF16 R12, R4, R58, R12 ;  /* 0x0000003a040c723c */ /* 0x000ff0000004180c */
[----:B------:R-:W-:Y:S07]  /*5f60*/  HMMA.16816.F32.BF16 R4, R16, R42, RZ ;  /* 0x0000002a1004723c */ /* 0x000fee00000418ff */
[----:B------:R-:W-:Y:S01]  /*5f70*/  MOV R43, R145 ;  /* 0x00000091002b7202 */ /* 0x000fe20000000f00 */
[C---:B------:R-:W-:Y:S01]  /*5f80*/  HMMA.16816.F32.BF16 R36, R8.reuse, R30, R36 ;  /* 0x0000001e0824723c */ /* 0x040fe20000041824 */
[----:B------:R-:W-:Y:S01]  /*5f90*/  MOV R42, R144 ;  /* 0x00000090002a7202 */ /* 0x000fe20000000f00 */
[----:B------:R-:W1:Y:S08]  /*5fa0*/  MUFU.EX2 R30, R25 ;  /* 0x00000019001e7308 */ /* 0x000e700000000800 */
[----:B------:R-:W4:Y:S06]  /*5fb0*/  MUFU.EX2 R31, R24 ;  /* 0x00000018001f7308 */ /* 0x000f2c0000000800 */
[----:B------:R-:W-:Y:S01]  /*5fc0*/  HMMA.16816.F32.BF16 R144, R8, R34, R4 ;  /* 0x000000220890723c */ /* 0x000fe20000041804 */
[----:B-1----:R-:W-:-:S06]  /*5fd0*/  F2FP.BF16.PACK_AB R97, R30, R28 ;  /* 0x0000001c1e61723e */ /* 0x002fcc00000010ff */
[----:B------:R-:W-:Y:S01]  /*5fe0*/  MOV R35, R152 ;  /* 0x0000009800237202 */ /* 0x000fe20000000f00 */
[----:B------:R-:W-:Y:S01]  /*5ff0*/  HMMA.16816.F32.BF16 R4, R16, R50, RZ ;  /* 0x000000321004723c */ /* 0x000fe200000418ff */
[----:B----4-:R-:W-:-:S07]  /*6000*/  F2FP.BF16.PACK_AB R99, R223, R31 ;  /* 0x0000001fdf63723e */ /* 0x010fce00000010ff */
[C---:B---3--:R-:W-:Y:S08]  /*6010*/  HMMA.16816.F32.BF16 R140, R96.reuse, R116, R140 ;  /* 0x00000074608c723c */ /* 0x048ff0000004188c */
[----:B------:R-:W-:Y:S08]  /*6020*/  HMMA.16816.F32.BF16 R144, R96, R118, R144 ;  /* 0x000000766090723c */ /* 0x000ff00000041890 */
[----:B------:R-:W-:Y:S01]  /*6030*/  HMMA.16816.F32.BF16 R152, R8, R26, R4 ;  /* 0x0000001a0898723c */ /* 0x000fe20000041804 */
[----:B------:R1:W-:Y:S07]  /*6040*/  MUFU.EX2 R26, R3 ;  /* 0x00000003001a7308 */ /* 0x0003ee0000000800 */
[----:B------:R-:W-:Y:S01]  /*6050*/  HMMA.16816.F32.BF16 R4, R16, R70, RZ ;  /* 0x000000461004723c */ /* 0x000fe200000418ff */
[----:B-1----:R-:W-:-:S04]  /*6060*/  FFMA.FTZ R3, R130, c[0x0][0x2d0], -R2 ;  /* 0x0000b40082037a23 */ /* 0x002fc80000010802 */
[----:B------:R1:W3:Y:S11]  /*6070*/  MUFU.EX2 R27, R3 ;  /* 0x00000003001b7308 */ /* 0x0002f60000000800 */
[----:B--2---:R-:W-:Y:S08]  /*6080*/  HMMA.16816.F32.BF16 R152, R96, R110, R152 ;  /* 0x0000006e6098723c */ /* 0x004ff00000041898 */
[----:B------:R-:W-:Y:S01]  /*6090*/  HMMA.16816.F32.BF16 R64, R8, R46, R4 ;  /* 0x0000002e0840723c */ /* 0x000fe20000041804 */
[--C-:B-1----:R-:W-:Y:S01]  /*60a0*/  FFMA.FTZ R3, R129, c[0x0][0x2d0], -R2.reuse ;  /* 0x0000b40081037a23 */ /* 0x102fe20000010802 */
[----:B---3--:R-:W-:Y:S01]  /*60b0*/  F2FP.BF16.PACK_AB R92, R27, R26 ;  /* 0x0000001a1b5c723e */ /* 0x008fe200000010ff */
[----:B------:R-:W-:-:S05]  /*60c0*/  FFMA.FTZ R2, R128, c[0x0][0x2d0], -R2 ;  /* 0x0000b40080027a23 */ /* 0x000fca0000010802 */
[C---:B------:R-:W-:Y:S01]  /*60d0*/  HMMA.16816.F32.BF16 R4, R16.reuse, R54, RZ ;  /* 0x000000361004723c */ /* 0x040fe200000418ff */
[----:B------:R1:W-:Y:S07]  /*60e0*/  MUFU.EX2 R29, R3 ;  /* 0x00000003001d7308 */ /* 0x0003ee0000000800 */
[----:B------:R-:W-:Y:S01]  /*60f0*/  HMMA.16816.F32.BF16 R16, R16, R74, RZ ;  /* 0x0000004a1010723c */ /* 0x000fe200000418ff */
[----:B-1----:R-:W-:-:S04]  /*6100*/  FFMA.FTZ R3, R127, c[0x0][0x2d0], -R0 ;  /* 0x0000b4007f037a23 */ /* 0x002fc80000010800 */
[----:B------:R1:W-:Y:S11]  /*6110*/  MUFU.EX2 R25, R3 ;  /* 0x0000000300197308 */ /* 0x0003f60000000800 */
[C---:B------:R-:W-:Y:S01]  /*6120*/  HMMA.16816.F32.BF16 R80, R8.reuse, R62, R4 ;  /* 0x0000003e0850723c */ /* 0x040fe20000041804 */
[----:B------:R-:W2:Y:S06]  /*6130*/  LDSM.16.MT88.4 R60, [R182+0x1400] ;  /* 0x00140000b63c783b */ /* 0x000eac0000004200 */
[----:B------:R-:W-:Y:S01]  /*6140*/  FADD.FTZ R5, R224, R222 ;  /* 0x000000dee0057221 */ /* 0x000fe20000010000 */
[----:B------:R-:W-:Y:S01]  /*6150*/  HMMA.16816.F32.BF16 R16, R8, R58, R16 ;  /* 0x0000003a0810723c */ /* 0x000fe20000041810 */
[----:B------:R-:W3:Y:S01]  /*6160*/  MUFU.EX2 R224, R2 ;  /* 0x0000000200e07308 */ /* 0x000ee20000000800 */
[----:B------:R-:W-:-:S02]  /*6170*/  FFMA.FTZ R4, R125, c[0x0][0x2d0], -R0 ;  /* 0x0000b4007d047a23 */ /* 0x000fc40000010800 */
[----:B------:R-:W-:Y:S02]  /*6180*/  FADD.FTZ R5, R225, R5 ;  /* 0x00000005e1057221 */ /* 0x000fe40000010000 */
[----:B------:R-:W-:Y:S02]  /*6190*/  FADD.FTZ R6, R216, R209 ;  /* 0x000000d1d8067221 */ /* 0x000fe40000010000 */
[----:B------:R-:W-:Y:S01]  /*61a0*/  FADD.FTZ R7, R207, R205 ;  /* 0x000000cdcf077221 */ /* 0x000fe20000010000 */
[----:B------:R-:W-:Y:S01]  /*61b0*/  MUFU.EX2 R11, R4 ;  /* 0x00000004000b7308 */ /* 0x000fe20000000800 */
[----:B-1----:R-:W-:Y:S02]  /*61c0*/  FADD.FTZ R3, R211, R6 ;  /* 0x00000006d3037221 */ /* 0x002fe40000010000 */
[----:B------:R-:W-:Y:S02]  /*61d0*/  FADD.FTZ R6, R206, R7 ;  /* 0x00000007ce067221 */ /* 0x000fe40000010000 */
[----:B------:R-:W-:-:S02]  /*61e0*/  FADD.FTZ R7, R201, R195 ;  /* 0x000000c3c9077221 */ /* 0x000fc40000010000 */
[----:B------:R-:W-:Y:S01]  /*61f0*/  FADD.FTZ R5, R226, R5 ;  /* 0x00000005e2057221 */ /* 0x000fe20000010000 */
[----:B---3--:R-:W-:Y:S01]  /*6200*/  F2FP.BF16.PACK_AB R94, R224, R29 ;  /* 0x0000001de05e723e */ /* 0x008fe200000010ff */
[--C-:B------:R-:W-:Y:S02]  /*6210*/  FFMA.FTZ R2, R126, c[0x0][0x2d0], -R0.reuse ;  /* 0x0000b4007e027a23 */ /* 0x100fe40000010800 */
[----:B------:R-:W-:Y:S02]  /*6220*/  FFMA.FTZ R0, R124, c[0x0][0x2d0], -R0 ;  /* 0x0000b4007c007a23 */ /* 0x000fe40000010800 */
[----:B------:R-:W1:Y:S01]  /*6230*/  LDSM.16.MT88.4 R124, [R181+0x800] ;  /* 0x00080000b57c783b */ /* 0x000e620000004200 */
[----:B------:R-:W3:Y:S01]  /*6240*/  MUFU.EX2 R24, R2 ;  /* 0x0000000200187308 */ /* 0x000ee20000000800 */
[----:B------:R-:W-:Y:S02]  /*6250*/  FADD.FTZ R10, R202, R7 ;  /* 0x00000007ca0a7221 */ /* 0x000fe40000010000 */
[----:B------:R-:W-:-:S02]  /*6260*/  FADD.FTZ R9, R228, R5 ;  /* 0x00000005e4097221 */ /* 0x000fc40000010000 */
[----:B------:R-:W-:-:S03]  /*6270*/  FADD.FTZ R3, R220, R3 ;  /* 0x00000003dc037221 */ /* 0x000fc60000010000 */
[----:B------:R-:W4:Y:S01]  /*6280*/  MUFU.EX2 R225, R0 ;  /* 0x0000000000e17308 */ /* 0x000f220000000800 */
[----:B------:R-:W-:Y:S01]  /*6290*/  FADD.FTZ R3, R227, R3 ;  /* 0x00000003e3037221 */ /* 0x000fe20000010000 */
[----:B--2---:R-:W-:Y:S03]  /*62a0*/  HMMA.16816.F32.BF16 R52, R96, R60, R172 ;  /* 0x0000003c6034723c */ /* 0x004fe600000418ac */
[----:B------:R-:W-:Y:S01]  /*62b0*/  FADD.FTZ R3, R42, R3 ;  /* 0x000000032a037221 */ /* 0x000fe20000010000 */
[----:B---3--:R-:W-:Y:S01]  /*62c0*/  F2FP.BF16.PACK_AB R93, R24, R25 ;  /* 0x00000019185d723e */ /* 0x008fe200000010ff */
[----:B------:R-:W-:-:S03]  /*62d0*/  FADD.FTZ R2, R208, R6 ;  /* 0x00000006d0027221 */ /* 0x000fc60000010000 */
[----:B------:R-:W-:Y:S01]  /*62e0*/  HMMA.16816.F32.BF16 R64, R96, R62, R64 ;  /* 0x0000003e6040723c */ /* 0x000fe20000041840 */
[----:B------:R-:W-:Y:S01]  /*62f0*/  LDSM.16.MT88.4 R4, [R182+0x2000] ;  /* 0x00200000b604783b */ /* 0x000fe20000004200 */
[----:B------:R-:W-:Y:S02]  /*6300*/  FADD.FTZ R8, R221, R2 ;  /* 0x00000002dd087221 */ /* 0x000fe40000010000 */
[----:B------:R-:W-:Y:S01]  /*6310*/  @P3 IMAD.HI.U32 R2, R249, c[0x0][0x2c8], RZ ;  /* 0x0000b200f9023a27 */ /* 0x000fe200078e00ff */
[----:B----4-:R-:W-:Y:S02]  /*6320*/  F2FP.BF16.PACK_AB R95, R225, R11 ;  /* 0x0000000be15f723e */ /* 0x010fe400000010ff */
[----:B------:R-:W-:Y:S02]  /*6330*/  MOV R0, R249 ;  /* 0x000000f900007202 */ /* 0x000fe40000000f00 */
[----:B------:R-:W-:-:S03]  /*6340*/  @P3 SHF.R.U32.HI R0, RZ, c[0x0][0x2cc], R2 ;  /* 0x0000b300ff003a19 */ /* 0x000fc60000011602 */
[----:B------:R-:W-:Y:S01]  /*6350*/  HMMA.16816.F32.BF16 R120, R92, R116, R148 ;  /* 0x000000745c78723c */ /* 0x000fe20000041894 */
[----:B------:R-:W-:-:S05]  /*6360*/  IADD3 R0, R0, R248, -R247 ;  /* 0x000000f800007210 */ /* 0x000fca0007ffe8f7 */
[----:B------:R-:W-:Y:S02]  /*6370*/  IMAD.HI R0, R0, 0x2aaaaaab, RZ ;  /* 0x2aaaaaab00007827 */ /* 0x000fe400078e02ff */
[----:B-1----:R-:W-:Y:S03]  /*6380*/  HMMA.16816.F32.BF16 R128, R92, R124, R136 ;  /* 0x0000007c5c80723c */ /* 0x002fe60000041888 */
[----:B------:R-:W-:-:S05]  /*6390*/  SHF.R.U32.HI R2, RZ, 0x1f, R0 ;  /* 0x0000001fff027819 */ /* 0x000fca0000011600 */
[C---:B------:R-:W-:Y:S08]  /*63a0*/  HMMA.16816.F32.BF16 R132, R96.reuse, R124, R132 ;  /* 0x0000007c6084723c */ /* 0x040ff00000041884 */
[-C--:B------:R-:W-:Y:S08]  /*63b0*/  HMMA.16816.F32.BF16 R136, R96, R126.reuse, R36 ;  /* 0x0000007e6088723c */ /* 0x080ff00000041824 */
[----:B------:R-:W-:Y:S01]  /*63c0*/  HMMA.16816.F32.BF16 R124, R92, R126, R76 ;  /* 0x0000007e5c7c723c */ /* 0x000fe2000004184c */
[----:B------:R-:W1:Y:S07]  /*63d0*/  LDSM.16.MT88.4 R76, [R181+0x2000] ;  /* 0x00200000b54c783b */ /* 0x000e6e0000004200 */
[-C--:B------:R-:W-:Y:S08]  /*63e0*/  HMMA.16816.F32.BF16 R148, R96, R108.reuse, R160 ;  /* 0x0000006c6094723c */ /* 0x080ff000000418a0 */
[C---:B------:R-:W-:Y:S08]  /*63f0*/  HMMA.16816.F32.BF16 R112, R92.reuse, R108, R112 ;  /* 0x0000006c5c70723c */ /* 0x040ff00000041870 */
[C---:B------:R-:W-:Y:S08]  /*6400*/  HMMA.16816.F32.BF16 R116, R92.reuse, R118, R84 ;  /* 0x000000765c74723c */ /* 0x040ff00000041854 */
[C---:B------:R-:W-:Y:S08]  /*6410*/  HMMA.16816.F32.BF16 R108, R92.reuse, R110, R88 ;  /* 0x0000006e5c6c723c */ /* 0x040ff00000041858 */
[----:B------:R-:W-:Y:S08]  /*6420*/  HMMA.16816.F32.BF16 R56, R92, R60, R212 ;  /* 0x0000003c5c38723c */ /* 0x000ff000000418d4 */
[C---:B-1----:R-:W-:Y:S08]  /*6430*/  HMMA.16816.F32.BF16 R68, R96.reuse, R76, R168 ;  /* 0x0000004c6044723c */ /* 0x042ff000000418a8 */
[----:B------:R-:W-:Y:S08]  /*6440*/  HMMA.16816.F32.BF16 R80, R96, R78, R80 ;  /* 0x0000004e6050723c */ /* 0x000ff00000041850 */
[----:B------:R-:W-:Y:S08]  /*6450*/  HMMA.16816.F32.BF16 R72, R92, R76, R196 ;  /* 0x0000004c5c48723c */ /* 0x000ff000000418c4 */
[----:B------:R-:W-:Y:S08]  /*6460*/  HMMA.16816.F32.BF16 R84, R96, R4, R164 ;  /* 0x000000046054723c */ /* 0x000ff000000418a4 */
[C---:B------:R-:W-:Y:S08]  /*6470*/  HMMA.16816.F32.BF16 R60, R92.reuse, R62, R156 ;  /* 0x0000003e5c3c723c */ /* 0x040ff0000004189c */
[C---:B------:R-:W-:Y:S08]  /*6480*/  HMMA.16816.F32.BF16 R76, R92.reuse, R78, R20 ;  /* 0x0000004e5c4c723c */ /* 0x040ff00000041814 */
[----:B------:R-:W-:Y:S07]  /*6490*/  HMMA.16816.F32.BF16 R88, R92, R4, R176 ;  /* 0x000000045c58723c */ /* 0x000fee00000418b0 */
[----:B------:R-:W-:Y:S01]  /*64a0*/  FADD.FTZ R4, R43, R8 ;  /* 0x000000082b047221 */ /* 0x000fe20000010000 */
[----:B------:R-:W-:Y:S03]  /*64b0*/  HMMA.16816.F32.BF16 R96, R96, R6, R16 ;  /* 0x000000066060723c */ /* 0x000fe60000041810 */
[----:B------:R-:W-:-:S05]  /*64c0*/  FADD.FTZ R4, R106, R4 ;  /* 0x000000046a047221 */ /* 0x000fca0000010000 */
[----:B------:R-:W-:Y:S07]  /*64d0*/  HMMA.16816.F32.BF16 R92, R92, R6, R12 ;  /* 0x000000065c5c723c */ /* 0x000fee000004180c */
[----:B------:R-:W-:Y:S01]  /*64e0*/  LEA.HI.SX32 R7, R0, R2, 0x1d ;  /* 0x0000000200077211 */ /* 0x000fe200078feaff */
[----:B------:R-:W-:Y:S02]  /*64f0*/  FADD.FTZ R2, R229, R10 ;  /* 0x0000000ae5027221 */ /* 0x000fe40000010000 */
[----:B------:R-:W-:-:S02]  /*6500*/  FADD.FTZ R0, R35, R9 ;  /* 0x0000000923007221 */ /* 0x000fc40000010000 */
[----:B------:R-:W-:Y:S01]  /*6510*/  FADD.FTZ R5, R235, R2 ;  /* 0x00000002eb057221 */ /* 0x000fe20000010000 */
[----:B------:R-:W-:Y:S01]  /*6520*/  IMNMX R235, R234, R7, !PT ;  /* 0x00000007eaeb7217 */ /* 0x000fe20007800200 */
[----:B------:R-:W-:Y:S02]  /*6530*/  FADD.FTZ R2, R100, R0 ;  /* 0x0000000064027221 */ /* 0x000fe40000010000 */
[----:B------:R-:W-:Y:S01]  /*6540*/  FADD.FTZ R0, R102, R3 ;  /* 0x0000000366007221 */ /* 0x000fe20000010000 */
[----:B------:R-:W-:Y:S01]  /*6550*/  ISETP.GE.AND P0, PT, R203, R235, PT ;  /* 0x000000ebcb00720c */ /* 0x000fe20003f06270 */
        /* <DEDUP_REMOVED lines=21> */
[----:B------:R-:W-:Y:S01]  /*66b0*/  FADD.FTZ R225, R225, R0 ;  /* 0x00000000e1e17221 */ /* 0x000fe20000010000 */
[----:B------:R-:W-:Y:S05]  /*66c0*/  @!P0 BRA `(.L_x_1381) ;  /* 0x0000392000008947 */ /* 0x000fea0003800000 */
[----:B------:R-:W-:Y:S01]  /*66d0*/  IMAD.MOV.U32 R102, RZ, RZ, R104 ;  /* 0x000000ffff667224 */ /* 0x000fe200078e0068 */
[----:B------:R-:W-:Y:S01]  /*66e0*/  MOV R107, R101 ;  /* 0x00000065006b7202 */ /* 0x000fe20000000f00 */
[----:B------:R-:W-:Y:S01]  /*66f0*/  IMAD.MOV.U32 R100, RZ, RZ, R105 ;  /* 0x000000ffff647224 */ /* 0x000fe200078e0069 */
[----:B------:R-:W-:Y:S02]  /*6700*/  MOV R106, R103 ;  /* 0x00000067006a7202 */ /* 0x000fe40000000f00 */
.L_x_1394:
        /* <DEDUP_REMOVED lines=16> */
[----:B------:R-:W-:Y:S01]  /*6810*/  IMAD.WIDE.U32 R2, R204, c[0x0][0x208], RZ ;  /* 0x00008200cc027a25 */ /* 0x000fe200078e00ff */
[----:B------:R-:W-:Y:S05]  /*6820*/  SHF.R.S32.HI R0, RZ, 0x1f, R204 ;  /* 0x0000001fff007819 */ /* 0x000fea00000114cc */
[----:B------:R-:W-:Y:S04]  /*6830*/  IMAD R0, R0, c[0x0][0x208], RZ ;  /* 0x0000820000007a24 */ /* 0x000fe800078e02ff */
[----:B------:R-:W-:Y:S05]  /*6840*/  IMAD R0, R204, c[0x0][0x20c], R0 ;  /* 0x00008300cc007a24 */ /* 0x000fea00078e0200 */
[----:B------:R-:W-:Y:S02]  /*6850*/  IADD3 R3, R3, R0, RZ ;  /* 0x0000000003037210 */ /* 0x000fe40007ffe0ff */
[----:B------:R-:W-:Y:S03]  /*6860*/  SHF.R.S32.HI R0, RZ, 0x1f, R200 ;  /* 0x0000001fff007819 */ /* 0x000fe600000114c8 */
[----:B------:R-:W-:Y:S04]  /*6870*/  IMAD.WIDE.U32 R2, R200, c[0x0][0x218], R2 ;  /* 0x00008600c8027a25 */ /* 0x000fe800078e0002 */
[----:B------:R-:W-:Y:S01]  /*6880*/  IMAD R4, R0, c[0x0][0x218], RZ ;  /* 0x0000860000047a24 */ /* 0x000fe200078e02ff */
[----:B------:R-:W-:Y:S03]  /*6890*/  IADD3 R0, P4, R242, R2, RZ ;  /* 0x00000002f2007210 */ /* 0x000fe60007f9e0ff */
[----:B------:R-:W-:Y:S01]  /*68a0*/  IMAD R4, R200, c[0x0][0x21c], R4 ;  /* 0x00008700c8047a24 */ /* 0x000fe200078e0204 */
[----:B------:R-:W-:Y:S04]  /*68b0*/  LEA R10, P0, R0, c[0x0][0x1f8], 0x1 ;  /* 0x00007e00000a7a11 */ /* 0x000fe800078008ff */
[----:B------:R-:W-:Y:S04]  /*68c0*/  IADD3.X R2, R246, R3, R4, P4, !PT ;  /* 0x00000003f6027210 */ /* 0x000fe800027fe404 */
[----:B------:R-:W-:Y:S01]  /*68d0*/  LEA.HI.X R5, R0, c[0x0][0x1fc], R2, 0x1, P0 ;  /* 0x00007f0000057a11 */ /* 0x000fe200000f0c02 */
[----:B------:R-:W-:-:S05]  /*68e0*/  BRA.DIV ~URZ, `(.L_x_1384) ;  /* 0x0000d3327f007947 */ /* 0x000fca000b800000 */
[----:B------:R4:W3:Y:S02]  /*68f0*/  SHFL.IDX PT, R4, R5, RZ, 0x1c1f ;  /* 0x001c1fff05047589 */ /* 0x0008e400000e0000 */
.L_x_1494:
[----:B------:R-:W-:-:S05]  /*6900*/  BRA.DIV ~URZ, `(.L_x_1385) ;  /* 0x0000d3827f007947 */ /* 0x000fca000b800000 */
[----:B------:R4:W3:Y:S02]  /*6910*/  SHFL.IDX PT, R0, R10, RZ, 0x1c1f ;  /* 0x001c1fff0a007589 */ /* 0x0008e400000e0000 */
.L_x_1495:
[----:B------:R-:W5:Y:S01]  /*6920*/  S2R R11, SR_TID.X ;  /* 0x00000000000b7919 */ /* 0x000f620000002100 */
[C---:B------:R-:W-:Y:S01]  /*6930*/  ISETP.GE.AND P6, PT, R210.reuse, c[0x0][0x1d4], PT ;  /* 0x00007500d2007a0c */ /* 0x040fe20003fc6270 */
[----:B------:R-:W-:Y:S01]  /*6940*/  IMAD.SHL.U32 R3, R210, 0x2, RZ ;  /* 0x00000002d2037824 */ /* 0x000fe200078e00ff */
[C---:B------:R-:W-:Y:S01]  /*6950*/  ISETP.GE.AND P5, PT, R232.reuse, c[0x0][0x1d4], PT ;  /* 0x00007500e8007a0c */ /* 0x040fe20003fa6270 */
[----:B------:R-:W-:Y:S03]  /*6960*/  IMAD.SHL.U32 R2, R232, 0x2, RZ ;  /* 0x00000002e8027824 */ /* 0x000fe600078e00ff */
[C---:B---3--:R-:W-:Y:S02]  /*6970*/  IADD3 R8, P4, R0.reuse, R3, RZ ;  /* 0x0000000300087210 */ /* 0x048fe40007f9e0ff */
[----:B------:R-:W-:Y:S01]  /*6980*/  IADD3 R6, P0, R0, R2, RZ ;  /* 0x0000000200067210 */ /* 0x000fe20007f1e0ff */
[C---:B------:R-:W-:Y:S02]  /*6990*/  IMAD.SHL.U32 R2, R233.reuse, 0x2, RZ ;  /* 0x00000002e9027824 */ /* 0x040fe400078e00ff */
[C---:B------:R-:W-:Y:S01]  /*69a0*/  IMAD.X R9, R4.reuse, 0x1, R219, P4 ;  /* 0x0000000104097824 */ /* 0x040fe200020e06db */
        /* <DEDUP_REMOVED lines=8> */
[----:B------:R3:W-:Y:S01]  /*6a30*/  LDGSTS.E.BYPASS.LTC128B.128 [R194+0x2480], [R6.64], !P5 ;  /* 0x0248000006c27fae */ /* 0x0007e2000e901d46 */
[----:B-----5:R-:W-:Y:S04]  /*6a40*/  ISETP.GT.AND P0, PT, R11, 0x3f, PT ;  /* 0x0000003f0b00780c */ /* 0x020fe80003f04270 */
[----:B------:R3:W-:Y:S09]  /*6a50*/  LDGSTS.E.BYPASS.LTC128B.128 [R194+0x3080], [R2.64], !P4 ;  /* 0x0308000002c27fae */ /* 0x0007f2000e101d46 */
[----:B------:R-:W-:-:S05]  /*6a60*/  @P0 BRA `(.L_x_1383) ;  /* 0x0000012000000947 */ /* 0x000fca0003800000 */
[----:B------:R-:W-:-:S05]  /*6a70*/  BRA.DIV ~URZ, `(.L_x_1386) ;  /* 0x0000d2727f007947 */ /* 0x000fca000b800000 */
[----:B------:R3:W4:Y:S04]  /*6a80*/  SHFL.IDX PT, R4, R5, 0x1, 0x1c1f ;  /* 0x003c1f0005047f89 */ /* 0x00072800000e0000 */
[----:B------:R3:W2:Y:S02]  /*6a90*/  SHFL.IDX PT, R0, R10, 0x1, 0x1c1f ;  /* 0x003c1f000a007f89 */ /* 0x0006a400000e0000 */
.L_x_1496:
        /* <DEDUP_REMOVED lines=15> */
.L_x_1383:
[----:B------:R-:W-:Y:S05]  /*6b90*/  BSYNC B0 ;  /* 0x0000000000007941 */ /* 0x000fea0003800000 */
.L_x_1382:
        /* <DEDUP_REMOVED lines=197> */
[----:B--234-:R-:W-:Y:S01]  /*77f0*/  IMAD R2, R203, 0x30, R237 ;  /* 0x00000030cb027824 */ /* 0x01cfe200078e02ed */
[----:B------:R-:W-:Y:S01]  /*7800*/  IADD3 R5, -R236, 0x30, RZ ;  /* 0x00000030ec057810 */ /* 0x000fe20007ffe1ff */
[----:B------:R-:W-:Y:S03]  /*7810*/  IMAD.MOV.U32 R200, RZ, RZ, RZ ;  /* 0x000000ffffc87224 */ /* 0x000fe600078e00ff */
[----:B------:R-:W-:Y:S02]  /*7820*/  IADD3 R2, R2, -0x30, R231 ;  /* 0xffffffd002027810 */ /* 0x000fe40007ffe0e7 */
[----:B------:R-:W-:Y:S03]  /*7830*/  ISETP.GE.AND P5, PT, R5, 0x1, PT ;  /* 0x000000010500780c */ /* 0x000fe60003fa6270 */
[----:B------:R-:W-:Y:S04]  /*7840*/  @P2 IMAD.HI.U32 R3, R2, c[0x0][0x2bc], RZ ;  /* 0x0000af0002032a27 */ /* 0x000fe800078e00ff */
[----:B-1----:R-:W-:Y:S01]  /*7850*/  IMAD.MOV.U32 R0, RZ, RZ, R2 ;  /* 0x000000ffff007224 */ /* 0x002fe200078e0002 */
        /* <DEDUP_REMOVED lines=23> */
.L_x_1497:
[----:B------:R-:W-:-:S05]  /*79d0*/  BRA.DIV ~URZ, `(.L_x_1390) ;  /* 0x0000c4427f007947 */ /* 0x000fca000b800000 */
[----:B------:R3:W4:Y:S02]  /*79e0*/  SHFL.IDX PT, R0, R9, RZ, 0x1c1f ;  /* 0x001c1fff09007589 */ /* 0x00072400000e0000 */
.L_x_1498:
[C---:B------:R-:W-:Y:S01]  /*79f0*/  @P5 ISETP.GE.AND P0, PT, R210.reuse, c[0x0][0x1d4], PT ;  /* 0x00007500d2005a0c */ /* 0x040fe20003f06270 */
[----:B------:R-:W-:Y:S02]  /*7a00*/  IMAD.SHL.U32 R2, R210, 0x2, RZ ;  /* 0x00000002d2027824 */ /* 0x000fe400078e00ff */
[----:B------:R-:W-:Y:S02]  /*7a10*/  IMAD.SHL.U32 R6, R232, 0x2, RZ ;  /* 0x00000002e8067824 */ /* 0x000fe400078e00ff */
[C---:B------:R-:W-:Y:S01]  /*7a20*/  IMAD.SHL.U32 R14, R233.reuse, 0x2, RZ ;  /* 0x00000002e90e7824 */ /* 0x040fe200078e00ff */
[C---:B----4-:R-:W-:Y:S02]  /*7a30*/  @P5 IADD3 R2, P4, R0.reuse, R2, RZ ;  /* 0x0000000200025210 */ /* 0x050fe40007f9e0ff */
[----:B------:R-:W-:Y:S03]  /*7a40*/  @P5 IADD3 R6, P6, R0, R6, RZ ;  /* 0x0000000600065210 */ /* 0x000fe60007fde0ff */
[----:B--2---:R-:W-:Y:S01]  /*7a50*/  @P5 IMAD.X R3, R4, 0x1, R219, P4 ;  /* 0x0000000104035824 */ /* 0x004fe200020e06db */
[----:B------:R-:W-:Y:S01]  /*7a60*/  @P5 ISETP.GE.AND P4, PT, R232, c[0x0][0x1d4], PT ;  /* 0x00007500e8005a0c */ /* 0x000fe20003f86270 */
[----:B------:R-:W-:Y:S03]  /*7a70*/  @P5 IMAD.X R7, R4, 0x1, R217, P6 ;  /* 0x0000000104075824 */ /* 0x000fe600030e06d9 */
[----:B------:R-:W-:Y:S01]  /*7a80*/  @!PT LDS RZ, [RZ] ;  /* 0x00000000fffff984 */ /* 0x000fe20000000800 */
[----:B------:R-:W-:Y:S01]  /*7a90*/  @!PT LDS RZ, [RZ] ;  /* 0x00000000fffff984 */ /* 0x000fe20000000800 */
[----:B------:R-:W-:Y:S01]  /*7aa0*/  @!PT LDS RZ, [RZ] ;  /* 0x00000000fffff984 */ /* 0x000fe20000000800 */
[----:B------:R2:W-:Y:S01]  /*7ab0*/  @P5 LDGSTS.E.BYPASS.LTC128B.128 [R194+0x3c80], [R2.64], !P0 ;  /* 0x03c8000002c25fae */ /* 0x0005e2000c101d46 */
[----:B------:R-:W-:Y:S08]  /*7ac0*/  @P5 ISETP.GE.AND P0, PT, R233, c[0x0][0x1d4], PT ;  /* 0x00007500e9005a0c */ /* 0x000ff00003f06270 */
[----:B------:R4:W-:Y:S01]  /*7ad0*/  @P5 LDGSTS.E.BYPASS.LTC128B.128 [R194+0x4880], [R6.64], !P4 ;  /* 0x0488000006c25fae */ /* 0x0009e2000e101d46 */
[----:B--2---:R-:W-:Y:S05]  /*7ae0*/  @P5 IADD3 R2, P6, R0, R14, RZ ;  /* 0x0000000e00025210 */ /* 0x004fea0007fde0ff */
[----:B------:R-:W-:Y:S05]  /*7af0*/  @P5 IMAD.X R3, R4, 0x1, R218, P6 ;  /* 0x0000000104035824 */ /* 0x000fea00030e06da */
[----:B------:R4:W-:Y:S01]  /*7b00*/  @P5 LDGSTS.E.BYPASS.LTC128B.128 [R194+0x5480], [R2.64], !P0 ;  /* 0x0548000002c25fae */ /* 0x0009e2000c101d46 */
[----:B------:R-:W-:Y:S01]  /*7b10*/  ISETP.GE.AND P5, PT, R5, 0x21, PT ;  /* 0x000000210500780c */ /* 0x000fe20003fa6270 */
[----:B------:R-:W-:-:S06]  /*7b20*/  BRA.DIV ~URZ, `(.L_x_1391) ;  /* 0x0000c3527f007947 */ /* 0x000fcc000b800000 */
[----:B------:R2:W1:Y:S04]  /*7b30*/  SHFL.IDX PT, R4, R8, 0x1, 0x1c1f ;  /* 0x003c1f0008047f89 */ /* 0x00046800000e0000 */
[----:B------:R2:W3:Y:S02]  /*7b40*/  SHFL.IDX PT, R0, R9, 0x1, 0x1c1f ;  /* 0x003c1f0009007f89 */ /* 0x0004e400000e0000 */
.L_x_1499:
[C---:B----4-:R-:W-:Y:S01]  /*7b50*/  IMAD.SHL.U32 R2, R210.reuse, 0x2, RZ ;  /* 0x00000002d2027824 */ /* 0x050fe200078e00ff */
[----:B------:R-:W-:Y:S01]  /*7b60*/  @P5 ISETP.GE.AND P0, PT, R210, c[0x0][0x1d4], PT ;  /* 0x00007500d2005a0c */ /* 0x000fe20003f06270 */
[----:B------:R-:W-:Y:S02]  /*7b70*/  IMAD.SHL.U32 R6, R232, 0x2, RZ ;  /* 0x00000002e8067824 */ /* 0x000fe400078e00ff */
[C---:B------:R-:W-:Y:S01]  /*7b80*/  IMAD.SHL.U32 R5, R233.reuse, 0x2, RZ ;  /* 0x00000002e9057824 */ /* 0x040fe200078e00ff */
[C---:B---3--:R-:W-:Y:S02]  /*7b90*/  @P5 IADD3 R2, P4, R0.reuse, R2, RZ ;  /* 0x0000000200025210 */ /* 0x048fe40007f9e0ff */
[----:B------:R-:W-:Y:S03]  /*7ba0*/  @P5 IADD3 R6, P6, R0, R6, RZ ;  /* 0x0000000600065210 */ /* 0x000fe60007fde0ff */
[----:B-1----:R-:W-:Y:S01]  /*7bb0*/  @P5 IMAD.X R3, R4, 0x1, R219, P4 ;  /* 0x0000000104035824 */ /* 0x002fe200020e06db */
        /* <DEDUP_REMOVED lines=8> */
[----:B-1----:R-:W-:Y:S05]  /*7c40*/  @P5 IADD3 R2, P6, R0, R5, RZ ;  /* 0x0000000500025210 */ /* 0x002fea0007fde0ff */
[----:B------:R-:W-:Y:S05]  /*7c50*/  @P5 IMAD.X R3, R4, 0x1, R218, P6 ;  /* 0x0000000104035824 */ /* 0x000fea00030e06da */
[----:B------:R3:W-:Y:S03]  /*7c60*/  @P5 LDGSTS.E.BYPASS.LTC128B.128 [R194+0x5c80], [R2.64], !P0 ;  /* 0x05c8000002c25fae */ /* 0x0007e6000c101d46 */
.L_x_1388:
[----:B--234-:R-:W-:Y:S05]  /*7c70*/  BSYNC B0 ;  /* 0x0000000000007941 */ /* 0x01cfea0003800000 */
.L_x_1387:
[----:B------:R-:W-:Y:S01]  /*7c80*/  IADD3 R4, R251, R249, RZ ;  /* 0x000000f9fb047210 */ /* 0x000fe20007ffe0ff */
[----:B------:R-:W0:Y:S04]  /*7c90*/  LDGDEPBAR ;  /* 0x00000000000079af */ /* 0x000e280000000000 */
[----:B-1----:R-:W-:Y:S05]  /*7ca0*/  @P3 IMAD.HI.U32 R0, R4, c[0x0][0x2c8], RZ ;  /* 0x0000b20004003a27 */ /* 0x002fea00078e00ff */
[----:B------:R-:W-:Y:S01]  /*7cb0*/  @P3 SHF.R.U32.HI R4, RZ, c[0x0][0x2cc], R0 ;  /* 0x0000b300ff043a19 */ /* 0x000fe20000011600 */
[----:B------:R-:W-:Y:S05]  /*7cc0*/  IMAD R0, R203, -0x30, RZ ;  /* 0xffffffd0cb007824 */ /* 0x000fea00078e02ff */
[----:B------:R-:W-:Y:S04]  /*7cd0*/  IADD3 R0, -R250, 0x1, R0 ;  /* 0x00000001fa007810 */ /* 0x000fe80007ffe100 */
[----:B------:R-:W-:Y:S01]  /*7ce0*/  IADD3 R5, -R247, R0, R248 ;  /* 0x00000000f7057210 */ /* 0x000fe20007ffe1f8 */
[----:B------:R-:W-:-:S05]  /*7cf0*/  BRA.DIV ~URZ, `(.L_x_1392) ;  /* 0x0000c2427f007947 */ /* 0x000fca000b800000 */
[----:B------:R1:W2:Y:S02]  /*7d00*/  SHFL.IDX PT, R0, R4, RZ, 0x1c1f ;  /* 0x001c1fff04007589 */ /* 0x0002a400000e0000 */
.L_x_1500:
[----:B--2---:R-:W-:Y:S05]  /*7d10*/  IMAD.IADD R0, R5, 0x1, R0 ;  /* 0x0000000105007824 */ /* 0x004fea00078e0200 */
[C---:B------:R-:W-:Y:S02]  /*7d20*/  ISETP.GT.AND P6, PT, R0.reuse, RZ, PT ;  /* 0x000000ff0000720c */ /* 0x040fe40003fc4270 */
[C---:B------:R-:W-:Y:S02]  /*7d30*/  ISETP.GT.AND P5, PT, R0.reuse, 0x1, PT ;  /* 0x000000010000780c */ /* 0x040fe40003fa4270 */
[C---:B------:R-:W-:Y:S02]  /*7d40*/  ISETP.GT.AND P4, PT, R0.reuse, 0x8, PT ;  /* 0x000000080000780c */ /* 0x040fe40003f84270 */
        /* <DEDUP_REMOVED lines=18> */
[----:B------:R-:W-:Y:S02]  /*7e70*/  FSEL R12, R12, -INF , P5 ;  /* 0xff8000000c0c7808 */ /* 0x000fe40002800000 */
[----:B------:R-:W-:Y:S02]  /*7e80*/  FSEL R11, R11, -INF , P4 ;  /* 0xff8000000b0b7808 */ /* 0x000fe40002000000 */
[----:B------:R-:W-:Y:S01]  /*7e90*/  FSEL R10, R10, -INF , P0 ;  /* 0xff8000000a0a7808 */ /* 0x000fe20000000000 */
[----:B------:R-:W-:-:S05]  /*7ea0*/  BRA.DIV ~URZ, `(.L_x_1393) ;  /* 0x0000c0f27f007947 */ /* 0x000fca000b800000 */
[----:B------:R-:W-:Y:S08]  /*7eb0*/  SHFL.IDX PT, R3, R4, 0x1, 0x1c1f ;  /* 0x003c1f0004037f89 */ /* 0x000ff000000e0000 */
[----:B------:R-:W-:Y:S08]  /*7ec0*/  SHFL.IDX PT, R2, R4, 0x2, 0x1c1f ;  /* 0x005c1f0004027f89 */ /* 0x000ff000000e0000 */
[----:B------:R-:W2:Y:S02]  /*7ed0*/  SHFL.IDX PT, R0, R4, 0x3, 0x1c1f ;  /* 0x007c1f0004007f89 */ /* 0x000ea400000e0000 */
[C---:B--2---:R-:W-:Y:S02]  /*7ee0*/  IMAD.IADD R0, R5.reuse, 0x1, R0 ;  /* 0x0000000105007824 */ /* 0x044fe400078e0200 */
[C---:B------:R-:W-:Y:S02]  /*7ef0*/  IMAD.IADD R3, R5.reuse, 0x1, R3 ;  /* 0x0000000105037824 */ /* 0x040fe400078e0203 */
[----:B------:R-:W-:Y:S03]  /*7f00*/  IMAD.IADD R2, R5, 0x1, R2 ;  /* 0x0000000105027824 */ /* 0x000fe600078e0202 */
[C---:B------:R-:W-:Y:S02]  /*7f10*/  ISETP.GT.AND P6, PT, R3.reuse, RZ, PT ;  /* 0x000000ff0300720c */ /* 0x040fe40003fc4270 */
[C---:B------:R-:W-:Y:S02]  /*7f20*/  ISETP.GT.AND P5, PT, R3.reuse, 0x1, PT ;  /* 0x000000010300780c */ /* 0x040fe40003fa4270 */
[C---:B------:R-:W-:Y:S02]  /*7f30*/  ISETP.GT.AND P4, PT, R3.reuse, 0x8, PT ;  /* 0x000000080300780c */ /* 0x040fe40003f84270 */
        /* <DEDUP_REMOVED lines=18> */
[C---:B------:R-:W-:Y:S02]  /*8060*/  ISETP.GT.AND P6, PT, R2.reuse, RZ, PT ;  /* 0x000000ff0200720c */ /* 0x040fe40003fc4270 */
        /* <DEDUP_REMOVED lines=22> */
[----:B------:R-:W-:Y:S02]  /*81d0*/  FMNMX.FTZ R2, R9, R100, !PT ;  /* 0x0000006409027209 */ /* 0x000fe40007810000 */
[----:B------:R-:W-:Y:S02]  /*81e0*/  FSEL R45, R33, -INF , P6 ;  /* 0xff800000212d7808 */ /* 0x000fe40003000000 */
[----:B------:R-:W-:Y:S02]  /*81f0*/  FMNMX.FTZ R2, R14, R2, !PT ;  /* 0x000000020e027209 */ /* 0x000fe40007810000 */
[----:B------:R-:W-:Y:S02]  /*8200*/  ISETP.GT.AND P6, PT, R0, RZ, PT ;  /* 0x000000ff0000720c */ /* 0x000fe40003fc4270 */
[----:B------:R-:W-:Y:S02]  /*8210*/  FMNMX.FTZ R2, R21, R2, !PT ;  /* 0x0000000215027209 */ /* 0x000fe40007810000 */
[----:B------:R-:W-:Y:S02]  /*8220*/  FSEL R43, R32, -INF , P5 ;  /* 0xff800000202b7808 */ /* 0x000fe40002800000 */
[----:B------:R-:W-:Y:S02]  /*8230*/  FMNMX.FTZ R2, R20, R2, !PT ;  /* 0x0000000214027209 */ /* 0x000fe40007810000 */
[----:B------:R-:W-:Y:S02]  /*8240*/  ISETP.GT.AND P5, PT, R0, 0x1, PT ;  /* 0x000000010000780c */ /* 0x000fe40003fa4270 */
        /* <DEDUP_REMOVED lines=11> */
[C---:B------:R-:W-:Y:S02]  /*8300*/  ISETP.GT.AND P6, PT, R0.reuse, 0x10, PT ;  /* 0x000000100000780c */ /* 0x040fe40003fc4270 */
[----:B------:R-:W-:Y:S02]  /*8310*/  FMNMX.FTZ R2, R11, R2, !PT ;  /* 0x000000020b027209 */ /* 0x000fe40007810000 */
        /* <DEDUP_REMOVED lines=15> */
[----:B------:R-:W-:Y:S01]  /*8410*/  FSEL R7, R169, -INF , P6 ;  /* 0xff800000a9077808 */ /* 0x000fe20003000000 */
[----:B------:R-:W2:Y:S01]  /*8420*/  SHFL.BFLY PT, R0, R2, 0x2, 0x1f ;  /* 0x0c401f0002007f89 */ /* 0x000ea200000e0000 */
[----:B------:R-:W-:Y:S02]  /*8430*/  FSEL R6, R168, -INF , P5 ;  /* 0xff800000a8067808 */ /* 0x000fe40002800000 */
[----:B------:R-:W-:Y:S02]  /*8440*/  FSEL R5, R157, -INF , P4 ;  /* 0xff8000009d057808 */ /* 0x000fe40002000000 */
[----:B------:R-:W-:Y:S02]  /*8450*/  FSEL R8, R156, -INF , P0 ;  /* 0xff8000009c087808 */ /* 0x000fe40000000000 */
[----:B--2---:R-:W-:Y:S05]  /*8460*/  FMNMX.FTZ R0, R0, R2, !PT ;  /* 0x0000000200007209 */ /* 0x004fea0007810000 */
[----:B------:R-:W2:Y:S02]  /*8470*/  SHFL.BFLY PT, R2, R0, 0x1, 0x1f ;  /* 0x0c201f0000027f89 */ /* 0x000ea400000e0000 */
[----:B--2---:R-:W-:Y:S02]  /*8480*/  FMNMX.FTZ R105, R0, R2, !PT ;  /* 0x0000000200697209 */ /* 0x004fe40007810000 */
        /* <DEDUP_REMOVED lines=12> */
[----:B------:R-:W2:Y:S02]  /*8550*/  SHFL.BFLY PT, R2, R0, 0x2, 0x1f ;  /* 0x0c401f0000027f89 */ /* 0x000ea400000e0000 */
[----:B--2---:R-:W-:Y:S06]  /*8560*/  FMNMX.FTZ R0, R0, R2, !PT ;  /* 0x0000000200007209 */ /* 0x004fec0007810000 */
        /* <DEDUP_REMOVED lines=31> */
[----:B-12---:R-:W-:Y:S06]  /*8760*/  FMNMX.FTZ R4, R0, R2, !PT ;  /* 0x0000000200047209 */ /* 0x006fec0007810000 */
[----:B------:R1:W2:Y:S02]  /*8770*/  SHFL.BFLY PT, R0, R4, 0x1, 0x1f ;  /* 0x0c201f0004007f89 */ /* 0x0002a400000e0000 */
.L_x_1501:
        /* <DEDUP_REMOVED lines=22> */
[----:B------:R-:W-:Y:S01]  /*88e0*/  FFMA.FTZ R207, R10, c[0x0][0x2d0], -R2 ;  /* 0x0000b4000acf7a23 */ /* 0x000fe20000010802 */
[----:B------:R-:W-:Y:S10]  /*88f0*/  MUFU.EX2 R13, R9 ;  /* 0x00000009000d7308 */ /* 0x000ff40000000800 */
[----:B------:R-:W2:Y:S10]  /*8900*/  MUFU.EX2 R2, R4 ;  /* 0x0000000400027308 */ /* 0x000eb40000000800 */
[----:B------:R-:W-:Y:S01]  /*8910*/  MUFU.EX2 R14, R14 ;  /* 0x0000000e000e7308 */ /* 0x000fe20000000800 */
[C---:B-1----:R-:W-:Y:S02]  /*8920*/  FFMA.FTZ R0, R100.reuse, R230, R3 ;  /* 0x000000e664007223 */ /* 0x042fe40000010003 */
[C---:B------:R-:W-:Y:S02]  /*8930*/  FMUL.FTZ R52, R100.reuse, R52 ;  /* 0x0000003464347220 */ /* 0x040fe40000410000 */
[C---:B------:R-:W-:Y:S02]  /*8940*/  FMUL.FTZ R53, R100.reuse, R53 ;  /* 0x0000003564357220 */ /* 0x040fe40000410000 */
[C---:B------:R-:W-:Y:S02]  /*8950*/  FMUL.FTZ R64, R100.reuse, R64 ;  /* 0x0000004064407220 */ /* 0x040fe40000410000 */
[C---:B------:R-:W-:Y:S02]  /*8960*/  FMUL.FTZ R65, R100.reuse, R65 ;  /* 0x0000004164417220 */ /* 0x040fe40000410000 */
[C---:B------:R-:W-:Y:S02]  /*8970*/  FMUL.FTZ R68, R100.reuse, R68 ;  /* 0x0000004464447220 */ /* 0x040fe40000410000 */
[----:B------:R-:W-:Y:S01]  /*8980*/  FMUL.FTZ R69, R100, R69 ;  /* 0x0000004564457220 */ /* 0x000fe20000410000 */
[C---:B--2---:R-:W-:Y:S01]  /*8990*/  F2FP.BF16.PACK_AB R156, R2.reuse, R3 ;  /* 0x00000003029c723e */ /* 0x044fe200000010ff */
        /* <DEDUP_REMOVED lines=28> */
[----:B------:R-:W-:Y:S09]  /*8b60*/  FMUL.FTZ R85, R100, R85 ;  /* 0x0000005564557220 */ /* 0x000ff20000410000 */
[----:B------:R3:W-:Y:S01]  /*8b70*/  MUFU.EX2 R215, R38 ;  /* 0x0000002600d77308 */ /* 0x0007e20000000800 */
[C---:B-1----:R-:W-:Y:S02]  /*8b80*/  FFMA.FTZ R0, R3.reuse, R223, R11 ;  /* 0x000000df03007223 */ /* 0x042fe4000001000b */
[C---:B------:R-:W-:Y:S02]  /*8b90*/  FMUL.FTZ R54, R3.reuse, R54 ;  /* 0x0000003603367220 */ /* 0x040fe40000410000 */
[C---:B------:R-:W-:Y:S02]  /*8ba0*/  FMUL.FTZ R55, R3.reuse, R55 ;  /* 0x0000003703377220 */ /* 0x040fe40000410000 */
[C---:B------:R-:W-:Y:S03]  /*8bb0*/  FMUL.FTZ R66, R3.reuse, R66 ;  /* 0x0000004203427220 */ /* 0x040fe60000410000 */
[----:B------:R-:W-:Y:S01]  /*8bc0*/  MUFU.EX2 R222, R171 ;  /* 0x000000ab00de7308 */ /* 0x000fe20000000800 */
[----:B------:R-:W-:Y:S02]  /*8bd0*/  FMUL.FTZ R67, R3, R67 ;  /* 0x0000004303437220 */ /* 0x000fe40000410000 */
[C---:B--2---:R-:W-:Y:S01]  /*8be0*/  FADD.FTZ R35, R2.reuse, R0 ;  /* 0x0000000002237221 */ /* 0x044fe20000010000 */
[----:B------:R-:W-:Y:S01]  /*8bf0*/  F2FP.BF16.PACK_AB R157, R2, R11 ;  /* 0x0000000b029d723e */ /* 0x000fe200000010ff */
[C---:B------:R-:W-:Y:S01]  /*8c00*/  FMUL.FTZ R2, R103.reuse, c[0x0][0x2d0] ;  /* 0x0000b40067027a20 */ /* 0x040fe20000410000 */
[----:B------:R-:W-:Y:S01]  /*8c10*/  FSEL R0, R103, RZ, P0 ;  /* 0x000000ff67007208 */ /* 0x000fe20000000000 */
[C---:B------:R-:W-:Y:S02]  /*8c20*/  FMUL.FTZ R70, R3.reuse, R70 ;  /* 0x0000004603467220 */ /* 0x040fe40000410000 */
[----:B------:R-:W-:Y:S01]  /*8c30*/  FMUL.FTZ R71, R3, R71 ;  /* 0x0000004703477220 */ /* 0x000fe20000410000 */
[----:B------:R-:W-:Y:S01]  /*8c40*/  FSEL R2, R2, RZ, P0 ;  /* 0x000000ff02027208 */ /* 0x000fe20000000000 */
[----:B------:R-:W-:Y:S01]  /*8c50*/  FADD.FTZ R0, -R0, R106 ;  /* 0x0000006a00007221 */ /* 0x000fe20000010100 */
[----:B------:R-:W-:Y:S01]  /*8c60*/  FSETP.NEU.FTZ.AND P0, PT, R101, -INF , PT ;  /* 0xff8000006500780b */ /* 0x000fe20003f1d000 */
[----:B------:R-:W-:Y:S01]  /*8c70*/  FMUL.FTZ R82, R3, R82 ;  /* 0x0000005203527220 */ /* 0x000fe20000410000 */
[----:B------:R-:W-:Y:S01]  /*8c80*/  MUFU.EX2 R106, R173 ;  /* 0x000000ad006a7308 */ /* 0x000fe20000000800 */
[--C-:B------:R-:W-:Y:S02]  /*8c90*/  FFMA.FTZ R4, R40, c[0x0][0x2d0], -R2.reuse ;  /* 0x0000b40028047a23 */ /* 0x100fe40000010802 */
[--C-:B------:R-:W-:Y:S02]  /*8ca0*/  FFMA.FTZ R197, R39, c[0x0][0x2d0], -R2.reuse ;  /* 0x0000b40027c57a23 */ /* 0x100fe40000010802 */
[--C-:B------:R-:W-:Y:S01]  /*8cb0*/  FFMA.FTZ R9, R46, c[0x0][0x2d0], -R2.reuse ;  /* 0x0000b4002e097a23 */ /* 0x100fe20000010802 */
[----:B---3--:R-:W-:Y:S01]  /*8cc0*/  LDSM.16.MT88.4 R36, [R182] ;  /* 0x00000000b624783b */ /* 0x008fe20000004200 */
[--C-:B------:R-:W-:Y:S01]  /*8cd0*/  FFMA.FTZ R34, R158, c[0x0][0x2d0], -R2.reuse ;  /* 0x0000b4009e227a23 */ /* 0x100fe20000010802 */
[----:B------:R-:W-:Y:S01]  /*8ce0*/  F2FP.BF16.PACK_AB R158, R14, R13 ;  /* 0x0000000d0e9e723e */ /* 0x000fe200000010ff */
        /* <DEDUP_REMOVED lines=9> */
[----:B------:R-:W-:Y:S01]  /*8d80*/  FFMA.FTZ R195, R45, c[0x0][0x2d0], -R2 ;  /* 0x0000b4002dc37a23 */ /* 0x000fe20000010802 */
[C---:B------:R-:W-:Y:S01]  /*8d90*/  FSEL R2, R101.reuse, RZ, P0 ;  /* 0x000000ff65027208 */ /* 0x040fe20000000000 */
[----:B------:R-:W-:Y:S02]  /*8da0*/  FMUL.FTZ R0, R0, c[0x0][0x2d0] ;  /* 0x0000b40000007a20 */ /* 0x000fe40000410000 */
[----:B------:R-:W-:Y:S02]  /*8db0*/  FMUL.FTZ R48, R100, R152 ;  /* 0x0000009864307220 */ /* 0x000fe40000410000 */
[----:B------:R-:W-:Y:S01]  /*8dc0*/  FADD.FTZ R2, -R2, R107 ;  /* 0x0000006b02027221 */ /* 0x000fe20000010100 */
[----:B------:R-:W-:Y:S01]  /*8dd0*/  MUFU.EX2 R214, R34 ;  /* 0x0000002200d67308 */ /* 0x000fe20000000800 */
[----:B------:R-:W-:Y:S02]  /*8de0*/  FMUL.FTZ R49, R100, R153 ;  /* 0x0000009964317220 */ /* 0x000fe40000410000 */
[----:B------:R-:W-:Y:S02]  /*8df0*/  FMUL.FTZ R2, R2, c[0x0][0x2d0] ;  /* 0x0000b40002027a20 */ /* 0x000fe40000410000 */
[----:B-1----:R-:W-:Y:S02]  /*8e00*/  FMUL.FTZ R4, R101, c[0x0][0x2d0] ;  /* 0x0000b40065047a20 */ /* 0x002fe40000410000 */
[C---:B------:R-:W-:Y:S02]  /*8e10*/  FMUL.FTZ R50, R3.reuse, R154 ;  /* 0x0000009a03327220 */ /* 0x040fe40000410000 */
[C---:B------:R-:W-:Y:S01]  /*8e20*/  FMUL.FTZ R51, R3.reuse, R155 ;  /* 0x0000009b03337220 */ /* 0x040fe20000410000 */
[----:B------:R-:W-:Y:S01]  /*8e30*/  FSEL R4, R4, RZ, P0 ;  /* 0x000000ff04047208 */ /* 0x000fe20000000000 */
[----:B------:R-:W1:Y:S01]  /*8e40*/  MUFU.EX2 R0, R0 ;  /* 0x0000000000007308 */ /* 0x000e620000000800 */
[----:B------:R-:W-:Y:S01]  /*8e50*/  LDSM.16.MT88.4 R152, [R181+0x1400] ;  /* 0x00140000b598783b */ /* 0x000fe20000004200 */
[----:B------:R-:W-:Y:S01]  /*8e60*/  FMUL.FTZ R83, R3, R83 ;  /* 0x0000005303537220 */ /* 0x000fe20000410000 */
[----:B------:R-:W-:Y:S01]  /*8e70*/  ISETP.GT.AND P0, PT, R203, R235, PT ;  /* 0x000000ebcb00720c */ /* 0x000fe20003f04270 */
[--C-:B------:R-:W-:Y:S01]  /*8e80*/  FFMA.FTZ R16, R33, c[0x0][0x2d0], -R4.reuse ;  /* 0x0000b40021107a23 */ /* 0x100fe20000010804 */
[----:B------:R-:W-:Y:S01]  /*8e90*/  IADD3 R203, R203, -0x1, RZ ;  /* 0xffffffffcbcb7810 */ /* 0x000fe20007ffe0ff */
[--C-:B------:R-:W-:Y:S02]  /*8ea0*/  FFMA.FTZ R11, R22, c[0x0][0x2d0], -R4.reuse ;  /* 0x0000b400160b7a23 */ /* 0x100fe40000010804 */
[--C-:B------:R-:W-:Y:S02]  /*8eb0*/  FFMA.FTZ R168, R23, c[0x0][0x2d0], -R4.reuse ;  /* 0x0000b40017a87a23 */ /* 0x100fe40000010804 */
[----:B------:R-:W2:Y:S01]  /*8ec0*/  MUFU.EX2 R33, R10 ;  /* 0x0000000a00217308 */ /* 0x000ea20000000800 */
[--C-:B------:R-:W-:Y:S02]  /*8ed0*/  FFMA.FTZ R18, R44, c[0x0][0x2d0], -R4.reuse ;  /* 0x0000b4002c127a23 */ /* 0x100fe40000010804 */
[--C-:B------:R-:W-:Y:S02]  /*8ee0*/  FFMA.FTZ R17, R41, c[0x0][0x2d0], -R4.reuse ;  /* 0x0000b40029117a23 */ /* 0x100fe40000010804 */
[--C-:B------:R-:W-:Y:S02]  /*8ef0*/  FFMA.FTZ R160, R32, c[0x0][0x2d0], -R4.reuse ;  /* 0x0000b40020a07a23 */ /* 0x100fe40000010804 */
[--C-:B------:R-:W-:Y:S02]  /*8f00*/  FFMA.FTZ R162, R26, c[0x0][0x2d0], -R4.reuse ;  /* 0x0000b4001aa27a23 */ /* 0x100fe40000010804 */
[--C-:B------:R-:W-:Y:S01]  /*8f10*/  FFMA.FTZ R167, R24, c[0x0][0x2d0], -R4.reuse ;  /* 0x0000b40018a77a23 */ /* 0x100fe20000010804 */
[----:B------:R-:W3:Y:S01]  /*8f20*/  MUFU.EX2 R2, R2 ;  /* 0x0000000200027308 */ /* 0x000ee20000000800 */
[--C-:B------:R-:W-:Y:S02]  /*8f30*/  FFMA.FTZ R178, R7, c[0x0][0x2d0], -R4.reuse ;  /* 0x0000b40007b27a23 */ /* 0x100fe40000010804 */
[--C-:B------:R-:W-:Y:S02]  /*8f40*/  FFMA.FTZ R196, R6, c[0x0][0x2d0], -R4.reuse ;  /* 0x0000b40006c47a23 */ /* 0x100fe40000010804 */
[--C-:B------:R-:W-:Y:S02]  /*8f50*/  FFMA.FTZ R198, R5, c[0x0][0x2d0], -R4.reuse ;  /* 0x0000b40005c67a23 */ /* 0x100fe40000010804 */
[----:B------:R-:W-:Y:S02]  /*8f60*/  FFMA.FTZ R199, R8, c[0x0][0x2d0], -R4 ;  /* 0x0000b40008c77a23 */ /* 0x000fe40000010804 */
[C---:B-1----:R-:W-:Y:S01]  /*8f70*/  FFMA.FTZ R4, R0.reuse, R224, R21 ;  /* 0x000000e000047223 */ /* 0x042fe20000010015 */
[----:B------:R-:W1:Y:S01]  /*8f80*/  MUFU.EX2 R228, R19 ;  /* 0x0000001300e47308 */ /* 0x000e620000000800 */
[----:B------:R-:W-:Y:S01]  /*8f90*/  FMUL.FTZ R44, R0, R108 ;  /* 0x0000006c002c7220 */ /* 0x000fe20000410000 */
[----:B------:R-:W-:Y:S01]  /*8fa0*/  F2FP.BF16.PACK_AB R108, R20, R21 ;  /* 0x00000015146c723e */ /* 0x000fe200000010ff */
[C---:B------:R-:W-:Y:S01]  /*8fb0*/  FMUL.FTZ R24, R0.reuse, R120 ;  /* 0x0000007800187220 */ /* 0x040fe20000410000 */
[----:B--2---:R-:W-:Y:S01]  /*8fc0*/  F2FP.BF16.PACK_AB R159, R215, R33 ;  /* 0x00000021d79f723e */ /* 0x004fe200000010ff */
[C---:B------:R-:W-:Y:S02]  /*8fd0*/  FMUL.FTZ R25, R0.reuse, R121 ;  /* 0x0000007900197220 */ /* 0x040fe40000410000 */
[C---:B------:R-:W-:Y:S02]  /*8fe0*/  FMUL.FTZ R28, R0.reuse, R116 ;  /* 0x00000074001c7220 */ /* 0x040fe40000410000 */
[C---:B------:R-:W-:Y:S01]  /*8ff0*/  FMUL.FTZ R29, R0.reuse, R117 ;  /* 0x00000075001d7220 */ /* 0x040fe20000410000 */
[----:B------:R-:W-:Y:S01]  /*9000*/  MUFU.EX2 R212, R18 ;  /* 0x0000001200d47308 */ /* 0x000fe20000000800 */
[C---:B------:R-:W-:Y:S02]  /*9010*/  FMUL.FTZ R40, R0.reuse, R112 ;  /* 0x0000007000287220 */ /* 0x040fe40000410000 */
[----:B------:R-:W-:Y:S02]  /*9020*/  FMUL.FTZ R41, R0, R113 ;  /* 0x0000007100297220 */ /* 0x000fe40000410000 */
[----:B---3--:R-:W-:Y:S02]  /*9030*/  FMUL.FTZ R10, R2, R130 ;  /* 0x00000082020a7220 */ /* 0x008fe40000410000 */
[----:B------:R-:W-:Y:S02]  /*9040*/  FADD.FTZ R130, R20, R4 ;  /* 0x0000000414827221 */ /* 0x000fe40000010000 */
[----:B------:R-:W2:Y:S01]  /*9050*/  LDSM.16.MT88.4 R20, [R181] ;  /* 0x00000000b514783b */ /* 0x000ea20000004200 */
[----:B------:R-:W-:Y:S01]  /*9060*/  FADD.FTZ R6, R13, R12 ;  /* 0x0000000c0d067221 */ /* 0x000fe20000010000 */
[----:B------:R-:W-:Y:S01]  /*9070*/  MUFU.EX2 R213, R17 ;  /* 0x0000001100d57308 */ /* 0x000fe20000000800 */
[C---:B------:R-:W-:Y:S02]  /*9080*/  FMUL.FTZ R12, R0.reuse, R124 ;  /* 0x0000007c000c7220 */ /* 0x040fe40000410000 */
[C---:B------:R-:W-:Y:S02]  /*9090*/  FMUL.FTZ R13, R0.reuse, R125 ;  /* 0x0000007d000d7220 */ /* 0x040fe40000410000 */
[C---:B------:R-:W-:Y:S02]  /*90a0*/  FMUL.FTZ R45, R0.reuse, R109 ;  /* 0x0000006d002d7220 */ /* 0x040fe40000410000 */
[C---:B------:R-:W-:Y:S02]  /*90b0*/  FMUL.FTZ R56, R0.reuse, R56 ;  /* 0x0000003800387220 */ /* 0x040fe40000410000 */
[C---:B------:R-:W-:Y:S01]  /*90c0*/  FMUL.FTZ R57, R0.reuse, R57 ;  /* 0x0000003900397220 */ /* 0x040fe20000410000 */
[----:B------:R-:W3:Y:S01]  /*90d0*/  MUFU.EX2 R229, R16 ;  /* 0x0000001000e57308 */ /* 0x000ee20000000800 */
        /* <DEDUP_REMOVED lines=14> */
[----:B------:R-:W-:Y:S02]  /*91c0*/  FADD.FTZ R165, R14, R6 ;  /* 0x000000060ea57221 */ /* 0x000fe40000010000 */
[C---:B------:R-:W-:Y:S02]  /*91d0*/  FMUL.FTZ R5, R100.reuse, R133 ;  /* 0x0000008564057220 */ /* 0x040fe40000410000 */
[C---:B------:R-:W-:Y:S01]  /*91e0*/  FMUL.FTZ R6, R3.reuse, R134 ;  /* 0x0000008603067220 */ /* 0x040fe20000410000 */
[----:B------:R-:W4:Y:S01]  /*91f0*/  MUFU.EX2 R0, R11 ;  /* 0x0000000b00007308 */ /* 0x000f220000000800 */
[----:B------:R-:W-:Y:S02]  /*9200*/  FMUL.FTZ R7, R3, R135 ;  /* 0x0000008703077220 */ /* 0x000fe40000410000 */
[----:B------:R-:W-:Y:S02]  /*9210*/  FMUL.FTZ R4, R100, R132 ;  /* 0x0000008464047220 */ /* 0x000fe40000410000 */
[C---:B------:R-:W-:Y:S02]  /*9220*/  FMUL.FTZ R14, R2.reuse, R126 ;  /* 0x0000007e020e7220 */ /* 0x040fe40000410000 */
[C---:B------:R-:W-:Y:S02]  /*9230*/  FMUL.FTZ R15, R2.reuse, R127 ;  /* 0x0000007f020f7220 */ /* 0x040fe40000410000 */
[----:B------:R-:W-:Y:S01]  /*9240*/  LDSM.16.MT88.4 R124, [R181+0x1000] ;  /* 0x00100000b57c783b */ /* 0x000fe20000004200 */
[-C--:B--2---:R-:W-:Y:S01]  /*9250*/  HMMA.16816.F32.BF16 R4, R156, R20.reuse, R4 ;  /* 0x000000149c04723c */ /* 0x084fe20000041804 */
[----:B------:R-:W-:Y:S04]  /*9260*/  MUFU.EX2 R132, R172 ;  /* 0x000000ac00847308 */ /* 0x000fe80000000800 */
[----:B------:R-:W-:Y:S01]  /*9270*/  FMUL.FTZ R46, R2, R110 ;  /* 0x0000006e022e7220 */ /* 0x000fe20000410000 */
[----:B-1----:R-:W-:Y:S01]  /*9280*/  F2FP.BF16.PACK_AB R110, R228, R214 ;  /* 0x000000d6e46e723e */ /* 0x002fe200000010ff */
[----:B------:R-:W-:Y:S01]  /*9290*/  FMUL.FTZ R47, R2, R111 ;  /* 0x0000006f022f7220 */ /* 0x000fe20000410000 */
[----:B---3--:R-:W-:Y:S01]  /*92a0*/  F2FP.BF16.PACK_AB R111, R229, R213 ;  /* 0x000000d5e56f723e */ /* 0x008fe200000010ff */
[C---:B------:R-:W-:Y:S02]  /*92b0*/  FMUL.FTZ R16, R100.reuse, R136 ;  /* 0x0000008864107220 */ /* 0x040fe40000410000 */
[----:B------:R-:W-:Y:S01]  /*92c0*/  MUFU.EX2 R223, R164 ;  /* 0x000000a400df7308 */ /* 0x000fe20000000800 */
[----:B------:R-:W-:Y:S01]  /*92d0*/  FMUL.FTZ R17, R100, R137 ;  /* 0x0000008964117220 */ /* 0x000fe20000410000 */
[----:B----4-:R-:W-:Y:S01]  /*92e0*/  F2FP.BF16.PACK_AB R109, R212, R0 ;  /* 0x00000000d46d723e */ /* 0x010fe200000010ff */
[C---:B------:R-:W-:Y:S02]  /*92f0*/  FMUL.FTZ R11, R2.reuse, R131 ;  /* 0x00000083020b7220 */ /* 0x040fe40000410000 */
[C---:B------:R-:W-:Y:S02]  /*9300*/  FMUL.FTZ R18, R3.reuse, R138 ;  /* 0x0000008a03127220 */ /* 0x040fe40000410000 */
[C---:B------:R-:W-:Y:S02]  /*9310*/  FMUL.FTZ R19, R3.reuse, R139 ;  /* 0x0000008b03137220 */ /* 0x040fe40000410000 */
[----:B------:R-:W-:Y:S01]  /*9320*/  LDSM.16.MT88.4 R136, [R181+0x800] ;  /* 0x00080000b588783b */ /* 0x000fe20000004200 */
[C---:B------:R-:W-:Y:S01]  /*9330*/  HMMA.16816.F32.BF16 R8, R108.reuse, R20, R8 ;  /* 0x000000146c08723c */ /* 0x040fe20000041808 */
[----:B------:R-:W-:Y:S03]  /*9340*/  MUFU.EX2 R131, R166 ;  /* 0x000000a600837308 */ /* 0x000fe60000000800 */
[C---:B------:R-:W-:Y:S02]  /*9350*/  FMUL.FTZ R42, R2.reuse, R114 ;  /* 0x00000072022a7220 */ /* 0x040fe40000410000 */
[C---:B------:R-:W-:Y:S02]  /*9360*/  FMUL.FTZ R43, R2.reuse, R115 ;  /* 0x00000073022b7220 */ /* 0x040fe40000410000 */
[-C--:B------:R-:W-:Y:S01]  /*9370*/  HMMA.16816.F32.BF16 R12, R108, R22.reuse, R12 ;  /* 0x000000166c0c723c */ /* 0x080fe2000004180c */
[----:B------:R-:W1:Y:S02]  /*9380*/  LDSM.16.MT88.4 R112, [R181+0xc00] ;  /* 0x000c0000b570783b */ /* 0x000e640000004200 */
[----:B------:R-:W-:Y:S01]  /*9390*/  MUFU.EX2 R224, R163 ;  /* 0x000000a300e07308 */ /* 0x000fe20000000800 */
[C---:B------:R-:W-:Y:S02]  /*93a0*/  FMUL.FTZ R26, R2.reuse, R122 ;  /* 0x0000007a021a7220 */ /* 0x040fe40000410000 */
[----:B------:R-:W-:Y:S02]  /*93b0*/  FMUL.FTZ R27, R2, R123 ;  /* 0x0000007b021b7220 */ /* 0x000fe40000410000 */
[C---:B------:R-:W-:Y:S01]  /*93c0*/  HMMA.16816.F32.BF16 R16, R156.reuse, R22, R16 ;  /* 0x000000169c10723c */ /* 0x040fe20000041810 */
[----:B------:R-:W-:Y:S03]  /*93d0*/  LDSM.16.MT88.4 R120, [R182+0x400] ;  /* 0x00040000b678783b */ /* 0x000fe60000004200 */
[C---:B------:R-:W-:Y:S01]  /*93e0*/  FMUL.FTZ R20, R100.reuse, R140 ;  /* 0x0000008c64147220 */ /* 0x040fe20000410000 */
[----:B------:R-:W-:Y:S01]  /*93f0*/  MUFU.EX2 R227, R161 ;  /* 0x000000a100e37308 */ /* 0x000fe20000000800 */
[----:B------:R-:W-:Y:S02]  /*9400*/  FMUL.FTZ R21, R100, R141 ;  /* 0x0000008d64157220 */ /* 0x000fe40000410000 */
[C---:B------:R-:W-:Y:S04]  /*9410*/  FMUL.FTZ R22, R3.reuse, R142 ;  /* 0x0000008e03167220 */ /* 0x040fe80000410000 */
[C---:B------:R-:W-:Y:S02]  /*9420*/  FMUL.FTZ R23, R3.reuse, R143 ;  /* 0x0000008f03177220 */ /* 0x040fe40000410000 */
[C---:B------:R-:W-:Y:S01]  /*9430*/  FMUL.FTZ R30, R2.reuse, R118 ;  /* 0x00000076021e7220 */ /* 0x040fe20000410000 */
[----:B------:R-:W-:Y:S01]  /*9440*/  MUFU.EX2 R221, R160 ;  /* 0x000000a000dd7308 */ /* 0x000fe20000000800 */
[----:B------:R-:W-:Y:S02]  /*9450*/  FMUL.FTZ R31, R2, R119 ;  /* 0x00000077021f7220 */ /* 0x000fe40000410000 */
[----:B------:R-:W-:Y:S01]  /*9460*/  LDSM.16.MT88.4 R116, [R181+0x400] ;  /* 0x00040000b574783b */ /* 0x000fe20000004200 */
[-C--:B------:R-:W-:Y:S03]  /*9470*/  HMMA.16816.F32.BF16 R20, R156, R36.reuse, R20 ;  /* 0x000000249c14723c */ /* 0x080fe60000041814 */
[C---:B------:R-:W-:Y:S02]  /*9480*/  FMUL.FTZ R32, R100.reuse, R144 ;  /* 0x0000009064207220 */ /* 0x040fe40000410000 */
[----:B------:R-:W-:Y:S01]  /*9490*/  FMUL.FTZ R34, R3, R146 ;  /* 0x0000009203227220 */ /* 0x000fe20000410000 */
[----:B------:R-:W-:Y:S01]  /*94a0*/  MUFU.EX2 R220, R162 ;  /* 0x000000a200dc7308 */ /* 0x000fe20000000800 */
[----:B------:R-:W-:Y:S01]  /*94b0*/  FADD.FTZ R128, R33, R35 ;  /* 0x0000002321807221 */ /* 0x000fe20000010000 */
[C---:B------:R-:W-:Y:S04]  /*94c0*/  HMMA.16816.F32.BF16 R24, R108.reuse, R36, R24 ;  /* 0x000000246c18723c */ /* 0x040fe80000041818 */
[C---:B------:R-:W-:Y:S02]  /*94d0*/  FMUL.FTZ R33, R100.reuse, R145 ;  /* 0x0000009164217220 */ /* 0x040fe40000410000 */
[C---:B------:R-:W-:Y:S02]  /*94e0*/  FMUL.FTZ R35, R3.reuse, R147 ;  /* 0x0000009303237220 */ /* 0x040fe40000410000 */
[-C--:B------:R-:W-:Y:S01]  /*94f0*/  HMMA.16816.F32.BF16 R28, R108, R38.reuse, R28 ;  /* 0x000000266c1c723c */ /* 0x080fe2000004181c */
[----:B------:R-:W-:Y:S01]  /*9500*/  LDSM.16.MT88.4 R144, [R182+0x800] ;  /* 0x00080000b690783b */ /* 0x000fe20000004200 */
[----:B------:R-:W-:Y:S02]  /*9510*/  MUFU.EX2 R216, R167 ;  /* 0x000000a700d87308 */ /* 0x000fe40000000800 */
[C---:B------:R-:W-:Y:S02]  /*9520*/  FMUL.FTZ R36, R100.reuse, R148 ;  /* 0x0000009464247220 */ /* 0x040fe40000410000 */
[----:B------:R-:W-:Y:S02]  /*9530*/  FMUL.FTZ R37, R100, R149 ;  /* 0x0000009564257220 */ /* 0x000fe40000410000 */
[C---:B------:R-:W-:Y:S04]  /*9540*/  HMMA.16816.F32.BF16 R32, R156.reuse, R38, R32 ;  /* 0x000000269c20723c */ /* 0x040fe80000041820 */
[C---:B------:R-:W-:Y:S01]  /*9550*/  FMUL.FTZ R58, R2.reuse, R58 ;  /* 0x0000003a023a7220 */ /* 0x040fe20000410000 */
[----:B------:R-:W-:Y:S01]  /*9560*/  MUFU.EX2 R176, R168 ;  /* 0x000000a800b07308 */ /* 0x000fe20000000800 */
[C---:B------:R-:W-:Y:S02]  /*9570*/  FMUL.FTZ R59, R2.reuse, R59 ;  /* 0x0000003b023b7220 */ /* 0x040fe40000410000 */
[C---:B------:R-:W-:Y:S04]  /*9580*/  FMUL.FTZ R38, R3.reuse, R150 ;  /* 0x0000009603267220 */ /* 0x040fe80000410000 */
[C---:B------:R-:W-:Y:S02]  /*9590*/  FMUL.FTZ R39, R3.reuse, R151 ;  /* 0x0000009703277220 */ /* 0x040fe40000410000 */
[C---:B------:R-:W-:Y:S01]  /*95a0*/  FMUL.FTZ R62, R2.reuse, R62 ;  /* 0x0000003e023e7220 */ /* 0x040fe20000410000 */
[----:B------:R-:W-:Y:S01]  /*95b0*/  MUFU.EX2 R171, R205 ;  /* 0x000000cd00ab7308 */ /* 0x000fe20000000800 */
[C---:B------:R-:W-:Y:S02]  /*95c0*/  FMUL.FTZ R63, R2.reuse, R63 ;  /* 0x0000003f023f7220 */ /* 0x040fe40000410000 */
[C---:B------:R-:W-:Y:S01]  /*95d0*/  FMUL.FTZ R74, R2.reuse, R74 ;  /* 0x0000004a024a7220 */ /* 0x040fe20000410000 */
[-C--:B-1----:R-:W-:Y:S03]  /*95e0*/  HMMA.16816.F32.BF16 R36, R156, R112.reuse, R36 ;  /* 0x000000709c24723c */ /* 0x082fe60000041824 */
[C---:B------:R-:W-:Y:S02]  /*95f0*/  FMUL.FTZ R75, R2.reuse, R75 ;  /* 0x0000004b024b7220 */ /* 0x040fe40000410000 */
[C---:B------:R-:W-:Y:S01]  /*9600*/  FMUL.FTZ R78, R2.reuse, R78 ;  /* 0x0000004e024e7220 */ /* 0x040fe20000410000 */
[----:B------:R-:W-:Y:S01]  /*9610*/  MUFU.EX2 R174, R202 ;  /* 0x000000ca00ae7308 */ /* 0x000fe20000000800 */
[C---:B------:R-:W-:Y:S01]  /*9620*/  FMUL.FTZ R79, R2.reuse, R79 ;  /* 0x0000004f024f7220 */ /* 0x040fe20000410000 */
[C---:B------:R-:W-:Y:S04]  /*9630*/  HMMA.16816.F32.BF16 R40, R108.reuse, R112, R40 ;  /* 0x000000706c28723c */ /* 0x040fe80000041828 */
[C---:B------:R-:W-:Y:S02]  /*9640*/  FMUL.FTZ R86, R3.reuse, R86 ;  /* 0x0000005603567220 */ /* 0x040fe40000410000 */
[C---:B------:R-:W-:Y:S02]  /*9650*/  FMUL.FTZ R87, R3.reuse, R87 ;  /* 0x0000005703577220 */ /* 0x040fe40000410000 */
[-C--:B------:R-:W-:Y:S01]  /*9660*/  HMMA.16816.F32.BF16 R44, R108, R114.reuse, R44 ;  /* 0x000000726c2c723c */ /* 0x080fe2000004182c */
[----:B------:R-:W-:Y:S03]  /*9670*/  MUFU.EX2 R169, R195 ;  /* 0x000000c300a97308 */ /* 0x000fe60000000800 */
[----:B------:R-:W-:Y:S02]  /*9680*/  FFMA.FTZ R129, R2, R225, R0 ;  /* 0x000000e102817223 */ /* 0x000fe40000010000 */
[C---:B------:R-:W-:Y:S02]  /*9690*/  FMUL.FTZ R98, R3.reuse, R98 ;  /* 0x0000006203627220 */ /* 0x040fe40000410000 */
[C---:B------:R-:W-:Y:S01]  /*96a0*/  HMMA.16816.F32.BF16 R48, R156.reuse, R114, R48 ;  /* 0x000000729c30723c */ /* 0x040fe20000041830 */
[----:B------:R-:W1:Y:S02]  /*96b0*/  LDSM.16.MT88.4 R112, [R182+0xc00] ;  /* 0x000c0000b670783b */ /* 0x000e640000004200 */
[----:B------:R-:W-:Y:S01]  /*96c0*/  MUFU.EX2 R225, R170 ;  /* 0x000000aa00e17308 */ /* 0x000fe20000000800 */
[----:B------:R-:W-:Y:S02]  /*96d0*/  FMUL.FTZ R99, R3, R99 ;  /* 0x0000006303637220 */ /* 0x000fe40000410000 */
[----:B------:R-:W-:Y:S02]  /*96e0*/  FADD.FTZ R3, R214, R130 ;  /* 0x00000082d6037221 */ /* 0x000fe40000010000 */
[----:B------:R-:W-:Y:S04]  /*96f0*/  FADD.FTZ R100, R215, R128 ;  /* 0x00000080d7647221 */ /* 0x000fe80000010000 */
        /* <DEDUP_REMOVED lines=9> */
[----:B------:R-:W-:Y:S03]  /*9790*/  MUFU.EX2 R175, R201 ;  /* 0x000000c900af7308 */ /* 0x000fe60000000800 */
[----:B--2---:R-:W-:Y:S01]  /*97a0*/  FADD.FTZ R0, R2, R0 ;  /* 0x0000000002007221 */ /* 0x004fe20000010000 */
[C---:B------:R-:W-:Y:S06]  /*97b0*/  HMMA.16816.F32.BF16 R56, R108.reuse, R112, R56 ;  /* 0x000000706c38723c */ /* 0x040fec0000041838 */
[----:B------:R-:W1:Y:S01]  /*97c0*/  MUFU.EX2 R172, R179 ;  /* 0x000000b300ac7308 */ /* 0x000e620000000800 */
[----:B------:R-:W-:Y:S01]  /*97d0*/  FADD.FTZ R0, R107, R0 ;  /* 0x000000006b007221 */ /* 0x000fe20000010000 */
[-C--:B------:R-:W-:Y:S08]  /*97e0*/  HMMA.16816.F32.BF16 R60, R108, R114.reuse, R60 ;  /* 0x000000726c3c723c */ /* 0x080ff0000004183c */
[----:B------:R-:W-:Y:S01]  /*97f0*/  MUFU.EX2 R173, R177 ;  /* 0x000000b100ad7308 */ /* 0x000fe20000000800 */
[C---:B------:R-:W-:Y:S01]  /*9800*/  HMMA.16816.F32.BF16 R64, R156.reuse, R114, R64 ;  /* 0x000000729c40723c */ /* 0x040fe20000041840 */
[----:B------:R-:W2:Y:S08]  /*9810*/  LDSM.16.MT88.4 R112, [R181+0x1800] ;  /* 0x00180000b570783b */ /* 0x000eb00000004200 */
[----:B------:R-:W3:Y:S03]  /*9820*/  MUFU.EX2 R168, R197 ;  /* 0x000000c500a87308 */ /* 0x000ee60000000800 */
[----:B-1----:R-:W-:Y:S07]  /*9830*/  F2FP.BF16.PACK_AB R160, R172, R169 ;  /* 0x000000a9aca0723e */ /* 0x002fee00000010ff */
[----:B------:R-:W-:Y:S10]  /*9840*/  MUFU.EX2 R167, R178 ;  /* 0x000000b200a77308 */ /* 0x000ff40000000800 */
[----:B------:R-:W1:Y:S01]  /*9850*/  MUFU.EX2 R166, R196 ;  /* 0x000000c400a67308 */ /* 0x000e620000000800 */
[----:B---3--:R-:W-:Y:S09]  /*9860*/  F2FP.BF16.PACK_AB R162, R168, R173 ;  /* 0x000000ada8a2723e */ /* 0x008ff200000010ff */
[----:B------:R-:W-:Y:S01]  /*9870*/  MUFU.EX2 R165, R198 ;  /* 0x000000c600a57308 */ /* 0x000fe20000000800 */
[-C--:B--2---:R-:W-:Y:S09]  /*9880*/  HMMA.16816.F32.BF16 R68, R156, R112.reuse, R68 ;  /* 0x000000709c44723c */ /* 0x084ff20000041844 */
[----:B------:R-:W2:Y:S01]  /*9890*/  MUFU.EX2 R164, R199 ;  /* 0x000000c700a47308 */ /* 0x000ea20000000800 */
[C---:B------:R-:W-:Y:S04]  /*98a0*/  HMMA.16816.F32.BF16 R72, R108.reuse, R112, R72 ;  /* 0x000000706c48723c */ /* 0x040fe80000041848 */
[----:B-1----:R-:W-:Y:S04]  /*98b0*/  F2FP.BF16.PACK_AB R161, R166, R167 ;  /* 0x000000a7a6a1723e */ /* 0x002fe800000010ff */
[-C--:B------:R-:W-:Y:S08]  /*98c0*/  HMMA.16816.F32.BF16 R76, R108, R114.reuse, R76 ;  /* 0x000000726c4c723c */ /* 0x080ff0000004184c */
[C---:B------:R-:W-:Y:S01]  /*98d0*/  HMMA.16816.F32.BF16 R80, R156.reuse, R114, R80 ;  /* 0x000000729c50723c */ /* 0x040fe20000041850 */
[----:B------:R-:W1:Y:S03]  /*98e0*/  LDSM.16.MT88.4 R112, [R182+0x1800] ;  /* 0x00180000b670783b */ /* 0x000e660000004200 */
[----:B--2---:R-:W-:Y:S04]  /*98f0*/  F2FP.BF16.PACK_AB R163, R164, R165 ;  /* 0x000000a5a4a3723e */ /* 0x004fe800000010ff */
        /* <DEDUP_REMOVED lines=18> */
[----:B------:R-:W-:Y:S02]  /*9a20*/  F2FP.BF16.PACK_AB R157, R171, R170 ;  /* 0x000000aaab9d723e */ /* 0x000fe400000010ff */
[----:B------:R-:W-:Y:S01]  /*9a30*/  F2FP.BF16.PACK_AB R159, R175, R174 ;  /* 0x000000aeaf9f723e */ /* 0x000fe200000010ff */
[C---:B------:R-:W-:Y:S04]  /*9a40*/  HMMA.16816.F32.BF16 R8, R112.reuse, R116, R8 ;  /* 0x000000747008723c */ /* 0x040fe80000041808 */
[----:B------:R-:W3:Y:S04]  /*9a50*/  MUFU.EX2 R106, R209 ;  /* 0x000000d1006a7308 */ /* 0x000ee80000000800 */
[-C--:B------:R-:W-:Y:S04]  /*9a60*/  HMMA.16816.F32.BF16 R12, R112, R118.reuse, R12 ;  /* 0x00000076700c723c */ /* 0x080fe8000004180c */
[----:B-1----:R-:W-:Y:S02]  /*9a70*/  FADD.FTZ R0, R107, R2 ;  /* 0x000000026b007221 */ /* 0x002fe40000010000 */
[----:B------:R-:W-:Y:S01]  /*9a80*/  FADD.FTZ R2, R229, R102 ;  /* 0x00000066e5027221 */ /* 0x000fe20000010000 */
[----:B------:R-:W-:Y:S01]  /*9a90*/  MOV R102, R104 ;  /* 0x0000006800667202 */ /* 0x000fe20000000f00 */
[C---:B------:R-:W-:Y:S01]  /*9aa0*/  HMMA.16816.F32.BF16 R16, R108.reuse, R118, R16 ;  /* 0x000000766c10723c */ /* 0x040fe20000041810 */
[----:B------:R-:W1:Y:S03]  /*9ab0*/  LDSM.16.MT88.4 R116, [R182+0x1000] ;  /* 0x00100000b674783b */ /* 0x000e660000004200 */
[----:B--2---:R-:W-:Y:S01]  /*9ac0*/  F2FP.BF16.PACK_AB R158, R128, R129 ;  /* 0x00000081809e723e */ /* 0x004fe200000010ff */
[----:B------:R-:W-:Y:S03]  /*9ad0*/  FADD.FTZ R2, R221, R2 ;  /* 0x00000002dd027221 */ /* 0x000fe60000010000 */
[-C--:B------:R-:W-:Y:S04]  /*9ae0*/  HMMA.16816.F32.BF16 R20, R108, R120.reuse, R20 ;  /* 0x000000786c14723c */ /* 0x080fe80000041814 */
[C---:B---3--:R-:W-:Y:S01]  /*9af0*/  F2FP.BF16.PACK_AB R156, R106.reuse, R107 ;  /* 0x0000006b6a9c723e */ /* 0x048fe200000010ff */
[----:B------:R-:W-:Y:S01]  /*9b00*/  FADD.FTZ R0, R106, R0 ;  /* 0x000000006a007221 */ /* 0x000fe20000010000 */
[----:B------:R-:W-:Y:S01]  /*9b10*/  MOV R106, R103 ;  /* 0x00000067006a7202 */ /* 0x000fe20000000f00 */
[----:B------:R-:W-:Y:S01]  /*9b20*/  FADD.FTZ R2, R220, R2 ;  /* 0x00000002dc027221 */ /* 0x000fe20000010000 */
[C---:B------:R-:W-:Y:S04]  /*9b30*/  HMMA.16816.F32.BF16 R24, R112.reuse, R120, R24 ;  /* 0x000000787018723c */ /* 0x040fe80000041818 */
[----:B------:R-:W-:Y:S01]  /*9b40*/  FADD.FTZ R0, R129, R0 ;  /* 0x0000000081007221 */ /* 0x000fe20000010000 */
[----:B------:R-:W-:Y:S01]  /*9b50*/  MOV R107, R101 ;  /* 0x00000065006b7202 */ /* 0x000fe20000000f00 */
        /* <DEDUP_REMOVED lines=10> */
[----:B------:R-:W-:Y:S01]  /*9c00*/  FADD.FTZ R3, R223, R100 ;  /* 0x00000064df037221 */ /* 0x000fe20000010000 */
[----:B------:R-:W-:Y:S01]  /*9c10*/  MOV R100, R105 ;  /* 0x0000006900647202 */ /* 0x000fe20000000f00 */
        /* <DEDUP_REMOVED lines=56> */
[-C--:B---3--:R-:W-:Y:S08]  /*9fa0*/  HMMA.16816.F32.BF16 R84, R156, R12.reuse, R84 ;  /* 0x0000000c9c54723c */ /* 0x088ff00000041854 */
[C---:B------:R-:W-:Y:S08]  /*9fb0*/  HMMA.16816.F32.BF16 R88, R160.reuse, R12, R88 ;  /* 0x0000000ca058723c */ /* 0x040ff00000041858 */
[-C--:B------:R-:W-:Y:S08]  /*9fc0*/  HMMA.16816.F32.BF16 R92, R160, R14.reuse, R92 ;  /* 0x0000000ea05c723c */ /* 0x080ff0000004185c */
[----:B------:R-:W-:Y:S01]  /*9fd0*/  HMMA.16816.F32.BF16 R96, R156, R14, R96 ;  /* 0x0000000e9c60723c */ /* 0x000fe20000041860 */
[----:B------:R-:W-:-:S07]  /*9fe0*/  @P0 BRA `(.L_x_1394) ;  /* 0xffffc72000000947 */ /* 0x000fce000383ffff */
.L_x_1381:
[----:B------:R-:W-:-:S13]  /*9ff0*/  ISETP.GE.AND P0, PT, R203, R234, PT ;  /* 0x000000eacb00720c */ /* 0x000fda0003f06270 */
[----:B------:R-:W-:Y:S05]  /*a000*/  @!P0 BRA `(.L_x_1395) ;  /* 0x000030c000008947 */ /* 0x000fea0003800000 */
.L_x_1407:
[----:B------:R-:W-:Y:S04]  /*a010*/  DEPBAR.LE SB0, 0x0 ;  /* 0x000080000000791a */ /* 0x000fe80000000000 */
[----:B------:R-:W-:Y:S01]  /*a020*/  WARPSYNC 0xffffffff ;  /* 0xffffffff00007948 */ /* 0x000fe20003800000 */
[----:B------:R-:W-:Y:S01]  /*a030*/  BAR.SYNC.DEFER_BLOCKING 0x0 ;  /* 0x0000000000007b1d */ /* 0x000fe20000010000 */
[----:B------:R-:W-:Y:S01]  /*a040*/  SHF.R.S32.HI R0, RZ, 0x1f, R204 ;  /* 0x0000001fff007819 */ /* 0x000fe200000114cc */
[----:B------:R-:W-:Y:S01]  /*a050*/  IMAD.WIDE.U32 R2, R204, c[0x0][0x208], RZ ;  /* 0x00008200cc027a25 */ /* 0x000fe200078e00ff */
[----:B------:R-:W-:Y:S02]  /*a060*/  MOV R107, R104 ;  /* 0x00000068006b7202 */ /* 0x000fe40000000f00 */
[----:B------:R-:W-:Y:S01]  /*a070*/  MOV R106, R103 ;  /* 0x00000067006a7202 */ /* 0x000fe20000000f00 */
[----:B------:R-:W-:Y:S02]  /*a080*/  IMAD R0, R0, c[0x0][0x208], RZ ;  /* 0x0000820000007a24 */ /* 0x000fe400078e02ff */
[----:B------:R-:W-:Y:S02]  /*a090*/  IMAD.MOV.U32 R100, RZ, RZ, R105 ;  /* 0x000000ffff647224 */ /* 0x000fe400078e0069 */
        /* <DEDUP_REMOVED lines=13> */
[----:B------:R-:W-:Y:S03]  /*a170*/  LEA.HI.X R8, R0, c[0x0][0x1fc], R2, 0x1, P0 ;  /* 0x00007f0000087a11 */ /* 0x000fe600000f0c02 */
        /* <DEDUP_REMOVED lines=8> */
.L_x_1502:
[----:B------:R-:W5:Y:S01]  /*a200*/  SHFL.IDX PT, R2, R9, RZ, 0x1c1f ;  /* 0x001c1fff09027589 */ /* 0x000f6200000e0000 */
[C---:B------:R-:W-:Y:S01]  /*a210*/  IMAD.SHL.U32 R3, R210.reuse, 0x2, RZ ;  /* 0x00000002d2037824 */ /* 0x040fe200078e00ff */
[----:B------:R-:W-:Y:S01]  /*a220*/  ISETP.GE.AND P5, PT, R210, c[0x0][0x1d4], PT ;  /* 0x00007500d2007a0c */ /* 0x000fe20003fa6270 */
[C---:B------:R-:W-:Y:S01]  /*a230*/  IMAD.SHL.U32 R4, R232.reuse, 0x2, RZ ;  /* 0x00000002e8047824 */ /* 0x040fe200078e00ff */
[----:B------:R-:W4:Y:S01]  /*a240*/  S2R R10, SR_TID.X ;  /* 0x00000000000a7919 */ /* 0x000f220000002100 */
[----:B------:R-:W-:Y:S01]  /*a250*/  ISETP.GE.AND P4, PT, R232, c[0x0][0x1d4], PT ;  /* 0x00007500e8007a0c */ /* 0x000fe20003f86270 */
[----:B------:R-:W-:Y:S01]  /*a260*/  BSSY B0, `(.L_x_1397) ;  /* 0x0000022000007945 */ /* 0x000fe20003800000 */
[C---:B------:R-:W-:Y:S02]  /*a270*/  ISETP.GE.AND P3, PT, R233.reuse, c[0x0][0x1d4], PT ;  /* 0x00007500e9007a0c */ /* 0x040fe40003f66270 */
[C---:B-----5:R-:W-:Y:S01]  /*a280*/  IADD3 R6, P0, R2.reuse, R3, RZ ;  /* 0x0000000302067210 */ /* 0x060fe20007f1e0ff */
[----:B------:R-:W-:Y:S01]  /*a290*/  IMAD.SHL.U32 R3, R233, 0x2, RZ ;  /* 0x00000002e9037824 */ /* 0x000fe200078e00ff */
[----:B------:R-:W-:Y:S03]  /*a2a0*/  IADD3 R4, P6, R2, R4, RZ ;  /* 0x0000000402047210 */ /* 0x000fe60007fde0ff */
[----:B---3--:R-:W-:Y:S01]  /*a2b0*/  IMAD.X R7, R0, 0x1, R219, P0 ;  /* 0x0000000100077824 */ /* 0x008fe200000e06db */
[----:B------:R-:W-:Y:S01]  /*a2c0*/  IADD3 R2, P0, R2, R3, RZ ;  /* 0x0000000302027210 */ /* 0x000fe20007f1e0ff */
[C---:B------:R-:W-:Y:S03]  /*a2d0*/  IMAD.X R5, R0.reuse, 0x1, R217, P6 ;  /* 0x0000000100057824 */ /* 0x040fe600030e06d9 */
[----:B------:R-:W-:Y:S01]  /*a2e0*/  @!PT LDS RZ, [RZ] ;  /* 0x00000000fffff984 */ /* 0x000fe20000000800 */
[----:B------:R-:W-:Y:S01]  /*a2f0*/  @!PT LDS RZ, [RZ] ;  /* 0x00000000fffff984 */ /* 0x000fe20000000800 */
[----:B------:R3:W-:Y:S01]  /*a300*/  LDGSTS.E.BYPASS.LTC128B.128 [R194+0x1880], [R6.64], !P5 ;  /* 0x0188000006c27fae */ /* 0x0007e2000e901d46 */
[----:B------:R-:W-:Y:S01]  /*a310*/  IMAD.X R3, R0, 0x1, R218, P0 ;  /* 0x0000000100037824 */ /* 0x000fe200000e06da */
[----:B----4-:R-:W-:Y:S02]  /*a320*/  ISETP.GT.AND P0, PT, R10, 0x3f, PT ;  /* 0x0000003f0a00780c */ /* 0x010fe40003f04270 */
[----:B------:R3:W-:Y:S04]  /*a330*/  LDGSTS.E.BYPASS.LTC128B.128 [R194+0x2480], [R4.64], !P4 ;  /* 0x0248000004c27fae */ /* 0x0007e8000e101d46 */
[----:B------:R3:W-:Y:S07]  /*a340*/  LDGSTS.E.BYPASS.LTC128B.128 [R194+0x3080], [R2.64], !P3 ;  /* 0x0308000002c27fae */ /* 0x0007ee000d901d46 */
[----:B------:R-:W-:-:S05]  /*a350*/  @P0 BRA `(.L_x_1398) ;  /* 0x0000012000000947 */ /* 0x000fca0003800000 */
[----:B------:R-:W-:-:S05]  /*a360*/  BRA.DIV ~URZ, `(.L_x_1399) ;  /* 0x0000a7627f007947 */ /* 0x000fca000b800000 */
[----:B---3--:R3:W4:Y:S04]  /*a370*/  SHFL.IDX PT, R4, R8, 0x1, 0x1c1f ;  /* 0x003c1f0008047f89 */ /* 0x00872800000e0000 */
[----:B------:R3:W2:Y:S02]  /*a380*/  SHFL.IDX PT, R0, R9, 0x1, 0x1c1f ;  /* 0x003c1f0009007f89 */ /* 0x0006a400000e0000 */
.L_x_1503:
[----:B------:R-:W-:Y:S01]  /*a390*/  IMAD.SHL.U32 R5, R210, 0x2, RZ ;  /* 0x00000002d2057824 */ /* 0x000fe200078e00ff */
[----:B------:R-:W-:Y:S01]  /*a3a0*/  SHF.L.U32 R2, R233, 0x1, RZ ;  /* 0x00000001e9027819 */ /* 0x000fe200000006ff */
[----:B------:R-:W-:Y:S03]  /*a3b0*/  IMAD.SHL.U32 R3, R232, 0x2, RZ ;  /* 0x00000002e8037824 */ /* 0x000fe600078e00ff */
[C---:B--23--:R-:W-:Y:S02]  /*a3c0*/  IADD3 R8, P0, R0.reuse, R5, RZ ;  /* 0x0000000500087210 */ /* 0x04cfe40007f1e0ff */
[----:B------:R-:W-:Y:S03]  /*a3d0*/  IADD3 R6, P6, R0, R3, RZ ;  /* 0x0000000300067210 */ /* 0x000fe60007fde0ff */
[----:B----4-:R-:W-:Y:S01]  /*a3e0*/  IMAD.X R9, R4, 0x1, R219, P0 ;  /* 0x0000000104097824 */ /* 0x010fe200000e06db */
[----:B------:R-:W-:Y:S02]  /*a3f0*/  IADD3 R2, P0, R0, R2, RZ ;  /* 0x0000000200027210 */ /* 0x000fe40007f1e0ff */
[C---:B------:R-:W-:Y:S02]  /*a400*/  IADD3.X R7, R4.reuse, R217, RZ, P6, !PT ;  /* 0x000000d904077210 */ /* 0x040fe400037fe4ff */
[----:B------:R-:W-:Y:S01]  /*a410*/  @!PT LDS RZ, [RZ] ;  /* 0x00000000fffff984 */ /* 0x000fe20000000800 */
[----:B------:R-:W-:Y:S01]  /*a420*/  @!PT LDS RZ, [RZ] ;  /* 0x00000000fffff984 */ /* 0x000fe20000000800 */
[----:B------:R-:W-:Y:S01]  /*a430*/  @!PT LDS RZ, [RZ] ;  /* 0x00000000fffff984 */ /* 0x000fe20000000800 */
[----:B------:R2:W-:Y:S01]  /*a440*/  LDGSTS.E.BYPASS.LTC128B.128 [R194+0x2080], [R8.64], !P5 ;  /* 0x0208000008c27fae */ /* 0x0005e2000e901d46 */
[----:B------:R-:W-:Y:S03]  /*a450*/  IMAD.X R3, R4, 0x1, R218, P0 ;  /* 0x0000000104037824 */ /* 0x000fe600000e06da */
[----:B------:R2:W-:Y:S04]  /*a460*/  LDGSTS.E.BYPASS.LTC128B.128 [R194+0x2c80], [R6.64], !P4 ;  /* 0x02c8000006c27fae */ /* 0x0005e8000e101d46 */
[----:B------:R2:W-:Y:S02]  /*a470*/  LDGSTS.E.BYPASS.LTC128B.128 [R194+0x3880], [R2.64], !P3 ;  /* 0x0388000002c27fae */ /* 0x0005e4000d901d46 */
.L_x_1398:
[----:B------:R-:W-:Y:S05]  /*a480*/  BSYNC B0 ;  /* 0x0000000000007941 */ /* 0x000fea0003800000 */
.L_x_1397:
[----:B------:R-:W0:Y:S01]  /*a490*/  LDGDEPBAR ;  /* 0x00000000000079af */ /* 0x000e220000000000 */
[----:B------:R-:W-:Y:S01]  /*a4a0*/  WARPSYNC 0xffffffff ;  /* 0xffffffff00007948 */ /* 0x000fe20003800000 */
[-C--:B--23--:R-:W-:Y:S01]  /*a4b0*/  HMMA.16816.F32.BF16 R4, R48, R16.reuse, RZ ;  /* 0x000000103004723c */ /* 0x08cfe200000418ff */
        /* <DEDUP_REMOVED lines=90> */
[----:B------:R-:W-:Y:S02]  /*aa60*/  FMUL.FTZ R11, R11, c[0x0][0x320] ;  /* 0x0000c8000b0b7a20 */ /* 0x000fe40000410000 */
[----:B------:R-:W-:Y:S02]  /*aa70*/  FMUL.FTZ R2, R13, c[0x0][0x320] ;  /* 0x0000c8000d027a20 */ /* 0x000fe40000410000 */
[----:B------:R-:W-:Y:S03]  /*aa80*/  FMUL.FTZ R3, R12, c[0x0][0x320] ;  /* 0x0000c8000c037a20 */ /* 0x000fe60000410000 */
[----:B------:R1:W4:Y:S10]  /*aa90*/  MUFU.TANH R177, R0 ;  /* 0x0000000000b17308 */ /* 0x0003340000002400 */
[----:B------:R-:W2:Y:S10]  /*aaa0*/  MUFU.TANH R199, R11 ;  /* 0x0000000b00c77308 */ /* 0x000eb40000002400 */
[----:B------:R-:W2:Y:S01]  /*aab0*/  MUFU.TANH R176, R2 ;  /* 0x0000000200b07308 */ /* 0x000ea20000002400 */
[----:B-1----:R-:W-:Y:S09]  /*aac0*/  FMUL.FTZ R0, R6, c[0x0][0x320] ;  /* 0x0000c80006007a20 */ /* 0x002ff20000410000 */
[----:B------:R1:W1:Y:S10]  /*aad0*/  MUFU.TANH R195, R0 ;  /* 0x0000000000c37308 */ /* 0x0002740000002400 */
        /* <DEDUP_REMOVED lines=99> */
[----:B------:R-:W-:Y:S05]  /*b110*/  IADD3 R2, R2, -0x30, R231 ;  /* 0xffffffd002027810 */ /* 0x000fea0007ffe0e7 */
        /* <DEDUP_REMOVED lines=26> */
.L_x_1504:
[----:B------:R-:W-:-:S05]  /*b2c0*/  BRA.DIV ~URZ, `(.L_x_1403) ;  /* 0x000099327f007947 */ /* 0x000fca000b800000 */
[----:B------:R3:W4:Y:S02]  /*b2d0*/  SHFL.IDX PT, R0, R9, RZ, 0x1c1f ;  /* 0x001c1fff09007589 */ /* 0x00072400000e0000 */
.L_x_1505:
[----:B------:R-:W-:Y:S01]  /*b2e0*/  IMAD.SHL.U32 R2, R210, 0x2, RZ ;  /* 0x00000002d2027824 */ /* 0x000fe200078e00ff */
[----:B------:R-:W-:Y:S01]  /*b2f0*/  SHF.L.U32 R10, R233, 0x1, RZ ;  /* 0x00000001e90a7819 */ /* 0x000fe200000006ff */
[----:B------:R-:W-:Y:S03]  /*b300*/  IMAD.SHL.U32 R6, R232, 0x2, RZ ;  /* 0x00000002e8067824 */ /* 0x000fe600078e00ff */
[----:B----4-:R-:W-:Y:S05]  /*b310*/  @P0 IADD3 R2, P6, R0, R2, RZ ;  /* 0x0000000200020210 */ /* 0x010fea0007fde0ff */
[----:B--2---:R-:W-:Y:S01]  /*b320*/  @P0 IMAD.X R3, R4, 0x1, R219, P6 ;  /* 0x0000000104030824 */ /* 0x004fe200030e06db */
[----:B------:R-:W-:Y:S04]  /*b330*/  @P0 IADD3 R6, P6, R0, R6, RZ ;  /* 0x0000000600060210 */ /* 0x000fe80007fde0ff */
[----:B------:R-:W-:Y:S01]  /*b340*/  @!PT LDS RZ, [RZ] ;  /* 0x00000000fffff984 */ /* 0x000fe20000000800 */
[----:B------:R-:W-:Y:S01]  /*b350*/  @!PT LDS RZ, [RZ] ;  /* 0x00000000fffff984 */ /* 0x000fe20000000800 */
[----:B------:R-:W-:Y:S01]  /*b360*/  @!PT LDS RZ, [RZ] ;  /* 0x00000000fffff984 */ /* 0x000fe20000000800 */
[----:B------:R2:W-:Y:S01]  /*b370*/  @P0 LDGSTS.E.BYPASS.LTC128B.128 [R194+0x3c80], [R2.64], !P5 ;  /* 0x03c8000002c20fae */ /* 0x0005e2000e901d46 */
[----:B------:R-:W-:Y:S05]  /*b380*/  @P0 IMAD.X R7, R4, 0x1, R217, P6 ;  /* 0x0000000104070824 */ /* 0x000fea00030e06d9 */
[----:B------:R4:W-:Y:S01]  /*b390*/  @P0 LDGSTS.E.BYPASS.LTC128B.128 [R194+0x4880], [R6.64], !P4 ;  /* 0x0488000006c20fae */ /* 0x0009e2000e101d46 */
[----:B--2---:R-:W-:Y:S04]  /*b3a0*/  @P0 IADD3 R2, P6, R0, R10, RZ ;  /* 0x0000000a00020210 */ /* 0x004fe80007fde0ff */
[----:B------:R-:W-:Y:S05]  /*b3b0*/  @P0 IADD3.X R3, R4, R218, RZ, P6, !PT ;  /* 0x000000da04030210 */ /* 0x000fea00037fe4ff */
[----:B------:R4:W-:Y:S01]  /*b3c0*/  @P0 LDGSTS.E.BYPASS.LTC128B.128 [R194+0x5480], [R2.64], !P3 ;  /* 0x0548000002c20fae */ /* 0x0009e2000d901d46 */
[----:B------:R-:W-:Y:S01]  /*b3d0*/  ISETP.GE.AND P0, PT, R5, 0x21, PT ;  /* 0x000000210500780c */ /* 0x000fe20003f06270 */
[----:B------:R-:W-:-:S06]  /*b3e0*/  BRA.DIV ~URZ, `(.L_x_1404) ;  /* 0x000098727f007947 */ /* 0x000fcc000b800000 */
[----:B------:R2:W1:Y:S04]  /*b3f0*/  SHFL.IDX PT, R4, R8, 0x1, 0x1c1f ;  /* 0x003c1f0008047f89 */ /* 0x00046800000e0000 */
[----:B------:R2:W3:Y:S02]  /*b400*/  SHFL.IDX PT, R0, R9, 0x1, 0x1c1f ;  /* 0x003c1f0009007f89 */ /* 0x0004e400000e0000 */
.L_x_1506:
[----:B----4-:R-:W-:Y:S02]  /*b410*/  IMAD.SHL.U32 R2, R210, 0x2, RZ ;  /* 0x00000002d2027824 */ /* 0x010fe400078e00ff */
[----:B------:R-:W-:Y:S02]  /*b420*/  IMAD.SHL.U32 R6, R232, 0x2, RZ ;  /* 0x00000002e8067824 */ /* 0x000fe400078e00ff */
[----:B------:R-:W-:Y:S01]  /*b430*/  IMAD.SHL.U32 R5, R233, 0x2, RZ ;  /* 0x00000002e9057824 */ /* 0x000fe200078e00ff */
[----:B---3--:R-:W-:Y:S04]  /*b440*/  @P0 IADD3 R2, P6, R0, R2, RZ ;  /* 0x0000000200020210 */ /* 0x008fe80007fde0ff */
[----:B-1----:R-:W-:Y:S05]  /*b450*/  @P0 IADD3.X R3, R4, R219, RZ, P6, !PT ;  /* 0x000000db04030210 */ /* 0x002fea00037fe4ff */
[----:B------:R-:W-:Y:S01]  /*b460*/  @!PT LDS RZ, [RZ] ;  /* 0x00000000fffff984 */ /* 0x000fe20000000800 */
[----:B------:R-:W-:Y:S01]  /*b470*/  @!PT LDS RZ, [RZ] ;  /* 0x00000000fffff984 */ /* 0x000fe20000000800 */
[----:B------:R-:W-:Y:S01]  /*b480*/  @!PT LDS RZ, [RZ] ;  /* 0x00000000fffff984 */ /* 0x000fe20000000800 */
[----:B------:R1:W-:Y:S01]  /*b490*/  @P0 LDGSTS.E.BYPASS.LTC128B.128 [R194+0x4480], [R2.64], !P5 ;  /* 0x0448000002c20fae */ /* 0x0003e2000e901d46 */
[----:B------:R-:W-:Y:S04]  /*b4a0*/  @P0 IADD3 R6, P5, R0, R6, RZ ;  /* 0x0000000600060210 */ /* 0x000fe80007fbe0ff */
[----:B------:R-:W-:Y:S05]  /*b4b0*/  @P0 IADD3.X R7, R4, R217, RZ, P5, !PT ;  /* 0x000000d904070210 */ /* 0x000fea0002ffe4ff */
[----:B------:R3:W-:Y:S01]  /*b4c0*/  @P0 LDGSTS.E.BYPASS.LTC128B.128 [R194+0x5080], [R6.64], !P4 ;  /* 0x0508000006c20fae */ /* 0x0007e2000e101d46 */
[----:B-1----:R-:W-:Y:S05]  /*b4d0*/  @P0 IADD3 R2, P5, R0, R5, RZ ;  /* 0x0000000500020210 */ /* 0x002fea0007fbe0ff */
[----:B------:R-:W-:Y:S05]  /*b4e0*/  @P0 IMAD.X R3, R4, 0x1, R218, P5 ;  /* 0x0000000104030824 */ /* 0x000fea00028e06da */
[----:B------:R3:W-:Y:S03]  /*b4f0*/  @P0 LDGSTS.E.BYPASS.LTC128B.128 [R194+0x5c80], [R2.64], !P3 ;  /* 0x05c8000002c20fae */ /* 0x0007e6000d901d46 */
.L_x_1401:
[----:B--234-:R-:W-:Y:S05]  /*b500*/  BSYNC B0 ;  /* 0x0000000000007941 */ /* 0x01cfea0003800000 */
.L_x_1400:
        /* <DEDUP_REMOVED lines=51> */
.L_x_1507:
        /* <DEDUP_REMOVED lines=15> */
.L_x_1508:
[----:B--2---:R-:W-:Y:S01]  /*b930*/  FMNMX.FTZ R102, R0, R4, !PT ;  /* 0x0000000400667209 */ /* 0x004fe20007810000 */
[C---:B------:R-:W-:Y:S01]  /*b940*/  FADD.FTZ R0, -R105.reuse, R100 ;  /* 0x0000006469007221 */ /* 0x040fe20000010100 */
[----:B------:R-:W-:Y:S01]  /*b950*/  WARPSYNC 0xffffffff ;  /* 0xffffffff00007948 */ /* 0x000fe20003800000 */
[----:B------:R-:W-:Y:S01]  /*b960*/  FMUL.FTZ R2, R105, c[0x0][0x2d0] ;  /* 0x0000b40069027a20 */ /* 0x000fe20000410000 */
[----:B------:R-:W-:Y:S01]  /*b970*/  LDSM.16.MT88.4 R36, [R182] ;  /* 0x00000000b624783b */ /* 0x000fe20000004200 */
[----:B------:R-:W-:Y:S01]  /*b980*/  FMUL.FTZ R0, R0, c[0x0][0x2d0] ;  /* 0x0000b40000007a20 */ /* 0x000fe20000410000 */
[----:B------:R-:W-:Y:S01]  /*b990*/  ISETP.GT.AND P0, PT, R203, R234, PT ;  /* 0x000000eacb00720c */ /* 0x000fe20003f04270 */
[--C-:B------:R-:W-:Y:S02]  /*b9a0*/  FFMA.FTZ R3, R177, c[0x0][0x2d0], -R2.reuse ;  /* 0x0000b400b1037a23 */ /* 0x100fe40000010802 */
[----:B------:R2:W-:Y:S01]  /*b9b0*/  MUFU.EX2 R100, R0 ;  /* 0x0000000000647308 */ /* 0x0005e20000000800 */
[--C-:B------:R-:W-:Y:S02]  /*b9c0*/  FFMA.FTZ R213, R12, c[0x0][0x2d0], -R2.reuse ;  /* 0x0000b4000cd57a23 */ /* 0x100fe40000010802 */
[--C-:B-1----:R-:W-:Y:S02]  /*b9d0*/  FFMA.FTZ R4, R178, c[0x0][0x2d0], -R2.reuse ;  /* 0x0000b400b2047a23 */ /* 0x102fe40000010802 */
        /* <DEDUP_REMOVED lines=9> */
[----:B------:R3:W4:Y:S01]  /*ba70*/  MUFU.EX2 R13, R4 ;  /* 0x00000004000d7308 */ /* 0x0007220000000800 */
[----:B------:R-:W-:Y:S02]  /*ba80*/  FFMA.FTZ R215, R19, c[0x0][0x2d0], -R2 ;  /* 0x0000b40013d77a23 */ /* 0x000fe40000010802 */
[----:B--2---:R-:W-:Y:S04]  /*ba90*/  FMUL.FTZ R0, R104, c[0x0][0x2d0] ;  /* 0x0000b40068007a20 */ /* 0x004fe80000410000 */
        /* <DEDUP_REMOVED lines=15> */
[C---:B------:R-:W-:Y:S02]  /*bb90*/  FADD.FTZ R0, -R103.reuse, R106 ;  /* 0x0000006a67007221 */ /* 0x040fe40000010100 */
[----:B-1----:R-:W-:Y:S02]  /*bba0*/  FMUL.FTZ R3, R103, c[0x0][0x2d0] ;  /* 0x0000b40067037a20 */ /* 0x002fe40000410000 */
[----:B------:R-:W-:Y:S02]  /*bbb0*/  FMUL.FTZ R0, R0, c[0x0][0x2d0] ;  /* 0x0000b40000007a20 */ /* 0x000fe40000410000 */
[--C-:B---3--:R-:W-:Y:S02]  /*bbc0*/  FFMA.FTZ R4, R198, c[0x0][0x2d0], -R3.reuse ;  /* 0x0000b400c6047a23 */ /* 0x108fe40000010803 */
        /* <DEDUP_REMOVED lines=14> */
[----:B-1----:R-:W-:Y:S02]  /*bcb0*/  FADD.FTZ R0, -R104, R107 ;  /* 0x0000006b68007221 */ /* 0x002fe40000010100 */
[----:B------:R-:W-:Y:S02]  /*bcc0*/  FMUL.FTZ R107, R102, c[0x0][0x2d0] ;  /* 0x0000b400666b7a20 */ /* 0x000fe40000410000 */
[----:B------:R-:W-:Y:S05]  /*bcd0*/  FMUL.FTZ R0, R0, c[0x0][0x2d0] ;  /* 0x0000b40000007a20 */ /* 0x000fea0000410000 */
[----:B------:R-:W-:Y:S10]  /*bce0*/  MUFU.EX2 R20, R5 ;  /* 0x0000000500147308 */ /* 0x000ff40000000800 */
[----:B------:R1:W-:Y:S10]  /*bcf0*/  MUFU.EX2 R3, R0 ;  /* 0x0000000000037308 */ /* 0x0003f40000000800 */
[----:B------:R-:W-:Y:S10]  /*bd00*/  MUFU.EX2 R18, R9 ;  /* 0x0000000900127308 */ /* 0x000ff40000000800 */
[----:B------:R-:W-:Y:S01]  /*bd10*/  MUFU.EX2 R17, R8 ;  /* 0x0000000800117308 */ /* 0x000fe20000000800 */
[----:B-1----:R-:W-:Y:S02]  /*bd20*/  FADD.FTZ R0, -R102, R101 ;  /* 0x0000006566007221 */ /* 0x002fe40000010100 */
[----:B------:R-:W-:Y:S02]  /*bd30*/  FFMA.FTZ R101, R169, c[0x0][0x2d0], -R107 ;  /* 0x0000b400a9657a23 */ /* 0x000fe4000001086b */
[----:B------:R-:W-:Y:S05]  /*bd40*/  FMUL.FTZ R0, R0, c[0x0][0x2d0] ;  /* 0x0000b40000007a20 */ /* 0x000fea0000410000 */
[----:B------:R-:W-:Y:S10]  /*bd50*/  MUFU.EX2 R198, R19 ;  /* 0x0000001300c67308 */ /* 0x000ff40000000800 */
[----:B------:R-:W1:Y:S10]  /*bd60*/  MUFU.EX2 R0, R0 ;  /* 0x0000000000007308 */ /* 0x000e740000000800 */
[----:B------:R-:W-:Y:S10]  /*bd70*/  MUFU.EX2 R227, R174 ;  /* 0x000000ae00e37308 */ /* 0x000ff40000000800 */
[----:B------:R-:W-:Y:S10]  /*bd80*/  MUFU.EX2 R226, R164 ;  /* 0x000000a400e27308 */ /* 0x000ff40000000800 */
[----:B------:R-:W-:Y:S10]  /*bd90*/  MUFU.EX2 R169, R212 ;  /* 0x000000d400a97308 */ /* 0x000ff40000000800 */
[----:B------:R-:W-:Y:S10]  /*bda0*/  MUFU.EX2 R174, R211 ;  /* 0x000000d300ae7308 */ /* 0x000ff40000000800 */
[----:B------:R-:W-:Y:S01]  /*bdb0*/  MUFU.EX2 R179, R179 ;  /* 0x000000b300b37308 */ /* 0x000fe20000000800 */
[----:B----4-:R-:W-:Y:S01]  /*bdc0*/  FFMA.FTZ R4, R100, R230, R13 ;  /* 0x000000e664047223 */ /* 0x010fe2000001000d */
[----:B------:R-:W-:Y:S01]  /*bdd0*/  F2FP.BF16.PACK_AB R156, R12, R13 ;  /* 0x0000000d0c9c723e */ /* 0x000fe200000010ff */
[----:B-1----:R-:W-:Y:S01]  /*bde0*/  FMUL.FTZ R15, R0, R127 ;  /* 0x0000007f000f7220 */ /* 0x002fe20000410000 */
[----:B------:R-:W-:Y:S01]  /*bdf0*/  F2FP.BF16.PACK_AB R157, R17, R18 ;  /* 0x00000012119d723e */ /* 0x000fe200000010ff */
[----:B------:R-:W-:Y:S01]  /*be00*/  FADD.FTZ R16, R12, R4 ;  /* 0x000000040c107221 */ /* 0x000fe20000010000 */
[----:B------:R-:W-:Y:S01]  /*be10*/  F2FP.BF16.PACK_AB R158, R221, R32 ;  /* 0x00000020dd9e723e */ /* 0x000fe200000010ff */
[--C-:B------:R-:W-:Y:S01]  /*be20*/  FFMA.FTZ R4, R197, c[0x0][0x2d0], -R107.reuse ;  /* 0x0000b400c5047a23 */ /* 0x100fe2000001086b */
[----:B------:R-:W-:Y:S01]  /*be30*/  F2FP.BF16.PACK_AB R159, R222, R220 ;  /* 0x000000dcde9f723e */ /* 0x000fe200000010ff */
[C---:B------:R-:W-:Y:S02]  /*be40*/  FMUL.FTZ R26, R0.reuse, R122 ;  /* 0x0000007a001a7220 */ /* 0x040fe40000410000 */
[----:B------:R1:W2:Y:S01]  /*be50*/  MUFU.EX2 R7, R4 ;  /* 0x0000000400077308 */ /* 0x0002a20000000800 */
        /* <DEDUP_REMOVED lines=12> */
[----:B-1----:R-:W-:Y:S02]  /*bf20*/  FFMA.FTZ R4, R199, c[0x0][0x2d0], -R107 ;  /* 0x0000b400c7047a23 */ /* 0x002fe4000001086b */
[----:B------:R1:W3:Y:S01]  /*bf30*/  MUFU.EX2 R199, R14 ;  /* 0x0000000e00c77308 */ /* 0x0002e20000000800 */
[C---:B------:R-:W-:Y:S02]  /*bf40*/  FMUL.FTZ R74, R0.reuse, R74 ;  /* 0x0000004a004a7220 */ /* 0x040fe40000410000 */
[C---:B------:R-:W-:Y:S02]  /*bf50*/  FMUL.FTZ R75, R0.reuse, R75 ;  /* 0x0000004b004b7220 */ /* 0x040fe40000410000 */
[C---:B------:R-:W-:Y:S02]  /*bf60*/  FMUL.FTZ R78, R0.reuse, R78 ;  /* 0x0000004e004e7220 */ /* 0x040fe40000410000 */
[C---:B------:R-:W-:Y:S02]  /*bf70*/  FMUL.FTZ R79, R0.reuse, R79 ;  /* 0x0000004f004f7220 */ /* 0x040fe40000410000 */
[C---:B------:R-:W-:Y:S02]  /*bf80*/  FMUL.FTZ R11, R0.reuse, R131 ;  /* 0x00000083000b7220 */ /* 0x040fe40000410000 */
[C---:B--2---:R-:W-:Y:S02]  /*bf90*/  FFMA.FTZ R5, R0.reuse, R225, R7 ;  /* 0x000000e100057223 */ /* 0x044fe40000010007 */
[C---:B------:R-:W-:Y:S01]  /*bfa0*/  FMUL.FTZ R90, R0.reuse, R90 ;  /* 0x0000005a005a7220 */ /* 0x040fe20000410000 */
[----:B------:R-:W-:Y:S01]  /*bfb0*/  MUFU.EX2 R225, R162 ;  /* 0x000000a200e17308 */ /* 0x000fe20000000800 */
[C---:B------:R-:W-:Y:S02]  /*bfc0*/  FMUL.FTZ R91, R0.reuse, R91 ;  /* 0x0000005b005b7220 */ /* 0x040fe40000410000 */
[C---:B------:R-:W-:Y:S02]  /*bfd0*/  FMUL.FTZ R94, R0.reuse, R94 ;  /* 0x0000005e005e7220 */ /* 0x040fe40000410000 */
[----:B------:R-:W-:Y:S02]  /*bfe0*/  FMUL.FTZ R95, R0, R95 ;  /* 0x0000005f005f7220 */ /* 0x000fe40000410000 */
[C---:B------:R-:W-:Y:S02]  /*bff0*/  FFMA.FTZ R6, R2.reuse, R224, R21 ;  /* 0x000000e002067223 */ /* 0x040fe40000010015 */
[----:B------:R-:W-:Y:S01]  /*c000*/  FMUL.FTZ R44, R2, R108 ;  /* 0x0000006c022c7220 */ /* 0x000fe20000410000 */
[----:B------:R-:W-:Y:S01]  /*c010*/  F2FP.BF16.PACK_AB R108, R20, R21 ;  /* 0x00000015146c723e */ /* 0x000fe200000010ff */
[----:B-1----:R-:W-:Y:S01]  /*c020*/  FMUL.FTZ R14, R0, R126 ;  /* 0x0000007e000e7220 */ /* 0x002fe20000410000 */
[----:B---3--:R-:W-:Y:S01]  /*c030*/  F2FP.BF16.PACK_AB R110, R198, R199 ;  /* 0x000000c7c66e723e */ /* 0x008fe200000010ff */
[--C-:B------:R-:W-:Y:S01]  /*c040*/  FFMA.FTZ R0, R202, c[0x0][0x2d0], -R107.reuse ;  /* 0x0000b400ca007a23 */ /* 0x100fe2000001086b */
[----:B------:R-:W-:Y:S01]  /*c050*/  MUFU.EX2 R224, R177 ;  /* 0x000000b100e07308 */ /* 0x000fe20000000800 */
[----:B------:R-:W-:Y:S02]  /*c060*/  FADD.FTZ R130, R20, R6 ;  /* 0x0000000614827221 */ /* 0x000fe40000010000 */
[----:B------:R-:W1:Y:S01]  /*c070*/  LDSM.16.MT88.4 R20, [R181] ;  /* 0x00000000b514783b */ /* 0x000e620000004200 */
[C---:B------:R-:W-:Y:S02]  /*c080*/  FMUL.FTZ R12, R2.reuse, R124 ;  /* 0x0000007c020c7220 */ /* 0x040fe40000410000 */
[C---:B------:R-:W-:Y:S02]  /*c090*/  FMUL.FTZ R13, R2.reuse, R125 ;  /* 0x0000007d020d7220 */ /* 0x040fe40000410000 */
[C---:B------:R-:W-:Y:S02]  /*c0a0*/  FMUL.FTZ R24, R2.reuse, R120 ;  /* 0x0000007802187220 */ /* 0x040fe40000410000 */
[----:B------:R2:W-:Y:S01]  /*c0b0*/  MUFU.EX2 R196, R0 ;  /* 0x0000000000c47308 */ /* 0x0005e20000000800 */
[C---:B------:R-:W-:Y:S01]  /*c0c0*/  FMUL.FTZ R25, R2.reuse, R121 ;  /* 0x0000007902197220 */ /* 0x040fe20000410000 */
[----:B------:R-:W-:Y:S01]  /*c0d0*/  LDSM.16.MT88.4 R124, [R181+0x1000] ;  /* 0x00100000b57c783b */ /* 0x000fe20000004200 */
[C---:B------:R-:W-:Y:S02]  /*c0e0*/  FMUL.FTZ R28, R2.reuse, R116 ;  /* 0x00000074021c7220 */ /* 0x040fe40000410000 */
[C---:B------:R-:W-:Y:S02]  /*c0f0*/  FMUL.FTZ R29, R2.reuse, R117 ;  /* 0x00000075021d7220 */ /* 0x040fe40000410000 */
[C---:B------:R-:W-:Y:S02]  /*c100*/  FMUL.FTZ R40, R2.reuse, R112 ;  /* 0x0000007002287220 */ /* 0x040fe40000410000 */
[C---:B------:R-:W-:Y:S01]  /*c110*/  FMUL.FTZ R41, R2.reuse, R113 ;  /* 0x0000007102297220 */ /* 0x040fe20000410000 */
[----:B------:R-:W-:Y:S01]  /*c120*/  LDSM.16.MT88.4 R116, [R181+0x400] ;  /* 0x00040000b574783b */ /* 0x000fe20000004200 */
[C---:B------:R-:W-:Y:S01]  /*c130*/  FMUL.FTZ R45, R2.reuse, R109 ;  /* 0x0000006d022d7220 */ /* 0x040fe20000410000 */
[----:B------:R-:W-:Y:S01]  /*c140*/  MUFU.EX2 R177, R195 ;  /* 0x000000c300b17308 */ /* 0x000fe20000000800 */
[C---:B------:R-:W-:Y:S02]  /*c150*/  FMUL.FTZ R56, R2.reuse, R56 ;  /* 0x0000003802387220 */ /* 0x040fe40000410000 */
[C---:B------:R-:W-:Y:S02]  /*c160*/  FMUL.FTZ R57, R2.reuse, R57 ;  /* 0x0000003902397220 */ /* 0x040fe40000410000 */
[C---:B------:R-:W-:Y:S01]  /*c170*/  FMUL.FTZ R60, R2.reuse, R60 ;  /* 0x0000003c023c7220 */ /* 0x040fe20000410000 */
[----:B------:R-:W3:Y:S01]  /*c180*/  LDSM.16.MT88.4 R112, [R181+0xc00] ;  /* 0x000c0000b570783b */ /* 0x000ee20000004200 */
[C---:B------:R-:W-:Y:S02]  /*c190*/  FMUL.FTZ R61, R2.reuse, R61 ;  /* 0x0000003d023d7220 */ /* 0x040fe40000410000 */
[C---:B------:R-:W-:Y:S02]  /*c1a0*/  FMUL.FTZ R72, R2.reuse, R72 ;  /* 0x0000004802487220 */ /* 0x040fe40000410000 */
[C---:B------:R-:W-:Y:S02]  /*c1b0*/  FMUL.FTZ R73, R2.reuse, R73 ;  /* 0x0000004902497220 */ /* 0x040fe40000410000 */
[C---:B------:R-:W-:Y:S01]  /*c1c0*/  FMUL.FTZ R76, R2.reuse, R76 ;  /* 0x0000004c024c7220 */ /* 0x040fe20000410000 */
[----:B------:R-:W-:Y:S01]  /*c1d0*/  LDSM.16.MT88.4 R120, [R182+0x400] ;  /* 0x00040000b678783b */ /* 0x000fe20000004200 */
[C---:B------:R-:W-:Y:S02]  /*c1e0*/  FMUL.FTZ R77, R2.reuse, R77 ;  /* 0x0000004d024d7220 */ /* 0x040fe40000410000 */
[C---:B------:R-:W-:Y:S02]  /*c1f0*/  FMUL.FTZ R8, R2.reuse, R128 ;  /* 0x0000008002087220 */ /* 0x040fe40000410000 */
[C---:B------:R-:W-:Y:S02]  /*c200*/  FMUL.FTZ R9, R2.reuse, R129 ;  /* 0x0000008102097220 */ /* 0x040fe40000410000 */
[C---:B------:R-:W-:Y:S02]  /*c210*/  FMUL.FTZ R88, R2.reuse, R88 ;  /* 0x0000005802587220 */ /* 0x040fe40000410000 */
[C---:B------:R-:W-:Y:S02]  /*c220*/  FMUL.FTZ R89, R2.reuse, R89 ;  /* 0x0000005902597220 */ /* 0x040fe40000410000 */
[C---:B------:R-:W-:Y:S02]  /*c230*/  FMUL.FTZ R92, R2.reuse, R92 ;  /* 0x0000005c025c7220 */ /* 0x040fe40000410000 */
[----:B------:R-:W-:Y:S02]  /*c240*/  FMUL.FTZ R93, R2, R93 ;  /* 0x0000005d025d7220 */ /* 0x000fe40000410000 */
[----:B------:R-:W-:Y:S02]  /*c250*/  FFMA.FTZ R2, R3, R223, R18 ;  /* 0x000000df03027223 */ /* 0x000fe40000010012 */
[----:B--2---:R-:W-:Y:S01]  /*c260*/  FFMA.FTZ R0, R201, c[0x0][0x2d0], -R107 ;  /* 0x0000b400c9007a23 */ /* 0x004fe2000001086b */
[----:B------:R-:W-:Y:S01]  /*c270*/  MUFU.EX2 R223, R166 ;  /* 0x000000a600df7308 */ /* 0x000fe20000000800 */
[----:B------:R-:W-:Y:S02]  /*c280*/  FADD.FTZ R165, R17, R2 ;  /* 0x0000000211a57221 */ /* 0x000fe40000010000 */
[C---:B------:R-:W-:Y:S02]  /*c290*/  FMUL.FTZ R6, R3.reuse, R134 ;  /* 0x0000008603067220 */ /* 0x040fe40000410000 */
[----:B------:R-:W-:Y:S02]  /*c2a0*/  FMUL.FTZ R17, R100, R137 ;  /* 0x0000008964117220 */ /* 0x000fe40000410000 */
[C---:B------:R-:W-:Y:S02]  /*c2b0*/  FMUL.FTZ R18, R3.reuse, R138 ;  /* 0x0000008a03127220 */ /* 0x040fe40000410000 */
[C---:B------:R-:W-:Y:S01]  /*c2c0*/  FMUL.FTZ R19, R3.reuse, R139 ;  /* 0x0000008b03137220 */ /* 0x040fe20000410000 */
[----:B------:R-:W2:Y:S01]  /*c2d0*/  MUFU.EX2 R2, R4 ;  /* 0x0000000400027308 */ /* 0x000ea20000000800 */
[----:B------:R-:W-:Y:S02]  /*c2e0*/  FADD.FTZ R129, R32, R16 ;  /* 0x0000001020817221 */ /* 0x000fe40000010000 */
[C---:B------:R-:W-:Y:S02]  /*c2f0*/  FMUL.FTZ R16, R100.reuse, R136 ;  /* 0x0000008864107220 */ /* 0x040fe40000410000 */
[C---:B------:R-:W-:Y:S01]  /*c300*/  FMUL.FTZ R32, R100.reuse, R144 ;  /* 0x0000009064207220 */ /* 0x040fe20000410000 */
[----:B------:R-:W-:Y:S01]  /*c310*/  LDSM.16.MT88.4 R136, [R181+0x800] ;  /* 0x00080000b588783b */ /* 0x000fe20000004200 */
[C---:B------:R-:W-:Y:S02]  /*c320*/  FMUL.FTZ R33, R100.reuse, R145 ;  /* 0x0000009164217220 */ /* 0x040fe40000410000 */
[C---:B------:R-:W-:Y:S01]  /*c330*/  FMUL.FTZ R34, R3.reuse, R146 ;  /* 0x0000009203227220 */ /* 0x040fe20000410000 */
[----:B------:R-:W4:Y:S01]  /*c340*/  MUFU.EX2 R197, R0 ;  /* 0x0000000000c57308 */ /* 0x000f220000000800 */
[C---:B------:R-:W-:Y:S02]  /*c350*/  FMUL.FTZ R35, R3.reuse, R147 ;  /* 0x0000009303237220 */ /* 0x040fe40000410000 */
[C---:B------:R-:W-:Y:S01]  /*c360*/  FMUL.FTZ R48, R100.reuse, R152 ;  /* 0x0000009864307220 */ /* 0x040fe20000410000 */
[----:B------:R-:W-:Y:S01]  /*c370*/  LDSM.16.MT88.4 R144, [R182+0x800] ;  /* 0x00080000b690783b */ /* 0x000fe20000004200 */
[C---:B------:R-:W-:Y:S02]  /*c380*/  FMUL.FTZ R49, R100.reuse, R153 ;  /* 0x0000009964317220 */ /* 0x040fe40000410000 */
[C---:B------:R-:W-:Y:S02]  /*c390*/  FMUL.FTZ R50, R3.reuse, R154 ;  /* 0x0000009a03327220 */ /* 0x040fe40000410000 */
[C---:B------:R-:W-:Y:S01]  /*c3a0*/  FMUL.FTZ R51, R3.reuse, R155 ;  /* 0x0000009b03337220 */ /* 0x040fe20000410000 */
[----:B------:R-:W-:Y:S01]  /*c3b0*/  MUFU.EX2 R134, R172 ;  /* 0x000000ac00867308 */ /* 0x000fe20000000800 */
[C---:B------:R-:W-:Y:S01]  /*c3c0*/  FMUL.FTZ R52, R100.reuse, R52 ;  /* 0x0000003464347220 */ /* 0x040fe20000410000 */
[----:B------:R-:W-:Y:S01]  /*c3d0*/  LDSM.16.MT88.4 R152, [R181+0x1400] ;  /* 0x00140000b598783b */ /* 0x000fe20000004200 */
[----:B------:R-:W-:Y:S01]  /*c3e0*/  FMUL.FTZ R53, R100, R53 ;  /* 0x0000003564357220 */ /* 0x000fe20000410000 */
[C---:B--2---:R-:W-:Y:S01]  /*c3f0*/  F2FP.BF16.PACK_AB R109, R2.reuse, R7 ;  /* 0x00000007026d723e */ /* 0x044fe200000010ff */
[----:B------:R-:W-:Y:S02]  /*c400*/  FADD.FTZ R128, R2, R5 ;  /* 0x0000000502807221 */ /* 0x000fe40000010000 */
[C---:B------:R-:W-:Y:S02]  /*c410*/  FMUL.FTZ R4, R100.reuse, R132 ;  /* 0x0000008464047220 */ /* 0x040fe40000410000 */
[C---:B------:R-:W-:Y:S01]  /*c420*/  FMUL.FTZ R5, R100.reuse, R133 ;  /* 0x0000008564057220 */ /* 0x040fe20000410000 */
[----:B------:R-:W-:Y:S01]  /*c430*/  MUFU.EX2 R172, R167 ;  /* 0x000000a700ac7308 */ /* 0x000fe20000000800 */
[C---:B------:R-:W-:Y:S02]  /*c440*/  FMUL.FTZ R7, R3.reuse, R135 ;  /* 0x0000008703077220 */ /* 0x040fe40000410000 */
[----:B------:R-:W-:Y:S01]  /*c450*/  FMUL.FTZ R54, R3, R54 ;  /* 0x0000003603367220 */ /* 0x000fe20000410000 */
[----:B----4-:R-:W-:Y:S01]  /*c460*/  F2FP.BF16.PACK_AB R111, R197, R196 ;  /* 0x000000c4c56f723e */ /* 0x010fe200000010ff */
[C---:B------:R-:W-:Y:S02]  /*c470*/  FMUL.FTZ R55, R3.reuse, R55 ;  /* 0x0000003703377220 */ /* 0x040fe40000410000 */
[C---:B------:R-:W-:Y:S01]  /*c480*/  FMUL.FTZ R64, R100.reuse, R64 ;  /* 0x0000004064407220 */ /* 0x040fe20000410000 */
[-C--:B-1----:R-:W-:Y:S02]  /*c490*/  HMMA.16816.F32.BF16 R4, R156, R20.reuse, R4 ;  /* 0x000000149c04723c */ /* 0x082fe40000041804 */
[----:B------:R-:W-:Y:S03]  /*c4a0*/  MUFU.EX2 R135, R209 ;  /* 0x000000d100877308 */ /* 0x000fe60000000800 */
[C---:B------:R-:W-:Y:S02]  /*c4b0*/  FMUL.FTZ R65, R100.reuse, R65 ;  /* 0x0000004164417220 */ /* 0x040fe40000410000 */
[C---:B------:R-:W-:Y:S01]  /*c4c0*/  FMUL.FTZ R66, R3.reuse, R66 ;  /* 0x0000004203427220 */ /* 0x040fe20000410000 */
[C---:B------:R-:W-:Y:S04]  /*c4d0*/  HMMA.16816.F32.BF16 R8, R108.reuse, R20, R8 ;  /* 0x000000146c08723c */ /* 0x040fe80000041808 */
[C---:B------:R-:W-:Y:S01]  /*c4e0*/  FMUL.FTZ R67, R3.reuse, R67 ;  /* 0x0000004303437220 */ /* 0x040fe20000410000 */
[----:B------:R-:W-:Y:S01]  /*c4f0*/  MUFU.EX2 R133, R161 ;  /* 0x000000a100857308 */ /* 0x000fe20000000800 */
[C---:B------:R-:W-:Y:S02]  /*c500*/  FMUL.FTZ R68, R100.reuse, R68 ;  /* 0x0000004464447220 */ /* 0x040fe40000410000 */
[-C--:B------:R-:W-:Y:S04]  /*c510*/  HMMA.16816.F32.BF16 R12, R108, R22.reuse, R12 ;  /* 0x000000166c0c723c */ /* 0x080fe8000004180c */
[C---:B------:R-:W-:Y:S02]  /*c520*/  FMUL.FTZ R69, R100.reuse, R69 ;  /* 0x0000004564457220 */ /* 0x040fe40000410000 */
[C---:B------:R-:W-:Y:S01]  /*c530*/  FMUL.FTZ R70, R3.reuse, R70 ;  /* 0x0000004603467220 */ /* 0x040fe20000410000 */
        /* <DEDUP_REMOVED lines=9> */
[----:B------:R-:W-:Y:S01]  /*c5d0*/  FMUL.FTZ R81, R100, R81 ;  /* 0x0000005164517220 */ /* 0x000fe20000410000 */
[-C--:B------:R-:W-:Y:S01]  /*c5e0*/  HMMA.16816.F32.BF16 R20, R156, R36.reuse, R20 ;  /* 0x000000249c14723c */ /* 0x080fe20000041814 */
[----:B------:R-:W-:Y:S02]  /*c5f0*/  MUFU.EX2 R142, R170 ;  /* 0x000000aa008e7308 */ /* 0x000fe40000000800 */
[C---:B------:R-:W-:Y:S02]  /*c600*/  FMUL.FTZ R82, R3.reuse, R82 ;  /* 0x0000005203527220 */ /* 0x040fe40000410000 */
[----:B------:R-:W-:Y:S02]  /*c610*/  FMUL.FTZ R83, R3, R83 ;  /* 0x0000005303537220 */ /* 0x000fe40000410000 */
[----:B------:R-:W-:Y:S01]  /*c620*/  FADD.FTZ R2, R199, R130 ;  /* 0x00000082c7027221 */ /* 0x000fe20000010000 */
[C---:B------:R-:W-:Y:S03]  /*c630*/  HMMA.16816.F32.BF16 R24, R108.reuse, R36, R24 ;  /* 0x000000246c18723c */ /* 0x040fe60000041818 */
[----:B------:R-:W-:Y:S01]  /*c640*/  MUFU.EX2 R141, R160 ;  /* 0x000000a0008d7308 */ /* 0x000fe20000000800 */
[----:B------:R-:W-:Y:S02]  /*c650*/  FADD.FTZ R129, R221, R129 ;  /* 0x00000081dd817221 */ /* 0x000fe40000010000 */
[--C-:B------:R-:W-:Y:S02]  /*c660*/  FFMA.FTZ R0, R206, c[0x0][0x2d0], -R107.reuse ;  /* 0x0000b400ce007a23 */ /* 0x100fe4000001086b */
[-C--:B------:R-:W-:Y:S04]  /*c670*/  HMMA.16816.F32.BF16 R28, R108, R38.reuse, R28 ;  /* 0x000000266c1c723c */ /* 0x080fe8000004181c */
[C---:B------:R-:W-:Y:S01]  /*c680*/  FMUL.FTZ R36, R100.reuse, R148 ;  /* 0x0000009464247220 */ /* 0x040fe20000410000 */
[----:B------:R1:W-:Y:S01]  /*c690*/  MUFU.EX2 R131, R0 ;  /* 0x0000000000837308 */ /* 0x0003e20000000800 */
[C---:B------:R-:W-:Y:S02]  /*c6a0*/  FMUL.FTZ R37, R100.reuse, R149 ;  /* 0x0000009564257220 */ /* 0x040fe40000410000 */
[C---:B------:R-:W-:Y:S04]  /*c6b0*/  HMMA.16816.F32.BF16 R32, R156.reuse, R38, R32 ;  /* 0x000000269c20723c */ /* 0x040fe80000041820 */
[C---:B------:R-:W-:Y:S02]  /*c6c0*/  FMUL.FTZ R96, R100.reuse, R96 ;  /* 0x0000006064607220 */ /* 0x040fe40000410000 */
[C---:B------:R-:W-:Y:S01]  /*c6d0*/  FMUL.FTZ R97, R100.reuse, R97 ;  /* 0x0000006164617220 */ /* 0x040fe20000410000 */
[----:B------:R-:W-:Y:S01]  /*c6e0*/  MUFU.EX2 R170, R216 ;  /* 0x000000d800aa7308 */ /* 0x000fe20000000800 */
[C---:B------:R-:W-:Y:S04]  /*c6f0*/  FMUL.FTZ R38, R3.reuse, R150 ;  /* 0x0000009603267220 */ /* 0x040fe80000410000 */
[C---:B------:R-:W-:Y:S02]  /*c700*/  FMUL.FTZ R39, R3.reuse, R151 ;  /* 0x0000009703277220 */ /* 0x040fe40000410000 */
[C---:B------:R-:W-:Y:S02]  /*c710*/  FMUL.FTZ R98, R3.reuse, R98 ;  /* 0x0000006203627220 */ /* 0x040fe40000410000 */
[----:B------:R-:W-:Y:S01]  /*c720*/  FMUL.FTZ R99, R3, R99 ;  /* 0x0000006303637220 */ /* 0x000fe20000410000 */
[----:B------:R-:W-:Y:S01]  /*c730*/  MUFU.EX2 R178, R215 ;  /* 0x000000d700b27308 */ /* 0x000fe20000000800 */
[----:B------:R-:W-:Y:S01]  /*c740*/  FMUL.FTZ R84, R100, R84 ;  /* 0x0000005464547220 */ /* 0x000fe20000410000 */
[-C--:B---3--:R-:W-:Y:S03]  /*c750*/  HMMA.16816.F32.BF16 R36, R156, R112.reuse, R36 ;  /* 0x000000709c24723c */ /* 0x088fe60000041824 */
[--C-:B-1----:R-:W-:Y:S02]  /*c760*/  FFMA.FTZ R0, R208, c[0x0][0x2d0], -R107.reuse ;  /* 0x0000b400d0007a23 */ /* 0x102fe4000001086b */
[----:B------:R-:W-:Y:S02]  /*c770*/  FMUL.FTZ R85, R100, R85 ;  /* 0x0000005564557220 */ /* 0x000fe40000410000 */
[----:B------:R-:W-:Y:S01]  /*c780*/  FFMA.FTZ R100, R171, c[0x0][0x2d0], -R107 ;  /* 0x0000b400ab647a23 */ /* 0x000fe2000001086b */
[C---:B------:R-:W-:Y:S01]  /*c790*/  HMMA.16816.F32.BF16 R40, R108.reuse, R112, R40 ;  /* 0x000000706c28723c */ /* 0x040fe20000041828 */
[----:B------:R1:W-:Y:S03]  /*c7a0*/  MUFU.EX2 R132, R0 ;  /* 0x0000000000847308 */ /* 0x0003e60000000800 */
[C---:B------:R-:W-:Y:S02]  /*c7b0*/  FMUL.FTZ R86, R3.reuse, R86 ;  /* 0x0000005603567220 */ /* 0x040fe40000410000 */
[----:B------:R-:W-:Y:S02]  /*c7c0*/  FMUL.FTZ R87, R3, R87 ;  /* 0x0000005703577220 */ /* 0x000fe40000410000 */
[-C--:B------:R-:W-:Y:S03]  /*c7d0*/  HMMA.16816.F32.BF16 R44, R108, R114.reuse, R44 ;  /* 0x000000726c2c723c */ /* 0x080fe6000004182c */
[----:B------:R-:W-:Y:S01]  /*c7e0*/  MUFU.EX2 R166, R100 ;  /* 0x0000006400a67308 */ /* 0x000fe20000000800 */
[----:B------:R-:W-:Y:S02]  /*c7f0*/  FADD.FTZ R3, R220, R165 ;  /* 0x000000a5dc037221 */ /* 0x000fe40000010000 */
[--C-:B------:R-:W-:Y:S02]  /*c800*/  FFMA.FTZ R106, R168, c[0x0][0x2d0], -R107.reuse ;  /* 0x0000b400a86a7a23 */ /* 0x100fe4000001086b */
[C---:B------:R-:W-:Y:S01]  /*c810*/  HMMA.16816.F32.BF16 R48, R156.reuse, R114, R48 ;  /* 0x000000729c30723c */ /* 0x040fe20000041830 */
[----:B------:R-:W2:Y:S04]  /*c820*/  LDSM.16.MT88.4 R112, [R182+0xc00] ;  /* 0x000c0000b670783b */ /* 0x000ea80000004200 */
[----:B------:R-:W3:Y:S01]  /*c830*/  MUFU.EX2 R165, R101 ;  /* 0x0000006500a57308 */ /* 0x000ee20000000800 */
[--C-:B-1----:R-:W-:Y:S09]  /*c840*/  FFMA.FTZ R0, R205, c[0x0][0x2d0], -R107.reuse ;  /* 0x0000b400cd007a23 */ /* 0x102ff2000001086b */
[----:B------:R1:W-:Y:S10]  /*c850*/  MUFU.EX2 R202, R0 ;  /* 0x0000000000ca7308 */ /* 0x0003f40000000800 */
[----:B------:R-:W-:Y:S01]  /*c860*/  MUFU.EX2 R168, R175 ;  /* 0x000000af00a87308 */ /* 0x000fe20000000800 */
[----:B---3--:R-:W-:Y:S09]  /*c870*/  F2FP.BF16.PACK_AB R161, R165, R166 ;  /* 0x000000a6a5a1723e */ /* 0x008ff200000010ff */
[----:B------:R-:W3:Y:S01]  /*c880*/  MUFU.EX2 R171, R173 ;  /* 0x000000ad00ab7308 */ /* 0x000ee20000000800 */
[--C-:B-1----:R-:W-:Y:S01]  /*c890*/  FFMA.FTZ R0, R207, c[0x0][0x2d0], -R107.reuse ;  /* 0x0000b400cf007a23 */ /* 0x102fe2000001086b */
[-C--:B--2---:R-:W-:Y:S03]  /*c8a0*/  HMMA.16816.F32.BF16 R52, R156, R112.reuse, R52 ;  /* 0x000000709c34723c */ /* 0x084fe60000041834 */
[----:B------:R-:W-:Y:S05]  /*c8b0*/  FFMA.FTZ R107, R163, c[0x0][0x2d0], -R107 ;  /* 0x0000b400a36b7a23 */ /* 0x000fea000001086b */
[----:B------:R1:W-:Y:S01]  /*c8c0*/  MUFU.EX2 R201, R0 ;  /* 0x0000000000c97308 */ /* 0x0003e20000000800 */
[C---:B------:R-:W-:Y:S09]  /*c8d0*/  HMMA.16816.F32.BF16 R56, R108.reuse, R112, R56 ;  /* 0x000000706c38723c */ /* 0x040ff20000041838 */
[----:B------:R-:W2:Y:S01]  /*c8e0*/  MUFU.EX2 R167, R176 ;  /* 0x000000b000a77308 */ /* 0x000ea20000000800 */
[-C--:B------:R-:W-:Y:S03]  /*c8f0*/  HMMA.16816.F32.BF16 R60, R108, R114.reuse, R60 ;  /* 0x000000726c3c723c */ /* 0x080fe6000004183c */
[----:B---3--:R-:W-:Y:S05]  /*c900*/  F2FP.BF16.PACK_AB R160, R171, R168 ;  /* 0x000000a8aba0723e */ /* 0x008fea00000010ff */
[C---:B------:R-:W-:Y:S01]  /*c910*/  HMMA.16816.F32.BF16 R64, R156.reuse, R114, R64 ;  /* 0x000000729c40723c */ /* 0x040fe20000041840 */
[----:B------:R-:W3:Y:S01]  /*c920*/  LDSM.16.MT88.4 R112, [R181+0x1800] ;  /* 0x00180000b570783b */ /* 0x000ee20000004200 */
[----:B------:R4:W-:Y:S02]  /*c930*/  MUFU.EX2 R164, R106 ;  /* 0x0000006a00a47308 */ /* 0x0009e40000000800 */
[----:B-1----:R-:W-:Y:S02]  /*c940*/  FADD.FTZ R0, R196, R128 ;  /* 0x00000080c4007221 */ /* 0x002fe40000010000 */
[----:B------:R-:W-:Y:S02]  /*c950*/  FADD.FTZ R128, R222, R3 ;  /* 0x00000003de807221 */ /* 0x000fe40000010000 */
[----:B------:R-:W-:Y:S04]  /*c960*/  FADD.FTZ R3, R198, R2 ;  /* 0x00000002c6037221 */ /* 0x000fe80000010000 */
[----:B------:R-:W-:Y:S01]  /*c970*/  FADD.FTZ R100, R134, R128 ;  /* 0x0000008086647221 */ /* 0x000fe20000010000 */
[----:B------:R-:W-:Y:S01]  /*c980*/  MUFU.EX2 R196, R214 ;  /* 0x000000d600c47308 */ /* 0x000fe20000000800 */
[----:B------:R-:W-:Y:S01]  /*c990*/  FADD.FTZ R3, R133, R3 ;  /* 0x0000000385037221 */ /* 0x000fe20000010000 */
[----:B--2---:R-:W-:Y:S01]  /*c9a0*/  F2FP.BF16.PACK_AB R162, R167, R172 ;  /* 0x000000aca7a2723e */ /* 0x004fe200000010ff */
[----:B------:R-:W-:Y:S02]  /*c9b0*/  FADD.FTZ R2, R197, R0 ;  /* 0x00000000c5027221 */ /* 0x000fe40000010000 */
[----:B------:R-:W-:Y:S02]  /*c9c0*/  FADD.FTZ R0, R135, R129 ;  /* 0x0000008187007221 */ /* 0x000fe40000010000 */
[----:B------:R-:W-:Y:S02]  /*c9d0*/  FADD.FTZ R2, R131, R2 ;  /* 0x0000000283027221 */ /* 0x000fe40000010000 */
[----:B------:R-:W-:Y:S01]  /*c9e0*/  FADD.FTZ R101, R142, R100 ;  /* 0x000000648e657221 */ /* 0x000fe20000010000 */
[----:B------:R-:W-:Y:S01]  /*c9f0*/  MUFU.EX2 R197, R213 ;  /* 0x000000d500c57308 */ /* 0x000fe20000000800 */
[----:B------:R-:W-:Y:S02]  /*ca00*/  FADD.FTZ R100, R132, R2 ;  /* 0x0000000284647221 */ /* 0x000fe40000010000 */
[----:B----4-:R-:W-:Y:S02]  /*ca10*/  FADD.FTZ R106, R140, R0 ;  /* 0x000000008c6a7221 */ /* 0x010fe40000010000 */
[----:B------:R-:W-:Y:S02]  /*ca20*/  FADD.FTZ R0, R141, R3 ;  /* 0x000000038d007221 */ /* 0x000fe40000010000 */
[----:B------:R-:W-:Y:S02]  /*ca30*/  FADD.FTZ R3, R224, R106 ;  /* 0x0000006ae0037221 */ /* 0x000fe40000010000 */
[----:B------:R-:W-:Y:S01]  /*ca40*/  FADD.FTZ R2, R223, R101 ;  /* 0x00000065df027221 */ /* 0x000fe20000010000 */
[----:B------:R-:W1:Y:S01]  /*ca50*/  MUFU.EX2 R107, R107 ;  /* 0x0000006b006b7308 */ /* 0x000e620000000800 */
[----:B------:R-:W-:Y:S01]  /*ca60*/  MOV R101, R102 ;  /* 0x0000006600657202 */ /* 0x000fe20000000f00 */
[----:B------:R-:W-:Y:S02]  /*ca70*/  FADD.FTZ R0, R209, R0 ;  /* 0x00000000d1007221 */ /* 0x000fe40000010000 */
[----:B------:R-:W-:Y:S02]  /*ca80*/  FADD.FTZ R3, R227, R3 ;  /* 0x00000003e3037221 */ /* 0x000fe40000010000 */
[----:B------:R-:W-:Y:S01]  /*ca90*/  FADD.FTZ R2, R226, R2 ;  /* 0x00000002e2027221 */ /* 0x000fe20000010000 */
[-C--:B---3--:R-:W-:Y:S03]  /*caa0*/  HMMA.16816.F32.BF16 R68, R156, R112.reuse, R68 ;  /* 0x000000709c44723c */ /* 0x088fe60000041844 */
[----:B------:R-:W-:Y:S05]  /*cab0*/  FADD.FTZ R0, R225, R0 ;  /* 0x00000000e1007221 */ /* 0x000fea0000010000 */
[C---:B------:R-:W-:Y:S08]  /*cac0*/  HMMA.16816.F32.BF16 R72, R108.reuse, R112, R72 ;  /* 0x000000706c48723c */ /* 0x040ff00000041848 */
[-C--:B------:R-:W-:Y:S04]  /*cad0*/  HMMA.16816.F32.BF16 R76, R108, R114.reuse, R76 ;  /* 0x000000726c4c723c */ /* 0x080fe8000004184c */
[----:B-1----:R-:W-:Y:S04]  /*cae0*/  F2FP.BF16.PACK_AB R163, R107, R164 ;  /* 0x000000a46ba3723e */ /* 0x002fe800000010ff */
        /* <DEDUP_REMOVED lines=9> */
[----:B------:R-:W-:Y:S02]  /*cb80*/  F2FP.BF16.PACK_AB R109, R142, R134 ;  /* 0x000000868e6d723e */ /* 0x000fe400000010ff */
[----:B------:R-:W-:Y:S02]  /*cb90*/  F2FP.BF16.PACK_AB R110, R227, R224 ;  /* 0x000000e0e36e723e */ /* 0x000fe400000010ff */
[----:B------:R-:W-:Y:S04]  /*cba0*/  F2FP.BF16.PACK_AB R111, R226, R223 ;  /* 0x000000dfe26f723e */ /* 0x000fe800000010ff */
[----:B------:R-:W-:Y:S02]  /*cbb0*/  F2FP.BF16.PACK_AB R114, R225, R209 ;  /* 0x000000d1e172723e */ /* 0x000fe400000010ff */
[----:B------:R-:W-:Y:S01]  /*cbc0*/  F2FP.BF16.PACK_AB R115, R201, R202 ;  /* 0x000000cac973723e */ /* 0x000fe200000010ff */
[-C--:B------:R-:W-:Y:S05]  /*cbd0*/  HMMA.16816.F32.BF16 R4, R108, R116.reuse, R4 ;  /* 0x000000746c04723c */ /* 0x080fea0000041804 */
[----:B------:R-:W-:Y:S02]  /*cbe0*/  F2FP.BF16.PACK_AB R156, R178, R170 ;  /* 0x000000aab29c723e */ /* 0x000fe400000010ff */
[----:B------:R-:W-:Y:S01]  /*cbf0*/  F2FP.BF16.PACK_AB R157, R174, R169 ;  /* 0x000000a9ae9d723e */ /* 0x000fe200000010ff */
[C---:B------:R-:W-:Y:S04]  /*cc00*/  HMMA.16816.F32.BF16 R8, R112.reuse, R116, R8 ;  /* 0x000000747008723c */ /* 0x040fe80000041808 */
[----:B------:R-:W-:Y:S02]  /*cc10*/  F2FP.BF16.PACK_AB R158, R197, R196 ;  /* 0x000000c4c59e723e */ /* 0x000fe400000010ff */
[----:B------:R-:W-:Y:S02]  /*cc20*/  F2FP.BF16.PACK_AB R159, R179, R177 ;  /* 0x000000b1b39f723e */ /* 0x000fe400000010ff */
        /* <DEDUP_REMOVED lines=62> */
[-C--:B---3--:R-:W-:Y:S04]  /*d010*/  HMMA.16816.F32.BF16 R84, R156, R12.reuse, R84 ;  /* 0x0000000c9c54723c */ /* 0x088fe80000041854 */
[----:B------:R-:W-:Y:S01]  /*d020*/  FADD.FTZ R2, R164, R6 ;  /* 0x00000006a4027221 */ /* 0x000fe20000010000 */
[----:B------:R-:W-:Y:S01]  /*d030*/  MOV R203, R0 ;  /* 0x0000000000cb7202 */ /* 0x000fe20000000f00 */
[----:B------:R-:W-:Y:S02]  /*d040*/  FADD.FTZ R230, R197, R5 ;  /* 0x00000005c5e67221 */ /* 0x000fe40000010000 */
[C---:B------:R-:W-:Y:S04]  /*d050*/  HMMA.16816.F32.BF16 R88, R160.reuse, R12, R88 ;  /* 0x0000000ca058723c */ /* 0x040fe80000041858 */
[----:B------:R-:W-:Y:S02]  /*d060*/  FADD.FTZ R223, R179, R4 ;  /* 0x00000004b3df7221 */ /* 0x000fe40000010000 */
[----:B------:R-:W-:Y:S02]  /*d070*/  FADD.FTZ R224, R167, R3 ;  /* 0x00000003a7e07221 */ /* 0x000fe40000010000 */
[-C--:B------:R-:W-:Y:S04]  /*d080*/  HMMA.16816.F32.BF16 R92, R160, R14.reuse, R92 ;  /* 0x0000000ea05c723c */ /* 0x080fe8000004185c */
[----:B------:R-:W-:Y:S04]  /*d090*/  FADD.FTZ R225, R107, R2 ;  /* 0x000000026be17221 */ /* 0x000fe80000010000 */
[----:B------:R-:W-:Y:S01]  /*d0a0*/  HMMA.16816.F32.BF16 R96, R156, R14, R96 ;  /* 0x0000000e9c60723c */ /* 0x000fe20000041860 */
[----:B------:R-:W-:Y:S07]  /*d0b0*/  @!UPT UIADD3 URZ, URZ, URZ, URZ ;  /* 0x0000003f3f3ff290 */ /* 0x000fee000fffe03f */
[----:B------:R-:W-:-:S11]  /*d0c0*/  @P0 BRA `(.L_x_1407) ;  /* 0xffffcf4000000947 */ /* 0x000fd6000383ffff */
.L_x_1395:
[----:B------:R-:W-:Y:S05]  /*d0d0*/  BRA.DIV ~URZ, `(.L_x_1408) ;  /* 0x00007e727f007947 */ /* 0x000fea000b800000 */
[----:B------:R1:W2:Y:S02]  /*d0e0*/  SHFL.BFLY PT, R0, R230, 0x2, 0x1f ;  /* 0x0c401f00e6007f89 */ /* 0x0002a400000e0000 */
.L_x_1509:
        /* <DEDUP_REMOVED lines=15> */
.L_x_1510:
        /* <DEDUP_REMOVED lines=61> */
[----:B------:R-:W-:Y:S02]  /*d5b0*/  FMUL.FTZ R49, R2, R57 ;  /* 0x0000003902317220 */ /* 0x000fe40000410000 */
        /* <DEDUP_REMOVED lines=72> */
.L_x_1356:
        /* <DEDUP_REMOVED lines=19> */
.L_x_1411:
[----:B--2---:R-:W-:Y:S05]  /*db70*/  BSYNC B0 ;  /* 0x0000000000007941 */ /* 0x004fea0003800000 */
.L_x_1410:
[----:B------:R-:W-:Y:S01]  /*db80*/  PRMT R0, R0, 0x9910, RZ ;  /* 0x0000991000007816 */ /* 0x000fe200000000ff */
[----:B------:R-:W-:Y:S01]  /*db90*/  BSSY B1, `(.L_x_1412) ;  /* 0x00003ad000017945 */ /* 0x000fe20003800000 */
[----:B-----5:R-:W-:Y:S02]  /*dba0*/  IMAD.MOV.U32 R74, RZ, RZ, R6 ;  /* 0x000000ffff4a7224 */ /* 0x020fe400078e0006 */
[----:B------:R-:W-:-:S13]  /*dbb0*/  ISETP.NE.AND P0, PT, R0, RZ, PT ;  /* 0x000000ff0000720c */ /* 0x000fda0003f05270 */
[----:B------:R-:W-:Y:S05]  /*dbc0*/  @!P0 BRA `(.L_x_1413) ;  /* 0x00002db000008947 */ /* 0x000fea0003800000 */
[----:B-1----:R-:W2:Y:S04]  /*dbd0*/  LDL R6, [R1+0x10] ;  /* 0x0000100001067983 */ /* 0x002ea80000100800 */
[----:B------:R-:W3:Y:S04]  /*dbe0*/  LDL R11, [R1+0x14] ;  /* 0x00001400010b7983 */ /* 0x000ee80000100800 */
[----:B------:R-:W4:Y:S04]  /*dbf0*/  LDL R10, [R1+0x1c] ;  /* 0x00001c00010a7983 */ /* 0x000f280000100800 */
[----:B------:R-:W4:Y:S04]  /*dc00*/  LDL.LU R9, [R1+0x20] ;  /* 0x0000200001097983 */ /* 0x000f280000300800 */
[----:B------:R-:W4:Y:S04]  /*dc10*/  LDL R8, [R1+0x18] ;  /* 0x0000180001087983 */ /* 0x000f280000100800 */
[----:B------:R-:W4:Y:S01]  /*dc20*/  LDL.LU R7, [R1+0x24] ;  /* 0x0000240001077983 */ /* 0x000f220000300800 */
        /* <DEDUP_REMOVED lines=8> */
[----:B------:R-:W-:Y:S01]  /*dcb0*/  ISETP.NE.AND.EX P2, PT, RZ, c[0x0][0x504], PT, P2 ;  /* 0x00014100ff007a0c */ /* 0x000fe20003f45320 */
[----:B--2---:R1:W-:Y:S04]  /*dcc0*/  STS [R6+0x80], R0 ;  /* 0x0000800006007388 */ /* 0x0043e80000000800 */
[----:B------:R2:W-:Y:S04]  /*dcd0*/  STS [R6+0x280], R3 ;  /* 0x0002800306007388 */ /* 0x0005e80000000800 */
[----:B---3--:R3:W-:Y:S01]  /*dce0*/  STS [R11], R2 ;  /* 0x000000020b007388 */ /* 0x0087e20000000800 */
[----:B-1----:R-:W-:-:S02]  /*dcf0*/  F2FP.BF16.PACK_AB R0, R145, R144 ;  /* 0x000000909100723e */ /* 0x002fc400000010ff */
[----:B--2---:R-:W-:-:S03]  /*dd00*/  F2FP.BF16.PACK_AB R3, R37, R36 ;  /* 0x000000242503723e */ /* 0x004fc600000010ff */
[----:B------:R1:W-:Y:S01]  /*dd10*/  STS [R11+0x200], R0 ;  /* 0x000200000b007388 */ /* 0x0003e20000000800 */
[----:B---3--:R-:W-:-:S03]  /*dd20*/  F2FP.BF16.PACK_AB R2, R61, R60 ;  /* 0x0000003c3d02723e */ /* 0x008fc600000010ff */
[----:B------:R2:W-:Y:S04]  /*dd30*/  STS [R6+0x1080], R3 ;  /* 0x0010800306007388 */ /* 0x0005e80000000800 */
[----:B------:R3:W-:Y:S01]  /*dd40*/  STS [R6+0x1280], R2 ;  /* 0x0012800206007388 */ /* 0x0007e20000000800 */
[----:B-1----:R-:W-:Y:S02]  /*dd50*/  F2FP.BF16.PACK_AB R0, R39, R38 ;  /* 0x000000262700723e */ /* 0x002fe400000010ff */
[----:B--2---:R-:W-:-:S03]  /*dd60*/  F2FP.BF16.PACK_AB R3, R161, R160 ;  /* 0x000000a0a103723e */ /* 0x004fc600000010ff */
[----:B------:R1:W-:Y:S01]  /*dd70*/  STS [R11+0x1000], R0 ;  /* 0x001000000b007388 */ /* 0x0003e20000000800 */
[----:B---3--:R-:W-:-:S03]  /*dd80*/  F2FP.BF16.PACK_AB R2, R143, R142 ;  /* 0x0000008e8f02723e */ /* 0x008fc600000010ff */
[----:B------:R2:W-:Y:S04]  /*dd90*/  STS [R11+0x1200], R4 ;  /* 0x001200040b007388 */ /* 0x0005e80000000800 */
[----:B----4-:R3:W-:Y:S04]  /*dda0*/  STS [R10+0x80], R3 ;  /* 0x000080030a007388 */ /* 0x0107e80000000800 */
        /* <DEDUP_REMOVED lines=63> */
[----:B------:R-:W-:Y:S02]  /*e1a0*/  ISETP.NE.U32.AND P3, PT, RZ, c[0x0][0x508], PT ;  /* 0x00014200ff007a0c */ /* 0x000fe40003f65070 */
[----:B---3--:R-:W-:-:S02]  /*e1b0*/  F2FP.BF16.PACK_AB R2, R81, R80 ;  /* 0x000000505102723e */ /* 0x008fc400000010ff */
[----:B------:R-:W-:Y:S02]  /*e1c0*/  ISETP.NE.AND.EX P3, PT, RZ, c[0x0][0x50c], PT, P3 ;  /* 0x00014300ff007a0c */ /* 0x000fe40003f65330 */
[----:B----4-:R-:W-:Y:S01]  /*e1d0*/  F2FP.BF16.PACK_AB R0, R169, R168 ;  /* 0x000000a8a900723e */ /* 0x010fe200000010ff */
[----:B------:R-:W-:-:S04]  /*e1e0*/  IMAD.MOV.U32 R11, RZ, RZ, c[0x0][0x388] ;  /* 0x0000e200ff0b7624 */ /* 0x000fc800078e00ff */
[----:B------:R1:W-:Y:S04]  /*e1f0*/  STS [R10+0x4080], R0 ;  /* 0x004080000a007388 */ /* 0x0003e80000000800 */
[----:B------:R3:W-:Y:S04]  /*e200*/  STS [R10+0x4280], R4 ;  /* 0x004280040a007388 */ /* 0x0007e80000000800 */
[----:B------:R4:W-:Y:S04]  /*e210*/  STS [R8+0x4000], R3 ;  /* 0x0040000308007388 */ /* 0x0009e80000000800 */
[----:B------:R4:W-:Y:S01]  /*e220*/  STS [R8+0x4200], R2 ;  /* 0x0042000208007388 */ /* 0x0009e20000000800 */
[----:B-1----:R-:W-:-:S02]  /*e230*/  F2FP.BF16.PACK_AB R0, R57, R56 ;  /* 0x000000383900723e */ /* 0x002fc400000010ff */
[----:B---3--:R-:W-:-:S03]  /*e240*/  @P3 IADD3 R4, P0, R9, c[0x0][0x508], RZ ;  /* 0x0001420009043a10 */ /* 0x008fc60007f1e0ff */
[----:B------:R1:W-:Y:S01]  /*e250*/  STS [R10+0x5080], R0 ;  /* 0x005080000a007388 */ /* 0x0003e20000000800 */
[----:B----4-:R-:W-:Y:S02]  /*e260*/  F2FP.BF16.PACK_AB R3, R27, R26 ;  /* 0x0000001a1b03723e */ /* 0x010fe400000010ff */
[----:B------:R-:W-:Y:S02]  /*e270*/  @P3 IADD3.X R5, R7, c[0x0][0x50c], RZ, P0, !PT ;  /* 0x0001430007053a10 */ /* 0x000fe400007fe4ff */
[----:B------:R-:W-:-:S05]  /*e280*/  F2FP.BF16.PACK_AB R2, R33, R32 ;  /* 0x000000202102723e */ /* 0x000fca00000010ff */
[----:B------:R3:W-:Y:S01]  /*e290*/  STS [R10+0x5280], R2 ;  /* 0x005280020a007388 */ /* 0x0007e20000000800 */
[----:B-1----:R-:W-:-:S05]  /*e2a0*/  F2FP.BF16.PACK_AB R0, R29, R28 ;  /* 0x0000001c1d00723e */ /* 0x002fca00000010ff */
[----:B------:R1:W-:Y:S04]  /*e2b0*/  STS [R8+0x5000], R0 ;  /* 0x0050000008007388 */ /* 0x0003e80000000800 */
[----:B------:R4:W-:Y:S04]  /*e2c0*/  STS [R8+0x5200], R3 ;  /* 0x0052000308007388 */ /* 0x0009e80000000800 */
[----:B------:R-:W-:Y:S01]  /*e2d0*/  BAR.SYNC.DEFER_BLOCKING 0x1, 0x80 ;  /* 0x0042000000007b1d */ /* 0x000fe20000010000 */
[----:B---3--:R-:W-:Y:S01]  /*e2e0*/  IADD3 R2, P1, R9, c[0x0][0x500], RZ ;  /* 0x0001400009027a10 */ /* 0x008fe20007f3e0ff */
[----:B-1----:R-:W-:-:S03]  /*e2f0*/  IMAD.MOV.U32 R0, RZ, RZ, RZ ;  /* 0x000000ffff007224 */ /* 0x002fc600078e00ff */
[----:B----4-:R-:W-:Y:S01]  /*e300*/  IADD3.X R3, R7, c[0x0][0x504], RZ, P1, !PT ;  /* 0x0001410007037a10 */ /* 0x010fe20000ffe4ff */
[----:B------:R1:W5:Y:S04]  /*e310*/  @P3 LDG.E R11, [R4.64] ;  /* 0x00000006040b3981 */ /* 0x000368000c1e1900 */
[----:B------:R3:W5:Y:S01]  /*e320*/  @P2 LDG.E R0, [R2.64] ;  /* 0x0000000602002981 */ /* 0x000762000c1e1900 */
[----:B--2---:R-:W-:-:S04]  /*e330*/  ISETP.NE.AND P0, PT, R6, RZ, PT ;  /* 0x000000ff0600720c */ /* 0x004fc80003f05270 */
[----:B-1----:R-:W-:Y:S01]  /*e340*/  SEL R5, R6, c[0x0][0x3d4], P0 ;  /* 0x0000f50006057a07 */ /* 0x002fe20000000000 */
[----:B------:R-:W-:Y:S05]  /*e350*/  @P3 BRA `(.L_x_1414) ;  /* 0x0000004000003947 */ /* 0x000fea0003800000 */
[----:B---3--:R-:W-:Y:S05]  /*e360*/  @!P2 BRA `(.L_x_1414) ;  /* 0x000000300000a947 */ /* 0x008fea0003800000 */
[----:B------:R1:W2:Y:S04]  /*e370*/  LDG.E R4, [R2.64] ;  /* 0x0000000602047981 */ /* 0x0002a8000c1e1900 */
[----:B-1----:R-:W2:Y:S02]  /*e380*/  LDG.E R2, [R2.64+0x4] ;  /* 0x0000040602027981 */ /* 0x002ea4000c1e1900 */
[----:B--2--5:R-:W-:Y:S02]  /*e390*/  IADD3 R11, -R4, R2, RZ ;  /* 0x00000002040b7210 */ /* 0x024fe40007ffe1ff */
.L_x_1414:
[----:B---3--:R-:W2:Y:S04]  /*e3a0*/  LDL.LU R4, [R1+0x34] ;  /* 0x0000340001047983 */ /* 0x008ea80000300800 */
[----:B------:R-:W3:Y:S04]  /*e3b0*/  LDL.LU R3, [R1+0x8] ;  /* 0x0000080001037983 */ /* 0x000ee80000300800 */
[----:B------:R-:W4:Y:S01]  /*e3c0*/  LDL R18, [R1+0x30] ;  /* 0x0000300001127983 */ /* 0x000f220000100800 */
[----:B------:R-:W-:Y:S01]  /*e3d0*/  IMAD.MOV.U32 R2, RZ, RZ, 0x368 ;  /* 0x00000368ff027424 */ /* 0x000fe200078e00ff */
[----:B------:R-:W-:Y:S01]  /*e3e0*/  ISETP.GT.AND P3, PT, R5, 0x1, PT ;  /* 0x000000010500780c */ /* 0x000fe20003f64270 */
[----:B------:R-:W-:Y:S01]  /*e3f0*/  IMAD.IADD R10, R251, 0x1, R249 ;  /* 0x00000001fb0a7824 */ /* 0x000fe200078e02f9 */
[----:B------:R-:W4:Y:S01]  /*e400*/  LDL R75, [R1+0x3c] ;  /* 0x00003c00014b7983 */ /* 0x000f220000100800 */
[----:B------:R-:W-:-:S02]  /*e410*/  ISETP.NE.U32.AND P0, PT, RZ, c[0x0][0x500], PT ;  /* 0x00014000ff007a0c */ /* 0x000fc40003f05070 */
[----:B------:R-:W-:Y:S02]  /*e420*/  SEL R2, R2, 0x328, P3 ;  /* 0x0000032802027807 */ /* 0x000fe40001800000 */
[----:B------:R-:W-:Y:S02]  /*e430*/  ISETP.NE.AND.EX P0, PT, RZ, c[0x0][0x504], PT, P0 ;  /* 0x00014100ff007a0c */ /* 0x000fe40003f05300 */
[----:B------:R1:W2:Y:S08]  /*e440*/  LDC.64 R6, c[0x0][R2+0x170] ;  /* 0x00005c0002067b82 */ /* 0x0002b00000000a00 */
[----:B------:R1:W2:Y:S08]  /*e450*/  LDC.64 R14, c[0x0][R2+0x168] ;  /* 0x00005a00020e7b82 */ /* 0x0002b00000000a00 */
[----:B------:R1:W2:Y:S08]  /*e460*/  LDC.64 R16, c[0x0][R2+0x178] ;  /* 0x00005e0002107b82 */ /* 0x0002b00000000a00 */
[----:B------:R1:W2:Y:S02]  /*e470*/  LDC.64 R20, c[0x0][R2+0x160] ;  /* 0x0000580002147b82 */ /* 0x0002a40000000a00 */
        /* <DEDUP_REMOVED lines=8> */
[----:B--2---:R-:W-:Y:S01]  /*e500*/  SEL R5, R4, RZ, !P0 ;  /* 0x000000ff04057207 */ /* 0x004fe20004000000 */
[----:B------:R-:W-:Y:S01]  /*e510*/  IMAD R4, R7, R2, RZ ;  /* 0x0000000207047224 */ /* 0x000fe200078e02ff */
[----:B---3--:R-:W-:-:S03]  /*e520*/  LOP3.LUT R3, R3, 0xffff, RZ, 0xc0, !PT ;  /* 0x0000ffff03037812 */ /* 0x008fc600078ec0ff */
[----:B------:R-:W-:Y:S02]  /*e530*/  IMAD R13, R6, R5, R4 ;  /* 0x00000005060d7224 */ /* 0x000fe400078e0204 */
[----:B------:R-:W-:-:S04]  /*e540*/  @P2 IMAD.HI.U32 R5, R10, c[0x0][0x4ec], RZ ;  /* 0x00013b000a052a27 */ /* 0x000fc800078e00ff */
[----:B------:R-:W-:-:S04]  /*e550*/  IMAD.WIDE.U32 R6, R6, R2, RZ ;  /* 0x0000000206067225 */ /* 0x000fc800078e00ff */
[----:B------:R-:W-:-:S04]  /*e560*/  IMAD.WIDE.U32 R8, R14, R3, RZ ;  /* 0x000000030e087225 */ /* 0x000fc800078e00ff */
[----:B------:R-:W-:Y:S01]  /*e570*/  IMAD.MOV.U32 R4, RZ, RZ, R10 ;  /* 0x000000ffff047224 */ /* 0x000fe200078e000a */
[----:B------:R-:W-:Y:S01]  /*e580*/  @P2 SHF.R.U32.HI R4, RZ, c[0x0][0x4f0], R5 ;  /* 0x00013c00ff042a19 */ /* 0x000fe20000011605 */
[----:B------:R-:W-:Y:S01]  /*e590*/  IMAD R12, R15, R3, RZ ;  /* 0x000000030f0c7224 */ /* 0x000fe200078e02ff */
[----:B----4-:R-:W-:Y:S02]  /*e5a0*/  SEL R5, R18, RZ, P3 ;  /* 0x000000ff12057207 */ /* 0x010fe40001800000 */
        /* <DEDUP_REMOVED lines=34> */
[----:B----4-:R-:W-:-:S05]  /*e7d0*/  IMAD.IADD R5, R75, 0x1, R249 ;  /* 0x000000014b057824 */ /* 0x010fca00078e02f9 */
        /* <DEDUP_REMOVED lines=18> */
[----:B-1----:R-:W-:Y:S01]  /*e900*/  IADD3 R8, R231, R249, RZ ;  /* 0x000000f9e7087210 */ /* 0x002fe20007ffe0ff */
[----:B------:R-:W-:-:S04]  /*e910*/  IMAD.WIDE.U32 R6, R0, c[0x0][0x3a0], RZ ;  /* 0x0000e80000067a25 */ /* 0x000fc800078e00ff */
[----:B------:R-:W-:Y:S01]  /*e920*/  IMAD R0, R0, c[0x0][0x3a4], R5 ;  /* 0x0000e90000007a24 */ /* 0x000fe200078e0205 */
[----:B------:R-:W-:Y:S01]  /*e930*/  MOV R5, R8 ;  /* 0x0000000800057202 */ /* 0x000fe20000000f00 */
        /* <DEDUP_REMOVED lines=39> */
.L_x_1511:
[----:B------:R-:W-:Y:S05]  /*ebb0*/  BRA.DIV ~URZ, `(.L_x_1417) ;  /* 0x000066827f007947 */ /* 0x000fea000b800000 */
[----:B------:R3:W4:Y:S02]  /*ebc0*/  SHFL.IDX PT, R0, R12, RZ, 0x1c1f ;  /* 0x001c1fff0c007589 */ /* 0x00072400000e0000 */
.L_x_1512:
        /* <DEDUP_REMOVED lines=19> */
.L_x_1419:
[----:B------:R-:W-:Y:S05]  /*ed00*/  BSYNC B0 ;  /* 0x0000000000007941 */ /* 0x000fea0003800000 */
.L_x_1418:
[----:B------:R-:W-:Y:S05]  /*ed10*/  BRA.DIV ~URZ, `(.L_x_1420) ;  /* 0x000065827f007947 */ /* 0x000fea000b800000 */
[----:B--2---:R2:W1:Y:S04]  /*ed20*/  SHFL.IDX PT, R5, R10, 0x1, 0x1c1f ;  /* 0x003c1f000a057f89 */ /* 0x00446800000e0000 */
[----:B----4-:R2:W4:Y:S02]  /*ed30*/  SHFL.IDX PT, R0, R12, 0x1, 0x1c1f ;  /* 0x003c1f000c007f89 */ /* 0x01052400000e0000 */
.L_x_1513:
        /* <DEDUP_REMOVED lines=19> */
.L_x_1422:
[----:B------:R-:W-:Y:S05]  /*ee70*/  BSYNC B0 ;  /* 0x0000000000007941 */ /* 0x000fea0003800000 */
.L_x_1421:
[----:B------:R-:W-:Y:S05]  /*ee80*/  BRA.DIV ~URZ, `(.L_x_1423) ;  /* 0x000064d27f007947 */ /* 0x000fea000b800000 */
[----:B-1----:R1:W2:Y:S02]  /*ee90*/  SHFL.IDX PT, R5, R10, 0x2, 0x1c1f ;  /* 0x005c1f000a057f89 */ /* 0x0022a400000e0000 */
.L_x_1514:
[----:B------:R-:W-:Y:S05]  /*eea0*/  BRA.DIV ~URZ, `(.L_x_1424) ;  /* 0x000065227f007947 */ /* 0x000fea000b800000 */
[----:B----4-:R4:W1:Y:S02]  /*eeb0*/  SHFL.IDX PT, R0, R12, 0x2, 0x1c1f ;  /* 0x005c1f000c007f89 */ /* 0x01086400000e0000 */
.L_x_1515:
        /* <DEDUP_REMOVED lines=19> */
.L_x_1426:
[----:B------:R-:W-:Y:S05]  /*eff0*/  BSYNC B0 ;  /* 0x0000000000007941 */ /* 0x000fea0003800000 */
.L_x_1425:
[----:B------:R-:W-:Y:S05]  /*f000*/  BRA.DIV ~URZ, `(.L_x_1427) ;  /* 0x000064227f007947 */ /* 0x000fea000b800000 */
[----:B-1----:R1:W3:Y:S04]  /*f010*/  SHFL.IDX PT, R6, R10, 0x3, 0x1c1f ;  /* 0x007c1f000a067f89 */ /* 0x0022e800000e0000 */
[----:B------:R1:W4:Y:S02]  /*f020*/  SHFL.IDX PT, R0, R12, 0x3, 0x1c1f ;  /* 0x007c1f000c007f89 */ /* 0x00032400000e0000 */
.L_x_1516:
        /* <DEDUP_REMOVED lines=20> */
.L_x_1415:
        /* <DEDUP_REMOVED lines=33> */
.L_x_1517:
[----:B------:R-:W-:Y:S05]  /*f380*/  BRA.DIV ~URZ, `(.L_x_1430) ;  /* 0x000061d27f007947 */ /* 0x000fea000b800000 */
[----:B------:R3:W4:Y:S02]  /*f390*/  SHFL.IDX PT, R0, R12, RZ, 0x1c1f ;  /* 0x001c1fff0c007589 */ /* 0x00072400000e0000 */
.L_x_1518:
        /* <DEDUP_REMOVED lines=34> */
[C---:B------:R-:W-:Y:S01]  /*f5c0*/  IADD3 R11, R250.reuse, 0x30, RZ ;  /* 0x00000030fa0b7810 */ /* 0x040fe20007ffe0ff */
        /* <DEDUP_REMOVED lines=25> */
[----:B----4-:R-:W-:-:S04]  /*f760*/  @!P3 LEA R6, P2, R9, R0, 0x2 ;  /* 0x000000000906b211 */ /* 0x010fc800078410ff */
        /* <DEDUP_REMOVED lines=8> */
[----:B------:R-:W-:-:S03]  /*f7f0*/  ISETP.GE.AND P2, PT, R10, c[0x0][0x3c8], PT ;  /* 0x0000f2000a007a0c */ /* 0x000fc60003f46270 */
[----:B------:R2:W-:Y:S01]  /*f800*/  @!P1 ST.E.64 [R2.64], R106 ;  /* 0x0000006a02009985 */ /* 0x0005e2000c101b06 */
[----:B------:R-:W-:-:S04]  /*f810*/  @!P6 LEA R8, P1, R11, R0, 0x2 ;  /* 0x000000000b08e211 */ /* 0x000fc800078210ff */
        /* <DEDUP_REMOVED lines=12> */
.L_x_1432:
[----:B------:R-:W-:Y:S05]  /*f8e0*/  BSYNC B0 ;  /* 0x0000000000007941 */ /* 0x000fea0003800000 */
.L_x_1431:
[----:B------:R-:W-:Y:S05]  /*f8f0*/  BRA.DIV ~URZ, `(.L_x_1433) ;  /* 0x00005cc27f007947 */ /* 0x000fea000b800000 */
[----:B--2---:R2:W1:Y:S04]  /*f900*/  SHFL.IDX PT, R4, R5, 0x1, 0x1c1f ;  /* 0x003c1f0005047f89 */ /* 0x00446800000e0000 */
[----:B----4-:R2:W4:Y:S02]  /*f910*/  SHFL.IDX PT, R0, R12, 0x1, 0x1c1f ;  /* 0x003c1f000c007f89 */ /* 0x01052400000e0000 */
.L_x_1519:
[----:B------:R-:W-:Y:S01]  /*f920*/  BSSY B0, `(.L_x_1434) ;  /* 0x0000054000007945 */ /* 0x000fe20003800000 */
[----:B------:R-:W-:Y:S05]  /*f930*/  @P0 BRA `(.L_x_1435) ;  /* 0x0000052000000947 */ /* 0x000fea0003800000 */
[C---:B------:R-:W-:Y:S02]  /*f940*/  ISETP.GE.AND P2, PT, R250.reuse, c[0x0][0x3c8], PT ;  /* 0x0000f200fa007a0c */ /* 0x040fe40003f46270 */
[C---:B------:R-:W-:Y:S02]  /*f950*/  IADD3 R10, R250.reuse, 0x8, RZ ;  /* 0x00000008fa0a7810 */ /* 0x040fe40007ffe0ff */
[----:B------:R-:W-:Y:S02]  /*f960*/  IADD3 R13, R250, 0x10, RZ ;  /* 0x00000010fa0d7810 */ /* 0x000fe40007ffe0ff */
[----:B------:R-:W-:-:S02]  /*f970*/  ISETP.GE.AND P6, PT, R10, c[0x0][0x3c8], PT ;  /* 0x0000f2000a007a0c */ /* 0x000fc40003fc6270 */
[----:B------:R-:W-:Y:S02]  /*f980*/  ISETP.GE.AND P1, PT, R13, c[0x0][0x3c8], PT ;  /* 0x0000f2000d007a0c */ /* 0x000fe40003f26270 */
[C---:B------:R-:W-:Y:S02]  /*f990*/  IADD3 R9, R250.reuse, 0x18, RZ ;  /* 0x00000018fa097810 */ /* 0x040fe40007ffe0ff */
[----:B------:R-:W-:Y:S02]  /*f9a0*/  SHF.R.S32.HI R6, RZ, 0x1f, R250 ;  /* 0x0000001fff067819 */ /* 0x000fe400000114fa */
[C---:B----4-:R-:W-:Y:S02]  /*f9b0*/  @!P2 LEA R2, P3, R250.reuse, R0, 0x2 ;  /* 0x00000000fa02a211 */ /* 0x050fe400078610ff */
[----:B------:R-:W-:Y:S02]  /*f9c0*/  IADD3 R11, R250, 0x8, RZ ;  /* 0x00000008fa0b7810 */ /* 0x000fe40007ffe0ff */
[----:B------:R-:W-:-:S02]  /*f9d0*/  ISETP.GE.AND P0, PT, R9, c[0x0][0x3c8], PT ;  /* 0x0000f20009007a0c */ /* 0x000fc40003f06270 */
[----:B-1----:R-:W-:Y:S02]  /*f9e0*/  @!P2 LEA.HI.X R3, R250, R4, R6, 0x2, P3 ;  /* 0x00000004fa03a211 */ /* 0x002fe400018f1406 */
[----:B------:R-:W-:Y:S02]  /*f9f0*/  SHF.R.S32.HI R11, RZ, 0x1f, R11 ;  /* 0x0000001fff0b7819 */ /* 0x000fe4000001140b */
[----:B------:R-:W-:Y:S01]  /*fa00*/  @!P6 LEA R6, P3, R10, R0, 0x2 ;  /* 0x000000000a06e211 */ /* 0x000fe200078610ff */
[----:B------:R1:W-:Y:S01]  /*fa10*/  @!P2 ST.E.64 [R2.64], R140 ;  /* 0x0000008c0200a985 */ /* 0x0003e2000c101b06 */
[C---:B------:R-:W-:Y:S02]  /*fa20*/  IADD3 R14, R250.reuse, 0x10, RZ ;  /* 0x00000010fa0e7810 */ /* 0x040fe40007ffe0ff */
[----:B------:R-:W-:Y:S02]  /*fa30*/  IADD3 R8, R250, 0x20, RZ ;  /* 0x00000020fa087810 */ /* 0x000fe40007ffe0ff */
[----:B------:R-:W-:-:S02]  /*fa40*/  @!P6 LEA.HI.X R7, R10, R4, R11, 0x2, P3 ;  /* 0x000000040a07e211 */ /* 0x000fc400018f140b */
[----:B------:R-:W-:Y:S02]  /*fa50*/  SHF.R.S32.HI R14, RZ, 0x1f, R14 ;  /* 0x0000001fff0e7819 */ /* 0x000fe4000001140e */
[----:B------:R-:W-:Y:S01]  /*fa60*/  ISETP.GE.AND P2, PT, R8, c[0x0][0x3c8], PT ;  /* 0x0000f20008007a0c */ /* 0x000fe20003f46270 */
[----:B------:R4:W-:Y:S01]  /*fa70*/  @!P6 ST.E.64 [R6.64], R144 ;  /* 0x000000900600e985 */ /* 0x0009e2000c101b06 */
[C---:B------:R-:W-:Y:S02]  /*fa80*/  IADD3 R10, R250.reuse, 0x18, RZ ;  /* 0x00000018fa0a7810 */ /* 0x040fe40007ffe0ff */
[----:B------:R-:W-:Y:S02]  /*fa90*/  IADD3 R11, R250, 0x28, RZ ;  /* 0x00000028fa0b7810 */ /* 0x000fe40007ffe0ff */
        /* <DEDUP_REMOVED lines=11> */
[----:B------:R-:W-:Y:S01]  /*fb50*/  IADD3 R14, R250, 0x28, RZ ;  /* 0x00000028fa0e7810 */ /* 0x000fe20007ffe0ff */
[----:B------:R1:W-:Y:S01]  /*fb60*/  @!P1 ST.E.64 [R2.64], R142 ;  /* 0x0000008e02009985 */ /* 0x0003e2000c101b06 */
        /* <DEDUP_REMOVED lines=9> */
[----:B------:R-:W-:Y:S02]  /*fc00*/  SHF.R.S32.HI R16, RZ, 0x1f, R16 ;  /* 0x0000001fff107819 */ /* 0x000fe40000011410 */
[----:B-1----:R-:W-:-:S04]  /*fc10*/  @!P2 LEA R2, P3, R8, R0, 0x2 ;  /* 0x000000000802a211 */ /* 0x002fc800078610ff */
[----:B------:R-:W-:Y:S02]  /*fc20*/  @!P2 LEA.HI.X R3, R8, R4, R9, 0x2, P3 ;  /* 0x000000040803a211 */ /* 0x000fe400018f1409 */
[----:B------:R-:W-:-:S03]  /*fc30*/  @!P6 LEA R8, P3, R11, R0, 0x2 ;  /* 0x000000000b08e211 */ /* 0x000fc600078610ff */
[----:B------:R1:W-:Y:S01]  /*fc40*/  @!P2 ST.E.64 [R2.64], R132 ;  /* 0x000000840200a985 */ /* 0x0003e2000c101b06 */
[----:B------:R-:W-:Y:S02]  /*fc50*/  @!P6 LEA.HI.X R9, R11, R4, R14, 0x2, P3 ;  /* 0x000000040b09e211 */ /* 0x000fe400018f140e */
[----:B------:R-:W-:Y:S02]  /*fc60*/  ISETP.GE.AND P3, PT, R17, c[0x0][0x3c8], PT ;  /* 0x0000f20011007a0c */ /* 0x000fe40003f66270 */
[C---:B----4-:R-:W-:Y:S01]  /*fc70*/  @!P1 LEA R6, P2, R13.reuse, R0, 0x2 ;  /* 0x000000000d069211 */ /* 0x050fe200078410ff */
[----:B------:R4:W-:Y:S01]  /*fc80*/  @!P6 ST.E.64 [R8.64], R134 ;  /* 0x000000860800e985 */ /* 0x0009e2000c101b06 */
[C---:B------:R-:W-:Y:S02]  /*fc90*/  IADD3 R14, R250.reuse, 0x48, RZ ;  /* 0x00000048fa0e7810 */ /* 0x040fe40007ffe0ff */
[----:B------:R-:W-:Y:S02]  /*fca0*/  IADD3 R11, R250, 0x38, RZ ;  /* 0x00000038fa0b7810 */ /* 0x000fe40007ffe0ff */
[----:B------:R-:W-:-:S02]  /*fcb0*/  @!P1 LEA.HI.X R7, R13, R4, R15, 0x2, P2 ;  /* 0x000000040d079211 */ /* 0x000fc400010f140f */
[----:B------:R-:W-:Y:S02]  /*fcc0*/  ISETP.GE.AND P2, PT, R14, c[0x0][0x3c8], PT ;  /* 0x0000f2000e007a0c */ /* 0x000fe40003f46270 */
[----:B------:R-:W-:Y:S01]  /*fcd0*/  SHF.R.S32.HI R11, RZ, 0x1f, R11 ;  /* 0x0000001fff0b7819 */ /* 0x000fe2000001140b */
[----:B------:R5:W-:Y:S01]  /*fce0*/  @!P1 ST.E.64 [R6.64], R136 ;  /* 0x0000008806009985 */ /* 0x000be2000c101b06 */
[C---:B------:R-:W-:Y:S02]  /*fcf0*/  IADD3 R15, R250.reuse, 0x50, RZ ;  /* 0x00000050fa0f7810 */ /* 0x040fe40007ffe0ff */
[----:B------:R-:W-:Y:S02]  /*fd00*/  IADD3 R13, R250, 0x58, RZ ;  /* 0x00000058fa0d7810 */ /* 0x000fe40007ffe0ff */
[----:B------:R-:W-:Y:S02]  /*fd10*/  ISETP.GE.AND P1, PT, R15, c[0x0][0x3c8], PT ;  /* 0x0000f2000f007a0c */ /* 0x000fe40003f26270 */
[----:B-1----:R-:W-:-:S04]  /*fd20*/  @!P0 LEA R2, P6, R10, R0, 0x2 ;  /* 0x000000000a028211 */ /* 0x002fc800078c10ff */
[----:B------:R-:W-:Y:S02]  /*fd30*/  @!P0 LEA.HI.X R3, R10, R4, R11, 0x2, P6 ;  /* 0x000000040a038211 */ /* 0x000fe400030f140b */
[----:B------:R-:W-:-:S03]  /*fd40*/  @!P3 LEA R10, P6, R17, R0, 0x2 ;  /* 0x00000000110ab211 */ /* 0x000fc600078c10ff */
[----:B------:R1:W-:Y:S01]  /*fd50*/  @!P0 ST.E.64 [R2.64], R138 ;  /* 0x0000008a02008985 */ /* 0x0003e2000c101b06 */
[----:B------:R-:W-:Y:S02]  /*fd60*/  @!P3 LEA.HI.X R11, R17, R4, R18, 0x2, P6 ;  /* 0x00000004110bb211 */ /* 0x000fe400030f1412 */
[C---:B----4-:R-:W-:Y:S02]  /*fd70*/  @!P2 LEA R8, P6, R14.reuse, R0, 0x2 ;  /* 0x000000000e08a211 */ /* 0x050fe400078c10ff */
[----:B------:R-:W-:Y:S01]  /*fd80*/  ISETP.GE.AND P0, PT, R13, c[0x0][0x3c8], PT ;  /* 0x0000f2000d007a0c */ /* 0x000fe20003f06270 */
[----:B------:R4:W-:Y:S01]  /*fd90*/  @!P3 ST.E.64 [R10.64], R150 ;  /* 0x000000960a00b985 */ /* 0x0009e2000c101b06 */
[----:B------:R-:W-:Y:S02]  /*fda0*/  @!P2 LEA.HI.X R9, R14, R4, R16, 0x2, P6 ;  /* 0x000000040e09a211 */ /* 0x000fe400030f1410 */
[----:B------:R-:W-:Y:S02]  /*fdb0*/  IADD3 R16, R250, 0x50, RZ ;  /* 0x00000050fa107810 */ /* 0x000fe40007ffe0ff */
[----:B-----5:R-:W-:Y:S01]  /*fdc0*/  @!P1 LEA R6, P6, R15, R0, 0x2 ;  /* 0x000000000f069211 */ /* 0x020fe200078c10ff */
[----:B------:R4:W-:Y:S01]  /*fdd0*/  @!P2 ST.E.64 [R8.64], R146 ;  /* 0x000000920800a985 */ /* 0x0009e2000c101b06 */
[----:B------:R-:W-:-:S02]  /*fde0*/  SHF.R.S32.HI R16, RZ, 0x1f, R16 ;  /* 0x0000001fff107819 */ /* 0x000fc40000011410 */
[----:B------:R-:W-:Y:S02]  /*fdf0*/  IADD3 R14, R250, 0x58, RZ ;  /* 0x00000058fa0e7810 */ /* 0x000fe40007ffe0ff */
[----:B------:R-:W-:Y:S02]  /*fe00*/  @!P1 LEA.HI.X R7, R15, R4, R16, 0x2, P6 ;  /* 0x000000040f079211 */ /* 0x000fe400030f1410 */
[----:B------:R-:W-:-:S03]  /*fe10*/  SHF.R.S32.HI R14, RZ, 0x1f, R14 ;  /* 0x0000001fff0e7819 */ /* 0x000fc6000001140e */
[----:B------:R4:W-:Y:S01]  /*fe20*/  @!P1 ST.E.64 [R6.64], R82 ;  /* 0x0000005206009985 */ /* 0x0009e2000c101b06 */
[----:B-1----:R-:W-:-:S04]  /*fe30*/  @!P0 LEA R2, P6, R13, R0, 0x2 ;  /* 0x000000000d028211 */ /* 0x002fc800078c10ff */
[----:B------:R-:W-:-:S05]  /*fe40*/  @!P0 LEA.HI.X R3, R13, R4, R14, 0x2, P6 ;  /* 0x000000040d038211 */ /* 0x000fca00030f140e */
[----:B------:R4:W-:Y:S04]  /*fe50*/  @!P0 ST.E.64 [R2.64], R80 ;  /* 0x0000005002008985 */ /* 0x0009e8000c101b06 */
.L_x_1435:
[----:B------:R-:W-:Y:S05]  /*fe60*/  BSYNC B0 ;  /* 0x0000000000007941 */ /* 0x000fea0003800000 */
.L_x_1434:
[----:B------:R-:W-:Y:S05]  /*fe70*/  BRA.DIV ~URZ, `(.L_x_1436) ;  /* 0x000058027f007947 */ /* 0x000fea000b800000 */
[----:B-1----:R1:W2:Y:S02]  /*fe80*/  SHFL.IDX PT, R4, R5, 0x2, 0x1c1f ;  /* 0x005c1f0005047f89 */ /* 0x0022a400000e0000 */
.L_x_1520:
[----:B------:R-:W-:Y:S05]  /*fe90*/  BRA.DIV ~URZ, `(.L_x_1437) ;  /* 0x000058527f007947 */ /* 0x000fea000b800000 */
[----:B----4-:R4:W1:Y:S02]  /*fea0*/  SHFL.IDX PT, R0, R12, 0x2, 0x1c1f ;  /* 0x005c1f000c007f89 */ /* 0x01086400000e0000 */
.L_x_1521:
[----:B------:R-:W-:Y:S01]  /*feb0*/  BSSY B0, `(.L_x_1438) ;  /* 0x0000054000007945 */ /* 0x000fe20003800000 */
[----:B------:R-:W-:Y:S05]  /*fec0*/  @P4 BRA `(.L_x_1439) ;  /* 0x0000052000004947 */ /* 0x000fea0003800000 */
[C---:B------:R-:W-:Y:S02]  /*fed0*/  IADD3 R6, R250.reuse, 0x8, RZ ;  /* 0x00000008fa067810 */ /* 0x040fe40007ffe0ff */
[----:B------:R-:W-:Y:S02]  /*fee0*/  ISETP.GE.AND P0, PT, R250, c[0x0][0x3c8], PT ;  /* 0x0000f200fa007a0c */ /* 0x000fe40003f06270 */
[----:B------:R-:W-:Y:S02]  /*fef0*/  ISETP.GE.AND P1, PT, R6, c[0x0][0x3c8], PT ;  /* 0x0000f20006007a0c */ /* 0x000fe40003f26270 */
[C---:B------:R-:W-:Y:S02]  /*ff00*/  IADD3 R16, R250.reuse, 0x10, RZ ;  /* 0x00000010fa107810 */ /* 0x040fe40007ffe0ff */
[C---:B------:R-:W-:Y:S02]  /*ff10*/  IADD3 R10, R250.reuse, 0x18, RZ ;  /* 0x00000018fa0a7810 */ /* 0x040fe40007ffe0ff */
[----:B------:R-:W-:-:S02]  /*ff20*/  IADD3 R7, R250, 0x8, RZ ;  /* 0x00000008fa077810 */ /* 0x000fc40007ffe0ff */
[----:B------:R-:W-:Y:S02]  /*ff30*/  ISETP.GE.AND P2, PT, R16, c[0x0][0x3c8], PT ;  /* 0x0000f20010007a0c */ /* 0x000fe40003f46270 */
[----:B------:R-:W-:Y:S02]  /*ff40*/  SHF.R.S32.HI R11, RZ, 0x1f, R250 ;  /* 0x0000001fff0b7819 */ /* 0x000fe400000114fa */
[-C--:B-1----:R-:W-:Y:S02]  /*ff50*/  @!P0 LEA R2, P6, R250, R0.reuse, 0x2 ;  /* 0x00000000fa028211 */ /* 0x082fe400078c10ff */
[----:B------:R-:W-:Y:S02]  /*ff60*/  ISETP.GE.AND P4, PT, R10, c[0x0][0x3c8], PT ;  /* 0x0000f2000a007a0c */ /* 0x000fe40003f86270 */
[----:B------:R-:W-:Y:S02]  /*ff70*/  SHF.R.S32.HI R7, RZ, 0x1f, R7 ;  /* 0x0000001fff077819 */ /* 0x000fe40000011407 */
[----:B------:R-:W-:-:S02]  /*ff80*/  @!P1 LEA R8, P3, R6, R0, 0x2 ;  /* 0x0000000006089211 */ /* 0x000fc400078610ff */
[-C--:B--2---:R-:W-:Y:S02]  /*ff90*/  @!P0 LEA.HI.X R3, R250, R4.reuse, R11, 0x2, P6 ;  /* 0x00000004fa038211 */ /* 0x084fe400030f140b */
[----:B------:R-:W-:Y:S02]  /*ffa0*/  @!P1 LEA.HI.X R9, R6, R4, R7, 0x2, P3 ;  /* 0x0000000406099211 */ /* 0x000fe400018f1407 */
[C---:B------:R-:W-:Y:S01]  /*ffb0*/  IADD3 R14, R250.reuse, 0x20, RZ ;  /* 0x00000020fa0e7810 */ /* 0x040fe20007ffe0ff */
[----:B------:R1:W-:Y:S01]  /*ffc0*/  @!P0 ST.E.64 [R2.64], R36 ;  /* 0x0000002402008985 */ /* 0x0003e2000c101b06 */
[C---:B------:R-:W-:Y:S02]  /*ffd0*/  IADD3 R13, R250.reuse, 0x28, RZ ;  /* 0x00000028fa0d7810 */ /* 0x040fe40007ffe0ff */
[C---:B------:R-:W-:Y:S01]  /*ffe0*/  IADD3 R17, R250.reuse, 0x10, RZ ;  /* 0x00000010fa117810 */ /* 0x040fe20007ffe0ff */
[----:B------:R2:W-:Y:S01]  /*fff0*/  @!P1 ST.E.64 [R8.64], R38 ;  /* 0x0000002608009985 */ /* 0x0005e2000c101b06 */
[----:B------:R-:W-:-:S02]  /*10000*/  IADD3 R15, R250, 0x18, RZ ;  /* 0x00000018fa0f7810 */ /* 0x000fc40007ffe0ff */
[----:B------:R-:W-:Y:S02]  /*10010*/  ISETP.GE.AND P3, PT, R14, c[0x0][0x3c8], PT ;  /* 0x0000f2000e007a0c */ /* 0x000fe40003f66270 */
[----:B------:R-:W-:Y:S02]  /*10020*/  ISETP.GE.AND P1, PT, R13, c[0x0][0x3c8], PT ;  /* 0x0000f2000d007a0c */ /* 0x000fe40003f26270 */
[----:B------:R-:W-:Y:S02]  /*10030*/  @!P2 LEA R6, P0, R16, R0, 0x2 ;  /* 0x000000001006a211 */ /* 0x000fe400078010ff */
[----:B------:R-:W-:Y:S02]  /*10040*/  SHF.R.S32.HI R17, RZ, 0x1f, R17 ;  /* 0x0000001fff117819 */ /* 0x000fe40000011411 */
[----:B------:R-:W-:Y:S02]  /*10050*/  SHF.R.S32.HI R15, RZ, 0x1f, R15 ;  /* 0x0000001fff0f7819 */ /* 0x000fe4000001140f */
[----:B------:R-:W-:-:S02]  /*10060*/  IADD3 R11, R250, 0x30, RZ ;  /* 0x00000030fa0b7810 */ /* 0x000fc40007ffe0ff */
[----:B------:R-:W-:Y:S02]  /*10070*/  @!P2 LEA.HI.X R7, R16, R4, R17, 0x2, P0 ;  /* 0x000000041007a211 */ /* 0x000fe400000f1411 */
[----:B------:R-:W-:Y:S02]  /*10080*/  ISETP.GE.AND P0, PT, R11, c[0x0][0x3c8], PT ;  /* 0x0000f2000b007a0c */ /* 0x000fe40003f06270 */
[C---:B------:R-:W-:Y:S01]  /*10090*/  IADD3 R16, R250.reuse, 0x20, RZ ;  /* 0x00000020fa107810 */ /* 0x040fe20007ffe0ff */
[----:B------:R5:W-:Y:S01]  /*100a0*/  @!P2 ST.E.64 [R6.64], R40 ;  /* 0x000000280600a985 */ /* 0x000be2000c101b06 */
[----:B------:R-:W-:Y:S02]  /*100b0*/  IADD3 R17, R250, 0x48, RZ ;  /* 0x00000048fa117810 */ /* 0x000fe40007ffe0ff */
[----:B------:R-:W-:Y:S02]  /*100c0*/  SHF.R.S32.HI R16, RZ, 0x1f, R16 ;  /* 0x0000001fff107819 */ /* 0x000fe40000011410 */
[----:B-1----:R-:W-:-:S02]  /*100d0*/  @!P4 LEA R2, P6, R10, R0, 0x2 ;  /* 0x000000000a02c211 */ /* 0x002fc400078c10ff */
[----:B------:R-:W-:Y:S02]  /*100e0*/  IADD3 R18, R250, 0x48, RZ ;  /* 0x00000048fa127810 */ /* 0x000fe40007ffe0ff */
[----:B------:R-:W-:Y:S02]  /*100f0*/  @!P4 LEA.HI.X R3, R10, R4, R15, 0x2, P6 ;  /* 0x000000040a03c211 */ /* 0x000fe400030f140f */
[----:B------:R-:W-:Y:S02]  /*10100*/  IADD3 R15, R250, 0x28, RZ ;  /* 0x00000028fa0f7810 */ /* 0x000fe40007ffe0ff */
[----:B--2---:R-:W-:Y:S01]  /*10110*/  @!P3 LEA R8, P2, R14, R0, 0x2 ;  /* 0x000000000e08b211 */ /* 0x004fe200078410ff */
[----:B------:R1:W-:Y:S01]  /*10120*/  @!P4 ST.E.64 [R2.64], R42 ;  /* 0x0000002a0200c985 */ /* 0x0003e2000c101b06 */
[----:B------:R-:W-:Y:S02]  /*10130*/  SHF.R.S32.HI R15, RZ, 0x1f, R15 ;  /* 0x0000001fff0f7819 */ /* 0x000fe4000001140f */
[----:B------:R-:W-:-:S02]  /*10140*/  IADD3 R10, R250, 0x38, RZ ;  /* 0x00000038fa0a7810 */ /* 0x000fc40007ffe0ff */
[----:B------:R-:W-:Y:S02]  /*10150*/  @!P3 LEA.HI.X R9, R14, R4, R16, 0x2, P2 ;  /* 0x000000040e09b211 */ /* 0x000fe400010f1410 */
[----:B------:R-:W-:Y:S02]  /*10160*/  ISETP.GE.AND P4, PT, R10, c[0x0][0x3c8], PT ;  /* 0x0000f2000a007a0c */ /* 0x000fe40003f86270 */
[C---:B------:R-:W-:Y:S01]  /*10170*/  IADD3 R14, R250.reuse, 0x40, RZ ;  /* 0x00000040fa0e7810 */ /* 0x040fe20007ffe0ff */
[----:B------:R-:W-:Y:S01]  /*10180*/  @!P3 ST.E.64 [R8.64], R66 ;  /* 0x000000420800b985 */ /* 0x000fe2000c101b06 */
[----:B------:R-:W-:Y:S02]  /*10190*/  IADD3 R16, R250, 0x40, RZ ;  /* 0x00000040fa107810 */ /* 0x000fe40007ffe0ff */
[----:B------:R-:W-:Y:S02]  /*101a0*/  ISETP.GE.AND P3, PT, R14, c[0x0][0x3c8], PT ;  /* 0x0000f2000e007a0c */ /* 0x000fe40003f66270 */
[----:B-----5:R-:W-:-:S02]  /*101b0*/  @!P0 LEA R6, P2, R11, R0, 0x2 ;  /* 0x000000000b068211 */ /* 0x020fc400078410ff */
[----:B------:R-:W-:Y:S02]  /*101c0*/  SHF.R.S32.HI R16, RZ, 0x1f, R16 ;  /* 0x0000001fff107819 */ /* 0x000fe40000011410 */
        /* <DEDUP_REMOVED lines=10> */
[----:B------:R-:W-:Y:S01]  /*10270*/  ISETP.GE.AND P2, PT, R17, c[0x0][0x3c8], PT ;  /* 0x0000f20011007a0c */ /* 0x000fe20003f46270 */
[----:B------:R2:W-:Y:S01]  /*10280*/  @!P0 ST.E.64 [R6.64], R48 ;  /* 0x0000003006008985 */ /* 0x0005e2000c101b06 */
[----:B------:R-:W-:Y:S02]  /*10290*/  IADD3 R13, R250, 0x58, RZ ;  /* 0x00000058fa0d7810 */ /* 0x000fe40007ffe0ff */
[----:B------:R-:W-:Y:S02]  /*102a0*/  SHF.R.S32.HI R11, RZ, 0x1f, R11 ;  /* 0x0000001fff0b7819 */ /* 0x000fe4000001140b */
        /* <DEDUP_REMOVED lines=20> */
.L_x_1439:
[----:B------:R-:W-:Y:S05]  /*103f0*/  BSYNC B0 ;  /* 0x0000000000007941 */ /* 0x000fea0003800000 */
.L_x_1438:
[----:B------:R-:W-:Y:S05]  /*10400*/  BRA.DIV ~URZ, `(.L_x_1440) ;  /* 0x000053427f007947 */ /* 0x000fea000b800000 */
[----:B--2---:R2:W3:Y:S04]  /*10410*/  SHFL.IDX PT, R4, R5, 0x3, 0x1c1f ;  /* 0x007c1f0005047f89 */ /* 0x0044e800000e0000 */
[----:B-1----:R2:W1:Y:S02]  /*10420*/  SHFL.IDX PT, R0, R12, 0x3, 0x1c1f ;  /* 0x007c1f000c007f89 */ /* 0x00246400000e0000 */
.L_x_1522:
[----:B------:R-:W-:Y:S05]  /*10430*/  @P5 BRA `(.L_x_1428) ;  /* 0x0000122000005947 */ /* 0x000fea0003800000 */
[C---:B---3--:R-:W-:Y:S02]  /*10440*/  IADD3 R8, R250.reuse, 0x8, RZ ;  /* 0x00000008fa087810 */ /* 0x048fe40007ffe0ff */
[----:B------:R-:W-:Y:S02]  /*10450*/  ISETP.GE.AND P4, PT, R250, c[0x0][0x3c8], PT ;  /* 0x0000f200fa007a0c */ /* 0x000fe40003f86270 */
[----:B------:R-:W-:Y:S02]  /*10460*/  ISETP.GE.AND P3, PT, R8, c[0x0][0x3c8], PT ;  /* 0x0000f20008007a0c */ /* 0x000fe40003f66270 */
[----:B------:R-:W-:-:S02]  /*10470*/  IADD3 R15, R250, 0x10, RZ ;  /* 0x00000010fa0f7810 */ /* 0x000fc40007ffe0ff */
[C---:B--2-4-:R-:W-:Y:S02]  /*10480*/  IADD3 R12, R250.reuse, 0x18, RZ ;  /* 0x00000018fa0c7810 */ /* 0x054fe40007ffe0ff */
[----:B------:R-:W-:Y:S02]  /*10490*/  IADD3 R5, R250, 0x20, RZ ;  /* 0x00000020fa057810 */ /* 0x000fe40007ffe0ff */
[----:B------:R-:W-:Y:S02]  /*104a0*/  ISETP.GE.AND P2, PT, R15, c[0x0][0x3c8], PT ;  /* 0x0000f2000f007a0c */ /* 0x000fe40003f46270 */
[----:B------:R-:W-:Y:S02]  /*104b0*/  ISETP.GE.AND P1, PT, R12, c[0x0][0x3c8], PT ;  /* 0x0000f2000c007a0c */ /* 0x000fe40003f26270 */
[C---:B------:R-:W-:Y:S02]  /*104c0*/  IADD3 R9, R250.reuse, 0x8, RZ ;  /* 0x00000008fa097810 */ /* 0x040fe40007ffe0ff */
[----:B-1----:R-:W-:-:S02]  /*104d0*/  @!P4 LEA R6, P6, R250, R0, 0x2 ;  /* 0x00000000fa06c211 */ /* 0x002fc400078c10ff */
[----:B------:R-:W-:Y:S02]  /*104e0*/  SHF.R.S32.HI R10, RZ, 0x1f, R250 ;  /* 0x0000001fff0a7819 */ /* 0x000fe400000114fa */
[----:B------:R-:W-:Y:S02]  /*104f0*/  ISETP.GE.AND P0, PT, R5, c[0x0][0x3c8], PT ;  /* 0x0000f20005007a0c */ /* 0x000fe40003f06270 */
[----:B------:R-:W-:Y:S02]  /*10500*/  SHF.R.S32.HI R9, RZ, 0x1f, R9 ;  /* 0x0000001fff097819 */ /* 0x000fe40000011409 */
[----:B------:R-:W-:Y:S02]  /*10510*/  @!P3 LEA R2, P5, R8, R0, 0x2 ;  /* 0x000000000802b211 */ /* 0x000fe400078a10ff */
[C---:B------:R-:W-:Y:S02]  /*10520*/  @!P4 LEA.HI.X R7, R250.reuse, R4, R10, 0x2, P6 ;  /* 0x00000004fa07c211 */ /* 0x040fe400030f140a */
[----:B------:R-:W-:-:S02]  /*10530*/  IADD3 R14, R250, 0x28, RZ ;  /* 0x00000028fa0e7810 */ /* 0x000fc40007ffe0ff */
[----:B------:R-:W-:Y:S01]  /*10540*/  IADD3 R16, R250, 0x10, RZ ;  /* 0x00000010fa107810 */ /* 0x000fe20007ffe0ff */
[----:B------:R1:W-:Y:S01]  /*10550*/  @!P4 ST.E.64 [R6.64], R60 ;  /* 0x0000003c0600c985 */ /* 0x0003e2000c101b06 */
[----:B------:R-:W-:Y:S02]  /*10560*/  @!P3 LEA.HI.X R3, R8, R4, R9, 0x2, P5 ;  /* 0x000000040803b211 */ /* 0x000fe400028f1409 */
[C---:B------:R-:W-:Y:S02]  /*10570*/  IADD3 R13, R250.reuse, 0x18, RZ ;  /* 0x00000018fa0d7810 */ /* 0x040fe40007ffe0ff */
[----:B------:R-:W-:Y:S01]  /*10580*/  IADD3 R11, R250, 0x20, RZ ;  /* 0x00000020fa0b7810 */ /* 0x000fe20007ffe0ff */
[----:B------:R2:W-:Y:S01]  /*10590*/  @!P3 ST.E.64 [R2.64], R34 ;  /* 0x000000220200b985 */ /* 0x0005e2000c101b06 */
[----:B------:R-:W-:Y:S02]  /*105a0*/  @!P2 LEA R8, P5, R15, R0, 0x2 ;  /* 0x000000000f08a211 */ /* 0x000fe400078a10ff */
[----:B------:R-:W-:-:S02]  /*105b0*/  ISETP.GE.AND P4, PT, R14, c[0x0][0x3c8], PT ;  /* 0x0000f2000e007a0c */ /* 0x000fc40003f86270 */
[----:B------:R-:W-:Y:S02]  /*105c0*/  SHF.R.S32.HI R16, RZ, 0x1f, R16 ;  /* 0x0000001fff107819 */ /* 0x000fe40000011410 */
[----:B------:R-:W-:Y:S02]  /*105d0*/  IADD3 R10, R250, 0x30, RZ ;  /* 0x00000030fa0a7810 */ /* 0x000fe40007ffe0ff */
[----:B------:R-:W-:Y:S02]  /*105e0*/  SHF.R.S32.HI R13, RZ, 0x1f, R13 ;  /* 0x0000001fff0d7819 */ /* 0x000fe4000001140d */
[----:B------:R-:W-:Y:S02]  /*105f0*/  SHF.R.S32.HI R11, RZ, 0x1f, R11 ;  /* 0x0000001fff0b7819 */ /* 0x000fe4000001140b */
[----:B------:R-:W-:Y:S02]  /*10600*/  @!P2 LEA.HI.X R9, R15, R4, R16, 0x2, P5 ;  /* 0x000000040f09a211 */ /* 0x000fe400028f1410 */
[----:B------:R-:W-:-:S02]  /*10610*/  ISETP.GE.AND P5, PT, R10, c[0x0][0x3c8], PT ;  /* 0x0000f2000a007a0c */ /* 0x000fc40003fa6270 */
[C---:B------:R-:W-:Y:S01]  /*10620*/  IADD3 R16, R250.reuse, 0x28, RZ ;  /* 0x00000028fa107810 */ /* 0x040fe20007ffe0ff */
[----:B------:R-:W-:Y:S01]  /*10630*/  @!P2 ST.E.64 [R8.64], R70 ;  /* 0x000000460800a985 */ /* 0x000fe2000c101b06 */
[----:B------:R-:W-:Y:S02]  /*10640*/  IADD3 R15, R250, 0x40, RZ ;  /* 0x00000040fa0f7810 */ /* 0x000fe40007ffe0ff */
[----:B------:R-:W-:Y:S02]  /*10650*/  SHF.R.S32.HI R16, RZ, 0x1f, R16 ;  /* 0x0000001fff107819 */ /* 0x000fe40000011410 */
[C---:B-1----:R-:W-:Y:S02]  /*10660*/  @!P1 LEA R6, P6, R12.reuse, R0, 0x2 ;  /* 0x000000000c069211 */ /* 0x042fe400078c10ff */
[----:B------:R-:W-:Y:S02]  /*10670*/  ISETP.GE.AND P2, PT, R15, c[0x0][0x3c8], PT ;  /* 0x0000f2000f007a0c */ /* 0x000fe40003f46270 */
[----:B------:R-:W-:-:S02]  /*10680*/  @!P1 LEA.HI.X R7, R12, R4, R13, 0x2, P6 ;  /* 0x000000040c079211 */ /* 0x000fc400030f140d */
[C---:B--2---:R-:W-:Y:S02]  /*10690*/  @!P0 LEA R2, P3, R5.reuse, R0, 0x2 ;  /* 0x0000000005028211 */ /* 0x044fe400078610ff */
[----:B------:R-:W-:Y:S01]  /*106a0*/  IADD3 R12, R250, 0x38, RZ ;  /* 0x00000038fa0c7810 */ /* 0x000fe20007ffe0ff */
[----:B------:R1:W-:Y:S01]  /*106b0*/  @!P1 ST.E.64 [R6.64], R64 ;  /* 0x0000004006009985 */ /* 0x0003e2000c101b06 */
[----:B------:R-:W-:Y:S02]  /*106c0*/  @!P0 LEA.HI.X R3, R5, R4, R11, 0x2, P3 ;  /* 0x0000000405038211 */ /* 0x000fe400018f140b */
[----:B------:R-:W-:Y:S02]  /*106d0*/  ISETP.GE.AND P3, PT, R12, c[0x0][0x3c8], PT ;  /* 0x0000f2000c007a0c */ /* 0x000fe40003f66270 */
[C---:B------:R-:W-:Y:S01]  /*106e0*/  IADD3 R11, R250.reuse, 0x30, RZ ;  /* 0x00000030fa0b7810 */ /* 0x040fe20007ffe0ff */
[----:B------:R2:W-:Y:S01]  /*106f0*/  @!P0 ST.E.64 [R2.64], R30 ;  /* 0x0000001e02008985 */ /* 0x0005e2000c101b06 */
[----:B------:R-:W-:-:S02]  /*10700*/  IADD3 R13, R250, 0x48, RZ ;  /* 0x00000048fa0d7810 */ /* 0x000fc40007ffe0ff */
[----:B------:R-:W-:Y:S02]  /*10710*/  IADD3 R5, R250, 0x50, RZ ;  /* 0x00000050fa057810 */ /* 0x000fe40007ffe0ff */
[----:B------:R-:W-:Y:S02]  /*10720*/  SHF.R.S32.HI R11, RZ, 0x1f, R11 ;  /* 0x0000001fff0b7819 */ /* 0x000fe4000001140b */
[----:B------:R-:W-:Y:S02]  /*10730*/  ISETP.GE.AND P1, PT, R13, c[0x0][0x3c8], PT ;  /* 0x0000f2000d007a0c */ /* 0x000fe40003f26270 */
[----:B-1----:R-:W-:-:S04]  /*10740*/  @!P4 LEA R6, P0, R14, R0, 0x2 ;  /* 0x000000000e06c211 */ /* 0x002fc800078010ff */
[----:B------:R-:W-:Y:S02]  /*10750*/  @!P4 LEA.HI.X R7, R14, R4, R16, 0x2, P0 ;  /* 0x000000040e07c211 */ /* 0x000fe400000f1410 */
[----:B--2---:R-:W-:Y:S02]  /*10760*/  @!P5 LEA R2, P6, R10, R0, 0x2 ;  /* 0x000000000a02d211 */ /* 0x004fe400078c10ff */
[----:B------:R-:W-:Y:S01]  /*10770*/  IADD3 R14, R250, 0x38, RZ ;  /* 0x00000038fa0e7810 */ /* 0x000fe20007ffe0ff */
[----:B------:R1:W-:Y:S01]  /*10780*/  @!P4 ST.E.64 [R6.64], R46 ;  /* 0x0000002e0600c985 */ /* 0x0003e2000c101b06 */
[----:B------:R-:W-:Y:S02]  /*10790*/  ISETP.GE.AND P0, PT, R5, c[0x0][0x3c8], PT ;  /* 0x0000f20005007a0c */ /* 0x000fe40003f06270 */
[----:B------:R-:W-:Y:S02]  /*107a0*/  @!P5 LEA.HI.X R3, R10, R4, R11, 0x2, P6 ;  /* 0x000000040a03d211 */ /* 0x000fe400030f140b */
[----:B------:R-:W-:-:S02]  /*107b0*/  @!P3 LEA R10, P4, R12, R0, 0x2 ;  /* 0x000000000c0ab211 */ /* 0x000fc400078810ff */
[----:B------:R-:W-:Y:S01]  /*107c0*/  SHF.R.S32.HI R14, RZ, 0x1f, R14 ;  /* 0x0000001fff0e7819 */ /* 0x000fe2000001140e */
[----:B------:R2:W-:Y:S01]  /*107d0*/  @!P5 ST.E.64 [R2.64], R50 ;  /* 0x000000320200d985 */ /* 0x0005e2000c101b06 */
[----:B------:R-:W-:Y:S02]  /*107e0*/  IADD3 R16, R250, 0x40, RZ ;  /* 0x00000040fa107810 */ /* 0x000fe40007ffe0ff */
[----:B------:R-:W-:Y:S02]  /*107f0*/  @!P3 LEA.HI.X R11, R12, R4, R14, 0x2, P4 ;  /* 0x000000040c0bb211 */ /* 0x000fe400020f140e */
[C---:B------:R-:W-:Y:S02]  /*10800*/  IADD3 R14, R250.reuse, 0x48, RZ ;  /* 0x00000048fa0e7810 */ /* 0x040fe40007ffe0ff */
[----:B------:R-:W-:Y:S01]  /*10810*/  IADD3 R12, R250, 0x50, RZ ;  /* 0x00000050fa0c7810 */ /* 0x000fe20007ffe0ff */
[----:B------:R3:W-:Y:S01]  /*10820*/  @!P3 ST.E.64 [R10.64], R62 ;  /* 0x0000003e0a00b985 */ /* 0x0007e2000c101b06 */
[----:B------:R-:W-:-:S02]  /*10830*/  @!P2 LEA R8, P6, R15, R0, 0x2 ;  /* 0x000000000f08a211 */ /* 0x000fc400078c10ff */
[----:B------:R-:W-:Y:S02]  /*10840*/  SHF.R.S32.HI R16, RZ, 0x1f, R16 ;  /* 0x0000001fff107819 */ /* 0x000fe40000011410 */
[----:B------:R-:W-:Y:S02]  /*10850*/  SHF.R.S32.HI R14, RZ, 0x1f, R14 ;  /* 0x0000001fff0e7819 */ /* 0x000fe4000001140e */
[----:B------:R-:W-:Y:S02]  /*10860*/  SHF.R.S32.HI R12, RZ, 0x1f, R12 ;  /* 0x0000001fff0c7819 */ /* 0x000fe4000001140c */
[----:B------:R-:W-:Y:S02]  /*10870*/  @!P2 LEA.HI.X R9, R15, R4, R16, 0x2, P6 ;  /* 0x000000040f09a211 */ /* 0x000fe400030f1410 */
[----:B-1----:R-:W-:-:S03]  /*10880*/  @!P1 LEA R6, P5, R13, R0, 0x2 ;  /* 0x000000000d069211 */ /* 0x002fc600078a10ff */
[----:B------:R3:W-:Y:S01]  /*10890*/  @!P2 ST.E.64 [R8.64], R58 ;  /* 0x0000003a0800a985 */ /* 0x0007e2000c101b06 */
[----:B------:R-:W-:Y:S02]  /*108a0*/  @!P1 LEA.HI.X R7, R13, R4, R14, 0x2, P5 ;  /* 0x000000040d079211 */ /* 0x000fe400028f140e */
[----:B--2---:R-:W-:-:S03]  /*108b0*/  @!P0 LEA R2, P4, R5, R0, 0x2 ;  /* 0x0000000005028211 */ /* 0x004fc600078810ff */
[----:B------:R3:W-:Y:S01]  /*108c0*/  @!P1 ST.E.64 [R6.64], R54 ;  /* 0x0000003606009985 */ /* 0x0007e2000c101b06 */
[----:B------:R-:W-:Y:S02]  /*108d0*/  @!P0 LEA.HI.X R3, R5, R4, R12, 0x2, P4 ;  /* 0x0000000405038211 */ /* 0x000fe400020f140c */
[----:B------:R-:W-:-:S03]  /*108e0*/  IADD3 R5, R250, 0x58, RZ ;  /* 0x00000058fa057810 */ /* 0x000fc60007ffe0ff */
[----:B------:R3:W-:Y:S01]  /*108f0*/  @!P0 ST.E.64 [R2.64], R32 ;  /* 0x0000002002008985 */ /* 0x0007e2000c101b06 */
[----:B------:R-:W-:-:S13]  /*10900*/  ISETP.GE.AND P0, PT, R5, c[0x0][0x3c8], PT ;  /* 0x0000f20005007a0c */ /* 0x000fda0003f06270 */
[----:B------:R-:W-:Y:S05]  /*10910*/  @P0 BRA `(.L_x_1428) ;  /* 0x00000d4000000947 */ /* 0x000fea0003800000 */
[----:B------:R-:W-:Y:S02]  /*10920*/  IADD3 R12, R250, 0x58, RZ ;  /* 0x00000058fa0c7810 */ /* 0x000fe40007ffe0ff */
[----:B---3--:R-:W-:Y:S02]  /*10930*/  LEA R2, P0, R5, R0, 0x2 ;  /* 0x0000000005027211 */ /* 0x008fe400078010ff */
[----:B------:R-:W-:-:S04]  /*10940*/  SHF.R.S32.HI R12, RZ, 0x1f, R12 ;  /* 0x0000001fff0c7819 */ /* 0x000fc8000001140c */
[----:B------:R-:W-:-:S05]  /*10950*/  LEA.HI.X R3, R5, R4, R12, 0x2, P0 ;  /* 0x0000000405037211 */ /* 0x000fca00000f140c */
[----:B------:R1:W-:Y:S01]  /*10960*/  ST.E.64 [R2.64], R26 ;  /* 0x0000001a02007985 */ /* 0x0003e2000c101b06 */
[----:B------:R-:W-:Y:S05]  /*10970*/  BRA `(.L_x_1428) ;  /* 0x00000ce000007947 */ /* 0x000fea0003800000 */
.L_x_1413:
        /* <DEDUP_REMOVED lines=22> */
.L_x_1441:
        /* <DEDUP_REMOVED lines=58> */
.L_x_1443:
[----:B------:R-:W-:Y:S05]  /*10e80*/  BSYNC B0 ;  /* 0x0000000000007941 */ /* 0x000fea0003800000 */
.L_x_1442:
[----:B------:R-:W-:-:S13]  /*10e90*/  ISETP.GT.AND P0, PT, R19, 0x1, PT ;  /* 0x000000011300780c */ /* 0x000fda0003f04270 */
[----:B------:R-:W-:Y:S05]  /*10ea0*/  @P0 BRA `(.L_x_1428) ;  /* 0x000007b000000947 */ /* 0x000fea0003800000 */
[----:B------:R-:W-:Y:S01]  /*10eb0*/  MOV R2, c[0x0][0x4e8] ;  /* 0x00013a0000027a02 */ /* 0x000fe20000000f00 */
[----:B-1----:R-:W-:Y:S01]  /*10ec0*/  IMAD R0, R18, c[0x0][0x3a0], RZ ;  /* 0x0000e80012007a24 */ /* 0x002fe200078e02ff */
[----:B------:R-:W-:Y:S01]  /*10ed0*/  IADD3 R4, R231, R249, RZ ;  /* 0x000000f9e7047210 */ /* 0x000fe20007ffe0ff */
[----:B------:R-:W-:Y:S01]  /*10ee0*/  IMAD R5, R21, c[0x0][0x3f0], RZ ;  /* 0x0000fc0015057a24 */ /* 0x000fe200078e02ff */
[----:B------:R-:W-:Y:S01]  /*10ef0*/  ISETP.NE.AND P0, PT, R2, 0x1, PT ;  /* 0x000000010200780c */ /* 0x000fe20003f05270 */
[----:B------:R-:W-:-:S04]  /*10f00*/  IMAD.WIDE.U32 R2, R6, c[0x0][0x3a0], RZ ;  /* 0x0000e80006027a25 */ /* 0x000fc800078e00ff */
[----:B------:R-:W-:Y:S01]  /*10f10*/  IMAD R6, R6, c[0x0][0x3a4], R0 ;  /* 0x0000e90006067a24 */ /* 0x000fe200078e0200 */
[----:B------:R-:W-:Y:S01]  /*10f20*/  MOV R0, R4 ;  /* 0x0000000400007202 */ /* 0x000fe20000000f00 */
[----:B------:R-:W-:-:S03]  /*10f30*/  IMAD R7, R13, c[0x0][0x3f4], R5 ;  /* 0x0000fd000d077a24 */ /* 0x000fc600078e0205 */
[----:B------:R-:W-:-:S03]  /*10f40*/  IADD3 R3, R3, R6, RZ ;  /* 0x0000000603037210 */ /* 0x000fc60007ffe0ff */
        /* <DEDUP_REMOVED lines=22> */
.L_x_1523:
[----:B------:R-:W-:Y:S05]  /*110b0*/  BRA.DIV ~URZ, `(.L_x_1445) ;  /* 0x000047c27f007947 */ /* 0x000fea000b800000 */
[----:B------:R3:W4:Y:S02]  /*110c0*/  SHFL.IDX PT, R0, R12, RZ, 0x1c1f ;  /* 0x001c1fff0c007589 */ /* 0x00072400000e0000 */
.L_x_1524:
        /* <DEDUP_REMOVED lines=20> */
.L_x_1447:
[----:B------:R-:W-:Y:S05]  /*11210*/  BSYNC B0 ;  /* 0x0000000000007941 */ /* 0x000fea0003800000 */
.L_x_1446:
[----:B------:R-:W-:Y:S05]  /*11220*/  BRA.DIV ~URZ, `(.L_x_1448) ;  /* 0x000046b27f007947 */ /* 0x000fea000b800000 */
[----:B--2---:R2:W1:Y:S04]  /*11230*/  SHFL.IDX PT, R4, R5, 0x1, 0x1c1f ;  /* 0x003c1f0005047f89 */ /* 0x00446800000e0000 */
[----:B----4-:R2:W4:Y:S02]  /*11240*/  SHFL.IDX PT, R0, R12, 0x1, 0x1c1f ;  /* 0x003c1f000c007f89 */ /* 0x01052400000e0000 */
.L_x_1525:
        /* <DEDUP_REMOVED lines=19> */
.L_x_1450:
[----:B------:R-:W-:Y:S05]  /*11380*/  BSYNC B0 ;  /* 0x0000000000007941 */ /* 0x000fea0003800000 */
.L_x_1449:
[----:B------:R-:W-:Y:S05]  /*11390*/  BRA.DIV ~URZ, `(.L_x_1451) ;  /* 0x000046027f007947 */ /* 0x000fea000b800000 */
[----:B-1----:R1:W2:Y:S02]  /*113a0*/  SHFL.IDX PT, R4, R5, 0x2, 0x1c1f ;  /* 0x005c1f0005047f89 */ /* 0x0022a400000e0000 */
.L_x_1526:
[----:B------:R-:W-:Y:S05]  /*113b0*/  BRA.DIV ~URZ, `(.L_x_1452) ;  /* 0x000046527f007947 */ /* 0x000fea000b800000 */
[----:B----4-:R4:W1:Y:S02]  /*113c0*/  SHFL.IDX PT, R0, R12, 0x2, 0x1c1f ;  /* 0x005c1f000c007f89 */ /* 0x01086400000e0000 */
.L_x_1527:
        /* <DEDUP_REMOVED lines=19> */
.L_x_1454:
[----:B------:R-:W-:Y:S05]  /*11500*/  BSYNC B0 ;  /* 0x0000000000007941 */ /* 0x000fea0003800000 */
.L_x_1453:
[----:B------:R-:W-:Y:S05]  /*11510*/  BRA.DIV ~URZ, `(.L_x_1455) ;  /* 0x000045527f007947 */ /* 0x000fea000b800000 */
[----:B--2---:R2:W3:Y:S04]  /*11520*/  SHFL.IDX PT, R4, R5, 0x3, 0x1c1f ;  /* 0x007c1f0005047f89 */ /* 0x0044e800000e0000 */
[----:B-1----:R2:W1:Y:S02]  /*11530*/  SHFL.IDX PT, R0, R12, 0x3, 0x1c1f ;  /* 0x007c1f000c007f89 */ /* 0x00246400000e0000 */
.L_x_1528:
        /* <DEDUP_REMOVED lines=18> */
.L_x_1428:
[----:B------:R-:W-:Y:S05]  /*11660*/  BSYNC B1 ;  /* 0x0000000000017941 */ /* 0x000fea0003800000 */
.L_x_1412:
[----:B-1--4-:R-:W4:Y:S02]  /*11670*/  LDL R0, [R1+0x38] ;  /* 0x0000380001007983 */ /* 0x012f240000100800 */
        /* <DEDUP_REMOVED lines=14> */
.L_x_1529:
[----:B------:R-:W-:Y:S05]  /*11760*/  BRA.DIV ~URZ, `(.L_x_1458) ;  /* 0x000044327f007947 */ /* 0x000fea000b800000 */
[----:B------:R3:W4:Y:S02]  /*11770*/  SHFL.IDX PT, R8, R74, 0x1, 0x1f ;  /* 0x00201f004a087f89 */ /* 0x00072400000e0000 */
.L_x_1530:
        /* <DEDUP_REMOVED lines=19> */
.L_x_1531:
        /* <DEDUP_REMOVED lines=16> */
.L_x_1532:
[----:B---3--:R-:W-:Y:S01]  /*119b0*/  IMAD R0, R0, c[0x0][0x538], RZ ;  /* 0x00014e0000007a24 */ /* 0x008fe200078e02ff */
[----:B------:R-:W-:Y:S04]  /*119c0*/  BSSY B1, `(.L_x_1461) ;  /* 0x00000ce000017945 */ /* 0x000fe80003800000 */
[----:B----4-:R-:W-:-:S04]  /*119d0*/  IADD3 R8, R0, R8, RZ ;  /* 0x0000000800087210 */ /* 0x010fc80007ffe0ff */
[----:B--2---:R-:W-:-:S13]  /*119e0*/  ISETP.GT.AND P6, PT, R8, R9, PT ;  /* 0x000000090800720c */ /* 0x004fda0003fc4270 */
[----:B------:R-:W-:Y:S05]  /*119f0*/  @P6 BRA `(.L_x_1462) ;  /* 0x0000025000006947 */ /* 0x000fea0003800000 */
.L_x_1466:
        /* <DEDUP_REMOVED lines=17> */
.L_x_1533:
        /* <DEDUP_REMOVED lines=16> */
.L_x_1534:
[----:B--2---:R-:W-:-:S05]  /*11c10*/  IMAD R0, R0, c[0x0][0x538], RZ ;  /* 0x00014e0000007a24 */ /* 0x004fca00078e02ff */
[----:B------:R-:W-:-:S04]  /*11c20*/  IADD3 R8, R0, R8, RZ ;  /* 0x0000000800087210 */ /* 0x000fc80007ffe0ff */
[----:B------:R-:W-:-:S13]  /*11c30*/  ISETP.GT.AND P6, PT, R8, R9, PT ;  /* 0x000000090800720c */ /* 0x000fda0003fc4270 */
[----:B-1----:R-:W-:Y:S05]  /*11c40*/  @!P6 BRA `(.L_x_1466) ;  /* 0xfffffdb00000e947 */ /* 0x002fea000383ffff */
.L_x_1462:
[----:B------:R-:W-:-:S05]  /*11c50*/  IADD3 R10, -R0, R8, RZ ;  /* 0x00000008000a7210 */ /* 0x000fca0007ffe1ff */
[----:B------:R-:W-:-:S05]  /*11c60*/  IMAD R0, R4, c[0x0][0x538], R10 ;  /* 0x00014e0004007a24 */ /* 0x000fca00078e020a */
[----:B------:R-:W-:Y:S01]  /*11c70*/  ISETP.GT.AND P0, PT, R0, R9, PT ;  /* 0x000000090000720c */ /* 0x000fe20003f04270 */
[----:B------:R-:W-:-:S12]  /*11c80*/  BRA.DIV ~URZ, `(.L_x_1467) ;  /* 0x000043527f007947 */ /* 0x000fd8000b800000 */
[----:B------:R-:W-:-:S03]  /*11c90*/  VOTE.ANY R11, PT, !P0 ;  /* 0x00000000000b7806 */ /* 0x000fc600040e0100 */
.L_x_1535:
[----:B------:R-:W2:Y:S01]  /*11ca0*/  LDL.LU R0, [R1+0xc] ;  /* 0x00000c0001007983 */ /* 0x000ea20000300800 */
[----:B------:R-:W2:Y:S02]  /*11cb0*/  POPC R5, R11 ;  /* 0x0000000b00057309 */ /* 0x000ea40000000000 */
[----:B--2---:R-:W-:-:S05]  /*11cc0*/  IADD3 R0, R5, R0, RZ ;  /* 0x0000000005007210 */ /* 0x004fca0007ffe0ff */
[----:B------:R2:W-:Y:S01]  /*11cd0*/  STL [R1+0xc], R0 ;  /* 0x00000c0001007387 */ /* 0x0005e20000100800 */
[----:B------:R-:W-:Y:S05]  /*11ce0*/  BRA.DIV ~URZ, `(.L_x_1468) ;  /* 0x000043427f007947 */ /* 0x000fea000b800000 */
[----:B------:R3:W4:Y:S04]  /*11cf0*/  SHFL.IDX PT, R8, R6, R5, 0x1f ;  /* 0x00001f0506087589 */ /* 0x00072800000e0000 */
[----:B------:R3:W1:Y:S02]  /*11d00*/  SHFL.IDX PT, R7, R7, R5, 0x1f ;  /* 0x00001f0507077589 */ /* 0x00066400000e0000 */
.L_x_1536:
[----:B------:R-:W-:Y:S01]  /*11d10*/  ISETP.NE.AND P0, PT, R11, RZ, PT ;  /* 0x000000ff0b00720c */ /* 0x000fe20003f05270 */
[----:B------:R-:W-:-:S12]  /*11d20*/  BSSY B0, `(.L_x_1469) ;  /* 0x0000005000007945 */ /* 0x000fd80003800000 */
[----:B------:R-:W-:Y:S05]  /*11d30*/  @!P0 BRA `(.L_x_1470) ;  /* 0x0000003000008947 */ /* 0x000fea0003800000 */
[----:B---3--:R-:W-:Y:S01]  /*11d40*/  IADD3 R5, R5, -0x1, RZ ;  /* 0xffffffff05057810 */ /* 0x008fe20007ffe0ff */
[----:B------:R-:W-:Y:S05]  /*11d50*/  BRA.DIV ~URZ, `(.L_x_1471) ;  /* 0x000043a27f007947 */ /* 0x000fea000b800000 */
[----:B------:R3:W2:Y:S02]  /*11d60*/  SHFL.IDX PT, R12, R4, R5, 0x1f ;  /* 0x00001f05040c7589 */ /* 0x0006a400000e0000 */
.L_x_1470:
[----:B------:R-:W-:Y:S05]  /*11d70*/  BSYNC B0 ;  /* 0x0000000000007941 */ /* 0x000fea0003800000 */
.L_x_1469:
[----:B--2---:R-:W-:Y:S01]  /*11d80*/  IMAD R0, R12, c[0x0][0x538], R10 ;  /* 0x00014e000c007a24 */ /* 0x004fe200078e020a */
        /* <DEDUP_REMOVED lines=10> */
[----:B---3--:R-:W1:Y:S02]  /*11e30*/  F2I.FTZ.U32.TRUNC.NTZ R5, R0 ;  /* 0x0000000000057305 */ /* 0x008e64000021f000 */
        /* <DEDUP_REMOVED lines=56> */
.L_x_1473:
[----:B-1----:R-:W2:Y:S01]  /*121c0*/  LDL R0, [R1+0xc] ;  /* 0x00000c0001007983 */ /* 0x002ea20000100800 */
[----:B------:R-:W-:-:S04]  /*121d0*/  IMAD.MOV.U32 R2, RZ, RZ, 0x4 ;  /* 0x00000004ff027424 */ /* 0x000fc800078e00ff */
        /* <DEDUP_REMOVED lines=66> */
.L_x_1474:
[----:B------:R-:W-:Y:S05]  /*12600*/  BSYNC B0 ;  /* 0x0000000000007941 */ /* 0x000fea0003800000 */
.L_x_1472:
[----:B------:R-:W-:-:S04]  /*12610*/  LOP3.LUT R2, RZ, R2, RZ, 0x33, !PT ;  /* 0x00000002ff027212 */ /* 0x000fc800078e33ff */
[----:B-1----:R-:W-:-:S05]  /*12620*/  IADD3 R0, R2, R8, RZ ;  /* 0x0000000802007210 */ /* 0x002fca0007ffe0ff */
[----:B------:R1:W-:Y:S01]  /*12630*/  STL [R1+0x4], R0 ;  /* 0x0000040001007387 */ /* 0x0003e20000100800 */
[----:B------:R-:W-:Y:S05]  /*12640*/  BRA `(.L_x_1475) ;  /* 0x0000005000007947 */ /* 0x000fea0003800000 */
.L_x_1463:
[----:B------:R-:W-:Y:S01]  /*12650*/  MOV R0, c[0x0][0x53c] ;  /* 0x00014f0000007a02 */ /* 0x000fe20000000f00 */
[----:B------:R2:W-:Y:S04]  /*12660*/  STL [R1], R9 ;  /* 0x0000000901007387 */ /* 0x0005e80000100800 */
[----:B------:R2:W-:Y:S04]  /*12670*/  STL [R1+0x4], RZ ;  /* 0x000004ff01007387 */ /* 0x0005e80000100800 */
[----:B------:R2:W-:Y:S04]  /*12680*/  STL [R1+0x8], RZ ;  /* 0x000008ff01007387 */ /* 0x0005e80000100800 */
[----:B------:R2:W-:Y:S02]  /*12690*/  STL [R1+0xc], R0 ;  /* 0x00000c0001007387 */ /* 0x0005e40000100800 */
.L_x_1475:
[----:B------:R-:W-:Y:S05]  /*126a0*/  BSYNC B1 ;  /* 0x0000000000017941 */ /* 0x000fea0003800000 */
.L_x_1461:
        /* <DEDUP_REMOVED lines=9> */
.L_x_1456:
[----:B--2---:R-:W2:Y:S02]  /*12740*/  LDL R0, [R1+0xc] ;  /* 0x00000c0001007983 */ /* 0x004ea40000100800 */
[----:B--2---:R-:W-:-:S13]  /*12750*/  ISETP.GE.AND P0, PT, R0, c[0x0][0x53c], PT ;  /* 0x00014f0000007a0c */ /* 0x004fda0003f06270 */
[----:B-1----:R-:W-:Y:S01]  /*12760*/  @P0 CALL.REL.NOINC `(.L_x_1476) ;  /* 0x0000001000000944 */ /* 0x002fe20003c00000 */
[----:B------:R-:W-:Y:S05]  /*12770*/  BRA `(.L_x_1477) ;  /* 0xfffef3c000007947 */ /* 0x000fea000383ffff */
.L_x_1476:
[----:B------:R-:W-:Y:S05]  /*12780*/  EXIT ;  /* 0x000000000000794d */ /* 0x000fea0003800000 */
.L_x_1339:
[----:B------:R-:W-:Y:S01]  /*12790*/  IMAD.MOV.U32 R0, RZ, RZ, R5 ;  /* 0x000000ffff007224 */ /* 0x000fe200078e0005 */
[----:B------:R-:W-:Y:S02]  /*127a0*/  MOV R2, 0x1 ;  /* 0x0000000100027802 */ /* 0x000fe40000000f00 */
[----:B------:R-:W-:Y:S02]  /*127b0*/  MOV R3, 0x127d0 ;  /* 0x000127d000037802 */ /* 0x000fe40000000f00 */
[----:B------:R-:W-:Y:S05]  /*127c0*/  CALL.REL.NOINC `($__internal_21_$__cuda_sm70_shflsync_up_p) ;  /* 0x00003a5000007944 */ /* 0x000fea0003c00000 */
[----:B------:R-:W-:Y:S01]  /*127d0*/  MOV R0, R4 ;  /* 0x0000000400007202 */ /* 0x000fe20000000f00 */
[----:B------:R-:W-:Y:S05]  /*127e0*/  BRA `(.L_x_1478) ;  /* 0xfffedc7000007947 */ /* 0x000fea000383ffff */
.L_x_1340:
[----:B------:R-:W-:Y:S01]  /*127f0*/  IMAD.MOV.U32 R0, RZ, RZ, R5 ;  /* 0x000000ffff007224 */ /* 0x000fe200078e0005 */
[----:B------:R-:W-:Y:S02]  /*12800*/  MOV R2, 0x2 ;  /* 0x0000000200027802 */ /* 0x000fe40000000f00 */
[----:B------:R-:W-:Y:S02]  /*12810*/  MOV R3, 0x12830 ;  /* 0x0001283000037802 */ /* 0x000fe40000000f00 */
[----:B------:R-:W-:Y:S05]  /*12820*/  CALL.REL.NOINC `($__internal_21_$__cuda_sm70_shflsync_up_p) ;  /* 0x000039f000007944 */ /* 0x000fea0003c00000 */
[----:B------:R-:W-:Y:S01]  /*12830*/  SEL R0, R4, RZ, P4 ;  /* 0x000000ff04007207 */ /* 0x000fe20002000000 */
[----:B------:R-:W-:Y:S01]  /*12840*/  IMAD.MOV.U32 R2, RZ, RZ, 0x4 ;  /* 0x00000004ff027424 */ /* 0x000fe200078e00ff */
[----:B------:R-:W-:-:S03]  /*12850*/  MOV R3, 0x12880 ;  /* 0x0001288000037802 */ /* 0x000fc60000000f00 */
[----:B------:R-:W-:Y:S02]  /*12860*/  IMAD.IADD R0, R5, 0x1, R0 ;  /* 0x0000000105007824 */ /* 0x000fe400078e0200 */
        /* <DEDUP_REMOVED lines=11> */
[----:B------:R-:W-:Y:S02]  /*12920*/  SEL R4, R4, RZ, P1 ;  /* 0x000000ff04047207 */ /* 0x000fe40000800000 */
[----:B------:R-:W-:Y:S02]  /*12930*/  MOV R3, 0x1f ;  /* 0x0000001f00037802 */ /* 0x000fe40000000f00 */
[----:B------:R-:W-:Y:S01]  /*12940*/  MOV R2, 0x12990 ;  /* 0x0001299000027802 */ /* 0x000fe20000000f00 */
[----:B------:R-:W-:Y:S02]  /*12950*/  IMAD.IADD R4, R0, 0x1, R4 ;  /* 0x0000000100047824 */ /* 0x000fe400078e0204 */
[----:B------:R-:W-:Y:S02]  /*12960*/  IMAD.MOV.U32 R0, RZ, RZ, 0x1f ;  /* 0x0000001fff007424 */ /* 0x000fe400078e00ff */
[----:B------:R-:W-:Y:S02]  /*12970*/  IMAD.MOV.U32 R209, RZ, RZ, R4 ;  /* 0x000000ffffd17224 */ /* 0x000fe400078e0004 */
[----:B------:R-:W-:Y:S05]  /*12980*/  CALL.REL.NOINC `($__internal_20_$__cuda_sm70_shflsync_idx_p) ;  /* 0x0000384000007944 */ /* 0x000fea0003c00000 */
[----:B------:R-:W-:Y:S05]  /*12990*/  BRA `(.L_x_1479) ;  /* 0xfffedbc000007947 */ /* 0x000fea000383ffff */
.L_x_1342:
[----:B------:R-:W-:Y:S02]  /*129a0*/  SEL R0, RZ, 0x1, P0 ;  /* 0x00000001ff007807 */ /* 0x000fe40000000000 */
[----:B------:R-:W-:-:S02]  /*129b0*/  MOV R2, 0x129d0 ;  /* 0x000129d000027802 */ /* 0x000fc40000000f00 */
[----:B------:R-:W-:Y:S05]  /*129c0*/  CALL.REL.NOINC `($__internal_22_$__cuda_sm70_votesync_ballot) ;  /* 0x000038c000007944 */ /* 0x000fea0003c00000 */
[----:B------:R-:W-:Y:S01]  /*129d0*/  MOV R10, R0 ;  /* 0x00000000000a7202 */ /* 0x000fe20000000f00 */
[----:B------:R-:W-:Y:S05]  /*129e0*/  BRA `(.L_x_1480) ;  /* 0xfffedc0000007947 */ /* 0x000fea000383ffff */
.L_x_1343:
[----:B------:R-:W-:Y:S01]  /*129f0*/  IMAD.MOV.U32 R209, RZ, RZ, R9 ;  /* 0x000000ffffd17224 */ /* 0x000fe200078e0009 */
[----:B-1----:R-:W-:Y:S01]  /*12a00*/  MOV R0, R5 ;  /* 0x0000000500007202 */ /* 0x002fe20000000f00 */
[----:B------:R-:W-:Y:S01]  /*12a10*/  IMAD.MOV.U32 R3, RZ, RZ, 0x1f ;  /* 0x0000001fff037424 */ /* 0x000fe200078e00ff */
[----:B------:R-:W-:-:S02]  /*12a20*/  MOV R2, 0x12a40 ;  /* 0x00012a4000027802 */ /* 0x000fc40000000f00 */
[----:B------:R-:W-:Y:S05]  /*12a30*/  CALL.REL.NOINC `($__internal_20_$__cuda_sm70_shflsync_idx_p) ;  /* 0x0000379000007944 */ /* 0x000fea0003c00000 */
[----:B------:R-:W-:Y:S01]  /*12a40*/  IMAD.MOV.U32 R12, RZ, RZ, R0 ;  /* 0x000000ffff0c7224 */ /* 0x000fe200078e0000 */
[----:B------:R-:W-:Y:S01]  /*12a50*/  MOV R209, R8 ;  /* 0x0000000800d17202 */ /* 0x000fe20000000f00 */
[----:B------:R-:W-:Y:S01]  /*12a60*/  IMAD.MOV.U32 R6, RZ, RZ, RZ ;  /* 0x000000ffff067224 */ /* 0x000fe200078e00ff */
[----:B------:R-:W-:Y:S01]  /*12a70*/  MOV R0, R5 ;  /* 0x0000000500007202 */ /* 0x000fe20000000f00 */
[----:B------:R-:W-:Y:S01]  /*12a80*/  IMAD.MOV.U32 R3, RZ, RZ, 0x1f ;  /* 0x0000001fff037424 */ /* 0x000fe200078e00ff */
[----:B------:R-:W-:-:S02]  /*12a90*/  MOV R2, 0x12ab0 ;  /* 0x00012ab000027802 */ /* 0x000fc40000000f00 */
[----:B------:R-:W-:Y:S05]  /*12aa0*/  CALL.REL.NOINC `($__internal_20_$__cuda_sm70_shflsync_idx_p) ;  /* 0x0000372000007944 */ /* 0x000fea0003c00000 */
[----:B------:R-:W-:Y:S01]  /*12ab0*/  MOV R9, R0 ;  /* 0x0000000000097202 */ /* 0x000fe20000000f00 */
[----:B------:R-:W-:Y:S05]  /*12ac0*/  BRA `(.L_x_1481) ;  /* 0xfffedb9000007947 */ /* 0x000fea000383ffff */
.L_x_1346:
[----:B------:R-:W-:Y:S01]  /*12ad0*/  IMAD.MOV.U32 R209, RZ, RZ, R4 ;  /* 0x000000ffffd17224 */ /* 0x000fe200078e0004 */
[----:B------:R-:W-:-:S02]  /*12ae0*/  MOV R3, 0x1f ;  /* 0x0000001f00037802 */ /* 0x000fc40000000f00 */
[----:B------:R-:W-:Y:S02]  /*12af0*/  MOV R2, 0x12b10 ;  /* 0x00012b1000027802 */ /* 0x000fe40000000f00 */
[----:B--234-:R-:W-:Y:S05]  /*12b00*/  CALL.REL.NOINC `($__internal_20_$__cuda_sm70_shflsync_idx_p) ;  /* 0x000036c000007944 */ /* 0x01cfea0003c00000 */
[----:B------:R-:W-:Y:S01]  /*12b10*/  MOV R6, R0 ;  /* 0x0000000000067202 */ /* 0x000fe20000000f00 */
[----:B------:R-:W-:Y:S05]  /*12b20*/  BRA `(.L_x_1345) ;  /* 0xfffedb9000007947 */ /* 0x000fea000383ffff */
.L_x_1357:
[----:B------:R-:W-:Y:S01]  /*12b30*/  IMAD.MOV.U32 R209, RZ, RZ, R5 ;  /* 0x000000ffffd17224 */ /* 0x000fe200078e0005 */
[----:B------:R-:W-:Y:S01]  /*12b40*/  MOV R0, RZ ;  /* 0x000000ff00007202 */ /* 0x000fe20000000f00 */
[----:B------:R-:W-:Y:S01]  /*12b50*/  IMAD.MOV.U32 R3, RZ, RZ, 0x1c1f ;  /* 0x00001c1fff037424 */ /* 0x000fe200078e00ff */
[----:B------:R-:W-:Y:S02]  /*12b60*/  MOV R2, 0x12b80 ;  /* 0x00012b8000027802 */ /* 0x000fe40000000f00 */
[----:B-----5:R-:W-:Y:S05]  /*12b70*/  CALL.REL.NOINC `($__internal_20_$__cuda_sm70_shflsync_idx_p) ;  /* 0x0000365000007944 */ /* 0x020fea0003c00000 */
[----:B------:R-:W-:Y:S01]  /*12b80*/  MOV R4, R0 ;  /* 0x0000000000047202 */ /* 0x000fe20000000f00 */
[----:B------:R-:W-:Y:S05]  /*12b90*/  BRA `(.L_x_1482) ;  /* 0xfffefcf000007947 */ /* 0x000fea000383ffff */
.L_x_1358:
[----:B------:R-:W-:Y:S01]  /*12ba0*/  IMAD.MOV.U32 R209, RZ, RZ, R12 ;  /* 0x000000ffffd17224 */ /* 0x000fe200078e000c */
[----:B------:R-:W-:Y:S01]  /*12bb0*/  MOV R0, RZ ;  /* 0x000000ff00007202 */ /* 0x000fe20000000f00 */
[----:B------:R-:W-:Y:S01]  /*12bc0*/  IMAD.MOV.U32 R3, RZ, RZ, 0x1c1f ;  /* 0x00001c1fff037424 */ /* 0x000fe200078e00ff */
[----:B------:R-:W-:Y:S02]  /*12bd0*/  MOV R2, 0x12bf0 ;  /* 0x00012bf000027802 */ /* 0x000fe40000000f00 */
[----:B-12--5:R-:W-:Y:S05]  /*12be0*/  CALL.REL.NOINC `($__internal_20_$__cuda_sm70_shflsync_idx_p) ;  /* 0x000035e000007944 */ /* 0x026fea0003c00000 */
[----:B------:R-:W-:Y:S05]  /*12bf0*/  BRA `(.L_x_1483) ;  /* 0xfffefcb000007947 */ /* 0x000fea000383ffff */
.L_x_1361:
[----:B------:R-:W-:Y:S01]  /*12c00*/  IMAD.MOV.U32 R209, RZ, RZ, R5 ;  /* 0x000000ffffd17224 */ /* 0x000fe200078e0005 */
[----:B--2-4-:R-:W-:Y:S01]  /*12c10*/  MOV R0, 0x1 ;  /* 0x0000000100007802 */ /* 0x014fe20000000f00 */
[----:B------:R-:W-:Y:S01]  /*12c20*/  IMAD.MOV.U32 R3, RZ, RZ, 0x1c1f ;  /* 0x00001c1fff037424 */ /* 0x000fe200078e00ff */
[----:B------:R-:W-:-:S02]  /*12c30*/  MOV R2, 0x12c50 ;  /* 0x00012c5000027802 */ /* 0x000fc40000000f00 */
[----:B-1-3-5:R-:W-:Y:S05]  /*12c40*/  CALL.REL.NOINC `($__internal_20_$__cuda_sm70_shflsync_idx_p) ;  /* 0x0000358000007944 */ /* 0x02afea0003c00000 */
[----:B------:R-:W-:Y:S01]  /*12c50*/  IMAD.MOV.U32 R4, RZ, RZ, R0 ;  /* 0x000000ffff047224 */ /* 0x000fe200078e0000 */
[----:B------:R-:W-:Y:S01]  /*12c60*/  MOV R0, 0x1 ;  /* 0x0000000100007802 */ /* 0x000fe20000000f00 */
[----:B------:R-:W-:Y:S01]  /*12c70*/  IMAD.MOV.U32 R209, RZ, RZ, R12 ;  /* 0x000000ffffd17224 */ /* 0x000fe200078e000c */
[----:B------:R-:W-:-:S02]  /*12c80*/  MOV R3, 0x1c1f ;  /* 0x00001c1f00037802 */ /* 0x000fc40000000f00 */
[----:B------:R-:W-:Y:S02]  /*12c90*/  MOV R2, 0x12cb0 ;  /* 0x00012cb000027802 */ /* 0x000fe40000000f00 */
[----:B------:R-:W-:Y:S05]  /*12ca0*/  CALL.REL.NOINC `($__internal_20_$__cuda_sm70_shflsync_idx_p) ;  /* 0x0000352000007944 */ /* 0x000fea0003c00000 */
[----:B------:R-:W-:Y:S05]  /*12cb0*/  BRA `(.L_x_1484) ;  /* 0xfffefd9000007947 */ /* 0x000fea000383ffff */
.L_x_1364:
[----:B------:R-:W-:Y:S01]  /*12cc0*/  IMAD.MOV.U32 R209, RZ, RZ, R5 ;  /* 0x000000ffffd17224 */ /* 0x000fe200078e0005 */
[----:B-1--4-:R-:W-:Y:S01]  /*12cd0*/  MOV R0, 0x2 ;  /* 0x0000000200007802 */ /* 0x012fe20000000f00 */
[----:B------:R-:W-:Y:S01]  /*12ce0*/  IMAD.MOV.U32 R3, RZ, RZ, 0x1c1f ;  /* 0x00001c1fff037424 */ /* 0x000fe200078e00ff */
[----:B------:R-:W-:Y:S02]  /*12cf0*/  MOV R2, 0x12d10 ;  /* 0x00012d1000027802 */ /* 0x000fe40000000f00 */
[----:B--23-5:R-:W-:Y:S05]  /*12d00*/  CALL.REL.NOINC `($__internal_20_$__cuda_sm70_shflsync_idx_p) ;  /* 0x000034c000007944 */ /* 0x02cfea0003c00000 */
[----:B------:R-:W-:Y:S01]  /*12d10*/  MOV R4, R0 ;  /* 0x0000000000047202 */ /* 0x000fe20000000f00 */
[----:B------:R-:W-:Y:S05]  /*12d20*/  BRA `(.L_x_1485) ;  /* 0xfffefea000007947 */ /* 0x000fea000383ffff */
.L_x_1365:
[----:B------:R-:W-:Y:S01]  /*12d30*/  IMAD.MOV.U32 R209, RZ, RZ, R12 ;  /* 0x000000ffffd17224 */ /* 0x000fe200078e000c */
[----:B----4-:R-:W-:Y:S01]  /*12d40*/  MOV R0, 0x2 ;  /* 0x0000000200007802 */ /* 0x010fe20000000f00 */
[----:B------:R-:W-:Y:S01]  /*12d50*/  IMAD.MOV.U32 R3, RZ, RZ, 0x1c1f ;  /* 0x00001c1fff037424 */ /* 0x000fe200078e00ff */
[----:B------:R-:W-:Y:S02]  /*12d60*/  MOV R2, 0x12d80 ;  /* 0x00012d8000027802 */ /* 0x000fe40000000f00 */
[----:B-123-5:R-:W-:Y:S05]  /*12d70*/  CALL.REL.NOINC `($__internal_20_$__cuda_sm70_shflsync_idx_p) ;  /* 0x0000345000007944 */ /* 0x02efea0003c00000 */
[----:B------:R-:W-:Y:S05]  /*12d80*/  BRA `(.L_x_1486) ;  /* 0xfffefe6000007947 */ /* 0x000fea000383ffff */
.L_x_1368:
[----:B------:R-:W-:Y:S01]  /*12d90*/  IMAD.MOV.U32 R209, RZ, RZ, R5 ;  /* 0x000000ffffd17224 */ /* 0x000fe200078e0005 */
[----:B-1----:R-:W-:Y:S01]  /*12da0*/  MOV R0, 0x3 ;  /* 0x0000000300007802 */ /* 0x002fe20000000f00 */
[----:B------:R-:W-:Y:S01]  /*12db0*/  IMAD.MOV.U32 R3, RZ, RZ, 0x1c1f ;  /* 0x00001c1fff037424 */ /* 0x000fe200078e00ff */
[----:B------:R-:W-:-:S02]  /*12dc0*/  MOV R2, 0x12de0 ;  /* 0x00012de000027802 */ /* 0x000fc40000000f00 */
[----:B--2345:R-:W-:Y:S05]  /*12dd0*/  CALL.REL.NOINC `($__internal_20_$__cuda_sm70_shflsync_idx_p) ;  /* 0x000033f000007944 */ /* 0x03cfea0003c00000 */
[----:B------:R-:W-:Y:S01]  /*12de0*/  IMAD.MOV.U32 R4, RZ, RZ, R0 ;  /* 0x000000ffff047224 */ /* 0x000fe200078e0000 */
[----:B------:R-:W-:Y:S01]  /*12df0*/  MOV R0, 0x3 ;  /* 0x0000000300007802 */ /* 0x000fe20000000f00 */
[----:B------:R-:W-:Y:S01]  /*12e00*/  IMAD.MOV.U32 R209, RZ, RZ, R12 ;  /* 0x000000ffffd17224 */ /* 0x000fe200078e000c */
[----:B------:R-:W-:-:S02]  /*12e10*/  MOV R3, 0x1c1f ;  /* 0x00001c1f00037802 */ /* 0x000fc40000000f00 */
[----:B------:R-:W-:Y:S02]  /*12e20*/  MOV R2, 0x12e40 ;  /* 0x00012e4000027802 */ /* 0x000fe40000000f00 */
[----:B------:R-:W-:Y:S05]  /*12e30*/  CALL.REL.NOINC `($__internal_20_$__cuda_sm70_shflsync_idx_p) ;  /* 0x0000339000007944 */ /* 0x000fea0003c00000 */
[----:B------:R-:W-:Y:S05]  /*12e40*/  BRA `(.L_x_1487) ;  /* 0xfffeff3000007947 */ /* 0x000fea000383ffff */
.L_x_1371:
[----:B------:R-:W-:Y:S01]  /*12e50*/  IMAD.MOV.U32 R209, RZ, RZ, R18 ;  /* 0x000000ffffd17224 */ /* 0x000fe200078e0012 */
[----:B------:R-:W-:Y:S01]  /*12e60*/  MOV R0, 0x1 ;  /* 0x0000000100007802 */ /* 0x000fe20000000f00 */
[----:B-1----:R-:W-:Y:S01]  /*12e70*/  IMAD.MOV.U32 R3, RZ, RZ, 0x1c1f ;  /* 0x00001c1fff037424 */ /* 0x002fe200078e00ff */
[----:B------:R-:W-:Y:S02]  /*12e80*/  MOV R2, 0x12ea0 ;  /* 0x00012ea000027802 */ /* 0x000fe40000000f00 */
[----:B------:R-:W-:Y:S05]  /*12e90*/  CALL.REL.NOINC `($__internal_20_$__cuda_sm70_shflsync_idx_p) ;  /* 0x0000333000007944 */ /* 0x000fea0003c00000 */
[----:B------:R-:W-:Y:S01]  /*12ea0*/  IMAD.MOV.U32 R5, RZ, RZ, R0 ;  /* 0x000000ffff057224 */ /* 0x000fe200078e0000 */
[----:B------:R-:W-:Y:S01]  /*12eb0*/  MOV R0, 0x1 ;  /* 0x0000000100007802 */ /* 0x000fe20000000f00 */
[----:B------:R-:W-:Y:S01]  /*12ec0*/  IMAD.MOV.U32 R209, RZ, RZ, R19 ;  /* 0x000000ffffd17224 */ /* 0x000fe200078e0013 */
[----:B------:R-:W-:Y:S02]  /*12ed0*/  MOV R3, 0x1c1f ;  /* 0x00001c1f00037802 */ /* 0x000fe40000000f00 */
[----:B------:R-:W-:Y:S02]  /*12ee0*/  MOV R2, 0x12f00 ;  /* 0x00012f0000027802 */ /* 0x000fe40000000f00 */
[----:B------:R-:W-:Y:S05]  /*12ef0*/  CALL.REL.NOINC `($__internal_20_$__cuda_sm70_shflsync_idx_p) ;  /* 0x000032d000007944 */ /* 0x000fea0003c00000 */
[----:B------:R-:W-:Y:S05]  /*12f00*/  BRA `(.L_x_1488) ;  /* 0xffff085000007947 */ /* 0x000fea000383ffff */
.L_x_1374:
[----:B------:R-:W-:Y:S01]  /*12f10*/  IMAD.MOV.U32 R209, RZ, RZ, R5 ;  /* 0x000000ffffd17224 */ /* 0x000fe200078e0005 */
[----:B------:R-:W-:Y:S01]  /*12f20*/  MOV R0, RZ ;  /* 0x000000ff00007202 */ /* 0x000fe20000000f00 */
[----:B------:R-:W-:Y:S01]  /*12f30*/  IMAD.MOV.U32 R3, RZ, RZ, 0x1c1f ;  /* 0x00001c1fff037424 */ /* 0x000fe200078e00ff */
[----:B------:R-:W-:-:S02]  /*12f40*/  MOV R2, 0x12f60 ;  /* 0x00012f6000027802 */ /* 0x000fc40000000f00 */
[----:B------:R-:W-:Y:S05]  /*12f50*/  CALL.REL.NOINC `($__internal_20_$__cuda_sm70_shflsync_idx_p) ;  /* 0x0000327000007944 */ /* 0x000fea0003c00000 */
[----:B------:R-:W-:Y:S01]  /*12f60*/  MOV R4, R0 ;  /* 0x0000000000047202 */ /* 0x000fe20000000f00 */
[----:B------:R-:W-:Y:S05]  /*12f70*/  BRA `(.L_x_1489) ;  /* 0xffff172000007947 */ /* 0x000fea000383ffff */
.L_x_1375:
[----:B------:R-:W-:Y:S01]  /*12f80*/  IMAD.MOV.U32 R209, RZ, RZ, R10 ;  /* 0x000000ffffd17224 */ /* 0x000fe200078e000a */
[----:B------:R-:W-:Y:S01]  /*12f90*/  MOV R0, RZ ;  /* 0x000000ff00007202 */ /* 0x000fe20000000f00 */
[----:B------:R-:W-:Y:S01]  /*12fa0*/  IMAD.MOV.U32 R3, RZ, RZ, 0x1c1f ;  /* 0x00001c1fff037424 */ /* 0x000fe200078e00ff */
[----:B------:R-:W-:-:S02]  /*12fb0*/  MOV R2, 0x12fd0 ;  /* 0x00012fd000027802 */ /* 0x000fc40000000f00 */
[----:B-12---:R-:W-:Y:S05]  /*12fc0*/  CALL.REL.NOINC `($__internal_20_$__cuda_sm70_shflsync_idx_p) ;  /* 0x0000320000007944 */ /* 0x006fea0003c00000 */
[----:B------:R-:W-:Y:S05]  /*12fd0*/  BRA `(.L_x_1490) ;  /* 0xffff16e000007947 */ /* 0x000fea000383ffff */
.L_x_1378:
[----:B------:R-:W-:Y:S01]  /*12fe0*/  IMAD.MOV.U32 R209, RZ, RZ, R5 ;  /* 0x000000ffffd17224 */ /* 0x000fe200078e0005 */
[----:B----4-:R-:W-:Y:S01]  /*12ff0*/  MOV R0, 0x1 ;  /* 0x0000000100007802 */ /* 0x010fe20000000f00 */
[----:B--2---:R-:W-:Y:S01]  /*13000*/  IMAD.MOV.U32 R3, RZ, RZ, 0x1c1f ;  /* 0x00001c1fff037424 */ /* 0x004fe200078e00ff */
[----:B------:R-:W-:-:S03]  /*13010*/  MOV R2, 0x13030 ;  /* 0x0001303000027802 */ /* 0x000fc60000000f00 */
[----:B-1-3--:R-:W-:Y:S05]  /*13020*/  CALL.REL.NOINC `($__internal_20_$__cuda_sm70_shflsync_idx_p) ;  /* 0x000031a000007944 */ /* 0x00afea0003c00000 */
[----:B------:R-:W-:Y:S01]  /*13030*/  IMAD.MOV.U32 R4, RZ, RZ, R0 ;  /* 0x000000ffff047224 */ /* 0x000fe200078e0000 */
[----:B------:R-:W-:Y:S01]  /*13040*/  MOV R0, 0x1 ;  /* 0x0000000100007802 */ /* 0x000fe20000000f00 */
[----:B------:R-:W-:Y:S01]  /*13050*/  IMAD.MOV.U32 R209, RZ, RZ, R10 ;  /* 0x000000ffffd17224 */ /* 0x000fe200078e000a */
[----:B------:R-:W-:-:S02]  /*13060*/  MOV R3, 0x1c1f ;  /* 0x00001c1f00037802 */ /* 0x000fc40000000f00 */
[----:B------:R-:W-:Y:S02]  /*13070*/  MOV R2, 0x13090 ;  /* 0x0001309000027802 */ /* 0x000fe40000000f00 */
[----:B------:R-:W-:Y:S05]  /*13080*/  CALL.REL.NOINC `($__internal_20_$__cuda_sm70_shflsync_idx_p) ;  /* 0x0000314000007944 */ /* 0x000fea0003c00000 */
[----:B------:R-:W-:Y:S05]  /*13090*/  BRA `(.L_x_1491) ;  /* 0xffff17b000007947 */ /* 0x000fea000383ffff */
.L_x_1379:
[----:B------:R-:W-:Y:S01]  /*130a0*/  IMAD.MOV.U32 R209, RZ, RZ, R4 ;  /* 0x000000ffffd17224 */ /* 0x000fe200078e0004 */
[----:B------:R-:W-:Y:S01]  /*130b0*/  MOV R0, RZ ;  /* 0x000000ff00007202 */ /* 0x000fe20000000f00 */
[----:B------:R-:W-:Y:S01]  /*130c0*/  IMAD.MOV.U32 R3, RZ, RZ, 0x1c1f ;  /* 0x00001c1fff037424 */ /* 0x000fe200078e00ff */
[----:B------:R-:W-:Y:S02]  /*130d0*/  MOV R2, 0x130f0 ;  /* 0x000130f000027802 */ /* 0x000fe40000000f00 */
[----:B------:R-:W-:Y:S05]  /*130e0*/  CALL.REL.NOINC `($__internal_20_$__cuda_sm70_shflsync_idx_p) ;  /* 0x000030e000007944 */ /* 0x000fea0003c00000 */
[----:B------:R-:W-:Y:S05]  /*130f0*/  BRA `(.L_x_1492) ;  /* 0xffff193000007947 */ /* 0x000fea000383ffff */
.L_x_1380:
[----:B------:R-:W-:Y:S01]  /*13100*/  IMAD.MOV.U32 R209, RZ, RZ, R4 ;  /* 0x000000ffffd17224 */ /* 0x000fe200078e0004 */
[----:B------:R-:W-:Y:S01]  /*13110*/  MOV R0, 0x1 ;  /* 0x0000000100007802 */ /* 0x000fe20000000f00 */
[----:B------:R-:W-:Y:S01]  /*13120*/  IMAD.MOV.U32 R3, RZ, RZ, 0x1c1f ;  /* 0x00001c1fff037424 */ /* 0x000fe200078e00ff */
[----:B------:R-:W-:Y:S02]  /*13130*/  MOV R2, 0x13150 ;  /* 0x0001315000027802 */ /* 0x000fe40000000f00 */
[----:B-1----:R-:W-:Y:S05]  /*13140*/  CALL.REL.NOINC `($__internal_20_$__cuda_sm70_shflsync_idx_p) ;  /* 0x0000308000007944 */ /* 0x002fea0003c00000 */
        /* <DEDUP_REMOVED lines=24> */
[----:B------:R-:W-:Y:S01]  /*132d0*/  ISETP.GT.AND P0, PT, R0, 0x29, PT ;  /* 0x000000290000780c */ /* 0x000fe20003f04270 */
[----:B------:R-:W-:Y:S01]  /*132e0*/  IMAD.MOV.U32 R0, RZ, RZ, 0x2 ;  /* 0x00000002ff007424 */ /* 0x000fe200078e00ff */
[----:B------:R-:W-:Y:S02]  /*132f0*/  FSEL R107, R44, -INF , P6 ;  /* 0xff8000002c6b7808 */ /* 0x000fe40003000000 */
[----:B------:R-:W-:Y:S02]  /*13300*/  FSEL R106, R41, -INF , P5 ;  /* 0xff800000296a7808 */ /* 0x000fe40002800000 */
[----:B------:R-:W-:Y:S02]  /*13310*/  FSEL R102, R31, -INF , P4 ;  /* 0xff8000001f667808 */ /* 0x000fe40002000000 */
[----:B------:R-:W-:-:S02]  /*13320*/  FSEL R100, R27, -INF , P0 ;  /* 0xff8000001b647808 */ /* 0x000fc40000000000 */
[----:B------:R-:W-:Y:S05]  /*13330*/  CALL.REL.NOINC `($__internal_20_$__cuda_sm70_shflsync_idx_p) ;  /* 0x00002e9000007944 */ /* 0x000fea0003c00000 */
[----:B------:R-:W-:Y:S01]  /*13340*/  IMAD.IADD R0, R5, 0x1, R0 ;  /* 0x0000000105007824 */ /* 0x000fe200078e0200 */
[----:B------:R-:W-:Y:S01]  /*13350*/  MOV R2, 0x13530 ;  /* 0x0001353000027802 */ /* 0x000fe20000000f00 */
[----:B------:R-:W-:-:S02]  /*13360*/  IMAD.MOV.U32 R209, RZ, RZ, R4 ;  /* 0x000000ffffd17224 */ /* 0x000fc400078e0004 */
        /* <DEDUP_REMOVED lines=29> */
[----:B------:R-:W-:-:S02]  /*13540*/  FMNMX.FTZ R2, R28, R30, !PT ;  /* 0x0000001e1c027209 */ /* 0x000fc40007810000 */
[----:B------:R-:W-:Y:S02]  /*13550*/  FMNMX.FTZ R4, R10, R12, !PT ;  /* 0x0000000c0a047209 */ /* 0x000fe40007810000 */
[----:B------:R-:W-:Y:S02]  /*13560*/  IMNMX R6, R6, R0, PT ;  /* 0x0000000006067217 */ /* 0x000fe40003800200 */
[----:B------:R-:W-:Y:S02]  /*13570*/  FMNMX.FTZ R0, R11, R13, !PT ;  /* 0x0000000d0b007209 */ /* 0x000fe40007810000 */
[C---:B------:R-:W-:Y:S02]  /*13580*/  ISETP.GT.AND P6, PT, R6.reuse, RZ, PT ;  /* 0x000000ff0600720c */ /* 0x040fe40003fc4270 */
[C---:B------:R-:W-:Y:S02]  /*13590*/  ISETP.GT.AND P5, PT, R6.reuse, 0x1, PT ;  /* 0x000000010600780c */ /* 0x040fe40003fa4270 */
[----:B------:R-:W-:Y:S01]  /*135a0*/  FMNMX.FTZ R3, R15, R0, !PT ;  /* 0x000000000f037209 */ /* 0x000fe20007810000 */
[----:B------:R-:W-:Y:S01]  /*135b0*/  IMAD.MOV.U32 R0, RZ, RZ, 0x2 ;  /* 0x00000002ff007424 */ /* 0x000fe200078e00ff */
[----:B------:R-:W-:-:S02]  /*135c0*/  ISETP.GT.AND P4, PT, R6, 0x8, PT ;  /* 0x000000080600780c */ /* 0x000fc40003f84270 */
[----:B------:R-:W-:Y:S02]  /*135d0*/  FSEL R22, R103, -INF , P6 ;  /* 0xff80000067167808 */ /* 0x000fe40003000000 */
[----:B------:R-:W-:Y:S02]  /*135e0*/  FSEL R27, R99, -INF , P5 ;  /* 0xff800000631b7808 */ /* 0x000fe40002800000 */
[----:B------:R-:W-:Y:S02]  /*135f0*/  FMNMX.FTZ R2, R33, R2, !PT ;  /* 0x0000000221027209 */ /* 0x000fe40007810000 */
[----:B------:R-:W-:Y:S02]  /*13600*/  FMNMX.FTZ R104, R17, R3, !PT ;  /* 0x0000000311687209 */ /* 0x000fe40007810000 */
[----:B------:R-:W-:Y:S02]  /*13610*/  ISETP.GT.AND P0, PT, R6, 0x9, PT ;  /* 0x000000090600780c */ /* 0x000fe40003f04270 */
[----:B------:R-:W-:-:S02]  /*13620*/  FSEL R31, R94, -INF , P4 ;  /* 0xff8000005e1f7808 */ /* 0x000fc40002000000 */
[----:B------:R-:W-:Y:S02]  /*13630*/  FMNMX.FTZ R4, R14, R4, !PT ;  /* 0x000000040e047209 */ /* 0x000fe40007810000 */
[----:B------:R-:W-:Y:S02]  /*13640*/  FMNMX.FTZ R3, R22, R27, !PT ;  /* 0x0000001b16037209 */ /* 0x000fe40007810000 */
[----:B------:R-:W-:Y:S02]  /*13650*/  FMNMX.FTZ R103, R35, R2, !PT ;  /* 0x0000000223677209 */ /* 0x000fe40007810000 */
[----:B------:R-:W-:Y:S02]  /*13660*/  ISETP.GT.AND P6, PT, R6, 0x10, PT ;  /* 0x000000100600780c */ /* 0x000fe40003fc4270 */
[----:B------:R-:W-:Y:S02]  /*13670*/  FSEL R32, R91, -INF , P0 ;  /* 0xff8000005b207808 */ /* 0x000fe40000000000 */
[----:B------:R-:W-:-:S02]  /*13680*/  FMNMX.FTZ R4, R16, R4, !PT ;  /* 0x0000000410047209 */ /* 0x000fc40007810000 */
[----:B------:R-:W-:Y:S02]  /*13690*/  FMNMX.FTZ R2, R31, R3, !PT ;  /* 0x000000031f027209 */ /* 0x000fe40007810000 */
[----:B------:R-:W-:Y:S02]  /*136a0*/  ISETP.GT.AND P5, PT, R6, 0x11, PT ;  /* 0x000000110600780c */ /* 0x000fe40003fa4270 */
[----:B------:R-:W-:Y:S02]  /*136b0*/  FSEL R34, R73, -INF , P6 ;  /* 0xff80000049227808 */ /* 0x000fe40003000000 */
[----:B------:R-:W-:Y:S02]  /*136c0*/  FMNMX.FTZ R105, R18, R4, !PT ;  /* 0x0000000412697209 */ /* 0x000fe40007810000 */
[----:B------:R-:W-:Y:S02]  /*136d0*/  FMNMX.FTZ R2, R32, R2, !PT ;  /* 0x0000000220027209 */ /* 0x000fe40007810000 */
[----:B------:R-:W-:-:S02]  /*136e0*/  ISETP.GT.AND P4, PT, R6, 0x18, PT ;  /* 0x000000180600780c */ /* 0x000fc40003f84270 */
[----:B------:R-:W-:Y:S02]  /*136f0*/  FSEL R40, R72, -INF , P5 ;  /* 0xff80000048287808 */ /* 0x000fe40002800000 */
[----:B------:R-:W-:Y:S02]  /*13700*/  FMNMX.FTZ R105, R21, R105, !PT ;  /* 0x0000006915697209 */ /* 0x000fe40007810000 */
[----:B------:R-:W-:Y:S02]  /*13710*/  FMNMX.FTZ R2, R34, R2, !PT ;  /* 0x0000000222027209 */ /* 0x000fe40007810000 */
        /* <DEDUP_REMOVED lines=35> */
[----:B------:R-:W-:Y:S01]  /*13950*/  FMNMX.FTZ R104, R102, R104, !PT ;  /* 0x0000006866687209 */ /* 0x000fe20007810000 */
[----:B------:R-:W-:Y:S01]  /*13960*/  IMAD.MOV.U32 R4, RZ, RZ, R105 ;  /* 0x000000ffff047224 */ /* 0x000fe200078e0069 */
[----:B------:R-:W-:Y:S02]  /*13970*/  FMNMX.FTZ R103, R129, R103, !PT ;  /* 0x0000006781677209 */ /* 0x000fe40007810000 */
[----:B------:R-:W-:Y:S02]  /*13980*/  FMNMX.FTZ R8, R124, R2, !PT ;  /* 0x000000027c087209 */ /* 0x000fe40007810000 */
[----:B------:R-:W-:-:S02]  /*13990*/  FMNMX.FTZ R104, R100, R104, !PT ;  /* 0x0000006864687209 */ /* 0x000fc40007810000 */
[----:B------:R-:W-:Y:S02]  /*139a0*/  FMNMX.FTZ R103, R128, R103, !PT ;  /* 0x0000006780677209 */ /* 0x000fe40007810000 */
[----:B------:R-:W-:Y:S02]  /*139b0*/  MOV R2, 0x139d0 ;  /* 0x000139d000027802 */ /* 0x000fe40000000f00 */
[----:B------:R-:W-:Y:S05]  /*139c0*/  CALL.REL.NOINC `($__internal_19_$__cuda_sm70_shflsync_bfly_p) ;  /* 0x000027a000007944 */ /* 0x000fea0003c00000 */
[----:B------:R-:W-:Y:S01]  /*139d0*/  FMNMX.FTZ R105, R105, R0, !PT ;  /* 0x0000000069697209 */ /* 0x000fe20007810000 */
[----:B------:R-:W-:Y:S01]  /*139e0*/  IMAD.MOV.U32 R0, RZ, RZ, 0x1 ;  /* 0x00000001ff007424 */ /* 0x000fe200078e00ff */
[----:B------:R-:W-:-:S03]  /*139f0*/  MOV R2, 0x13a20 ;  /* 0x00013a2000027802 */ /* 0x000fc60000000f00 */
[----:B------:R-:W-:Y:S02]  /*13a00*/  IMAD.MOV.U32 R4, RZ, RZ, R105 ;  /* 0x000000ffff047224 */ /* 0x000fe400078e0069 */
[----:B------:R-:W-:Y:S05]  /*13a10*/  CALL.REL.NOINC `($__internal_19_$__cuda_sm70_shflsync_bfly_p) ;  /* 0x0000275000007944 */ /* 0x000fea0003c00000 */
[----:B------:R-:W-:Y:S01]  /*13a20*/  FMNMX.FTZ R105, R105, R0, !PT ;  /* 0x0000000069697209 */ /* 0x000fe20007810000 */
[----:B------:R-:W-:Y:S01]  /*13a30*/  IMAD.MOV.U32 R4, RZ, RZ, R104 ;  /* 0x000000ffff047224 */ /* 0x000fe200078e0068 */
[----:B------:R-:W-:Y:S01]  /*13a40*/  MOV R2, 0x13a70 ;  /* 0x00013a7000027802 */ /* 0x000fe20000000f00 */
[----:B------:R-:W-:Y:S02]  /*13a50*/  IMAD.MOV.U32 R0, RZ, RZ, 0x2 ;  /* 0x00000002ff007424 */ /* 0x000fe400078e00ff */
        /* <DEDUP_REMOVED lines=26> */
[----:B------:R-:W-:Y:S01]  /*13c00*/  MOV R9, R0 ;  /* 0x0000000000097202 */ /* 0x000fe20000000f00 */
[----:B------:R-:W-:Y:S05]  /*13c10*/  BRA `(.L_x_1493) ;  /* 0xffff188000007947 */ /* 0x000fea000383ffff */
.L_x_1384:
[----:B------:R-:W-:Y:S01]  /*13c20*/  MOV R0, RZ ;  /* 0x000000ff00007202 */ /* 0x000fe20000000f00 */
[----:B------:R-:W-:Y:S01]  /*13c30*/  IMAD.MOV.U32 R209, RZ, RZ, R5 ;  /* 0x000000ffffd17224 */ /* 0x000fe200078e0005 */
[----:B------:R-:W-:Y:S01]  /*13c40*/  MOV R2, 0x13c70 ;  /* 0x00013c7000027802 */ /* 0x000fe20000000f00 */
[----:B------:R-:W-:Y:S02]  /*13c50*/  IMAD.MOV.U32 R3, RZ, RZ, 0x1c1f ;  /* 0x00001c1fff037424 */ /* 0x000fe400078e00ff */
[----:B-1234-:R-:W-:Y:S05]  /*13c60*/  CALL.REL.NOINC `($__internal_20_$__cuda_sm70_shflsync_idx_p) ;  /* 0x0000256000007944 */ /* 0x01efea0003c00000 */
[----:B------:R-:W-:Y:S01]  /*13c70*/  MOV R4, R0 ;  /* 0x0000000000047202 */ /* 0x000fe20000000f00 */
[----:B------:R-:W-:-:S05]  /*13c80*/  BRA `(.L_x_1494) ;  /* 0xffff2c7000007947 */ /* 0x000fca000383ffff */
.L_x_1385:
[----:B------:R-:W-:Y:S01]  /*13c90*/  MOV R0, RZ ;  /* 0x000000ff00007202 */ /* 0x000fe20000000f00 */
[----:B------:R-:W-:Y:S01]  /*13ca0*/  IMAD.MOV.U32 R209, RZ, RZ, R10 ;  /* 0x000000ffffd17224 */ /* 0x000fe200078e000a */
[----:B------:R-:W-:Y:S01]  /*13cb0*/  MOV R2, 0x13ce0 ;  /* 0x00013ce000027802 */ /* 0x000fe20000000f00 */
[----:B------:R-:W-:Y:S02]  /*13cc0*/  IMAD.MOV.U32 R3, RZ, RZ, 0x1c1f ;  /* 0x00001c1fff037424 */ /* 0x000fe400078e00ff */
[----:B-1234-:R-:W-:Y:S05]  /*13cd0*/  CALL.REL.NOINC `($__internal_20_$__cuda_sm70_shflsync_idx_p) ;  /* 0x000024f000007944 */ /* 0x01efea0003c00000 */
[----:B------:R-:W-:-:S05]  /*13ce0*/  BRA `(.L_x_1495) ;  /* 0xffff2c3000007947 */ /* 0x000fca000383ffff */
.L_x_1386:
[----:B------:R-:W-:Y:S01]  /*13cf0*/  MOV R0, 0x1 ;  /* 0x0000000100007802 */ /* 0x000fe20000000f00 */
[----:B------:R-:W-:Y:S01]  /*13d00*/  IMAD.MOV.U32 R209, RZ, RZ, R5 ;  /* 0x000000ffffd17224 */ /* 0x000fe200078e0005 */
[----:B---3--:R-:W-:Y:S01]  /*13d10*/  MOV R2, 0x13d40 ;  /* 0x00013d4000027802 */ /* 0x008fe20000000f00 */
[----:B------:R-:W-:Y:S02]  /*13d20*/  IMAD.MOV.U32 R3, RZ, RZ, 0x1c1f ;  /* 0x00001c1fff037424 */ /* 0x000fe400078e00ff */
[----:B-12-4-:R-:W-:Y:S05]  /*13d30*/  CALL.REL.NOINC `($__internal_20_$__cuda_sm70_shflsync_idx_p) ;  /* 0x0000249000007944 */ /* 0x016fea0003c00000 */
[----:B------:R-:W-:Y:S01]  /*13d40*/  MOV R3, 0x1c1f ;  /* 0x00001c1f00037802 */ /* 0x000fe20000000f00 */
[----:B------:R-:W-:Y:S01]  /*13d50*/  IMAD.MOV.U32 R4, RZ, RZ, R0 ;  /* 0x000000ffff047224 */ /* 0x000fe200078e0000 */
[----:B------:R-:W-:Y:S01]  /*13d60*/  MOV R0, 0x1 ;  /* 0x0000000100007802 */ /* 0x000fe20000000f00 */
[----:B------:R-:W-:Y:S01]  /*13d70*/  IMAD.MOV.U32 R209, RZ, RZ, R10 ;  /* 0x000000ffffd17224 */ /* 0x000fe200078e000a */
[----:B------:R-:W-:Y:S02]  /*13d80*/  MOV R2, 0x13da0 ;  /* 0x00013da000027802 */ /* 0x000fe40000000f00 */
[----:B------:R-:W-:Y:S05]  /*13d90*/  CALL.REL.NOINC `($__internal_20_$__cuda_sm70_shflsync_idx_p) ;  /* 0x0000243000007944 */ /* 0x000fea0003c00000 */
[----:B------:R-:W-:-:S05]  /*13da0*/  BRA `(.L_x_1496) ;  /* 0xffff2cf000007947 */ /* 0x000fca000383ffff */
.L_x_1389:
[----:B------:R-:W-:Y:S01]  /*13db0*/  MOV R0, RZ ;  /* 0x000000ff00007202 */ /* 0x000fe20000000f00 */
[----:B------:R-:W-:Y:S01]  /*13dc0*/  IMAD.MOV.U32 R209, RZ, RZ, R8 ;  /* 0x000000ffffd17224 */ /* 0x000fe200078e0008 */
[----:B------:R-:W-:Y:S01]  /*13dd0*/  MOV R2, 0x13e00 ;  /* 0x00013e0000027802 */ /* 0x000fe20000000f00 */
[----:B------:R-:W-:Y:S02]  /*13de0*/  IMAD.MOV.U32 R3, RZ, RZ, 0x1c1f ;  /* 0x00001c1fff037424 */ /* 0x000fe400078e00ff */
[----:B------:R-:W-:Y:S05]  /*13df0*/  CALL.REL.NOINC `($__internal_20_$__cuda_sm70_shflsync_idx_p) ;  /* 0x000023d000007944 */ /* 0x000fea0003c00000 */
[----:B------:R-:W-:Y:S01]  /*13e00*/  MOV R4, R0 ;  /* 0x0000000000047202 */ /* 0x000fe20000000f00 */
[----:B------:R-:W-:-:S05]  /*13e10*/  BRA `(.L_x_1497) ;  /* 0xffff3bb000007947 */ /* 0x000fca000383ffff */
.L_x_1390:
[----:B------:R-:W-:Y:S01]  /*13e20*/  MOV R0, RZ ;  /* 0x000000ff00007202 */ /* 0x000fe20000000f00 */
[----:B------:R-:W-:Y:S01]  /*13e30*/  IMAD.MOV.U32 R209, RZ, RZ, R9 ;  /* 0x000000ffffd17224 */ /* 0x000fe200078e0009 */
[----:B------:R-:W-:Y:S01]  /*13e40*/  MOV R2, 0x13e70 ;  /* 0x00013e7000027802 */ /* 0x000fe20000000f00 */
[----:B------:R-:W-:Y:S02]  /*13e50*/  IMAD.MOV.U32 R3, RZ, RZ, 0x1c1f ;  /* 0x00001c1fff037424 */ /* 0x000fe400078e00ff */
[----:B-12---:R-:W-:Y:S05]  /*13e60*/  CALL.REL.NOINC `($__internal_20_$__cuda_sm70_shflsync_idx_p) ;  /* 0x0000236000007944 */ /* 0x006fea0003c00000 */
[----:B------:R-:W-:-:S05]  /*13e70*/  BRA `(.L_x_1498) ;  /* 0xffff3b7000007947 */ /* 0x000fca000383ffff */
.L_x_1391:
[----:B------:R-:W-:Y:S01]  /*13e80*/  MOV R0, 0x1 ;  /* 0x0000000100007802 */ /* 0x000fe20000000f00 */
[----:B------:R-:W-:Y:S01]  /*13e90*/  IMAD.MOV.U32 R209, RZ, RZ, R8 ;  /* 0x000000ffffd17224 */ /* 0x000fe200078e0008 */
[----:B----4-:R-:W-:Y:S01]  /*13ea0*/  MOV R2, 0x13ed0 ;  /* 0x00013ed000027802 */ /* 0x010fe20000000f00 */
[----:B------:R-:W-:Y:S03]  /*13eb0*/  IMAD.MOV.U32 R3, RZ, RZ, 0x1c1f ;  /* 0x00001c1fff037424 */ /* 0x000fe600078e00ff */
[----:B-1-3--:R-:W-:Y:S05]  /*13ec0*/  CALL.REL.NOINC `($__internal_20_$__cuda_sm70_shflsync_idx_p) ;  /* 0x0000230000007944 */ /* 0x00afea0003c00000 */
[----:B------:R-:W-:Y:S01]  /*13ed0*/  MOV R3, 0x1c1f ;  /* 0x00001c1f00037802 */ /* 0x000fe20000000f00 */
[----:B------:R-:W-:Y:S01]  /*13ee0*/  IMAD.MOV.U32 R4, RZ, RZ, R0 ;  /* 0x000000ffff047224 */ /* 0x000fe200078e0000 */
[----:B------:R-:W-:Y:S01]  /*13ef0*/  MOV R0, 0x1 ;  /* 0x0000000100007802 */ /* 0x000fe20000000f00 */
[----:B------:R-:W-:Y:S01]  /*13f00*/  IMAD.MOV.U32 R209, RZ, RZ, R9 ;  /* 0x000000ffffd17224 */ /* 0x000fe200078e0009 */
[----:B------:R-:W-:Y:S02]  /*13f10*/  MOV R2, 0x13f30 ;  /* 0x00013f3000027802 */ /* 0x000fe40000000f00 */
[----:B------:R-:W-:Y:S05]  /*13f20*/  CALL.REL.NOINC `($__internal_20_$__cuda_sm70_shflsync_idx_p) ;  /* 0x000022a000007944 */ /* 0x000fea0003c00000 */
[----:B------:R-:W-:-:S05]  /*13f30*/  BRA `(.L_x_1499) ;  /* 0xffff3c1000007947 */ /* 0x000fca000383ffff */
.L_x_1392:
[----:B------:R-:W-:Y:S01]  /*13f40*/  MOV R0, RZ ;  /* 0x000000ff00007202 */ /* 0x000fe20000000f00 */
[----:B------:R-:W-:Y:S01]  /*13f50*/  IMAD.MOV.U32 R209, RZ, RZ, R4 ;  /* 0x000000ffffd17224 */ /* 0x000fe200078e0004 */
[----:B------:R-:W-:Y:S01]  /*13f60*/  MOV R2, 0x13f90 ;  /* 0x00013f9000027802 */ /* 0x000fe20000000f00 */
[----:B------:R-:W-:Y:S02]  /*13f70*/  IMAD.MOV.U32 R3, RZ, RZ, 0x1c1f ;  /* 0x00001c1fff037424 */ /* 0x000fe400078e00ff */
[----:B------:R-:W-:Y:S05]  /*13f80*/  CALL.REL.NOINC `($__internal_20_$__cuda_sm70_shflsync_idx_p) ;  /* 0x0000224000007944 */ /* 0x000fea0003c00000 */
[----:B------:R-:W-:-:S05]  /*13f90*/  BRA `(.L_x_1500) ;  /* 0xffff3d7000007947 */ /* 0x000fca000383ffff */
.L_x_1393:
[----:B------:R-:W-:Y:S01]  /*13fa0*/  MOV R0, 0x1 ;  /* 0x0000000100007802 */ /* 0x000fe20000000f00 */
[----:B------:R-:W-:Y:S01]  /*13fb0*/  IMAD.MOV.U32 R209, RZ, RZ, R4 ;  /* 0x000000ffffd17224 */ /* 0x000fe200078e0004 */
[----:B------:R-:W-:Y:S01]  /*13fc0*/  MOV R2, 0x13ff0 ;  /* 0x00013ff000027802 */ /* 0x000fe20000000f00 */
[----:B------:R-:W-:Y:S02]  /*13fd0*/  IMAD.MOV.U32 R3, RZ, RZ, 0x1c1f ;  /* 0x00001c1fff037424 */ /* 0x000fe400078e00ff */
[----:B-1----:R-:W-:Y:S05]  /*13fe0*/  CALL.REL.NOINC `($__internal_20_$__cuda_sm70_shflsync_idx_p) ;  /* 0x000021e000007944 */ /* 0x002fea0003c00000 */
[----:B------:R-:W-:Y:S01]  /*13ff0*/  MOV R2, 0x141d0 ;  /* 0x000141d000027802 */ /* 0x000fe20000000f00 */
[----:B------:R-:W-:Y:S02]  /*14000*/  IMAD.IADD R0, R5, 0x1, R0 ;  /* 0x0000000105007824 */ /* 0x000fe400078e0200 */
[----:B------:R-:W-:Y:S02]  /*14010*/  IMAD.MOV.U32 R209, RZ, RZ, R4 ;  /* 0x000000ffffd17224 */ /* 0x000fe400078e0004 */
[----:B------:R-:W-:Y:S01]  /*14020*/  IMAD.MOV.U32 R3, RZ, RZ, 0x1c1f ;  /* 0x00001c1fff037424 */ /* 0x000fe200078e00ff */
[C---:B------:R-:W-:Y:S02]  /*14030*/  ISETP.GT.AND P6, PT, R0.reuse, RZ, PT ;  /* 0x000000ff0000720c */ /* 0x040fe40003fc4270 */
[C---:B------:R-:W-:Y:S02]  /*14040*/  ISETP.GT.AND P5, PT, R0.reuse, 0x1, PT ;  /* 0x000000010000780c */ /* 0x040fe40003fa4270 */
[C---:B------:R-:W-:Y:S02]  /*14050*/  ISETP.GT.AND P4, PT, R0.reuse, 0x8, PT ;  /* 0x000000080000780c */ /* 0x040fe40003f84270 */
        /* <DEDUP_REMOVED lines=22> */
[----:B------:R-:W-:Y:S05]  /*141c0*/  CALL.REL.NOINC `($__internal_20_$__cuda_sm70_shflsync_idx_p) ;  /* 0x0000200000007944 */ /* 0x000fea0003c00000 */
        /* <DEDUP_REMOVED lines=30> */
[----:B------:R-:W-:Y:S01]  /*143b0*/  FMNMX.FTZ R2, R9, R100, !PT ;  /* 0x0000006409027209 */ /* 0x000fe20007810000 */
[----:B------:R-:W-:Y:S01]  /*143c0*/  IMAD.IADD R0, R5, 0x1, R0 ;  /* 0x0000000105007824 */ /* 0x000fe200078e0200 */
[----:B------:R-:W-:Y:S02]  /*143d0*/  FMNMX.FTZ R5, R40, R106, !PT ;  /* 0x0000006a28057209 */ /* 0x000fe40007810000 */
[----:B------:R-:W-:Y:S02]  /*143e0*/  FMNMX.FTZ R4, R14, R2, !PT ;  /* 0x000000020e047209 */ /* 0x000fe40007810000 */
[C---:B------:R-:W-:Y:S02]  /*143f0*/  ISETP.GT.AND P6, PT, R0.reuse, RZ, PT ;  /* 0x000000ff0000720c */ /* 0x040fe40003fc4270 */
[C---:B------:R-:W-:Y:S02]  /*14400*/  ISETP.GT.AND P5, PT, R0.reuse, 0x1, PT ;  /* 0x000000010000780c */ /* 0x040fe40003fa4270 */
[C---:B------:R-:W-:Y:S02]  /*14410*/  ISETP.GT.AND P4, PT, R0.reuse, 0x8, PT ;  /* 0x000000080000780c */ /* 0x040fe40003f84270 */
        /* <DEDUP_REMOVED lines=68> */
[----:B------:R-:W-:Y:S05]  /*14860*/  CALL.REL.NOINC `($__internal_19_$__cuda_sm70_shflsync_bfly_p) ;  /* 0x0000190000007944 */ /* 0x000fea0003c00000 */
[----:B------:R-:W-:Y:S01]  /*14870*/  FMNMX.FTZ R4, R4, R0, !PT ;  /* 0x0000000004047209 */ /* 0x000fe20007810000 */
[----:B------:R-:W-:Y:S01]  /*14880*/  IMAD.MOV.U32 R0, RZ, RZ, 0x1 ;  /* 0x00000001ff007424 */ /* 0x000fe200078e00ff */
[----:B------:R-:W-:Y:S02]  /*14890*/  MOV R2, 0x148b0 ;  /* 0x000148b000027802 */ /* 0x000fe40000000f00 */
        /* <DEDUP_REMOVED lines=28> */
[----:B------:R-:W-:-:S05]  /*14a60*/  BRA `(.L_x_1501) ;  /* 0xffff3d1000007947 */ /* 0x000fca000383ffff */
.L_x_1396:
[----:B------:R-:W-:Y:S01]  /*14a70*/  MOV R0, RZ ;  /* 0x000000ff00007202 */ /* 0x000fe20000000f00 */
[----:B------:R-:W-:Y:S01]  /*14a80*/  IMAD.MOV.U32 R209, RZ, RZ, R8 ;  /* 0x000000ffffd17224 */ /* 0x000fe200078e0008 */
[----:B------:R-:W-:Y:S01]  /*14a90*/  MOV R2, 0x14ac0 ;  /* 0x00014ac000027802 */ /* 0x000fe20000000f00 */
[----:B------:R-:W-:Y:S02]  /*14aa0*/  IMAD.MOV.U32 R3, RZ, RZ, 0x1c1f ;  /* 0x00001c1fff037424 */ /* 0x000fe400078e00ff */
[----:B-1234-:R-:W-:Y:S05]  /*14ab0*/  CALL.REL.NOINC `($__internal_20_$__cuda_sm70_shflsync_idx_p) ;  /* 0x0000171000007944 */ /* 0x01efea0003c00000 */
[----:B------:R-:W-:-:S05]  /*14ac0*/  BRA `(.L_x_1502) ;  /* 0xffff573000007947 */ /* 0x000fca000383ffff */
.L_x_1399:
[----:B------:R-:W-:Y:S01]  /*14ad0*/  MOV R0, 0x1 ;  /* 0x0000000100007802 */ /* 0x000fe20000000f00 */
[----:B------:R-:W-:Y:S01]  /*14ae0*/  IMAD.MOV.U32 R209, RZ, RZ, R8 ;  /* 0x000000ffffd17224 */ /* 0x000fe200078e0008 */
[----:B---3--:R-:W-:Y:S01]  /*14af0*/  MOV R2, 0x14b20 ;  /* 0x00014b2000027802 */ /* 0x008fe20000000f00 */
[----:B------:R-:W-:Y:S02]  /*14b00*/  IMAD.MOV.U32 R3, RZ, RZ, 0x1c1f ;  /* 0x00001c1fff037424 */ /* 0x000fe400078e00ff */
[----:B-12---:R-:W-:Y:S05]  /*14b10*/  CALL.REL.NOINC `($__internal_20_$__cuda_sm70_shflsync_idx_p) ;  /* 0x000016b000007944 */ /* 0x006fea0003c00000 */
[----:B------:R-:W-:Y:S01]  /*14b20*/  MOV R3, 0x1c1f ;  /* 0x00001c1f00037802 */ /* 0x000fe20000000f00 */
[----:B------:R-:W-:Y:S01]  /*14b30*/  IMAD.MOV.U32 R4, RZ, RZ, R0 ;  /* 0x000000ffff047224 */ /* 0x000fe200078e0000 */
[----:B------:R-:W-:Y:S01]  /*14b40*/  MOV R0, 0x1 ;  /* 0x0000000100007802 */ /* 0x000fe20000000f00 */
[----:B------:R-:W-:Y:S01]  /*14b50*/  IMAD.MOV.U32 R209, RZ, RZ, R9 ;  /* 0x000000ffffd17224 */ /* 0x000fe200078e0009 */
[----:B------:R-:W-:Y:S02]  /*14b60*/  MOV R2, 0x14b80 ;  /* 0x00014b8000027802 */ /* 0x000fe40000000f00 */
[----:B------:R-:W-:Y:S05]  /*14b70*/  CALL.REL.NOINC `($__internal_20_$__cuda_sm70_shflsync_idx_p) ;  /* 0x0000165000007944 */ /* 0x000fea0003c00000 */
[----:B------:R-:W-:-:S05]  /*14b80*/  BRA `(.L_x_1503) ;  /* 0xffff580000007947 */ /* 0x000fca000383ffff */
.L_x_1402:
[----:B------:R-:W-:Y:S01]  /*14b90*/  MOV R0, RZ ;  /* 0x000000ff00007202 */ /* 0x000fe20000000f00 */
[----:B------:R-:W-:Y:S01]  /*14ba0*/  IMAD.MOV.U32 R209, RZ, RZ, R8 ;  /* 0x000000ffffd17224 */ /* 0x000fe200078e0008 */
[----:B------:R-:W-:Y:S01]  /*14bb0*/  MOV R2, 0x14be0 ;  /* 0x00014be000027802 */ /* 0x000fe20000000f00 */
[----:B------:R-:W-:Y:S02]  /*14bc0*/  IMAD.MOV.U32 R3, RZ, RZ, 0x1c1f ;  /* 0x00001c1fff037424 */ /* 0x000fe400078e00ff */
[----:B------:R-:W-:Y:S05]  /*14bd0*/  CALL.REL.NOINC `($__internal_20_$__cuda_sm70_shflsync_idx_p) ;  /* 0x000015f000007944 */ /* 0x000fea0003c00000 */
[----:B------:R-:W-:Y:S01]  /*14be0*/  MOV R4, R0 ;  /* 0x0000000000047202 */ /* 0x000fe20000000f00 */
[----:B------:R-:W-:-:S05]  /*14bf0*/  BRA `(.L_x_1504) ;  /* 0xffff66c000007947 */ /* 0x000fca000383ffff */
.L_x_1403:
[----:B------:R-:W-:Y:S01]  /*14c00*/  MOV R0, RZ ;  /* 0x000000ff00007202 */ /* 0x000fe20000000f00 */
[----:B------:R-:W-:Y:S01]  /*14c10*/  IMAD.MOV.U32 R209, RZ, RZ, R9 ;  /* 0x000000ffffd17224 */ /* 0x000fe200078e0009 */
[----:B------:R-:W-:Y:S01]  /*14c20*/  MOV R2, 0x14c50 ;  /* 0x00014c5000027802 */ /* 0x000fe20000000f00 */
[----:B------:R-:W-:Y:S02]  /*14c30*/  IMAD.MOV.U32 R3, RZ, RZ, 0x1c1f ;  /* 0x00001c1fff037424 */ /* 0x000fe400078e00ff */
[----:B-12---:R-:W-:Y:S05]  /*14c40*/  CALL.REL.NOINC `($__internal_20_$__cuda_sm70_shflsync_idx_p) ;  /* 0x0000158000007944 */ /* 0x006fea0003c00000 */
[----:B------:R-:W-:-:S05]  /*14c50*/  BRA `(.L_x_1505) ;  /* 0xffff668000007947 */ /* 0x000fca000383ffff */
.L_x_1404:
        /* <DEDUP_REMOVED lines=12> */
.L_x_1405:
[----:B------:R-:W-:Y:S02]  /*14d20*/  MOV R0, 0x2 ;  /* 0x0000000200007802 */ /* 0x000fe40000000f00 */
[----:B------:R-:W-:Y:S02]  /*14d30*/  MOV R2, 0x14d50 ;  /* 0x00014d5000027802 */ /* 0x000fe40000000f00 */
[----:B------:R-:W-:Y:S05]  /*14d40*/  CALL.REL.NOINC `($__internal_19_$__cuda_sm70_shflsync_bfly_p) ;  /* 0x0000142000007944 */ /* 0x000fea0003c00000 */
[----:B------:R-:W-:-:S05]  /*14d50*/  BRA `(.L_x_1507) ;  /* 0xffff6ae000007947 */ /* 0x000fca000383ffff */
.L_x_1406:
[----:B------:R-:W-:Y:S02]  /*14d60*/  MOV R0, 0x1 ;  /* 0x0000000100007802 */ /* 0x000fe40000000f00 */
        /* <DEDUP_REMOVED lines=30> */
.L_x_1408:
[----:B------:R-:W-:Y:S01]  /*14f50*/  IMAD.MOV.U32 R4, RZ, RZ, R230 ;  /* 0x000000ffff047224 */ /* 0x000fe200078e00e6 */
[----:B------:R-:W-:-:S02]  /*14f60*/  MOV R0, 0x2 ;  /* 0x0000000200007802 */ /* 0x000fc40000000f00 */
[----:B------:R-:W-:Y:S02]  /*14f70*/  MOV R2, 0x14f90 ;  /* 0x00014f9000027802 */ /* 0x000fe40000000f00 */
[----:B------:R-:W-:Y:S05]  /*14f80*/  CALL.REL.NOINC `($__internal_19_$__cuda_sm70_shflsync_bfly_p) ;  /* 0x000011e000007944 */ /* 0x000fea0003c00000 */
[----:B------:R-:W-:Y:S05]  /*14f90*/  BRA `(.L_x_1509) ;  /* 0xffff815000007947 */ /* 0x000fea000383ffff */
.L_x_1409:
[----:B------:R-:W-:Y:S01]  /*14fa0*/  IMAD.MOV.U32 R4, RZ, RZ, R7 ;  /* 0x000000ffff047224 */ /* 0x000fe200078e0007 */
[----:B------:R-:W-:Y:S02]  /*14fb0*/  MOV R0, 0x1 ;  /* 0x0000000100007802 */ /* 0x000fe40000000f00 */
[----:B------:R-:W-:Y:S02]  /*14fc0*/  MOV R2, 0x14fe0 ;  /* 0x00014fe000027802 */ /* 0x000fe40000000f00 */
[----:B-1----:R-:W-:Y:S05]  /*14fd0*/  CALL.REL.NOINC `($__internal_19_$__cuda_sm70_shflsync_bfly_p) ;  /* 0x0000119000007944 */ /* 0x002fea0003c00000 */
[----:B------:R-:W-:Y:S01]  /*14fe0*/  FADD.FTZ R7, R7, R0 ;  /* 0x0000000007077221 */ /* 0x000fe20000010000 */
[----:B------:R-:W-:Y:S02]  /*14ff0*/  MOV R4, R223 ;  /* 0x000000df00047202 */ /* 0x000fe40000000f00 */
[----:B------:R-:W-:Y:S02]  /*15000*/  MOV R0, 0x2 ;  /* 0x0000000200007802 */ /* 0x000fe40000000f00 */
[----:B------:R-:W-:Y:S02]  /*15010*/  MOV R2, 0x15030 ;  /* 0x0001503000027802 */ /* 0x000fe40000000f00 */
[----:B------:R-:W-:Y:S05]  /*15020*/  CALL.REL.NOINC `($__internal_19_$__cuda_sm70_shflsync_bfly_p) ;  /* 0x0000114000007944 */ /* 0x000fea0003c00000 */
[----:B------:R-:W-:Y:S01]  /*15030*/  FADD.FTZ R6, R223, R0 ;  /* 0x00000000df067221 */ /* 0x000fe20000010000 */
[----:B------:R-:W-:Y:S02]  /*15040*/  MOV R0, 0x1 ;  /* 0x0000000100007802 */ /* 0x000fe40000000f00 */
[----:B------:R-:W-:-:S02]  /*15050*/  MOV R2, 0x15080 ;  /* 0x0001508000027802 */ /* 0x000fc40000000f00 */
[----:B------:R-:W-:Y:S02]  /*15060*/  MOV R4, R6 ;  /* 0x0000000600047202 */ /* 0x000fe40000000f00 */
[----:B------:R-:W-:Y:S05]  /*15070*/  CALL.REL.NOINC `($__internal_19_$__cuda_sm70_shflsync_bfly_p) ;  /* 0x000010f000007944 */ /* 0x000fea0003c00000 */
[----:B------:R-:W-:Y:S01]  /*15080*/  FADD.FTZ R6, R6, R0 ;  /* 0x0000000006067221 */ /* 0x000fe20000010000 */
[----:B------:R-:W-:Y:S02]  /*15090*/  MOV R4, R224 ;  /* 0x000000e000047202 */ /* 0x000fe40000000f00 */
[----:B------:R-:W-:Y:S02]  /*150a0*/  MOV R0, 0x2 ;  /* 0x0000000200007802 */ /* 0x000fe40000000f00 */
[----:B------:R-:W-:Y:S02]  /*150b0*/  MOV R2, 0x150d0 ;  /* 0x000150d000027802 */ /* 0x000fe40000000f00 */
[----:B------:R-:W-:Y:S05]  /*150c0*/  CALL.REL.NOINC `($__internal_19_$__cuda_sm70_shflsync_bfly_p) ;  /* 0x000010a000007944 */ /* 0x000fea0003c00000 */
[----:B------:R-:W-:Y:S01]  /*150d0*/  FADD.FTZ R5, R224, R0 ;  /* 0x00000000e0057221 */ /* 0x000fe20000010000 */
[----:B------:R-:W-:Y:S02]  /*150e0*/  MOV R0, 0x1 ;  /* 0x0000000100007802 */ /* 0x000fe40000000f00 */
[----:B------:R-:W-:Y:S02]  /*150f0*/  MOV R2, 0x15120 ;  /* 0x0001512000027802 */ /* 0x000fe40000000f00 */
[----:B------:R-:W-:-:S02]  /*15100*/  MOV R4, R5 ;  /* 0x0000000500047202 */ /* 0x000fc40000000f00 */
[----:B------:R-:W-:Y:S05]  /*15110*/  CALL.REL.NOINC `($__internal_19_$__cuda_sm70_shflsync_bfly_p) ;  /* 0x0000105000007944 */ /* 0x000fea0003c00000 */
[----:B------:R-:W-:Y:S01]  /*15120*/  FADD.FTZ R5, R5, R0 ;  /* 0x0000000005057221 */ /* 0x000fe20000010000 */
[----:B------:R-:W-:-:S02]  /*15130*/  MOV R4, R225 ;  /* 0x000000e100047202 */ /* 0x000fc40000000f00 */
[----:B------:R-:W-:Y:S02]  /*15140*/  MOV R0, 0x2 ;  /* 0x0000000200007802 */ /* 0x000fe40000000f00 */
[----:B------:R-:W-:Y:S02]  /*15150*/  MOV R2, 0x15170 ;  /* 0x0001517000027802 */ /* 0x000fe40000000f00 */
[----:B------:R-:W-:Y:S05]  /*15160*/  CALL.REL.NOINC `($__internal_19_$__cuda_sm70_shflsync_bfly_p) ;  /* 0x0000100000007944 */ /* 0x000fea0003c00000 */
[----:B------:R-:W-:Y:S01]  /*15170*/  FADD.FTZ R4, R225, R0 ;  /* 0x00000000e1047221 */ /* 0x000fe20000010000 */
[----:B------:R-:W-:Y:S02]  /*15180*/  MOV R0, 0x1 ;  /* 0x0000000100007802 */ /* 0x000fe40000000f00 */
[----:B------:R-:W-:Y:S02]  /*15190*/  MOV R2, 0x151b0 ;  /* 0x000151b000027802 */ /* 0x000fe40000000f00 */
[----:B------:R-:W-:Y:S05]  /*151a0*/  CALL.REL.NOINC `($__internal_19_$__cuda_sm70_shflsync_bfly_p) ;  /* 0x00000fc000007944 */ /* 0x000fea0003c00000 */
[----:B------:R-:W-:Y:S01]  /*151b0*/  MOV R8, R0 ;  /* 0x0000000000087202 */ /* 0x000fe20000000f00 */
[----:B------:R-:W-:Y:S05]  /*151c0*/  BRA `(.L_x_1510) ;  /* 0xffff801000007947 */ /* 0x000fea000383ffff */
.L_x_1416:
[----:B-1234-:R-:W-:Y:S01]  /*151d0*/  IMAD.MOV.U32 R209, RZ, RZ, R10 ;  /* 0x000000ffffd17224 */ /* 0x01efe200078e000a */
[----:B------:R-:W-:Y:S01]  /*151e0*/  MOV R0, RZ ;  /* 0x000000ff00007202 */ /* 0x000fe20000000f00 */
[----:B------:R-:W-:Y:S01]  /*151f0*/  IMAD.MOV.U32 R3, RZ, RZ, 0x1c1f ;  /* 0x00001c1fff037424 */ /* 0x000fe200078e00ff */
[----:B------:R-:W-:Y:S02]  /*15200*/  MOV R2, 0x15220 ;  /* 0x0001522000027802 */ /* 0x000fe40000000f00 */
[----:B------:R-:W-:Y:S05]  /*15210*/  CALL.REL.NOINC `($__internal_20_$__cuda_sm70_shflsync_idx_p) ;  /* 0x00000fb000007944 */ /* 0x000fea0003c00000 */
[----:B------:R-:W-:Y:S01]  /*15220*/  MOV R5, R0 ;  /* 0x0000000000057202 */ /* 0x000fe20000000f00 */
[----:B------:R-:W-:Y:S05]  /*15230*/  BRA `(.L_x_1511) ;  /* 0xffff997000007947 */ /* 0x000fea000383ffff */
.L_x_1417:
[----:B------:R-:W-:Y:S01]  /*15240*/  IMAD.MOV.U32 R209, RZ, RZ, R12 ;  /* 0x000000ffffd17224 */ /* 0x000fe200078e000c */
[----:B------:R-:W-:Y:S01]  /*15250*/  MOV R0, RZ ;  /* 0x000000ff00007202 */ /* 0x000fe20000000f00 */
[----:B------:R-:W-:Y:S01]  /*15260*/  IMAD.MOV.U32 R3, RZ, RZ, 0x1c1f ;  /* 0x00001c1fff037424 */ /* 0x000fe200078e00ff */
[----:B------:R-:W-:-:S02]  /*15270*/  MOV R2, 0x15290 ;  /* 0x0001529000027802 */ /* 0x000fc40000000f00 */
[----:B-12---:R-:W-:Y:S05]  /*15280*/  CALL.REL.NOINC `($__internal_20_$__cuda_sm70_shflsync_idx_p) ;  /* 0x00000f4000007944 */ /* 0x006fea0003c00000 */
[----:B------:R-:W-:Y:S05]  /*15290*/  BRA `(.L_x_1512) ;  /* 0xffff993000007947 */ /* 0x000fea000383ffff */
.L_x_1420:
[----:B------:R-:W-:Y:S01]  /*152a0*/  IMAD.MOV.U32 R209, RZ, RZ, R10 ;  /* 0x000000ffffd17224 */ /* 0x000fe200078e000a */
[----:B----4-:R-:W-:Y:S01]  /*152b0*/  MOV R0, 0x1 ;  /* 0x0000000100007802 */ /* 0x010fe20000000f00 */
[----:B--2---:R-:W-:Y:S01]  /*152c0*/  IMAD.MOV.U32 R3, RZ, RZ, 0x1c1f ;  /* 0x00001c1fff037424 */ /* 0x004fe200078e00ff */
[----:B------:R-:W-:-:S02]  /*152d0*/  MOV R2, 0x152f0 ;  /* 0x000152f000027802 */ /* 0x000fc40000000f00 */
        /* <DEDUP_REMOVED lines=8> */
.L_x_1423:
[----:B------:R-:W-:Y:S01]  /*15360*/  IMAD.MOV.U32 R209, RZ, RZ, R10 ;  /* 0x000000ffffd17224 */ /* 0x000fe200078e000a */
[----:B----4-:R-:W-:Y:S01]  /*15370*/  MOV R0, 0x2 ;  /* 0x0000000200007802 */ /* 0x010fe20000000f00 */
[----:B-1----:R-:W-:Y:S01]  /*15380*/  IMAD.MOV.U32 R3, RZ, RZ, 0x1c1f ;  /* 0x00001c1fff037424 */ /* 0x002fe200078e00ff */
[----:B------:R-:W-:Y:S02]  /*15390*/  MOV R2, 0x153b0 ;  /* 0x000153b000027802 */ /* 0x000fe40000000f00 */
[----:B--23--:R-:W-:Y:S05]  /*153a0*/  CALL.REL.NOINC `($__internal_20_$__cuda_sm70_shflsync_idx_p) ;  /* 0x00000e2000007944 */ /* 0x00cfea0003c00000 */
[----:B------:R-:W-:Y:S01]  /*153b0*/  MOV R5, R0 ;  /* 0x0000000000057202 */ /* 0x000fe20000000f00 */
[----:B------:R-:W-:Y:S05]  /*153c0*/  BRA `(.L_x_1514) ;  /* 0xffff9ad000007947 */ /* 0x000fea000383ffff */
.L_x_1424:
[----:B------:R-:W-:Y:S01]  /*153d0*/  IMAD.MOV.U32 R209, RZ, RZ, R12 ;  /* 0x000000ffffd17224 */ /* 0x000fe200078e000c */
[----:B----4-:R-:W-:Y:S01]  /*153e0*/  MOV R0, 0x2 ;  /* 0x0000000200007802 */ /* 0x010fe20000000f00 */
[----:B------:R-:W-:Y:S01]  /*153f0*/  IMAD.MOV.U32 R3, RZ, RZ, 0x1c1f ;  /* 0x00001c1fff037424 */ /* 0x000fe200078e00ff */
[----:B------:R-:W-:Y:S02]  /*15400*/  MOV R2, 0x15420 ;  /* 0x0001542000027802 */ /* 0x000fe40000000f00 */
[----:B-123--:R-:W-:Y:S05]  /*15410*/  CALL.REL.NOINC `($__internal_20_$__cuda_sm70_shflsync_idx_p) ;  /* 0x00000db000007944 */ /* 0x00efea0003c00000 */
[----:B------:R-:W-:Y:S05]  /*15420*/  BRA `(.L_x_1515) ;  /* 0xffff9a9000007947 */ /* 0x000fea000383ffff */
.L_x_1427:
[----:B------:R-:W-:Y:S01]  /*15430*/  IMAD.MOV.U32 R209, RZ, RZ, R10 ;  /* 0x000000ffffd17224 */ /* 0x000fe200078e000a */
[----:B-1----:R-:W-:Y:S01]  /*15440*/  MOV R0, 0x3 ;  /* 0x0000000300007802 */ /* 0x002fe20000000f00 */
[----:B------:R-:W-:Y:S01]  /*15450*/  IMAD.MOV.U32 R3, RZ, RZ, 0x1c1f ;  /* 0x00001c1fff037424 */ /* 0x000fe200078e00ff */
[----:B------:R-:W-:-:S02]  /*15460*/  MOV R2, 0x15480 ;  /* 0x0001548000027802 */ /* 0x000fc40000000f00 */
[----:B--234-:R-:W-:Y:S05]  /*15470*/  CALL.REL.NOINC `($__internal_20_$__cuda_sm70_shflsync_idx_p) ;  /* 0x00000d5000007944 */ /* 0x01cfea0003c00000 */
[----:B------:R-:W-:Y:S01]  /*15480*/  IMAD.MOV.U32 R6, RZ, RZ, R0 ;  /* 0x000000ffff067224 */ /* 0x000fe200078e0000 */
[----:B------:R-:W-:Y:S01]  /*15490*/  MOV R0, 0x3 ;  /* 0x0000000300007802 */ /* 0x000fe20000000f00 */
[----:B------:R-:W-:Y:S01]  /*154a0*/  IMAD.MOV.U32 R209, RZ, RZ, R12 ;  /* 0x000000ffffd17224 */ /* 0x000fe200078e000c */
[----:B------:R-:W-:-:S02]  /*154b0*/  MOV R3, 0x1c1f ;  /* 0x00001c1f00037802 */ /* 0x000fc40000000f00 */
[----:B------:R-:W-:Y:S02]  /*154c0*/  MOV R2, 0x154e0 ;  /* 0x000154e000027802 */ /* 0x000fe40000000f00 */
[----:B------:R-:W-:Y:S05]  /*154d0*/  CALL.REL.NOINC `($__internal_20_$__cuda_sm70_shflsync_idx_p) ;  /* 0x00000cf000007944 */ /* 0x000fea0003c00000 */
[----:B------:R-:W-:Y:S05]  /*154e0*/  BRA `(.L_x_1516) ;  /* 0xffff9b4000007947 */ /* 0x000fea000383ffff */
.L_x_1429:
[----:B------:R-:W-:Y:S01]  /*154f0*/  IMAD.MOV.U32 R209, RZ, RZ, R5 ;  /* 0x000000ffffd17224 */ /* 0x000fe200078e0005 */
[----:B------:R-:W-:Y:S01]  /*15500*/  MOV R0, RZ ;  /* 0x000000ff00007202 */ /* 0x000fe20000000f00 */
[----:B------:R-:W-:Y:S01]  /*15510*/  IMAD.MOV.U32 R3, RZ, RZ, 0x1c1f ;  /* 0x00001c1fff037424 */ /* 0x000fe200078e00ff */
[----:B------:R-:W-:Y:S02]  /*15520*/  MOV R2, 0x15540 ;  /* 0x0001554000027802 */ /* 0x000fe40000000f00 */
[----:B------:R-:W-:Y:S05]  /*15530*/  CALL.REL.NOINC `($__internal_20_$__cuda_sm70_shflsync_idx_p) ;  /* 0x00000c9000007944 */ /* 0x000fea0003c00000 */
[----:B------:R-:W-:Y:S01]  /*15540*/  MOV R4, R0 ;  /* 0x0000000000047202 */ /* 0x000fe20000000f00 */
[----:B------:R-:W-:Y:S05]  /*15550*/  BRA `(.L_x_1517) ;  /* 0xffff9e2000007947 */ /* 0x000fea000383ffff */
.L_x_1430:
[----:B------:R-:W-:Y:S01]  /*15560*/  IMAD.MOV.U32 R209, RZ, RZ, R12 ;  /* 0x000000ffffd17224 */ /* 0x000fe200078e000c */
[----:B------:R-:W-:Y:S01]  /*15570*/  MOV R0, RZ ;  /* 0x000000ff00007202 */ /* 0x000fe20000000f00 */
[----:B------:R-:W-:Y:S01]  /*15580*/  IMAD.MOV.U32 R3, RZ, RZ, 0x1c1f ;  /* 0x00001c1fff037424 */ /* 0x000fe200078e00ff */
[----:B------:R-:W-:Y:S02]  /*15590*/  MOV R2, 0x155b0 ;  /* 0x000155b000027802 */ /* 0x000fe40000000f00 */
[----:B-12---:R-:W-:Y:S05]  /*155a0*/  CALL.REL.NOINC `($__internal_20_$__cuda_sm70_shflsync_idx_p) ;  /* 0x00000c2000007944 */ /* 0x006fea0003c00000 */
[----:B------:R-:W-:Y:S05]  /*155b0*/  BRA `(.L_x_1518) ;  /* 0xffff9de000007947 */ /* 0x000fea000383ffff */
.L_x_1433:
[----:B------:R-:W-:Y:S01]  /*155c0*/  IMAD.MOV.U32 R209, RZ, RZ, R5 ;  /* 0x000000ffffd17224 */ /* 0x000fe200078e0005 */
[----:B----4-:R-:W-:Y:S01]  /*155d0*/  MOV R0, 0x1 ;  /* 0x0000000100007802 */ /* 0x010fe20000000f00 */
[----:B------:R-:W-:Y:S01]  /*155e0*/  IMAD.MOV.U32 R3, RZ, RZ, 0x1c1f ;  /* 0x00001c1fff037424 */ /* 0x000fe200078e00ff */
[----:B------:R-:W-:-:S02]  /*155f0*/  MOV R2, 0x15610 ;  /* 0x0001561000027802 */ /* 0x000fc40000000f00 */
[----:B-123--:R-:W-:Y:S05]  /*15600*/  CALL.REL.NOINC `($__internal_20_$__cuda_sm70_shflsync_idx_p) ;  /* 0x00000bc000007944 */ /* 0x00efea0003c00000 */
[----:B------:R-:W-:Y:S01]  /*15610*/  IMAD.MOV.U32 R4, RZ, RZ, R0 ;  /* 0x000000ffff047224 */ /* 0x000fe200078e0000 */
[----:B------:R-:W-:Y:S01]  /*15620*/  MOV R0, 0x1 ;  /* 0x0000000100007802 */ /* 0x000fe20000000f00 */
[----:B------:R-:W-:Y:S01]  /*15630*/  IMAD.MOV.U32 R209, RZ, RZ, R12 ;  /* 0x000000ffffd17224 */ /* 0x000fe200078e000c */
[----:B------:R-:W-:-:S02]  /*15640*/  MOV R3, 0x1c1f ;  /* 0x00001c1f00037802 */ /* 0x000fc40000000f00 */
[----:B------:R-:W-:Y:S02]  /*15650*/  MOV R2, 0x15670 ;  /* 0x0001567000027802 */ /* 0x000fe40000000f00 */
[----:B------:R-:W-:Y:S05]  /*15660*/  CALL.REL.NOINC `($__internal_20_$__cuda_sm70_shflsync_idx_p) ;  /* 0x00000b6000007944 */ /* 0x000fea0003c00000 */
[----:B------:R-:W-:Y:S05]  /*15670*/  BRA `(.L_x_1519) ;  /* 0xffffa2a000007947 */ /* 0x000fea000383ffff */
.L_x_1436:
[----:B------:R-:W-:Y:S01]  /*15680*/  IMAD.MOV.U32 R209, RZ, RZ, R5 ;  /* 0x000000ffffd17224 */ /* 0x000fe200078e0005 */
[----:B----4-:R-:W-:Y:S01]  /*15690*/  MOV R0, 0x2 ;  /* 0x0000000200007802 */ /* 0x010fe20000000f00 */
[----:B------:R-:W-:Y:S01]  /*156a0*/  IMAD.MOV.U32 R3, RZ, RZ, 0x1c1f ;  /* 0x00001c1fff037424 */ /* 0x000fe200078e00ff */
[----:B------:R-:W-:Y:S02]  /*156b0*/  MOV R2, 0x156d0 ;  /* 0x000156d000027802 */ /* 0x000fe40000000f00 */
[----:B-123--:R-:W-:Y:S05]  /*156c0*/  CALL.REL.NOINC `($__internal_20_$__cuda_sm70_shflsync_idx_p) ;  /* 0x00000b0000007944 */ /* 0x00efea0003c00000 */
[----:B------:R-:W-:Y:S01]  /*156d0*/  MOV R4, R0 ;  /* 0x0000000000047202 */ /* 0x000fe20000000f00 */
[----:B------:R-:W-:Y:S05]  /*156e0*/  BRA `(.L_x_1520) ;  /* 0xffffa7a000007947 */ /* 0x000fea000383ffff */
.L_x_1437:
[----:B------:R-:W-:Y:S01]  /*156f0*/  IMAD.MOV.U32 R209, RZ, RZ, R12 ;  /* 0x000000ffffd17224 */ /* 0x000fe200078e000c */
[----:B----4-:R-:W-:Y:S01]  /*15700*/  MOV R0, 0x2 ;  /* 0x0000000200007802 */ /* 0x010fe20000000f00 */
[----:B------:R-:W-:Y:S01]  /*15710*/  IMAD.MOV.U32 R3, RZ, RZ, 0x1c1f ;  /* 0x00001c1fff037424 */ /* 0x000fe200078e00ff */
[----:B------:R-:W-:Y:S02]  /*15720*/  MOV R2, 0x15740 ;  /* 0x0001574000027802 */ /* 0x000fe40000000f00 */
[----:B-123--:R-:W-:Y:S05]  /*15730*/  CALL.REL.NOINC `($__internal_20_$__cuda_sm70_shflsync_idx_p) ;  /* 0x00000a9000007944 */ /* 0x00efea0003c00000 */
[----:B------:R-:W-:Y:S05]  /*15740*/  BRA `(.L_x_1521) ;  /* 0xffffa76000007947 */ /* 0x000fea000383ffff */
.L_x_1440:
[----:B------:R-:W-:Y:S01]  /*15750*/  IMAD.MOV.U32 R209, RZ, RZ, R5 ;  /* 0x000000ffffd17224 */ /* 0x000fe200078e0005 */
[----:B-1----:R-:W-:Y:S01]  /*15760*/  MOV R0, 0x3 ;  /* 0x0000000300007802 */ /* 0x002fe20000000f00 */
[----:B---3--:R-:W-:Y:S01]  /*15770*/  IMAD.MOV.U32 R3, RZ, RZ, 0x1c1f ;  /* 0x00001c1fff037424 */ /* 0x008fe200078e00ff */
[----:B------:R-:W-:-:S02]  /*15780*/  MOV R2, 0x157a0 ;  /* 0x000157a000027802 */ /* 0x000fc40000000f00 */
[----:B--2-4-:R-:W-:Y:S05]  /*15790*/  CALL.REL.NOINC `($__internal_20_$__cuda_sm70_shflsync_idx_p) ;  /* 0x00000a3000007944 */ /* 0x014fea0003c00000 */
[----:B------:R-:W-:Y:S01]  /*157a0*/  IMAD.MOV.U32 R4, RZ, RZ, R0 ;  /* 0x000000ffff047224 */ /* 0x000fe200078e0000 */
[----:B------:R-:W-:Y:S01]  /*157b0*/  MOV R0, 0x3 ;  /* 0x0000000300007802 */ /* 0x000fe20000000f00 */
[----:B------:R-:W-:Y:S01]  /*157c0*/  IMAD.MOV.U32 R209, RZ, RZ, R12 ;  /* 0x000000ffffd17224 */ /* 0x000fe200078e000c */
[----:B------:R-:W-:-:S02]  /*157d0*/  MOV R3, 0x1c1f ;  /* 0x00001c1f00037802 */ /* 0x000fc40000000f00 */
[----:B------:R-:W-:Y:S02]  /*157e0*/  MOV R2, 0x15800 ;  /* 0x0001580000027802 */ /* 0x000fe40000000f00 */
[----:B------:R-:W-:Y:S05]  /*157f0*/  CALL.REL.NOINC `($__internal_20_$__cuda_sm70_shflsync_idx_p) ;  /* 0x000009d000007944 */ /* 0x000fea0003c00000 */
[----:B------:R-:W-:Y:S05]  /*15800*/  BRA `(.L_x_1522) ;  /* 0xffffac2000007947 */ /* 0x000fea000383ffff */
.L_x_1444:
[----:B------:R-:W-:Y:S01]  /*15810*/  IMAD.MOV.U32 R209, RZ, RZ, R5 ;  /* 0x000000ffffd17224 */ /* 0x000fe200078e0005 */
[----:B------:R-:W-:Y:S01]  /*15820*/  MOV R0, RZ ;  /* 0x000000ff00007202 */ /* 0x000fe20000000f00 */
[----:B------:R-:W-:Y:S01]  /*15830*/  IMAD.MOV.U32 R3, RZ, RZ, 0x1c1f ;  /* 0x00001c1fff037424 */ /* 0x000fe200078e00ff */
[----:B------:R-:W-:Y:S02]  /*15840*/  MOV R2, 0x15860 ;  /* 0x0001586000027802 */ /* 0x000fe40000000f00 */
[----:B------:R-:W-:Y:S05]  /*15850*/  CALL.REL.NOINC `($__internal_20_$__cuda_sm70_shflsync_idx_p) ;  /* 0x0000097000007944 */ /* 0x000fea0003c00000 */
[----:B------:R-:W-:Y:S01]  /*15860*/  MOV R4, R0 ;  /* 0x0000000000047202 */ /* 0x000fe20000000f00 */
[----:B------:R-:W-:Y:S05]  /*15870*/  BRA `(.L_x_1523) ;  /* 0xffffb83000007947 */ /* 0x000fea000383ffff */
.L_x_1445:
[----:B------:R-:W-:Y:S01]  /*15880*/  IMAD.MOV.U32 R209, RZ, RZ, R12 ;  /* 0x000000ffffd17224 */ /* 0x000fe200078e000c */
[----:B------:R-:W-:Y:S01]  /*15890*/  MOV R0, RZ ;  /* 0x000000ff00007202 */ /* 0x000fe20000000f00 */
[----:B------:R-:W-:Y:S01]  /*158a0*/  IMAD.MOV.U32 R3, RZ, RZ, 0x1c1f ;  /* 0x00001c1fff037424 */ /* 0x000fe200078e00ff */
[----:B------:R-:W-:Y:S02]  /*158b0*/  MOV R2, 0x158d0 ;  /* 0x000158d000027802 */ /* 0x000fe40000000f00 */
[----:B-12---:R-:W-:Y:S05]  /*158c0*/  CALL.REL.NOINC `($__internal_20_$__cuda_sm70_shflsync_idx_p) ;  /* 0x0000090000007944 */ /* 0x006fea0003c00000 */
[----:B------:R-:W-:Y:S05]  /*158d0*/  BRA `(.L_x_1524) ;  /* 0xffffb7f000007947 */ /* 0x000fea000383ffff */
.L_x_1448:
        /* <DEDUP_REMOVED lines=12> */
.L_x_1451:
[----:B------:R-:W-:Y:S01]  /*159a0*/  IMAD.MOV.U32 R209, RZ, RZ, R5 ;  /* 0x000000ffffd17224 */ /* 0x000fe200078e0005 */
[----:B----4-:R-:W-:Y:S01]  /*159b0*/  MOV R0, 0x2 ;  /* 0x0000000200007802 */ /* 0x010fe20000000f00 */
[----:B-1----:R-:W-:Y:S01]  /*159c0*/  IMAD.MOV.U32 R3, RZ, RZ, 0x1c1f ;  /* 0x00001c1fff037424 */ /* 0x002fe200078e00ff */
[----:B------:R-:W-:Y:S02]  /*159d0*/  MOV R2, 0x159f0 ;  /* 0x000159f000027802 */ /* 0x000fe40000000f00 */
[----:B--23--:R-:W-:Y:S05]  /*159e0*/  CALL.REL.NOINC `($__internal_20_$__cuda_sm70_shflsync_idx_p) ;  /* 0x000007e000007944 */ /* 0x00cfea0003c00000 */
[----:B------:R-:W-:Y:S01]  /*159f0*/  MOV R4, R0 ;  /* 0x0000000000047202 */ /* 0x000fe20000000f00 */
[----:B------:R-:W-:Y:S05]  /*15a00*/  BRA `(.L_x_1526) ;  /* 0xffffb9a000007947 */ /* 0x000fea000383ffff */
.L_x_1452:
[----:B------:R-:W-:Y:S01]  /*15a10*/  IMAD.MOV.U32 R209, RZ, RZ, R12 ;  /* 0x000000ffffd17224 */ /* 0x000fe200078e000c */
[----:B----4-:R-:W-:Y:S01]  /*15a20*/  MOV R0, 0x2 ;  /* 0x0000000200007802 */ /* 0x010fe20000000f00 */
[----:B------:R-:W-:Y:S01]  /*15a30*/  IMAD.MOV.U32 R3, RZ, RZ, 0x1c1f ;  /* 0x00001c1fff037424 */ /* 0x000fe200078e00ff */
[----:B------:R-:W-:Y:S02]  /*15a40*/  MOV R2, 0x15a60 ;  /* 0x00015a6000027802 */ /* 0x000fe40000000f00 */
[----:B-123--:R-:W-:Y:S05]  /*15a50*/  CALL.REL.NOINC `($__internal_20_$__cuda_sm70_shflsync_idx_p) ;  /* 0x0000077000007944 */ /* 0x00efea0003c00000 */
[----:B------:R-:W-:Y:S05]  /*15a60*/  BRA `(.L_x_1527) ;  /* 0xffffb96000007947 */ /* 0x000fea000383ffff */
.L_x_1455:
        /* <DEDUP_REMOVED lines=12> */
.L_x_1457:
[----:B------:R-:W-:Y:S01]  /*15b30*/  IMAD.MOV.U32 R209, RZ, RZ, R74 ;  /* 0x000000ffffd17224 */ /* 0x000fe200078e004a */
[----:B------:R-:W-:Y:S01]  /*15b40*/  MOV R0, RZ ;  /* 0x000000ff00007202 */ /* 0x000fe20000000f00 */
[----:B------:R-:W-:Y:S01]  /*15b50*/  IMAD.MOV.U32 R3, RZ, RZ, 0x1f ;  /* 0x0000001fff037424 */ /* 0x000fe200078e00ff */
[----:B------:R-:W-:Y:S02]  /*15b60*/  MOV R2, 0x15b80 ;  /* 0x00015b8000027802 */ /* 0x000fe40000000f00 */
[----:B------:R-:W-:Y:S05]  /*15b70*/  CALL.REL.NOINC `($__internal_20_$__cuda_sm70_shflsync_idx_p) ;  /* 0x0000065000007944 */ /* 0x000fea0003c00000 */
[----:B------:R-:W-:Y:S01]  /*15b80*/  MOV R9, R0 ;  /* 0x0000000000097202 */ /* 0x000fe20000000f00 */
[----:B------:R-:W-:Y:S05]  /*15b90*/  BRA `(.L_x_1529) ;  /* 0xffffbbc000007947 */ /* 0x000fea000383ffff */
.L_x_1458:
[----:B------:R-:W-:Y:S01]  /*15ba0*/  IMAD.MOV.U32 R209, RZ, RZ, R74 ;  /* 0x000000ffffd17224 */ /* 0x000fe200078e004a */
[----:B------:R-:W-:Y:S01]  /*15bb0*/  MOV R0, 0x1 ;  /* 0x0000000100007802 */ /* 0x000fe20000000f00 */
[----:B------:R-:W-:Y:S01]  /*15bc0*/  IMAD.MOV.U32 R3, RZ, RZ, 0x1f ;  /* 0x0000001fff037424 */ /* 0x000fe200078e00ff */
[----:B------:R-:W-:Y:S02]  /*15bd0*/  MOV R2, 0x15bf0 ;  /* 0x00015bf000027802 */ /* 0x000fe40000000f00 */
[----:B-12---:R-:W-:Y:S05]  /*15be0*/  CALL.REL.NOINC `($__internal_20_$__cuda_sm70_shflsync_idx_p) ;  /* 0x000005e000007944 */ /* 0x006fea0003c00000 */
[----:B------:R-:W-:Y:S01]  /*15bf0*/  MOV R8, R0 ;  /* 0x0000000000087202 */ /* 0x000fe20000000f00 */
[----:B------:R-:W-:Y:S05]  /*15c00*/  BRA `(.L_x_1530) ;  /* 0xffffbb7000007947 */ /* 0x000fea000383ffff */
.L_x_1459:
[----:B------:R-:W-:Y:S02]  /*15c10*/  MOV R2, 0x1 ;  /* 0x0000000100027802 */ /* 0x000fe40000000f00 */
[----:B------:R-:W-:-:S02]  /*15c20*/  MOV R3, 0x15c40 ;  /* 0x00015c4000037802 */ /* 0x000fc40000000f00 */
[----:B-1234-:R-:W-:Y:S05]  /*15c30*/  CALL.REL.NOINC `($__internal_21_$__cuda_sm70_shflsync_up_p) ;  /* 0x000005e000007944 */ /* 0x01efea0003c00000 */
[----:B------:R-:W-:Y:S05]  /*15c40*/  BRA `(.L_x_1531) ;  /* 0xffffbc6000007947 */ /* 0x000fea000383ffff */
.L_x_1460:
[----:B------:R-:W-:Y:S02]  /*15c50*/  MOV R2, 0x2 ;  /* 0x0000000200027802 */ /* 0x000fe40000000f00 */
[----:B------:R-:W-:-:S02]  /*15c60*/  MOV R3, 0x15c80 ;  /* 0x00015c8000037802 */ /* 0x000fc40000000f00 */
[----:B--2-4-:R-:W-:Y:S05]  /*15c70*/  CALL.REL.NOINC `($__internal_21_$__cuda_sm70_shflsync_up_p) ;  /* 0x000005a000007944 */ /* 0x014fea0003c00000 */
        /* <DEDUP_REMOVED lines=23> */
.L_x_1464:
[----:B------:R-:W-:Y:S02]  /*15df0*/  MOV R2, 0x1 ;  /* 0x0000000100027802 */ /* 0x000fe40000000f00 */
[----:B------:R-:W-:-:S02]  /*15e00*/  MOV R3, 0x15e20 ;  /* 0x00015e2000037802 */ /* 0x000fc40000000f00 */
[----:B------:R-:W-:Y:S05]  /*15e10*/  CALL.REL.NOINC `($__internal_21_$__cuda_sm70_shflsync_up_p) ;  /* 0x0000040000007944 */ /* 0x000fea0003c00000 */
[----:B------:R-:W-:Y:S01]  /*15e20*/  MOV R2, R4 ;  /* 0x0000000400027202 */ /* 0x000fe20000000f00 */
[----:B------:R-:W-:Y:S05]  /*15e30*/  BRA `(.L_x_1533) ;  /* 0xffffbcd000007947 */ /* 0x000fea000383ffff */
.L_x_1465:
[----:B------:R-:W-:Y:S02]  /*15e40*/  MOV R2, 0x2 ;  /* 0x0000000200027802 */ /* 0x000fe40000000f00 */
[----:B------:R-:W-:-:S02]  /*15e50*/  MOV R3, 0x15e70 ;  /* 0x00015e7000037802 */ /* 0x000fc40000000f00 */
        /* <DEDUP_REMOVED lines=24> */
.L_x_1467:
[----:B------:R-:W-:Y:S02]  /*15fe0*/  SEL R0, RZ, 0x1, P0 ;  /* 0x00000001ff007807 */ /* 0x000fe40000000000 */
[----:B------:R-:W-:-:S02]  /*15ff0*/  MOV R2, 0x16010 ;  /* 0x0001601000027802 */ /* 0x000fc40000000f00 */
[----:B-1----:R-:W-:Y:S05]  /*16000*/  CALL.REL.NOINC `($__internal_22_$__cuda_sm70_votesync_ballot) ;  /* 0x0000028000007944 */ /* 0x002fea0003c00000 */
[----:B------:R-:W-:Y:S01]  /*16010*/  MOV R11, R0 ;  /* 0x00000000000b7202 */ /* 0x000fe20000000f00 */
[----:B------:R-:W-:Y:S05]  /*16020*/  BRA `(.L_x_1535) ;  /* 0xffffbc7000007947 */ /* 0x000fea000383ffff */
.L_x_1468:
[----:B------:R-:W-:Y:S01]  /*16030*/  IMAD.MOV.U32 R209, RZ, RZ, R6 ;  /* 0x000000ffffd17224 */ /* 0x000fe200078e0006 */
[----:B--2---:R-:W-:Y:S01]  /*16040*/  MOV R0, R5 ;  /* 0x0000000500007202 */ /* 0x004fe20000000f00 */
[----:B------:R-:W-:Y:S01]  /*16050*/  IMAD.MOV.U32 R3, RZ, RZ, 0x1f ;  /* 0x0000001fff037424 */ /* 0x000fe200078e00ff */
[----:B------:R-:W-:-:S02]  /*16060*/  MOV R2, 0x16080 ;  /* 0x0001608000027802 */ /* 0x000fc40000000f00 */
[----:B-1----:R-:W-:Y:S05]  /*16070*/  CALL.REL.NOINC `($__internal_20_$__cuda_sm70_shflsync_idx_p) ;  /* 0x0000015000007944 */ /* 0x002fea0003c00000 */
[----:B------:R-:W-:Y:S01]  /*16080*/  IMAD.MOV.U32 R8, RZ, RZ, R0 ;  /* 0x000000ffff087224 */ /* 0x000fe200078e0000 */
[----:B------:R-:W-:Y:S01]  /*16090*/  MOV R0, R5 ;  /* 0x0000000500007202 */ /* 0x000fe20000000f00 */
[----:B------:R-:W-:Y:S01]  /*160a0*/  IMAD.MOV.U32 R209, RZ, RZ, R7 ;  /* 0x000000ffffd17224 */ /* 0x000fe200078e0007 */
[----:B------:R-:W-:-:S02]  /*160b0*/  MOV R3, 0x1f ;  /* 0x0000001f00037802 */ /* 0x000fc40000000f00 */
[----:B------:R-:W-:Y:S02]  /*160c0*/  MOV R2, 0x160e0 ;  /* 0x000160e000027802 */ /* 0x000fe40000000f00 */
[----:B------:R-:W-:Y:S05]  /*160d0*/  CALL.REL.NOINC `($__internal_20_$__cuda_sm70_shflsync_idx_p) ;  /* 0x000000f000007944 */ /* 0x000fea0003c00000 */
[----:B------:R-:W-:Y:S01]  /*160e0*/  MOV R7, R0 ;  /* 0x0000000000077202 */ /* 0x000fe20000000f00 */
[----:B------:R-:W-:Y:S05]  /*160f0*/  BRA `(.L_x_1536) ;  /* 0xffffbc1000007947 */ /* 0x000fea000383ffff */
.L_x_1471:
[----:B------:R-:W-:Y:S01]  /*16100*/  IMAD.MOV.U32 R209, RZ, RZ, R4 ;  /* 0x000000ffffd17224 */ /* 0x000fe200078e0004 */
[----:B--2---:R-:W-:Y:S01]  /*16110*/  MOV R0, R5 ;  /* 0x0000000500007202 */ /* 0x004fe20000000f00 */
[----:B------:R-:W-:Y:S01]  /*16120*/  IMAD.MOV.U32 R3, RZ, RZ, 0x1f ;  /* 0x0000001fff037424 */ /* 0x000fe200078e00ff */
[----:B------:R-:W-:Y:S02]  /*16130*/  MOV R2, 0x16150 ;  /* 0x0001615000027802 */ /* 0x000fe40000000f00 */
[----:B-1--4-:R-:W-:Y:S05]  /*16140*/  CALL.REL.NOINC `($__internal_20_$__cuda_sm70_shflsync_idx_p) ;  /* 0x0000008000007944 */ /* 0x012fea0003c00000 */
[----:B------:R-:W-:Y:S01]  /*16150*/  MOV R12, R0 ;  /* 0x00000000000c7202 */ /* 0x000fe20000000f00 */
[----:B------:R-:W-:Y:S05]  /*16160*/  BRA `(.L_x_1470) ;  /* 0xffffbc0000007947 */ /* 0x000fea000383ffff */
        .weak           $__internal_19_$__cuda_sm70_shflsync_bfly_p
        .type           $__internal_19_$__cuda_sm70_shflsync_bfly_p,@function
        .size           $__internal_19_$__cuda_sm70_shflsync_bfly_p,($__internal_20_$__cuda_sm70_shflsync_idx_p - $__internal_19_$__cuda_sm70_shflsync_bfly_p)
$__internal_19_$__cuda_sm70_shflsync_bfly_p:
[----:B------:R-:W-:Y:S02]  /*16170*/  MOV R160, 0xffffffff ;  /* 0xffffffff00a07802 */ /* 0x000fe40000000f00 */
[----:B------:R-:W-:Y:S02]  /*16180*/  MOV R3, 0x1f ;  /* 0x0000001f00037802 */ /* 0x000fe40000000f00 */
[----:B------:R-:W-:Y:S04]  /*16190*/  WARPSYNC R160 ;  /* 0x000000a000007348 */ /* 0x000fe80003800000 */
[----:B------:R1:W2:Y:S02]  /*161a0*/  SHFL.BFLY PT, R0, R4, R0, R3 ;  /* 0x0c00000004007389 */ /* 0x0002a400000e0003 */
[----:B-1----:R-:W-:-:S04]  /*161b0*/  MOV R3, 0x0 ;  /* 0x0000000000037802 */ /* 0x002fc80000000f00 */
[----:B--2---:R-:W-:Y:S05]  /*161c0*/  RET.REL.NODEC R2 `(_ZN7cutlass13device_kernelIN5flash19enable_sm80_to_sm89INS1_16FlashAttnFwdSm80INS1_25CollectiveMainloopFwdSm80ILi4ELi1ELb0EN4cute5tupleIJNS5_1CILi128EEENS7_ILi48EEENS7_ILi96EEEEEELi96ENS_10bfloat16_tEfNS_4arch4Sm80ELb1ELb0ELb1ELb1ELb1ELb0ELb1ELb1EEENS1_21CollectiveEpilogueFwdINS6_IJS8_SA_S9_EEENS6_IJNS7_ILi1EEESI_SI_EEESC_SE_Li128ELb1ELb1ELb1ELb0EEENS1_36VarlenDynamicPersistentTileSchedulerILi128ELi48ELi128ELi128ELb1ELb1ELb0ELb1ELb1ELb1EEEEEEEEEvNT_6ParamsE) ;  /* 0xfffe9e3002007950 */ /* 0x004fea0003c3ffff */
        .weak           $__internal_20_$__cuda_sm70_shflsync_idx_p
        .type           $__internal_20_$__cuda_sm70_shflsync_idx_p,@function
        .size           $__internal_20_$__cuda_sm70_shflsync_idx_p,($__internal_21_$__cuda_sm70_shflsync_up_p - $__internal_20_$__cuda_sm70_shflsync_idx_p)
$__internal_20_$__cuda_sm70_shflsync_idx_p:
[----:B------:R-:W-:-:S04]  /*161d0*/  MOV R211, 0xffffffff ;  /* 0xffffffff00d37802 */ /* 0x000fc80000000f00 */
[----:B------:R-:W-:Y:S04]  /*161e0*/  WARPSYNC R211 ;  /* 0x000000d300007348 */ /* 0x000fe80003800000 */
[----:B------:R1:W2:Y:S02]  /*161f0*/  SHFL.IDX PT, R0, R209, R0, R3 ;  /* 0x00000000d1007389 */ /* 0x0002a400000e0003 */
[----:B-1----:R-:W-:-:S04]  /*16200*/  MOV R3, 0x0 ;  /* 0x0000000000037802 */ /* 0x002fc80000000f00 */
[----:B--2---:R-:W-:Y:S05]  /*16210*/  RET.REL.NODEC R2 `(_ZN7cutlass13device_kernelIN5flash19enable_sm80_to_sm89INS1_16FlashAttnFwdSm80INS1_25CollectiveMainloopFwdSm80ILi4ELi1ELb0EN4cute5tupleIJNS5_1CILi128EEENS7_ILi48EEENS7_ILi96EEEEEELi96ENS_10bfloat16_tEfNS_4arch4Sm80ELb1ELb0ELb1ELb1ELb1ELb0ELb1ELb1EEENS1_21CollectiveEpilogueFwdINS6_IJS8_SA_S9_EEENS6_IJNS7_ILi1EEESI_SI_EEESC_SE_Li128ELb1ELb1ELb1ELb0EEENS1_36VarlenDynamicPersistentTileSchedulerILi128ELi48ELi128ELi128ELb1ELb1ELb0ELb1ELb1ELb1EEEEEEEEEvNT_6ParamsE) ;  /* 0xfffe9de002007950 */ /* 0x004fea0003c3ffff */
        .weak           $__internal_21_$__cuda_sm70_shflsync_up_p
        .type           $__internal_21_$__cuda_sm70_shflsync_up_p,@function
        .size           $__internal_21_$__cuda_sm70_shflsync_up_p,($__internal_22_$__cuda_sm70_votesync_ballot - $__internal_21_$__cuda_sm70_shflsync_up_p)
$__internal_21_$__cuda_sm70_shflsync_up_p:
[----:B------:R-:W-:Y:S02]  /*16220*/  IMAD.MOV.U32 R4, RZ, RZ, RZ ;  /* 0x000000ffff047224 */ /* 0x000fe400078e00ff */
[----:B------:R-:W-:-:S04]  /*16230*/  IMAD.MOV.U32 R10, RZ, RZ, -0x1 ;  /* 0xffffffffff0a7424 */ /* 0x000fc800078e00ff */
[----:B------:R-:W-:Y:S04]  /*16240*/  WARPSYNC R10 ;  /* 0x0000000a00007348 */ /* 0x000fe80003800000 */
[----:B------:R1:W2:Y:S02]  /*16250*/  SHFL.UP PT, R4, R0, R2, R4 ;  /* 0x0400000200047389 */ /* 0x0002a400000e0004 */
[----:B-1----:R-:W-:Y:S02]  /*16260*/  MOV R2, R3 ;  /* 0x0000000300027202 */ /* 0x002fe40000000f00 */
[----:B------:R-:W-:-:S04]  /*16270*/  MOV R3, 0x0 ;  /* 0x0000000000037802 */ /* 0x000fc80000000f00 */
[----:B--2---:R-:W-:Y:S05]  /*16280*/  RET.REL.NODEC R2 `(_ZN7cutlass13device_kernelIN5flash19enable_sm80_to_sm89INS1_16FlashAttnFwdSm80INS1_25CollectiveMainloopFwdSm80ILi4ELi1ELb0EN4cute5tupleIJNS5_1CILi128EEENS7_ILi48EEENS7_ILi96EEEEEELi96ENS_10bfloat16_tEfNS_4arch4Sm80ELb1ELb0ELb1ELb1ELb1ELb0ELb1ELb1EEENS1_21CollectiveEpilogueFwdINS6_IJS8_SA_S9_EEENS6_IJNS7_ILi1EEESI_SI_EEESC_SE_Li128ELb1ELb1ELb1ELb0EEENS1_36VarlenDynamicPersistentTileSchedulerILi128ELi48ELi128ELi128ELb1ELb1ELb0ELb1ELb1ELb1EEEEEEEEEvNT_6ParamsE) ;  /* 0xfffe9d7002007950 */ /* 0x004fea0003c3ffff */
        .weak           $__internal_22_$__cuda_sm70_votesync_ballot
        .type           $__internal_22_$__cuda_sm70_votesync_ballot,@function
        .size           $__internal_22_$__cuda_sm70_votesync_ballot,(.L_x_1840 - $__internal_22_$__cuda_sm70_votesync_ballot)
$__internal_22_$__cuda_sm70_votesync_ballot:
[----:B------:R-:W-:Y:S01]  /*16290*/  ISETP.NE.U32.AND P0, PT, R0, 0x1, PT ;  /* 0x000000010000780c */ /* 0x000fe20003f05070 */
[----:B------:R-:W-:-:S04]  /*162a0*/  IMAD.MOV.U32 R3, RZ, RZ, -0x1 ;  /* 0xffffffffff037424 */ /* 0x000fc800078e00ff */
[----:B------:R-:W-:Y:S08]  /*162b0*/  WARPSYNC R3 ;  /* 0x0000000300007348 */ /* 0x000ff00003800000 */
[----:B------:R-:W-:-:S04]  /*162c0*/  VOTE.ANY R0, PT, !P0 ;  /* 0x0000000000007806 */ /* 0x000fc800040e0100 */
[----:B------:R-:W-:Y:S01]  /*162d0*/  LOP3.LUT R0, R0, R3, RZ, 0xc0, !PT ;  /* 0x0000000300007212 */ /* 0x000fe200078ec0ff */
[----:B------:R-:W-:-:S04]  /*162e0*/  IMAD.MOV.U32 R3, RZ, RZ, 0x0 ;  /* 0x00000000ff037424 */ /* 0x000fc800078e00ff */
[----:B------:R-:W-:Y:S05]  /*162f0*/  RET.REL.NODEC R2 `(_ZN7cutlass13device_kernelIN5flash19enable_sm80_to_sm89INS1_16FlashAttnFwdSm80INS1_25CollectiveMainloopFwdSm80ILi4ELi1ELb0EN4cute5tupleIJNS5_1CILi128EEENS7_ILi48EEENS7_ILi96EEEEEELi96ENS_10bfloat16_tEfNS_4arch4Sm80ELb1ELb0ELb1ELb1ELb1ELb0ELb1ELb1EEENS1_21CollectiveEpilogueFwdINS6_IJS8_SA_S9_EEENS6_IJNS7_ILi1EEESI_SI_EEESC_SE_Li128ELb1ELb1ELb1ELb0EEENS1_36VarlenDynamicPersistentTileSchedulerILi128ELi48ELi128ELi128ELb1ELb1ELb0ELb1ELb1ELb1EEEEEEEEEvNT_6ParamsE) ;  /* 0xfffe9d0002007950 */ /* 0x000fea0003c3ffff */
.L_x_1537:
        /* <DEDUP_REMOVED lines=16> */
.L_x_1840:


//--------------------- .text._ZN7cutlass13device_kernelIN5flash19enable_sm80_to_sm89INS1_16FlashAttnFwdSm80INS1_25CollectiveMainloopFwdSm80ILi4ELi1ELb0EN4cute5tupleIJNS5_1CILi128EEENS7_ILi48EEENS7_ILi96EEEEEELi96ENS_10bfloat16_tEfNS_4arch4Sm80ELb1ELb0ELb1ELb1ELb1ELb1ELb1ELb1EEENS1_21CollectiveEpilogueFwdINS6_IJS8_SA_S9_EEENS6_IJNS7_ILi1EEESI_SI_EEESC_SE_Li128ELb1ELb1ELb1ELb0EEENS1_36VarlenDynamicPersistentTileSchedulerILi128ELi48ELi128ELi128ELb1ELb1ELb0ELb1ELb1ELb1EEEEEEEEEvNT_6ParamsE --------------------------
	.section	.text._ZN7cutlass13device_kernelIN5flash19enable_sm80_to_sm89INS1_16FlashAttnFwdSm80INS1_25CollectiveMainloopFwdSm80ILi4ELi1ELb0EN4cute5tupleIJNS5_1CILi128EEENS7_ILi48EEENS7_ILi96EEEEEELi96ENS_10bfloat16_tEfNS_4arch4Sm80ELb1ELb0ELb1ELb1ELb1ELb1ELb1ELb1EEENS1_21CollectiveEpilogueFwdINS6_IJS8_SA_S9_EEENS6_IJNS7_ILi1EEESI_SI_EEESC_SE_Li128ELb1ELb1ELb1ELb0EEENS1_36VarlenDynamicPersistentTileSchedulerILi128ELi48ELi128ELi128ELb1ELb1ELb0ELb1ELb1ELb1EEEEEEEEEvNT_6ParamsE,"ax",@progbits
	.sectioninfo	@"SHI_REGISTERS=255"
	.align	128
.text._ZN7cutlass13device_kernelIN5flash19enable_sm80_to_sm89INS1_16FlashAttnFwdSm80INS1_25CollectiveMainloopFwdSm80ILi4ELi1ELb0EN4cute5tupleIJNS5_1CILi128EEENS7_ILi48EEENS7_ILi96EEEEEELi96ENS_10bfloat16_tEfNS_4arch4Sm80ELb1ELb0ELb1ELb1ELb1ELb1ELb1ELb1EEENS1_21CollectiveEpilogueFwdINS6_IJS8_SA_S9_EEENS6_IJNS7_ILi1EEESI_SI_EEESC_SE_Li128ELb1ELb1ELb1ELb0EEENS1_36VarlenDynamicPersistentTileSchedulerILi128ELi48ELi128ELi128ELb1ELb1ELb0ELb1ELb1ELb1EEEEEEEEEvNT_6ParamsE:
        .type           _ZN7cutlass13device_kernelIN5flash19enable_sm80_to_sm89INS1_16FlashAttnFwdSm80INS1_25CollectiveMainloopFwdSm80ILi4ELi1ELb0EN4cute5tupleIJNS5_1CILi128EEENS7_ILi48EEENS7_ILi96EEEEEELi96ENS_10bfloat16_tEfNS_4arch4Sm80ELb1ELb0ELb1ELb1ELb1ELb1ELb1ELb1EEENS1_21CollectiveEpilogueFwdINS6_IJS8_SA_S9_EEENS6_IJNS7_ILi1EEESI_SI_EEESC_SE_Li128ELb1ELb1ELb1ELb0EEENS1_36VarlenDynamicPersistentTileSchedulerILi128ELi48ELi128ELi128ELb1ELb1ELb0ELb1ELb1ELb1EEEEEEEEEvNT_6ParamsE,@function
        .size           _ZN7cutlass13device_kernelIN5flash19enable_sm80_to_sm89INS1_16FlashAttnFwdSm80INS1_25CollectiveMainloopFwdSm80ILi4ELi1ELb0EN4cute5tupleIJNS5_1CILi128EEENS7_ILi48EEENS7_ILi96EEEEEELi96ENS_10bfloat16_tEfNS_4arch4Sm80ELb1ELb0ELb1ELb1ELb1ELb1ELb1ELb1EEENS1_21CollectiveEpilogueFwdINS6_IJS8_SA_S9_EEENS6_IJNS7_ILi1EEESI_SI_EEESC_SE_Li128ELb1ELb1ELb1ELb0EEENS1_36VarlenDynamicPersistentTileSchedulerILi128ELi48ELi128ELi128ELb1ELb1ELb0ELb1ELb1ELb1EEEEEEEEEvNT_6ParamsE,(.L_x_1845 - _ZN7cutlass13device_kernelIN5flash19enable_sm80_to_sm89INS1_16FlashAttnFwdSm80INS1_25CollectiveMainloopFwdSm80ILi4ELi1ELb0EN4cute5tupleIJNS5_1CILi128EEENS7_ILi48EEENS7_ILi96EEEEEELi96ENS_10bfloat16_tEfNS_4arch4Sm80ELb1ELb0ELb1ELb1ELb1ELb1ELb1ELb1EEENS1_21CollectiveEpilogueFwdINS6_IJS8_SA_S9_EEENS6_IJNS7_ILi1EEESI_SI_EEESC_SE_Li128ELb1ELb1ELb1ELb0EEENS1_36VarlenDynamicPersistentTileSchedulerILi128ELi48ELi128ELi128ELb1ELb1ELb0ELb1ELb1ELb1EEEEEEEEEvNT_6ParamsE)
        .other          _ZN7cutlass13device_kernelIN5flash19enable_sm80_to_sm89INS1_16FlashAttnFwdSm80INS1_25CollectiveMainloopFwdSm80ILi4ELi1ELb0EN4cute5tupleIJNS5_1CILi128EEENS7_ILi48EEENS7_ILi96EEEEEELi96ENS_10bfloat16_tEfNS_4arch4Sm80ELb1ELb0ELb1ELb1ELb1ELb1ELb1ELb1EEENS1_21CollectiveEpilogueFwdINS6_IJS8_SA_S9_EEENS6_IJNS7_ILi1EEESI_SI_EEESC_SE_Li128ELb1ELb1ELb1ELb0EEENS1_36VarlenDynamicPersistentTileSchedulerILi128ELi48ELi128ELi128ELb1ELb1ELb0ELb1ELb1ELb1EEEEEEEEEvNT_6ParamsE,@"STO_CUDA_ENTRY STV_DEFAULT"
_ZN7cutlass13device_kernelIN5flash19enable_sm80_to_sm89INS1_16FlashAttnFwdSm80INS1_25CollectiveMainloopFwdSm80ILi4ELi1ELb0EN4cute5tupleIJNS5_1CILi128EEENS7_ILi48EEENS7_ILi96EEEEEELi96ENS_10bfloat16_tEfNS_4arch4Sm80ELb1ELb0ELb1ELb1ELb1ELb1ELb1ELb1EEENS1_21CollectiveEpilogueFwdINS6_IJS8_SA_S9_EEENS6_IJNS7_ILi1EEESI_SI_EEESC_SE_Li128ELb1ELb1ELb1ELb0EEENS1_36VarlenDynamicPersistentTileSchedulerILi128ELi48ELi128ELi128ELb1ELb1ELb0ELb1ELb1ELb1EEEEEEEEEvNT_6ParamsE:
        /* <DEDUP_REMOVED lines=54> */
.L_x_1543:
        /* <DEDUP_REMOVED lines=16> */
.L_x_1754:
        /* <DEDUP_REMOVED lines=16> */
.L_x_1755:
[----:B--2---:R-:W-:-:S05]  /*0560*/  IMAD R0, R0, c[0x0][0x538], RZ ;  /* 0x00014e0000007a24 */ /* 0x004fca00078e02ff */
[----:B------:R-:W-:-:S04]  /*0570*/  IADD3 R7, R0, R7, RZ ;  /* 0x0000000700077210 */ /* 0x000fc80007ffe0ff */
[----:B------:R-:W-:-:S13]  /*0580*/  ISETP.GT.AND P0, PT, R7, UR4, PT ;  /* 0x0000000407007c0c */ /* 0x000fda000bf04270 */
[----:B-1----:R-:W-:Y:S05]  /*0590*/  @!P0 BRA `(.L_x_1543) ;  /* 0xfffffdc000008947 */ /* 0x002fea000383ffff */
.L_x_1539:
[----:B------:R-:W-:-:S05]  /*05a0*/  IADD3 R10, -R0, R7, RZ ;  /* 0x00000007000a7210 */ /* 0x000fca0007ffe1ff */
[----:B------:R-:W-:-:S05]  /*05b0*/  IMAD R0, R4, c[0x0][0x538], R10 ;  /* 0x00014e0004007a24 */ /* 0x000fca00078e020a */
[----:B------:R-:W-:Y:S01]  /*05c0*/  ISETP.GT.AND P0, PT, R0, UR4, PT ;  /* 0x0000000400007c0c */ /* 0x000fe2000bf04270 */
[----:B------:R-:W-:-:S12]  /*05d0*/  BRA.DIV ~URZ, `(.L_x_1544) ;  /* 0x0001f8727f007947 */ /* 0x000fd8000b800000 */
[----:B------:R-:W-:-:S04]  /*05e0*/  VOTE.ANY R7, PT, !P0 ;  /* 0x0000000000077806 */ /* 0x000fc800040e0100 */
.L_x_1756:
[----:B------:R-:W1:Y:S02]  /*05f0*/  POPC R5, R7 ;  /* 0x0000000700057309 */ /* 0x000e640000000000 */
[----:B-1----:R-:W-:-:S05]  /*0600*/  IADD3 R0, R5, R6, RZ ;  /* 0x0000000605007210 */ /* 0x002fca0007ffe0ff */
[----:B------:R1:W-:Y:S01]  /*0610*/  STL [R1+0x7c], R0 ;  /* 0x00007c0001007387 */ /* 0x0003e20000100800 */
[----:B------:R-:W-:Y:S05]  /*0620*/  BRA.DIV ~URZ, `(.L_x_1545) ;  /* 0x0001f8727f007947 */ /* 0x000fea000b800000 */
[----:B------:R2:W3:Y:S01]  /*0630*/  SHFL.IDX PT, R12, R9, R5, 0x1f ;  /* 0x00001f05090c7589 */ /* 0x0004e200000e0000 */
[----:B------:R-:W-:-:S03]  /*0640*/  MOV R6, RZ ;  /* 0x000000ff00067202 */ /* 0x000fc60000000f00 */
[----:B------:R2:W4:Y:S04]  /*0650*/  SHFL.IDX PT, R9, R8, R5, 0x1f ;  /* 0x00001f0508097589 */ /* 0x00052800000e0000 */
.L_x_1757:
[----:B------:R-:W-:Y:S01]  /*0660*/  ISETP.NE.AND P0, PT, R7, RZ, PT ;  /* 0x000000ff0700720c */ /* 0x000fe20003f05270 */
[----:B------:R-:W-:-:S12]  /*0670*/  BSSY B0, `(.L_x_1546) ;  /* 0x0000005000007945 */ /* 0x000fd80003800000 */
[----:B------:R-:W-:Y:S05]  /*0680*/  @!P0 BRA `(.L_x_1547) ;  /* 0x0000003000008947 */ /* 0x000fea0003800000 */
[----:B-1----:R-:W-:Y:S01]  /*0690*/  IADD3 R0, R5, -0x1, RZ ;  /* 0xffffffff05007810 */ /* 0x002fe20007ffe0ff */
[----:B------:R-:W-:Y:S05]  /*06a0*/  BRA.DIV ~URZ, `(.L_x_1548) ;  /* 0x0001f8d27f007947 */ /* 0x000fea000b800000 */
[----:B------:R1:W2:Y:S02]  /*06b0*/  SHFL.IDX PT, R6, R4, R0, 0x1f ;  /* 0x00001f0004067589 */ /* 0x0002a400000e0000 */
.L_x_1547:
[----:B------:R-:W-:Y:S05]  /*06c0*/  BSYNC B0 ;  /* 0x0000000000007941 */ /* 0x000fea0003800000 */
.L_x_1546:
        /* <DEDUP_REMOVED lines=69> */
.L_x_1550:
        /* <DEDUP_REMOVED lines=70> */
.L_x_1551:
[----:B------:R-:W-:Y:S05]  /*0f80*/  BSYNC B0 ;  /* 0x0000000000007941 */ /* 0x000fea0003800000 */
.L_x_1549:
[----:B------:R-:W-:-:S04]  /*0f90*/  LOP3.LUT R0, RZ, R0, RZ, 0x33, !PT ;  /* 0x00000000ff007212 */ /* 0x000fc800078e33ff */
[----:B------:R-:W-:-:S05]  /*0fa0*/  IADD3 R0, R0, R12, RZ ;  /* 0x0000000c00007210 */ /* 0x000fca0007ffe0ff */
[----:B------:R2:W-:Y:S01]  /*0fb0*/  STL [R1+0x74], R0 ;  /* 0x0000740001007387 */ /* 0x0005e20000100800 */
[----:B------:R-:W-:Y:S05]  /*0fc0*/  BRA `(.L_x_1552) ;  /* 0x0000006000007947 */ /* 0x000fea0003800000 */
.L_x_1540:
[----:B------:R-:W-:Y:S01]  /*0fd0*/  MOV R0, UR4 ;  /* 0x0000000400007c02 */ /* 0x000fe20008000f00 */
[----:B------:R-:W-:Y:S04]  /*0fe0*/  STL [R1+0x74], RZ ;  /* 0x000074ff01007387 */ /* 0x000fe80000100800 */
[----:B------:R-:W-:Y:S04]  /*0ff0*/  STL [R1+0x78], RZ ;  /* 0x000078ff01007387 */ /* 0x000fe80000100800 */
[----:B------:R1:W-:Y:S02]  /*1000*/  STL [R1+0x70], R0 ;  /* 0x0000700001007387 */ /* 0x0003e40000100800 */
[----:B-1----:R-:W-:-:S05]  /*1010*/  MOV R0, c[0x0][0x53c] ;  /* 0x00014f0000007a02 */ /* 0x002fca0000000f00 */
[----:B------:R1:W-:Y:S02]  /*1020*/  STL [R1+0x7c], R0 ;  /* 0x00007c0001007387 */ /* 0x0003e40000100800 */
.L_x_1552:
        /* <DEDUP_REMOVED lines=8> */
.L_x_1538:
        /* <DEDUP_REMOVED lines=23> */
[C---:B------:R-:W-:Y:S01]  /*1220*/  IMAD.IADD R2, R23.reuse, 0x1, -R4 ;  /* 0x0000000117027824 */ /* 0x040fe200078e0a04 */
[----:B------:R-:W-:Y:S02]  /*1230*/  SHF.R.S32.HI R4, RZ, 0x3, R20 ;  /* 0x00000003ff047819 */ /* 0x000fe40000011414 */
[----:B------:R-:W-:Y:S01]  /*1240*/  LOP3.LUT R7, R12, 0xfffffffc, RZ, 0xc0, !PT ;  /* 0xfffffffc0c077812 */ /* 0x000fe200078ec0ff */
[C---:B------:R-:W-:Y:S01]  /*1250*/  IMAD.IADD R3, R23.reuse, 0x1, -R3 ;  /* 0x0000000117037824 */ /* 0x040fe200078e0a03 */
[----:B------:R-:W-:Y:S01]  /*1260*/  LEA.HI R8, R2, R2, RZ, 0x1 ;  /* 0x0000000202087211 */ /* 0x000fe200078f08ff */
[----:B------:R-:W-:Y:S01]  /*1270*/  IMAD.SHL.U32 R4, R4, 0x40, RZ ;  /* 0x0000004004047824 */ /* 0x000fe200078e00ff */
[----:B------:R-:W-:Y:S01]  /*1280*/  SHF.R.S32.HI R6, RZ, 0x1f, R2 ;  /* 0x0000001fff067819 */ /* 0x000fe20000011402 */
[----:B------:R-:W-:Y:S01]  /*1290*/  IMAD.IADD R251, R23, 0x1, -R7 ;  /* 0x0000000117fb7824 */ /* 0x000fe200078e0a07 */
[----:B------:R-:W-:-:S02]  /*12a0*/  LOP3.LUT R5, R8, 0x7fffffe, RZ, 0xc0, !PT ;  /* 0x07fffffe08057812 */ /* 0x000fc400078ec0ff */
[----:B------:R-:W-:Y:S01]  /*12b0*/  LEA.HI R15, R6, R2, RZ, 0x3 ;  /* 0x00000002060f7211 */ /* 0x000fe200078f18ff */
[----:B------:R-:W-:Y:S01]  /*12c0*/  IMAD.SHL.U32 R30, R251, 0x8, RZ ;  /* 0x00000008fb1e7824 */ /* 0x000fe200078e00ff */
[----:B------:R-:W-:Y:S01]  /*12d0*/  LEA.HI R10, R3, R3, RZ, 0x1 ;  /* 0x00000003030a7211 */ /* 0x000fe200078f08ff */
[----:B------:R-:W-:Y:S01]  /*12e0*/  IMAD.IADD R14, R2, 0x1, -R5 ;  /* 0x00000001020e7824 */ /* 0x000fe200078e0a05 */
[----:B------:R-:W-:Y:S02]  /*12f0*/  LOP3.LUT R2, R4, 0xc0, RZ, 0xc0, !PT ;  /* 0x000000c004027812 */ /* 0x000fe400078ec0ff */
[----:B------:R-:W-:Y:S02]  /*1300*/  SHF.R.S32.HI R29, RZ, 0x2, R12 ;  /* 0x00000002ff1d7819 */ /* 0x000fe4000001140c */
[----:B------:R-:W-:Y:S02]  /*1310*/  SHF.R.U32.HI R4, RZ, 0x3, R2 ;  /* 0x00000003ff047819 */ /* 0x000fe40000011602 */
[----:B------:R-:W-:-:S02]  /*1320*/  LOP3.LUT R2, R2, 0x18, R30, 0xf8, !PT ;  /* 0x0000001802027812 */ /* 0x000fc400078ef81e */
[----:B------:R-:W-:Y:S02]  /*1330*/  LOP3.LUT R5, R10, 0x3fffffe, RZ, 0xc0, !PT ;  /* 0x03fffffe0a057812 */ /* 0x000fe400078ec0ff */
[----:B------:R-:W-:Y:S02]  /*1340*/  LEA.HI R6, R12, R29, RZ, 0x1 ;  /* 0x0000001d0c067211 */ /* 0x000fe400078f08ff */
[----:B------:R-:W-:Y:S01]  /*1350*/  LOP3.LUT R9, R2, R4, RZ, 0x3c, !PT ;  /* 0x0000000402097212 */ /* 0x000fe200078e3cff */
[----:B------:R-:W-:Y:S01]  /*1360*/  IMAD.IADD R16, R3, 0x1, -R5 ;  /* 0x0000000103107824 */ /* 0x000fe200078e0a05 */
[----:B------:R-:W-:Y:S02]  /*1370*/  LEA.HI R11, R11, R23, RZ, 0x5 ;  /* 0x000000170b0b7211 */ /* 0x000fe400078f28ff */
[----:B------:R-:W-:Y:S02]  /*1380*/  LEA.HI R2, R251, R251, RZ, 0x1 ;  /* 0x000000fbfb027211 */ /* 0x000fe400078f08ff */
[----:B------:R-:W-:-:S02]  /*1390*/  LOP3.LUT R3, R6, 0x7fffffe, RZ, 0xc0, !PT ;  /* 0x07fffffe06037812 */ /* 0x000fc400078ec0ff */
[----:B------:R-:W-:Y:S02]  /*13a0*/  LOP3.LUT R4, R11, 0xffffffe0, RZ, 0xc0, !PT ;  /* 0xffffffe00b047812 */ /* 0x000fe400078ec0ff */
[C---:B------:R-:W-:Y:S01]  /*13b0*/  LOP3.LUT R5, R2.reuse, 0x1ffffffe, RZ, 0xc0, !PT ;  /* 0x1ffffffe02057812 */ /* 0x040fe200078ec0ff */
[----:B------:R-:W-:Y:S01]  /*13c0*/  IMAD.SHL.U32 R2, R2, 0x20, RZ ;  /* 0x0000002002027824 */ /* 0x000fe200078e00ff */
[----:B------:R-:W-:Y:S01]  /*13d0*/  SHF.R.S32.HI R7, RZ, 0x5, R11 ;  /* 0x00000005ff077819 */ /* 0x000fe2000001140b */
[----:B------:R-:W-:Y:S01]  /*13e0*/  IMAD.IADD R3, R29, 0x1, -R3 ;  /* 0x000000011d037824 */ /* 0x000fe200078e0a03 */
[----:B------:R-:W-:Y:S01]  /*13f0*/  SHF.R.S32.HI R6, RZ, 0x1f, R11 ;  /* 0x0000001fff067819 */ /* 0x000fe2000001140b */
[----:B------:R-:W-:Y:S01]  /*1400*/  IMAD.IADD R28, R23, 0x1, -R4 ;  /* 0x00000001171c7824 */ /* 0x000fe200078e0a04 */
[----:B------:R-:W-:Y:S01]  /*1410*/  LOP3.LUT R2, R2, 0xffffffc0, RZ, 0xc0, !PT ;  /* 0xffffffc002027812 */ /* 0x000fe200078ec0ff */
[----:B------:R-:W-:Y:S01]  /*1420*/  IMAD R4, R7, 0x8, R3 ;  /* 0x0000000807047824 */ /* 0x000fe200078e0203 */
[----:B------:R-:W-:Y:S01]  /*1430*/  LEA.HI R3, R6, R7, RZ, 0x2 ;  /* 0x0000000706037211 */ /* 0x000fe200078f10ff */
[----:B------:R-:W-:Y:S01]  /*1440*/  IMAD.IADD R5, R251, 0x1, -R5 ;  /* 0x00000001fb057824 */ /* 0x000fe200078e0a05 */
[----:B------:R-:W-:Y:S01]  /*1450*/  SHF.R.S32.HI R6, RZ, 0x1f, R28 ;  /* 0x0000001fff067819 */ /* 0x000fe2000001141c */
[----:B------:R-:W-:Y:S01]  /*1460*/  IMAD.U32 R4, R4, 0x20, R9 ;  /* 0x0000002004047824 */ /* 0x000fe200078e0009 */
[----:B------:R-:W-:Y:S01]  /*1470*/  IADD3 R22, R114, 0x40, RZ ;  /* 0x0000004072167810 */ /* 0x000fe20007ffe0ff */
[----:B------:R-:W-:Y:S01]  /*1480*/  IMAD R21, R5, 0x8, R2 ;  /* 0x0000000805157824 */ /* 0x000fe200078e0202 */
[----:B------:R-:W-:-:S02]  /*1490*/  LOP3.LUT R2, R3, 0xffffffc, RZ, 0xc0, !PT ;  /* 0x0ffffffc03027812 */ /* 0x000fc400078ec0ff */
[----:B------:R-:W-:Y:S01]  /*14a0*/  LEA.HI R17, R6, R28, RZ, 0x2 ;  /* 0x0000001c06117211 */ /* 0x000fe200078f10ff */
[----:B------:R1:W-:Y:S01]  /*14b0*/  STL [R1+0x14], R4 ;  /* 0x0000140401007387 */ /* 0x0003e20000100800 */
[----:B------:R-:W-:Y:S01]  /*14c0*/  SHF.R.S32.HI R5, RZ, 0x1f, R22 ;  /* 0x0000001fff057819 */ /* 0x000fe20000011416 */
[----:B------:R-:W-:Y:S01]  /*14d0*/  IMAD.IADD R3, R7, 0x1, -R2 ;  /* 0x0000000107037824 */ /* 0x000fe200078e0a02 */
[----:B------:R-:W-:Y:S02]  /*14e0*/  SHF.R.S32.HI R2, RZ, 0x2, R17 ;  /* 0x00000002ff027819 */ /* 0x000fe40000011411 */
[----:B------:R-:W-:Y:S02]  /*14f0*/  SHF.R.S32.HI R11, RZ, 0x1f, R12 ;  /* 0x0000001fff0b7819 */ /* 0x000fe4000001140c */
[-C--:B------:R-:W-:Y:S01]  /*1500*/  LEA.HI R13, R22, R22.reuse, RZ, 0x1 ;  /* 0x00000016160d7211 */ /* 0x080fe200078f08ff */
[----:B------:R-:W-:Y:S01]  /*1510*/  IMAD R26, R3, 0x10, R2 ;  /* 0x00000010031a7824 */ /* 0x000fe200078e0202 */
[----:B------:R-:W-:-:S02]  /*1520*/  LEA.HI R2, R5, R22, RZ, 0x3 ;  /* 0x0000001605027211 */ /* 0x000fc400078f18ff */
[----:B------:R-:W-:Y:S02]  /*1530*/  LOP3.LUT R9, R13, 0x7fffffe, RZ, 0xc0, !PT ;  /* 0x07fffffe0d097812 */ /* 0x000fe400078ec0ff */
[--C-:B------:R-:W-:Y:S01]  /*1540*/  SHF.R.S32.HI R6, RZ, 0x1, R8.reuse ;  /* 0x00000001ff067819 */ /* 0x100fe20000011408 */
[----:B------:R-:W-:Y:S01]  /*1550*/  IMAD.SHL.U32 R2, R2, 0x20, RZ ;  /* 0x0000002002027824 */ /* 0x000fe200078e00ff */
[----:B------:R-:W-:Y:S01]  /*1560*/  SHF.R.S32.HI R5, RZ, 0x1f, R8 ;  /* 0x0000001fff057819 */ /* 0x000fe20000011408 */
[----:B------:R-:W-:Y:S01]  /*1570*/  STL [R1+0x148], R26 ;  /* 0x0001481a01007387 */ /* 0x000fe20000100800 */
[----:B------:R-:W-:Y:S02]  /*1580*/  SHF.R.S32.HI R3, RZ, 0x1, R10 ;  /* 0x00000001ff037819 */ /* 0x000fe4000001140a */
[----:B------:R-:W-:Y:S02]  /*1590*/  LEA.HI R5, R5, R6, RZ, 0x2 ;  /* 0x0000000605057211 */ /* 0x000fe400078f10ff */
[----:B------:R-:W-:-:S02]  /*15a0*/  LOP3.LUT R2, R2, 0xffffff00, RZ, 0xc0, !PT ;  /* 0xffffff0002027812 */ /* 0x000fc400078ec0ff */
[C---:B------:R-:W-:Y:S01]  /*15b0*/  LOP3.LUT P3, RZ, R3.reuse, 0x2, RZ, 0xc0, !PT ;  /* 0x0000000203ff7812 */ /* 0x040fe2000786c0ff */
[----:B------:R-:W-:Y:S01]  /*15c0*/  IMAD.SHL.U32 R3, R3, 0x40, RZ ;  /* 0x0000004003037824 */ /* 0x000fe200078e00ff */
[----:B-1----:R-:W-:Y:S02]  /*15d0*/  LEA.HI R4, R11, R29, RZ, 0x3 ;  /* 0x0000001d0b047211 */ /* 0x002fe400078f18ff */
[----:B------:R-:W-:Y:S02]  /*15e0*/  LOP3.LUT R5, R5, 0xfffffffc, RZ, 0xc0, !PT ;  /* 0xfffffffc05057812 */ /* 0x000fe400078ec0ff */
[----:B------:R-:W-:Y:S02]  /*15f0*/  LOP3.LUT R4, R4, 0xfffffff8, RZ, 0xc0, !PT ;  /* 0xfffffff804047812 */ /* 0x000fe400078ec0ff */
[----:B------:R-:W-:Y:S01]  /*1600*/  SHF.R.S32.HI R31, RZ, 0x1f, R30 ;  /* 0x0000001fff1f7819 */ /* 0x000fe2000001141e */
[----:B------:R-:W-:Y:S01]  /*1610*/  IMAD.IADD R12, R6, 0x1, -R5 ;  /* 0x00000001060c7824 */ /* 0x000fe200078e0a05 */
[----:B------:R-:W-:Y:S01]  /*1620*/  IADD3 R252, R30, 0x20, RZ ;  /* 0x000000201efc7810 */ /* 0x000fe20007ffe0ff */
[----:B------:R-:W-:-:S02]  /*1630*/  IMAD.IADD R8, R29, 0x1, -R4 ;  /* 0x000000011d087824 */ /* 0x000fc400078e0a04 */
[----:B------:R-:W-:Y:S01]  /*1640*/  IMAD.IADD R4, R22, 0x1, -R9 ;  /* 0x0000000116047824 */ /* 0x000fe200078e0a09 */
[----:B------:R-:W-:-:S03]  /*1650*/  LOP3.LUT P4, RZ, R12, 0x2, RZ, 0xc0, !PT ;  /* 0x000000020cff7812 */ /* 0x000fc6000788c0ff */
[----:B------:R-:W-:Y:S01]  /*1660*/  IMAD R22, R4, 0x20, R2 ;  /* 0x0000002004167824 */ /* 0x000fe200078e0202 */
[----:B------:R-:W-:Y:S02]  /*1670*/  LEA.HI R4, R8, R8, RZ, 0x1 ;  /* 0x0000000808047211 */ /* 0x000fe400078f08ff */
[----:B------:R-:W-:Y:S01]  /*1680*/  LOP3.LUT R2, R3, 0xc0, RZ, 0xc0, !PT ;  /* 0x000000c003027812 */ /* 0x000fe200078ec0ff */
[----:B------:R-:W-:Y:S01]  /*1690*/  IMAD.SHL.U32 R3, R15, 0x20, RZ ;  /* 0x000000200f037824 */ /* 0x000fe200078e00ff */
[----:B------:R-:W-:Y:S01]  /*16a0*/  LOP3.LUT R6, R4, 0x3fffffe, RZ, 0xc0, !PT ;  /* 0x03fffffe04067812 */ /* 0x000fe200078ec0ff */
[----:B------:R-:W-:Y:S01]  /*16b0*/  STL [R1+0x114], R22 ;  /* 0x0001141601007387 */ /* 0x000fe20000100800 */
[----:B------:R-:W-:Y:S02]  /*16c0*/  LOP3.LUT R9, R2, 0x8, R20, 0xf8, !PT ;  /* 0x0000000802097812 */ /* 0x000fe400078ef814 */
[----:B------:R-:W-:Y:S01]  /*16d0*/  SHF.R.U32.HI R5, RZ, 0x3, R2 ;  /* 0x00000003ff057819 */ /* 0x000fe20000011602 */
[----:B------:R-:W-:Y:S01]  /*16e0*/  IMAD.SHL.U32 R2, R7, 0x200, RZ ;  /* 0x0000020007027824 */ /* 0x000fe200078e00ff */
[----:B------:R-:W-:Y:S01]  /*16f0*/  LOP3.LUT R3, R3, 0xffffff00, RZ, 0xc0, !PT ;  /* 0xffffff0003037812 */ /* 0x000fe200078ec0ff */
[----:B------:R-:W-:Y:S01]  /*1700*/  IMAD.IADD R7, R8, 0x1, -R6 ;  /* 0x0000000108077824 */ /* 0x000fe200078e0a06 */
[----:B------:R-:W-:Y:S01]  /*1710*/  LOP3.LUT R9, R9, R5, RZ, 0x3c, !PT ;  /* 0x0000000509097212 */ /* 0x000fe200078e3cff */
[----:B------:R-:W-:Y:S01]  /*1720*/  IMAD.SHL.U32 R8, R18, 0x8, RZ ;  /* 0x0000000812087824 */ /* 0x000fe200078e00ff */
[----:B------:R-:W-:Y:S01]  /*1730*/  LOP3.LUT R6, R19, 0xfffffffe, RZ, 0xc0, !PT ;  /* 0xfffffffe13067812 */ /* 0x000fe200078ec0ff */
[----:B------:R-:W-:Y:S01]  /*1740*/  IMAD.IADD R5, R3, 0x1, R2 ;  /* 0x0000000103057824 */ /* 0x000fe200078e0202 */
[----:B------:R-:W-:Y:S01]  /*1750*/  SHF.R.S32.HI R4, RZ, 0x1, R4 ;  /* 0x00000001ff047819 */ /* 0x000fe20000011404 */
[----:B------:R-:W-:-:S02]  /*1760*/  IMAD R2, R251, 0x2, R2 ;  /* 0x00000002fb027824 */ /* 0x000fc400078e0202 */
[----:B------:R-:W-:Y:S01]  /*1770*/  IMAD.IADD R170, R23, 0x1, -R6 ;  /* 0x0000000117aa7824 */ /* 0x000fe200078e0a06 */
[C---:B------:R-:W-:Y:S01]  /*1780*/  LOP3.LUT P1, RZ, R4.reuse, 0x2, RZ, 0xc0, !PT ;  /* 0x0000000204ff7812 */ /* 0x040fe2000782c0ff */
[----:B------:R-:W-:Y:S01]  /*1790*/  IMAD R10, R7, 0x20, R2 ;  /* 0x00000020070a7824 */ /* 0x000fe200078e0202 */
[----:B------:R-:W-:Y:S01]  /*17a0*/  LOP3.LUT R2, R4, 0x1, RZ, 0xc0, !PT ;  /* 0x0000000104027812 */ /* 0x000fe200078ec0ff */
[C---:B------:R-:W-:Y:S02]  /*17b0*/  IMAD R15, R14.reuse, 0x20, R3 ;  /* 0x000000200e0f7824 */ /* 0x040fe400078e0203 */
[----:B------:R-:W-:Y:S01]  /*17c0*/  IMAD R14, R14, 0x20, R5 ;  /* 0x000000200e0e7824 */ /* 0x000fe200078e0205 */
[----:B------:R-:W-:Y:S01]  /*17d0*/  LEA.HI R5, R11, R29, RZ, 0x2 ;  /* 0x0000001d0b057211 */ /* 0x000fe200078f10ff */
[----:B------:R-:W-:Y:S01]  /*17e0*/  IMAD R3, R18, 0x8, R16 ;  /* 0x0000000812037824 */ /* 0x000fe200078e0210 */
[----:B------:R-:W-:Y:S01]  /*17f0*/  ISETP.NE.U32.AND P2, PT, R2, 0x1, PT ;  /* 0x000000010200780c */ /* 0x000fe20003f45070 */
[----:B------:R-:W-:-:S02]  /*1800*/  IMAD.SHL.U32 R164, R170, 0x4, RZ ;  /* 0x00000004aaa47824 */ /* 0x000fc400078e00ff */
        /* <DEDUP_REMOVED lines=16> */
[----:B------:R-:W-:Y:S01]  /*1910*/  IMAD R251, R251, 0x20, R29 ;  /* 0x00000020fbfb7824 */ /* 0x000fe200078e021d */
[----:B------:R-:W-:-:S02]  /*1920*/  LEA.HI R0, R3, R113, RZ, 0x5 ;  /* 0x0000007103007211 */ /* 0x000fc400078f28ff */
[----:B------:R-:W-:Y:S01]  /*1930*/  LOP3.LUT R25, R5, 0xc0, RZ, 0xc0, !PT ;  /* 0x000000c005197812 */ /* 0x000fe200078ec0ff */
[----:B------:R-:W-:Y:S01]  /*1940*/  IMAD.SHL.U32 R5, R4, 0x40, RZ ;  /* 0x0000004004057824 */ /* 0x000fe200078e00ff */
[----:B------:R-:W-:Y:S01]  /*1950*/  LEA.HI R9, R3, R113, RZ, 0x3 ;  /* 0x0000007103097211 */ /* 0x000fe200078f18ff */
[----:B------:R-:W-:Y:S01]  /*1960*/  IMAD.SHL.U32 R0, R0, 0x80, RZ ;  /* 0x0000008000007824 */ /* 0x000fe200078e00ff */
[----:B------:R-:W-:Y:S01]  /*1970*/  SHF.R.U32.HI R23, RZ, 0x3, R25 ;  /* 0x00000003ff177819 */ /* 0x000fe20000011619 */
[----:B------:R-:W-:Y:S01]  /*1980*/  STL [R1+0x10c], R27 ;  /* 0x00010c1b01007387 */ /* 0x000fe20000100800 */
[----:B------:R-:W-:Y:S02]  /*1990*/  LOP3.LUT R4, R25, 0x18, R9, 0xf8, !PT ;  /* 0x0000001819047812 */ /* 0x000fe400078ef809 */
[----:B------:R-:W-:Y:S01]  /*19a0*/  SHF.R.U32.HI R24, RZ, 0x3, R27 ;  /* 0x00000003ff187819 */ /* 0x000fe2000001161b */
[----:B------:R-:W-:Y:S01]  /*19b0*/  STL [R1+0x30], R25 ;  /* 0x0000301901007387 */ /* 0x000fe20000100800 */
[----:B------:R-:W-:-:S02]  /*19c0*/  LOP3.LUT R3, R27, 0x18, R9, 0xf8, !PT ;  /* 0x000000181b037812 */ /* 0x000fc400078ef809 */
[----:B------:R-:W-:Y:S01]  /*19d0*/  LOP3.LUT R6, R4, R23, RZ, 0x3c, !PT ;  /* 0x0000001704067212 */ /* 0x000fe200078e3cff */
[----:B------:R-:W-:Y:S01]  /*19e0*/  STL [R1+0x110], R24 ;  /* 0x0001101801007387 */ /* 0x000fe20000100800 */
[----:B------:R-:W-:Y:S02]  /*19f0*/  LOP3.LUT R0, R0, 0xfffff000, RZ, 0xc0, !PT ;  /* 0xfffff00000007812 */ /* 0x000fe400078ec0ff */
[----:B------:R-:W-:Y:S01]  /*1a00*/  LOP3.LUT R4, R3, R24, RZ, 0x3c, !PT ;  /* 0x0000001803047212 */ /* 0x000fe200078e3cff */
[----:B------:R-:W-:Y:S01]  /*1a10*/  STL [R1+0x34], R23 ;  /* 0x0000341701007387 */ /* 0x000fe20000100800 */
[----:B------:R-:W-:Y:S02]  /*1a20*/  LOP3.LUT R5, R5, 0xc0, RZ, 0xc0, !PT ;  /* 0x000000c005057812 */ /* 0x000fe400078ec0ff */
[----:B------:R-:W-:Y:S02]  /*1a30*/  SHF.R.S32.HI R3, RZ, 0x1f, R112 ;  /* 0x0000001fff037819 */ /* 0x000fe40000011470 */
[----:B------:R-:W-:-:S02]  /*1a40*/  IADD3 R16, R6, R0, R7 ;  /* 0x0000000006107210 */ /* 0x000fc40007ffe007 */
[----:B------:R-:W-:Y:S01]  /*1a50*/  IADD3 R13, R4, R22, R0 ;  /* 0x00000016040d7210 */ /* 0x000fe20007ffe000 */
[----:B------:R-:W-:Y:S01]  /*1a60*/  IMAD.SHL.U32 R4, R12, 0x40, RZ ;  /* 0x000000400c047824 */ /* 0x000fe200078e00ff */
[----:B------:R-:W-:Y:S01]  /*1a70*/  LEA.HI R5, R5, R5, RZ, 0x1d ;  /* 0x0000000505057211 */ /* 0x000fe200078fe8ff */
[----:B------:R-:W-:Y:S01]  /*1a80*/  IMAD.MOV.U32 R12, RZ, RZ, 0x20 ;  /* 0x00000020ff0c7424 */ /* 0x000fe200078e00ff */
[CC--:B------:R-:W-:Y:S02]  /*1a90*/  LEA.HI R0, R3.reuse, R112.reuse, RZ, 0x5 ;  /* 0x0000007003007211 */ /* 0x0c0fe400078f28ff */
[----:B------:R-:W-:Y:S01]  /*1aa0*/  LEA.HI R6, R3, R112, RZ, 0x3 ;  /* 0x0000007003067211 */ /* 0x000fe200078f18ff */
[----:B------:R-:W-:Y:S01]  /*1ab0*/  IMAD.IADD R10, R5, 0x1, R10 ;  /* 0x00000001050a7824 */ /* 0x000fe200078e020a */
[----:B------:R-:W-:Y:S01]  /*1ac0*/  LOP3.LUT R3, R4, 0xc0, RZ, 0xc0, !PT ;  /* 0x000000c004037812 */ /* 0x000fe200078ec0ff */
[----:B------:R-:W-:Y:S01]  /*1ad0*/  IMAD.SHL.U32 R0, R0, 0x80, RZ ;  /* 0x0000008000007824 */ /* 0x000fe200078e00ff */
[----:B------:R-:W-:Y:S01]  /*1ae0*/  LOP3.LUT R5, R25, 0x18, R6, 0xf8, !PT ;  /* 0x0000001819057812 */ /* 0x000fe200078ef806 */
[----:B------:R-:W-:Y:S01]  /*1af0*/  IMAD.SHL.U32 R20, R10, 0x2, RZ ;  /* 0x000000020a147824 */ /* 0x000fe200078e00ff */
[----:B------:R-:W-:-:S02]  /*1b00*/  LOP3.LUT R8, R3, 0x8, R8, 0xf8, !PT ;  /* 0x0000000803087812 */ /* 0x000fc400078ef808 */
[----:B------:R-:W-:Y:S02]  /*1b10*/  LOP3.LUT R0, R0, 0xfffff000, RZ, 0xc0, !PT ;  /* 0xfffff00000007812 */ /* 0x000fe400078ec0ff */
[----:B------:R-:W-:Y:S01]  /*1b20*/  LOP3.LUT R5, R5, R23, RZ, 0x3c, !PT ;  /* 0x0000001705057212 */ /* 0x000fe200078e3cff */
[----:B------:R-:W-:Y:S01]  /*1b30*/  STL [R1+0x98], R20 ;  /* 0x0000981401007387 */ /* 0x000fe20000100800 */
[----:B------:R-:W-:Y:S02]  /*1b40*/  LOP3.LUT R4, R27, 0x18, R6, 0xf8, !PT ;  /* 0x000000181b047812 */ /* 0x000fe400078ef806 */
[----:B------:R-:W-:Y:S02]  /*1b50*/  SHF.R.U32.HI R3, RZ, 0x3, R3 ;  /* 0x00000003ff037819 */ /* 0x000fe40000011603 */
[----:B------:R-:W-:Y:S02]  /*1b60*/  IADD3 R11, R5, R0, R7 ;  /* 0x00000000050b7210 */ /* 0x000fe40007ffe007 */
[----:B------:R-:W-:-:S02]  /*1b70*/  IADD3 R5, R20, 0x80, RZ ;  /* 0x0000008014057810 */ /* 0x000fc40007ffe0ff */
[----:B------:R-:W-:Y:S02]  /*1b80*/  LOP3.LUT R4, R4, R24, RZ, 0x3c, !PT ;  /* 0x0000001804047212 */ /* 0x000fe400078e3cff */
[----:B------:R-:W-:Y:S02]  /*1b90*/  LOP3.LUT R3, R8, R3, RZ, 0x3c, !PT ;  /* 0x0000000308037212 */ /* 0x000fe400078e3cff */
[----:B------:R-:W-:Y:S02]  /*1ba0*/  IADD3 R19, R20, 0x70, RZ ;  /* 0x0000007014137810 */ /* 0x000fe40007ffe0ff */
[----:B------:R-:W-:Y:S02]  /*1bb0*/  @P2 IADD3 R19, R5, 0x10, RZ ;  /* 0x0000001005132810 */ /* 0x000fe40007ffe0ff */
[----:B------:R-:W-:Y:S02]  /*1bc0*/  IADD3 R168, R164, 0x18, RZ ;  /* 0x00000018a4a87810 */ /* 0x000fe40007ffe0ff */
[----:B------:R-:W-:Y:S01]  /*1bd0*/  SHF.R.S32.HI R8, RZ, 0x1f, R169 ;  /* 0x0000001fff087819 */ /* 0x000fe200000114a9 */
[----:B------:R-:W-:Y:S01]  /*1be0*/  STL [R1+0x9c], R19 ;  /* 0x00009c1301007387 */ /* 0x000fe20000100800 */
[----:B------:R-:W-:Y:S01]  /*1bf0*/  IADD3 R10, R4, R22, R0 ;  /* 0x00000016040a7210 */ /* 0x000fe20007ffe000 */
[C---:B------:R-:W-:Y:S01]  /*1c00*/  IMAD.IADD R0, R3.reuse, 0x1, R14 ;  /* 0x0000000103007824 */ /* 0x040fe200078e020e */
[----:B------:R-:W-:Y:S01]  /*1c10*/  SHF.R.S32.HI R5, RZ, 0x1f, R166 ;  /* 0x0000001fff057819 */ /* 0x000fe200000114a6 */
[----:B------:R-:W-:Y:S01]  /*1c20*/  IMAD.IADD R4, R3, 0x1, R15 ;  /* 0x0000000103047824 */ /* 0x000fe200078e020f */
[----:B------:R-:W-:Y:S01]  /*1c30*/  SHF.R.S32.HI R3, RZ, 0x1f, R168 ;  /* 0x0000001fff037819 */ /* 0x000fe200000114a8 */
[----:B------:R1:W-:Y:S01]  /*1c40*/  STL [R1+0x128], R8 ;  /* 0x0001280801007387 */ /* 0x0003e20000100800 */
[----:B------:R-:W-:-:S02]  /*1c50*/  IADD3 R167, R164, 0x28, RZ ;  /* 0x00000028a4a77810 */ /* 0x000fc40007ffe0ff */
[C---:B------:R-:W-:Y:S01]  /*1c60*/  IADD3 R250, R108.reuse, 0x30, RZ ;  /* 0x000000306cfa7810 */ /* 0x040fe20007ffe0ff */
[----:B------:R-:W-:Y:S01]  /*1c70*/  STL.64 [R1], R30 ;  /* 0x0000001e01007387 */ /* 0x000fe20000100a00 */
[C---:B------:R-:W-:Y:S02]  /*1c80*/  IADD3 R249, R108.reuse, 0x40, RZ ;  /* 0x000000406cf97810 */ /* 0x040fe40007ffe0ff */
[----:B------:R-:W-:Y:S01]  /*1c90*/  SHF.R.S32.HI R14, RZ, 0x1f, R250 ;  /* 0x0000001fff0e7819 */ /* 0x000fe200000114fa */
[----:B------:R2:W-:Y:S01]  /*1ca0*/  STL [R1+0x124], R5 ;  /* 0x0001240501007387 */ /* 0x0005e20000100800 */
[----:B------:R-:W-:Y:S02]  /*1cb0*/  IADD3 R248, R108, 0x50, RZ ;  /* 0x000000506cf87810 */ /* 0x000fe40007ffe0ff */
[----:B------:R-:W-:Y:S01]  /*1cc0*/  LEA R171, R2, 0x3c80, 0x1 ;  /* 0x00003c8002ab7811 */ /* 0x000fe200078e08ff */
[----:B------:R3:W-:Y:S01]  /*1cd0*/  STL [R1+0x120], R3 ;  /* 0x0001200301007387 */ /* 0x0007e20000100800 */
[----:B------:R-:W-:-:S02]  /*1ce0*/  LEA R2, R16, 0x6080, 0x1 ;  /* 0x0000608010027811 */ /* 0x000fc400078e08ff */
[----:B------:R-:W-:Y:S02]  /*1cf0*/  LEA R198, R0, 0x6080, 0x1 ;  /* 0x0000608000c67811 */ /* 0x000fe400078e08ff */
[C---:B------:R-:W-:Y:S02]  /*1d00*/  IADD3 R200, R171.reuse, 0x20, RZ ;  /* 0x00000020abc87810 */ /* 0x040fe40007ffe0ff */
[----:B------:R-:W-:Y:S02]  /*1d10*/  LEA R196, R4, 0x1880, 0x1 ;  /* 0x0000188004c47811 */ /* 0x000fe400078e08ff */
[----:B------:R-:W-:Y:S02]  /*1d20*/  @P3 IADD3 R200, R171, -0x20, RZ ;  /* 0xffffffe0abc83810 */ /* 0x000fe40007ffe0ff */
[----:B------:R-:W-:Y:S02]  /*1d30*/  SHF.R.S32.HI R109, RZ, 0x1f, R108 ;  /* 0x0000001fff6d7819 */ /* 0x000fe4000001146c */
[----:B-1----:R-:W-:-:S02]  /*1d40*/  SHF.R.S32.HI R8, RZ, 0x1f, R249 ;  /* 0x0000001fff087819 */ /* 0x002fc400000114f9 */
[C---:B------:R-:W-:Y:S02]  /*1d50*/  IADD3 R208, R200.reuse, 0x400, RZ ;  /* 0x00000400c8d07810 */ /* 0x040fe40007ffe0ff */
[C---:B------:R-:W-:Y:S02]  /*1d60*/  IADD3 R207, R200.reuse, 0x800, RZ ;  /* 0x00000800c8cf7810 */ /* 0x040fe40007ffe0ff */
[C---:B------:R-:W-:Y:S02]  /*1d70*/  IADD3 R206, R200.reuse, 0xc00, RZ ;  /* 0x00000c00c8ce7810 */ /* 0x040fe40007ffe0ff */
[----:B--2---:R-:W-:Y:S02]  /*1d80*/  SHF.R.S32.HI R5, RZ, 0x1f, R115 ;  /* 0x0000001fff057819 */ /* 0x004fe40000011473 */
[C---:B------:R-:W-:Y:S02]  /*1d90*/  IADD3 R205, R200.reuse, 0x1000, RZ ;  /* 0x00001000c8cd7810 */ /* 0x040fe40007ffe0ff */
[----:B---3--:R-:W-:Y:S01]  /*1da0*/  SHF.R.S32.HI R3, RZ, 0x1f, R167 ;  /* 0x0000001fff037819 */ /* 0x008fe200000114a7 */
[----:B------:R1:W-:Y:S01]  /*1db0*/  STL [R1+0x11c], R5 ;  /* 0x00011c0501007387 */ /* 0x0003e20000100800 */
[----:B------:R-:W-:-:S02]  /*1dc0*/  IADD3 R204, R200, 0x1400, RZ ;  /* 0x00001400c8cc7810 */ /* 0x000fc40007ffe0ff */
[C---:B------:R-:W-:Y:S01]  /*1dd0*/  IADD3 R203, R200.reuse, 0x1800, RZ ;  /* 0x00001800c8cb7810 */ /* 0x040fe20007ffe0ff */
[----:B------:R2:W-:Y:S01]  /*1de0*/  STL [R1+0x118], R3 ;  /* 0x0001180301007387 */ /* 0x0005e20000100800 */
[C---:B------:R-:W-:Y:S02]  /*1df0*/  IADD3 R202, R200.reuse, 0x1c00, RZ ;  /* 0x00001c00c8ca7810 */ /* 0x040fe40007ffe0ff */
[----:B------:R-:W-:Y:S01]  /*1e00*/  IADD3 R201, R200, 0x2000, RZ ;  /* 0x00002000c8c97810 */ /* 0x000fe20007ffe0ff */
[----:B------:R3:W-:Y:S01]  /*1e10*/  STL [R1+0x58], R14 ;  /* 0x0000580e01007387 */ /* 0x0007e20000100800 */
[----:B-1----:R-:W-:Y:S02]  /*1e20*/  IADD3 R5, R30, 0x40, RZ ;  /* 0x000000401e057810 */ /* 0x002fe40007ffe0ff */
[----:B--2---:R-:W-:-:S03]  /*1e30*/  LOP3.LUT R3, R17, 0x7ffffffc, RZ, 0xc0, !PT ;  /* 0x7ffffffc11037812 */ /* 0x004fc600078ec0ff */
[----:B------:R-:W-:Y:S01]  /*1e40*/  STL [R1+0x8], R5 ;  /* 0x0000080501007387 */ /* 0x000fe20000100800 */
[----:B---3--:R-:W-:-:S03]  /*1e50*/  SHF.R.S32.HI R14, RZ, 0x1f, R248 ;  /* 0x0000001fff0e7819 */ /* 0x008fc600000114f8 */
[----:B------:R1:W-:Y:S01]  /*1e60*/  STL [R1+0x54], R8 ;  /* 0x0000540801007387 */ /* 0x0003e20000100800 */
[----:B------:R-:W-:-:S03]  /*1e70*/  IMAD.IADD R3, R28, 0x1, -R3 ;  /* 0x000000011c037824 */ /* 0x000fc600078e0a03 */
[----:B------:R2:W-:Y:S01]  /*1e80*/  STL [R1+0x50], R14 ;  /* 0x0000500e01007387 */ /* 0x0005e20000100800 */
[----:B-1----:R-:W-:Y:S02]  /*1e90*/  SHF.R.S32.HI R8, RZ, 0x1f, R252 ;  /* 0x0000001fff087819 */ /* 0x002fe400000114fc */
[----:B--2---:R-:W-:-:S03]  /*1ea0*/  SHF.R.S32.HI R14, RZ, 0x1f, R5 ;  /* 0x0000001fff0e7819 */ /* 0x004fc60000011405 */
[----:B------:R1:W-:Y:S01]  /*1eb0*/  STL [R1+0x88], R8 ;  /* 0x0000880801007387 */ /* 0x0003e20000100800 */
[----:B------:R-:W-:-:S03]  /*1ec0*/  LOP3.LUT R5, R27, 0x18, R108, 0xf8, !PT ;  /* 0x000000181b057812 */ /* 0x000fc600078ef86c */
[----:B------:R2:W-:Y:S01]  /*1ed0*/  STL [R1+0x84], R14 ;  /* 0x0000840e01007387 */ /* 0x0005e20000100800 */
[----:B-1----:R-:W-:Y:S02]  /*1ee0*/  IMAD.IADD R8, R26, 0x1, R21 ;  /* 0x000000011a087824 */ /* 0x002fe400078e0215 */
[----:B--2---:R-:W-:Y:S01]  /*1ef0*/  IMAD.SHL.U32 R14, R3, 0x2, RZ ;  /* 0x00000002030e7824 */ /* 0x004fe200078e00ff */
[----:B------:R-:W-:Y:S02]  /*1f00*/  SHF.R.S32.HI R3, RZ, 0x3, R9 ;  /* 0x00000003ff037819 */ /* 0x000fe40000011409 */
[----:B------:R1:W-:Y:S01]  /*1f10*/  STL [R1+0x80], R8 ;  /* 0x0000800801007387 */ /* 0x0003e20000100800 */
[----:B------:R-:W-:Y:S02]  /*1f20*/  LOP3.LUT R9, R25, 0x18, R108, 0xf8, !PT ;  /* 0x0000001819097812 */ /* 0x000fe400078ef86c */
[C---:B------:R-:W-:Y:S01]  /*1f30*/  IADD3 R27, R14.reuse, 0x8, RZ ;  /* 0x000000080e1b7810 */ /* 0x040fe20007ffe0ff */
[----:B------:R2:W-:Y:S01]  /*1f40*/  STL [R1+0x2c], R3 ;  /* 0x00002c0301007387 */ /* 0x0005e20000100800 */
[----:B------:R-:W-:-:S02]  /*1f50*/  IADD3 R26, R14, 0x10, RZ ;  /* 0x000000100e1a7810 */ /* 0x000fc40007ffe0ff */
[----:B------:R-:W-:Y:S01]  /*1f60*/  LOP3.LUT R9, R9, R23, RZ, 0x3c, !PT ;  /* 0x0000001709097212 */ /* 0x000fe200078e3cff */
[----:B------:R3:W-:Y:S01]  /*1f70*/  STL [R1+0x68], R14 ;  /* 0x0000680e01007387 */ /* 0x0007e20000100800 */
[C---:B------:R-:W-:Y:S02]  /*1f80*/  IADD3 R21, R14.reuse, 0x38, RZ ;  /* 0x000000380e157810 */ /* 0x040fe40007ffe0ff */
[C---:B------:R-:W-:Y:S01]  /*1f90*/  IADD3 R18, R14.reuse, 0x40, RZ ;  /* 0x000000400e127810 */ /* 0x040fe20007ffe0ff */
[----:B------:R-:W-:Y:S01]  /*1fa0*/  IMAD.IADD R9, R7, 0x1, R9 ;  /* 0x0000000107097824 */ /* 0x000fe200078e0209 */
[C---:B------:R-:W-:Y:S02]  /*1fb0*/  IADD3 R17, R14.reuse, 0x48, RZ ;  /* 0x000000480e117810 */ /* 0x040fe40007ffe0ff */
[----:B------:R-:W-:Y:S02]  /*1fc0*/  IADD3 R15, R14, 0x50, RZ ;  /* 0x000000500e0f7810 */ /* 0x000fe40007ffe0ff */
[----:B-1----:R-:W-:-:S02]  /*1fd0*/  LOP3.LUT R8, R25, 0x8, R108, 0xf8, !PT ;  /* 0x0000000819087812 */ /* 0x002fc400078ef86c */
[----:B------:R-:W-:Y:S02]  /*1fe0*/  IADD3 R25, R14, 0x18, RZ ;  /* 0x000000180e197810 */ /* 0x000fe40007ffe0ff */
[----:B--2---:R-:W-:Y:S02]  /*1ff0*/  LOP3.LUT R3, R5, R24, RZ, 0x3c, !PT ;  /* 0x0000001805037212 */ /* 0x004fe400078e3cff */
[----:B------:R-:W-:Y:S02]  /*2000*/  SHF.R.S32.HI R5, RZ, 0x3, R6 ;  /* 0x00000003ff057819 */ /* 0x000fe40000011406 */
[----:B------:R-:W-:Y:S01]  /*2010*/  LOP3.LUT R8, R8, R23, RZ, 0x3c, !PT ;  /* 0x0000001708087212 */ /* 0x000fe200078e3cff */
[----:B------:R-:W-:Y:S01]  /*2020*/  IMAD.IADD R6, R22, 0x1, R3 ;  /* 0x0000000116067824 */ /* 0x000fe200078e0203 */
[----:B------:R-:W-:Y:S01]  /*2030*/  SHF.R.S32.HI R3, RZ, 0x1f, R14 ;  /* 0x0000001fff037819 */ /* 0x000fe2000001140e */
[----:B------:R1:W-:Y:S01]  /*2040*/  STL [R1+0x28], R5 ;  /* 0x0000280501007387 */ /* 0x0003e20000100800 */
[C---:B------:R-:W-:Y:S01]  /*2050*/  IADD3 R24, R14.reuse, 0x20, RZ ;  /* 0x000000200e187810 */ /* 0x040fe20007ffe0ff */
[----:B------:R-:W-:Y:S01]  /*2060*/  IMAD.IADD R8, R7, 0x1, R8 ;  /* 0x0000000107087824 */ /* 0x000fe200078e0208 */
[C---:B------:R-:W-:Y:S01]  /*2070*/  IADD3 R23, R14.reuse, 0x28, RZ ;  /* 0x000000280e177810 */ /* 0x040fe20007ffe0ff */
[----:B------:R2:W-:Y:S01]  /*2080*/  STL [R1+0x108], R3 ;  /* 0x0001080301007387 */ /* 0x0005e20000100800 */
[----:B------:R-:W-:-:S02]  /*2090*/  IADD3 R22, R14, 0x30, RZ ;  /* 0x000000300e167810 */ /* 0x000fc40007ffe0ff */
[----:B---3--:R-:W-:Y:S01]  /*20a0*/  IADD3 R14, R14, 0x58, RZ ;  /* 0x000000580e0e7810 */ /* 0x008fe20007ffe0ff */
[----:B------:R-:W-:Y:S01]  /*20b0*/  STL [R1+0xc8], R27 ;  /* 0x0000c81b01007387 */ /* 0x000fe20000100800 */
[----:B------:R-:W-:Y:S02]  /*20c0*/  LEA R28, R6, 0x6080, 0x1 ;  /* 0x00006080061c7811 */ /* 0x000fe400078e08ff */
[----:B------:R-:W-:Y:S01]  /*20d0*/  SHF.R.S32.HI R6, RZ, 0x1f, R26 ;  /* 0x0000001fff067819 */ /* 0x000fe2000001141a */
[----:B------:R-:W-:Y:S01]  /*20e0*/  STL [R1+0xc4], R26 ;  /* 0x0000c41a01007387 */ /* 0x000fe20000100800 */
[----:B------:R-:W-:-:S03]  /*20f0*/  LEA R246, R8, 0x1880, 0x1 ;  /* 0x0000188008f67811 */ /* 0x000fc600078e08ff */
[----:B------:R3:W-:Y:S01]  /*2100*/  STL [R1+0xc0], R25 ;  /* 0x0000c01901007387 */ /* 0x0007e20000100800 */
[C---:B------:R-:W-:Y:S02]  /*2110*/  IADD3 R247, R246.reuse, 0x20, RZ ;  /* 0x00000020f6f77810 */ /* 0x040fe40007ffe0ff */
[----:B------:R-:W-:Y:S01]  /*2120*/  @P0 IADD3 R247, R246, -0x20, RZ ;  /* 0xffffffe0f6f70810 */ /* 0x000fe20007ffe0ff */
[----:B------:R-:W-:Y:S04]  /*2130*/  STL [R1+0xbc], R24 ;  /* 0x0000bc1801007387 */ /* 0x000fe80000100800 */
[----:B------:R-:W-:Y:S01]  /*2140*/  STL [R1+0xb8], R23 ;  /* 0x0000b81701007387 */ /* 0x000fe20000100800 */
[----:B-1----:R-:W-:-:S03]  /*2150*/  SEL R5, R12, 0xffffffe0, !P1 ;  /* 0xffffffe00c057807 */ /* 0x002fc60004800000 */
[----:B------:R1:W-:Y:S01]  /*2160*/  STL [R1+0xb4], R22 ;  /* 0x0000b41601007387 */ /* 0x0003e20000100800 */
[----:B--2---:R-:W-:Y:S01]  /*2170*/  SEL R3, R12, 0xffffffe0, !P4 ;  /* 0xffffffe00c037807 */ /* 0x004fe20006000000 */
[----:B------:R-:W-:Y:S01]  /*2180*/  IMAD.IADD R0, R5, 0x1, R19 ;  /* 0x0000000105007824 */ /* 0x000fe200078e0213 */
[----:B------:R-:W-:Y:S01]  /*2190*/  SHF.R.S32.HI R12, RZ, 0x1f, R27 ;  /* 0x0000001fff0c7819 */ /* 0x000fe2000001141b */
[----:B------:R-:W-:Y:S02]  /*21a0*/  STL [R1+0xb0], R21 ;  /* 0x0000b01501007387 */ /* 0x000fe40000100800 */
[----:B------:R-:W-:Y:S02]  /*21b0*/  IMAD.IADD R199, R198, 0x1, R3 ;  /* 0x00000001c6c77824 */ /* 0x000fe400078e0203 */
[----:B------:R-:W-:Y:S01]  /*21c0*/  STL [R1+0xac], R18 ;  /* 0x0000ac1201007387 */ /* 0x000fe20000100800 */
[----:B------:R-:W-:-:S03]  /*21d0*/  IMAD.IADD R197, R3, 0x1, R196 ;  /* 0x0000000103c57824 */ /* 0x000fc600078e02c4 */
[----:B------:R2:W-:Y:S01]  /*21e0*/  STL [R1+0xa8], R17 ;  /* 0x0000a81101007387 */ /* 0x0005e20000100800 */
[----:B---3--:R-:W-:-:S03]  /*21f0*/  SHF.R.S32.HI R25, RZ, 0x1f, R25 ;  /* 0x0000001fff197819 */ /* 0x008fc60000011419 */
[----:B------:R-:W-:Y:S04]  /*2200*/  STL [R1+0xa4], R15 ;  /* 0x0000a40f01007387 */ /* 0x000fe80000100800 */
[----:B------:R-:W-:Y:S04]  /*2210*/  STL [R1+0xa0], R14 ;  /* 0x0000a00e01007387 */ /* 0x000fe80000100800 */
[----:B------:R-:W-:Y:S01]  /*2220*/  STL [R1+0x140], R28 ;  /* 0x0001401c01007387 */ /* 0x000fe20000100800 */
[----:B-1----:R-:W-:-:S03]  /*2230*/  SHF.R.S32.HI R22, RZ, 0x1f, R22 ;  /* 0x0000001fff167819 */ /* 0x002fc60000011416 */
[----:B------:R1:W-:Y:S04]  /*2240*/  STL [R1+0x104], R12 ;  /* 0x0001040c01007387 */ /* 0x0003e80000100800 */
[----:B------:R3:W-:Y:S04]  /*2250*/  STL [R1+0x100], R6 ;  /* 0x0001000601007387 */ /* 0x0007e80000100800 */
[----:B------:R-:W-:Y:S01]  /*2260*/  STL [R1+0xfc], R25 ;  /* 0x0000fc1901007387 */ /* 0x000fe20000100800 */
[----:B--2---:R-:W-:Y:S02]  /*2270*/  SHF.R.S32.HI R17, RZ, 0x1f, R17 ;  /* 0x0000001fff117819 */ /* 0x004fe40000011411 */
[----:B-1----:R-:W-:-:S02]  /*2280*/  SHF.R.S32.HI R12, RZ, 0x1f, R24 ;  /* 0x0000001fff0c7819 */ /* 0x002fc40000011418 */
[----:B---3--:R-:W-:-:S03]  /*2290*/  SHF.R.S32.HI R6, RZ, 0x1f, R23 ;  /* 0x0000001fff067819 */ /* 0x008fc60000011417 */
[----:B------:R1:W-:Y:S04]  /*22a0*/  STL [R1+0xf8], R12 ;  /* 0x0000f80c01007387 */ /* 0x0003e80000100800 */
[----:B------:R2:W-:Y:S04]  /*22b0*/  STL [R1+0xf4], R6 ;  /* 0x0000f40601007387 */ /* 0x0005e80000100800 */
[----:B------:R-:W-:Y:S01]  /*22c0*/  STL [R1+0xf0], R22 ;  /* 0x0000f01601007387 */ /* 0x000fe20000100800 */
[----:B-1----:R-:W-:Y:S02]  /*22d0*/  SHF.R.S32.HI R12, RZ, 0x1f, R21 ;  /* 0x0000001fff0c7819 */ /* 0x002fe40000011415 */
[----:B--2---:R-:W-:-:S03]  /*22e0*/  SHF.R.S32.HI R6, RZ, 0x1f, R18 ;  /* 0x0000001fff067819 */ /* 0x004fc60000011412 */
[----:B------:R1:W-:Y:S04]  /*22f0*/  STL [R1+0xec], R12 ;  /* 0x0000ec0c01007387 */ /* 0x0003e80000100800 */
[----:B------:R2:W-:Y:S04]  /*2300*/  STL [R1+0xe8], R6 ;  /* 0x0000e80601007387 */ /* 0x0005e80000100800 */
[----:B------:R-:W-:Y:S01]  /*2310*/  STL [R1+0xe4], R17 ;  /* 0x0000e41101007387 */ /* 0x000fe20000100800 */
[----:B-1----:R-:W-:Y:S02]  /*2320*/  SHF.R.S32.HI R12, RZ, 0x1f, R15 ;  /* 0x0000001fff0c7819 */ /* 0x002fe4000001140f */
[----:B--2---:R-:W-:-:S03]  /*2330*/  SHF.R.S32.HI R6, RZ, 0x1f, R14 ;  /* 0x0000001fff067819 */ /* 0x004fc6000001140e */
        /* <DEDUP_REMOVED lines=12> */
[----:B------:R1:W-:Y:S04]  /*2400*/  STL [R1+0xd0], R2 ;  /* 0x0000d00201007387 */ /* 0x0003e80000100800 */
[----:B------:R1:W-:Y:S02]  /*2410*/  STL [R1+0xcc], R0 ;  /* 0x0000cc0001007387 */ /* 0x0003e40000100800 */
.L_x_1753:
        /* <DEDUP_REMOVED lines=9> */
[----:B------:R-:W-:Y:S02]  /*24b0*/  ISETP.NE.U32.AND P3, PT, RZ, c[0x0][0x348], PT ;  /* 0x0000d200ff007a0c */ /* 0x000fe40003f65070 */
[----:B------:R-:W-:Y:S02]  /*24c0*/  ISETP.NE.U32.AND P5, PT, RZ, c[0x0][0x350], PT ;  /* 0x0000d400ff007a0c */ /* 0x000fe40003fa5070 */
[----:B------:R-:W-:Y:S02]  /*24d0*/  ISETP.NE.U32.AND P6, PT, RZ, c[0x0][0x358], PT ;  /* 0x0000d600ff007a0c */ /* 0x000fe40003fc5070 */
[----:B------:R-:W-:Y:S02]  /*24e0*/  ISETP.NE.AND.EX P3, PT, RZ, c[0x0][0x34c], PT, P3 ;  /* 0x0000d300ff007a0c */ /* 0x000fe40003f65330 */
[----:B------:R-:W-:-:S02]  /*24f0*/  ISETP.NE.AND.EX P5, PT, RZ, c[0x0][0x354], PT, P5 ;  /* 0x0000d500ff007a0c */ /* 0x000fc40003fa5350 */
[----:B------:R-:W-:Y:S01]  /*2500*/  ISETP.NE.AND.EX P6, PT, RZ, c[0x0][0x35c], PT, P6 ;  /* 0x0000d700ff007a0c */ /* 0x000fe20003fc5360 */
[----:B------:R-:W-:Y:S01]  /*2510*/  IMAD.MOV.U32 R136, RZ, RZ, RZ ;  /* 0x000000ffff887224 */ /* 0x000fe200078e00ff */
[----:B------:R-:W-:Y:S01]  /*2520*/  CS2R R14, SRZ ;  /* 0x00000000000e7805 */ /* 0x000fe2000001ff00 */
[----:B--2---:R-:W-:Y:S01]  /*2530*/  SHF.R.S32.HI R18, RZ, 0x1f, R19 ;  /* 0x0000001fff127819 */ /* 0x004fe20000011413 */
[C---:B------:R-:W-:Y:S01]  /*2540*/  IMAD.SHL.U32 R21, R19.reuse, 0x4, RZ ;  /* 0x0000000413157824 */ /* 0x040fe200078e00ff */
[C---:B------:R-:W-:Y:S01]  /*2550*/  @P1 LEA R4, P0, R19.reuse, c[0x0][0x370], 0x2 ;  /* 0x0000dc0013041a11 */ /* 0x040fe200078010ff */
[----:B------:R1:W-:Y:S01]  /*2560*/  STL [R1+0x94], R19 ;  /* 0x0000941301007387 */ /* 0x0003e20000100800 */
[C-C-:B------:R-:W-:Y:S02]  /*2570*/  SHF.L.U64.HI R20, R19.reuse, 0x2, R18.reuse ;  /* 0x0000000213147819 */ /* 0x140fe40000010212 */
[----:B------:R-:W-:Y:S01]  /*2580*/  @P1 LEA.HI.X R5, R19, c[0x0][0x374], R18, 0x2, P0 ;  /* 0x0000dd0013051a11 */ /* 0x000fe200000f1412 */
[----:B------:R1:W-:Y:S01]  /*2590*/  STL [R1+0xd4], R18 ;  /* 0x0000d41201007387 */ /* 0x0003e20000100800 */
[----:B------:R-:W-:-:S03]  /*25a0*/  @P4 IADD3 R2, P0, R21, c[0x0][0x360], RZ ;  /* 0x0000d80015024a10 */ /* 0x000fc60007f1e0ff */
[----:B------:R2:W3:Y:S01]  /*25b0*/  @P1 LDG.E R10, [R4.64] ;  /* 0x00000008040a1981 */ /* 0x0004e2000c1e1900 */
[C---:B------:R-:W-:Y:S02]  /*25c0*/  @P4 IADD3.X R3, R20.reuse, c[0x0][0x364], RZ, P0, !PT ;  /* 0x0000d90014034a10 */ /* 0x040fe400007fe4ff */
[----:B------:R-:W-:Y:S01]  /*25d0*/  IADD3 R8, P2, R21, c[0x0][0x348], RZ ;  /* 0x0000d20015087a10 */ /* 0x000fe20007f5e0ff */
[----:B------:R1:W-:Y:S04]  /*25e0*/  STL [R1+0x8c], R21 ;  /* 0x00008c1501007387 */ /* 0x0003e80000100800 */
[----:B------:R4:W3:Y:S01]  /*25f0*/  @P4 LDG.E R0, [R2.64] ;  /* 0x0000000802004981 */ /* 0x0008e2000c1e1900 */
        /* <DEDUP_REMOVED lines=10> */
[----:B---3--:R1:W-:Y:S04]  /*26a0*/  STL [R1+0x5c], R10 ;  /* 0x00005c0a01007387 */ /* 0x0083e80000100800 */
[----:B------:R1:W-:Y:S01]  /*26b0*/  @P4 STL [R1+0x64], R0 ;  /* 0x0000640001004387 */ /* 0x0003e20000100800 */
[----:B------:R-:W-:Y:S05]  /*26c0*/  @P4 BRA `(.L_x_1553) ;  /* 0x0000007000004947 */ /* 0x000fea0003800000 */
[----:B-1----:R-:W-:-:S05]  /*26d0*/  MOV R0, c[0x0][0x168] ;  /* 0x00005a0000007a02 */ /* 0x002fca0000000f00 */
[----:B------:R1:W-:Y:S01]  /*26e0*/  STL [R1+0x64], R0 ;  /* 0x0000640001007387 */ /* 0x0003e20000100800 */
[----:B------:R-:W-:Y:S05]  /*26f0*/  @!P3 BRA `(.L_x_1553) ;  /* 0x000000400000b947 */ /* 0x000fea0003800000 */
[----:B------:R-:W2:Y:S04]  /*2700*/  LDG.E R6, [R8.64] ;  /* 0x0000000808067981 */ /* 0x000ea8000c1e1900 */
[----:B-1----:R-:W2:Y:S02]  /*2710*/  LDG.E R0, [R8.64+0x4] ;  /* 0x0000040808007981 */ /* 0x002ea4000c1e1900 */
[----:B--2---:R-:W-:-:S05]  /*2720*/  IADD3 R0, -R6, R0, RZ ;  /* 0x0000000006007210 */ /* 0x004fca0007ffe1ff */
[----:B------:R1:W-:Y:S02]  /*2730*/  STL [R1+0x64], R0 ;  /* 0x0000640001007387 */ /* 0x0003e40000100800 */
.L_x_1553:
[----:B------:R-:W-:-:S04]  /*2740*/  ISETP.NE.U32.AND P0, PT, RZ, c[0x0][0x368], PT ;  /* 0x0000da00ff007a0c */ /* 0x000fc80003f05070 */
[----:B------:R-:W-:-:S13]  /*2750*/  ISETP.NE.AND.EX P0, PT, RZ, c[0x0][0x36c], PT, P0 ;  /* 0x0000db00ff007a0c */ /* 0x000fda0003f05300 */
[----:B------:R-:W-:Y:S05]  /*2760*/  @!P0 BRA `(.L_x_1554) ;  /* 0x0000004000008947 */ /* 0x000fea0003800000 */
[----:B-1----:R-:W-:-:S04]  /*2770*/  IADD3 R4, P0, R21, c[0x0][0x368], RZ ;  /* 0x0000da0015047a10 */ /* 0x002fc80007f1e0ff */
[----:B------:R-:W-:-:S05]  /*2780*/  IADD3.X R5, R20, c[0x0][0x36c], RZ, P0, !PT ;  /* 0x0000db0014057a10 */ /* 0x000fca00007fe4ff */
[----:B------:R1:W5:Y:S01]  /*2790*/  LDG.E R13, [R4.64] ;  /* 0x00000008040d7981 */ /* 0x000362000c1e1900 */
[----:B------:R-:W-:Y:S05]  /*27a0*/  BRA `(.L_x_1555) ;  /* 0x0000005000007947 */ /* 0x000fea0003800000 */
.L_x_1554:
[----:B------:R-:W-:Y:S01]  /*27b0*/  MOV R13, UR6 ;  /* 0x00000006000d7c02 */ /* 0x000fe20008000f00 */
[----:B------:R-:W-:Y:S05]  /*27c0*/  @!P5 BRA `(.L_x_1555) ;  /* 0x000000300000d947 */ /* 0x000fea0003800000 */
[----:B------:R-:W2:Y:S04]  /*27d0*/  LDG.E R6, [R4.64] ;  /* 0x0000000804067981 */ /* 0x000ea8000c1e1900 */
[----:B-1----:R-:W2:Y:S02]  /*27e0*/  LDG.E R0, [R4.64+0x4] ;  /* 0x0000040804007981 */ /* 0x002ea4000c1e1900 */
[----:B--2---:R-:W-:Y:S02]  /*27f0*/  IADD3 R13, -R6, R0, RZ ;  /* 0x00000000060d7210 */ /* 0x004fe40007ffe1ff */
.L_x_1555:
[----:B-1----:R-:W2:Y:S04]  /*2800*/  LDL R4, [R1+0x64] ;  /* 0x0000640001047983 */ /* 0x002ea80000100800 */
[----:B------:R-:W3:Y:S04]  /*2810*/  LDL.LU R0, [R1+0x74] ;  /* 0x0000740001007983 */ /* 0x000ee80000300800 */
[----:B------:R1:W4:Y:S04]  /*2820*/  @P6 LDG.E R5, [R2.64] ;  /* 0x0000000802056981 */ /* 0x000328000c1e1900 */
[----:B------:R-:W4:Y:S01]  /*2830*/  LDL R23, [R1+0x78] ;  /* 0x0000780001177983 */ /* 0x000f220000100800 */
[----:B------:R-:W-:-:S04]  /*2840*/  ISETP.NE.U32.AND P0, PT, RZ, c[0x0][0x378], PT ;  /* 0x0000de00ff007a0c */ /* 0x000fc80003f05070 */
[----:B------:R-:W-:Y:S01]  /*2850*/  ISETP.NE.AND.EX P1, PT, RZ, c[0x0][0x37c], PT, P0 ;  /* 0x0000df00ff007a0c */ /* 0x000fe20003f25300 */
[----:B--2---:R-:W-:Y:S02]  /*2860*/  IMAD.MOV.U32 R6, RZ, RZ, R4 ;  /* 0x000000ffff067224 */ /* 0x004fe400078e0004 */
[----:B------:R1:W4:Y:S01]  /*2870*/  @P6 LDG.E R4, [R2.64+0x4] ;  /* 0x0000040802046981 */ /* 0x000322000c1e1900 */
[----:B------:R-:W-:Y:S02]  /*2880*/  IMAD.MOV.U32 R8, RZ, RZ, c[0x0][0x2c4] ;  /* 0x0000b100ff087624 */ /* 0x000fe400078e00ff */
[----:B-----5:R-:W-:-:S03]  /*2890*/  IMAD.MOV.U32 R129, RZ, RZ, R13 ;  /* 0x000000ffff817224 */ /* 0x020fc600078e000d */
[----:B------:R-:W-:Y:S01]  /*28a0*/  ISETP.NE.AND P2, PT, R8, 0x1, PT ;  /* 0x000000010800780c */ /* 0x000fe20003f45270 */
[----:B---3--:R-:W-:Y:S02]  /*28b0*/  IMAD.SHL.U32 R0, R0, 0x80, RZ ;  /* 0x0000008000007824 */ /* 0x008fe400078e00ff */
[----:B------:R-:W-:-:S03]  /*28c0*/  IMAD.IADD R8, R13, 0x1, -R10 ;  /* 0x000000010d087824 */ /* 0x000fc600078e0a0a */
[----:B------:R2:W-:Y:S01]  /*28d0*/  STL [R1+0x60], R0 ;  /* 0x0000600001007387 */ /* 0x0005e20000100800 */
[----:B-1----:R-:W-:-:S04]  /*28e0*/  @P1 IADD3 R2, P0, R21, c[0x0][0x378], RZ ;  /* 0x0000de0015021a10 */ /* 0x002fc80007f1e0ff */
[----:B------:R-:W-:-:S05]  /*28f0*/  @P1 IADD3.X R3, R20, c[0x0][0x37c], RZ, P0, !PT ;  /* 0x0000df0014031a10 */ /* 0x000fca00007fe4ff */
[----:B------:R1:W5:Y:S01]  /*2900*/  @P1 LDG.E R129, [R2.64] ;  /* 0x0000000802811981 */ /* 0x000362000c1e1900 */
[----:B--2---:R-:W-:Y:S01]  /*2910*/  IADD3 R0, R0, 0x7f, RZ ;  /* 0x0000007f00007810 */ /* 0x004fe20007ffe0ff */
[----:B-1----:R-:W-:-:S04]  /*2920*/  IMAD.MOV.U32 R2, RZ, RZ, c[0x0][0x228] ;  /* 0x00008a00ff027624 */ /* 0x002fc800078e00ff */
[----:B------:R-:W-:-:S05]  /*2930*/  @P2 IMAD.HI.U32 R3, R0, c[0x0][0x2c8], RZ ;  /* 0x0000b20000032a27 */ /* 0x000fca00078e00ff */
[----:B------:R-:W-:Y:S01]  /*2940*/  @P2 SHF.R.U32.HI R0, RZ, c[0x0][0x2cc], R3 ;  /* 0x0000b300ff002a19 */ /* 0x000fe20000011603 */
[----:B------:R-:W-:Y:S01]  /*2950*/  BSSY B0, `(.L_x_1556) ;  /* 0x0000039000007945 */ /* 0x000fe20003800000 */
[----:B------:R-:W-:-:S04]  /*2960*/  LOP3.LUT R245, R245, 0xffffffdf, RZ, 0xc0, !PT ;  /* 0xffffffdff5f57812 */ /* 0x000fc800078ec0ff */
[----:B------:R-:W-:Y:S01]  /*2970*/  @P2 LOP3.LUT R245, R245, 0x20, RZ, 0xfc, !PT ;  /* 0x00000020f5f52812 */ /* 0x000fe200078efcff */
[----:B----4-:R-:W-:-:S04]  /*2980*/  @P6 IMAD.IADD R2, R4, 0x1, -R5 ;  /* 0x0000000104026824 */ /* 0x010fc800078e0a05 */
[----:B------:R-:W-:-:S05]  /*2990*/  IMAD.IADD R4, R8, 0x1, R2 ;  /* 0x0000000108047824 */ /* 0x000fca00078e0202 */
[----:B------:R-:W-:Y:S01]  /*29a0*/  IADD3 R138, R4, 0x30, -R6 ;  /* 0x00000030048a7810 */ /* 0x000fe20007ffe806 */
[----:B------:R1:W-:Y:S01]  /*29b0*/  STL [R1+0x6c], R4 ;  /* 0x00006c0401007387 */ /* 0x0003e20000100800 */
[----:B------:R-:W-:-:S03]  /*29c0*/  LOP3.LUT R5, R23, 0xff000000, RZ, 0xc0, !PT ;  /* 0xff00000017057812 */ /* 0x000fc600078ec0ff */
[----:B------:R-:W-:-:S04]  /*29d0*/  IMAD.IADD R3, R138, 0x1, R0 ;  /* 0x000000018a037824 */ /* 0x000fc800078e0200 */
[----:B------:R-:W-:Y:S01]  /*29e0*/  IMAD.HI R6, R3, 0x2aaaaaab, RZ ;  /* 0x2aaaaaab03067827 */ /* 0x000fe200078e02ff */
[----:B------:R-:W-:Y:S02]  /*29f0*/  LOP3.LUT R3, R23, 0xff0000, RZ, 0xc0, !PT ;  /* 0x00ff000017037812 */ /* 0x000fe400078ec0ff */
[----:B-1----:R-:W-:-:S05]  /*2a00*/  IADD3 R4, R4, 0x2f, RZ ;  /* 0x0000002f04047810 */ /* 0x002fca0007ffe0ff */
[----:B------:R-:W-:Y:S01]  /*2a10*/  IMAD.HI R0, R4, 0x2aaaaaab, RZ ;  /* 0x2aaaaaab04007827 */ /* 0x000fe200078e02ff */
[----:B------:R-:W-:-:S04]  /*2a20*/  SHF.R.U32.HI R4, RZ, 0x8, R5 ;  /* 0x00000008ff047819 */ /* 0x000fc80000011605 */
[----:B------:R-:W-:Y:S02]  /*2a30*/  LEA.HI R3, R3, R4, RZ, 0x10 ;  /* 0x0000000403037211 */ /* 0x000fe400078f80ff */
[----:B------:R-:W-:Y:S02]  /*2a40*/  SHF.R.U32.HI R5, RZ, 0x1f, R0 ;  /* 0x0000001fff057819 */ /* 0x000fe40000011600 */
[----:B------:R-:W-:Y:S02]  /*2a50*/  SHF.R.U32.HI R9, RZ, 0x1f, R6 ;  /* 0x0000001fff097819 */ /* 0x000fe40000011606 */
[----:B------:R-:W-:Y:S02]  /*2a60*/  SHF.R.U32.HI R10, RZ, 0x10, R3 ;  /* 0x00000010ff0a7819 */ /* 0x000fe40000011603 */
[----:B------:R-:W-:Y:S02]  /*2a70*/  LOP3.LUT R16, R3, 0xff, RZ, 0xc0, !PT ;  /* 0x000000ff03107812 */ /* 0x000fe400078ec0ff */
[----:B------:R-:W-:-:S02]  /*2a80*/  LEA.HI.SX32 R137, R0, R5, 0x1d ;  /* 0x0000000500897211 */ /* 0x000fc400078feaff */
[----:B------:R-:W-:Y:S01]  /*2a90*/  LEA.HI.SX32 R0, R6, R9, 0x1d ;  /* 0x0000000906007211 */ /* 0x000fe200078feaff */
[----:B------:R1:W-:Y:S03]  /*2aa0*/  STL [R1+0x74], R10 ;  /* 0x0000740a01007387 */ /* 0x0003e60000100800 */
[----:B------:R-:W-:Y:S01]  /*2ab0*/  IMNMX R6, R137, R0, PT ;  /* 0x0000000089067217 */ /* 0x000fe20003800200 */
[----:B------:R1:W-:Y:S03]  /*2ac0*/  STL [R1+0xd8], R16 ;  /* 0x0000d81001007387 */ /* 0x0003e60000100800 */
[----:B------:R-:W-:Y:S02]  /*2ad0*/  ISETP.GE.AND P0, PT, R6, 0x1, PT ;  /* 0x000000010600780c */ /* 0x000fe40003f06270 */
[----:B------:R-:W-:Y:S01]  /*2ae0*/  ISETP.NE.AND P1, PT, R10, RZ, PT ;  /* 0x000000ff0a00720c */ /* 0x000fe20003f25270 */
[----:B------:R-:W-:-:S03]  /*2af0*/  IMAD.MOV.U32 R0, RZ, RZ, RZ ;  /* 0x000000ffff007224 */ /* 0x000fc600078e00ff */
[----:B------:R-:W-:-:S07]  /*2b00*/  SEL R128, R10, c[0x0][0x338], P1 ;  /* 0x0000ce000a807a07 */ /* 0x000fce0000800000 */
[----:B------:R-:W-:Y:S05]  /*2b10*/  @!P0 BRA `(.L_x_1557) ;  /* 0x000001c000008947 */ /* 0x000fea0003800000 */
[----:B------:R-:W-:Y:S02]  /*2b20*/  IABS R3, R128 ;  /* 0x0000008000037213 */ /* 0x000fe40000000000 */
[----:B------:R-:W-:Y:S02]  /*2b30*/  IADD3 R9, R128, -0x1, R6 ;  /* 0xffffffff80097810 */ /* 0x000fe40007ffe006 */
[----:B------:R-:W2:Y:S02]  /*2b40*/  I2F.RP R0, R3 ;  /* 0x0000000300007306 */ /* 0x000ea40000209400 */
[----:B------:R-:W-:-:S06]  /*2b50*/  IABS R12, R9 ;  /* 0x00000009000c7213 */ /* 0x000fcc0000000000 */
[----:B--2---:R-:W2:Y:S02]  /*2b60*/  MUFU.RCP R0, R0 ;  /* 0x0000000000007308 */ /* 0x004ea40000001000 */
[----:B--2---:R-:W-:-:S06]  /*2b70*/  IADD3 R0, R0, 0xffffffe, RZ ;  /* 0x0ffffffe00007810 */ /* 0x004fcc0007ffe0ff */
[----:B------:R-:W2:Y:S02]  /*2b80*/  F2I.FTZ.U32.TRUNC.NTZ R5, R0 ;  /* 0x0000000000057305 */ /* 0x000ea4000021f000 */
[----:B--2---:R-:W-:-:S04]  /*2b90*/  IMAD.MOV R0, RZ, RZ, -R5 ;  /* 0x000000ffff007224 */ /* 0x004fc800078e0a05 */
[----:B------:R-:W-:Y:S01]  /*2ba0*/  IMAD.MOV.U32 R4, RZ, RZ, R0 ;  /* 0x000000ffff047224 */ /* 0x000fe200078e0000 */
[----:B------:R-:W-:-:S03]  /*2bb0*/  IABS R0, R128 ;  /* 0x0000008000007213 */ /* 0x000fc60000000000 */
[----:B-1----:R-:W-:Y:S02]  /*2bc0*/  IMAD R10, R4, R3, RZ ;  /* 0x00000003040a7224 */ /* 0x002fe400078e02ff */
        /* <DEDUP_REMOVED lines=17> */
.L_x_1557:
[----:B------:R-:W-:Y:S05]  /*2ce0*/  BSYNC B0 ;  /* 0x0000000000007941 */ /* 0x000fea0003800000 */
.L_x_1556:
[----:B------:R-:W-:-:S04]  /*2cf0*/  IMAD R3, R16, R0, RZ ;  /* 0x0000000010037224 */ /* 0x000fc800078e02ff */
        /* <DEDUP_REMOVED lines=27> */
[----:B------:R-:W-:-:S03]  /*2eb0*/  IADD3 R31, R0, -0x1, RZ ;  /* 0xffffffff001f7810 */ /* 0x000fc60007ffe0ff */
[----:B------:R-:W-:Y:S01]  /*2ec0*/  IMAD R3, R88, c[0x0][0x23c], R3 ;  /* 0x00008f0058037a24 */ /* 0x000fe200078e0203 */
[----:B------:R-:W-:Y:S02]  /*2ed0*/  SEL R11, R18, RZ, !P6 ;  /* 0x000000ff120b7207 */ /* 0x000fe40007000000 */
[----:B------:R-:W-:Y:S02]  /*2ee0*/  LOP3.LUT R26, R23, 0xffff, RZ, 0xc0, !PT ;  /* 0x0000ffff171a7812 */ /* 0x000fe400078ec0ff */
[----:B------:R-:W-:Y:S01]  /*2ef0*/  SEL R10, R19, RZ, !P6 ;  /* 0x000000ff130a7207 */ /* 0x000fe20007000000 */
[----:B------:R-:W-:Y:S02]  /*2f00*/  IMAD R0, R11, c[0x0][0x248], RZ ;  /* 0x000092000b007a24 */ /* 0x000fe400078e02ff */
[----:B------:R-:W-:Y:S02]  /*2f10*/  IMAD.MOV.U32 R130, RZ, RZ, 0x30 ;  /* 0x00000030ff827424 */ /* 0x000fe400078e00ff */
[----:B------:R-:W-:-:S02]  /*2f20*/  IMAD R6, R10, c[0x0][0x24c], R0 ;  /* 0x000093000a067a24 */ /* 0x000fc400078e0200 */
[C---:B------:R-:W-:Y:S02]  /*2f30*/  IMAD R142, R130.reuse, c[0x0][0x23c], RZ ;  /* 0x00008f00828e7a24 */ /* 0x040fe400078e02ff */
[----:B------:R-:W-:-:S04]  /*2f40*/  IMAD.WIDE.U32 R134, R130, c[0x0][0x238], RZ ;  /* 0x00008e0082867a25 */ /* 0x000fc800078e00ff */
[----:B------:R-:W-:Y:S01]  /*2f50*/  IMAD.IADD R142, R135, 0x1, R142 ;  /* 0x00000001878e7824 */ /* 0x000fe200078e028e */
[----:B------:R-:W-:Y:S01]  /*2f60*/  ISETP.GE.AND P5, PT, R252, c[0x0][0x1d4], PT ;  /* 0x00007500fc007a0c */ /* 0x000fe20003fa6270 */
[----:B------:R-:W-:Y:S02]  /*2f70*/  IMAD.MOV.U32 R143, RZ, RZ, c[0x0][0x238] ;  /* 0x00008e00ff8f7624 */ /* 0x000fe400078e00ff */
[----:B------:R-:W-:Y:S01]  /*2f80*/  IMAD.MOV.U32 R141, RZ, RZ, 0x5 ;  /* 0x00000005ff8d7424 */ /* 0x000fe200078e00ff */
[----:B------:R-:W-:-:S04]  /*2f90*/  ISETP.NE.U32.AND P3, PT, RZ, c[0x0][0x340], PT ;  /* 0x0000d000ff007a0c */ /* 0x000fc80003f65070 */
[C---:B------:R-:W-:Y:S01]  /*2fa0*/  SHF.L.U64.HI R141, R143.reuse, R141, c[0x0][0x23c] ;  /* 0x00008f008f8d7619 */ /* 0x040fe2000001028d */
[----:B------:R-:W-:Y:S01]  /*2fb0*/  IMAD.SHL.U32 R143, R143, 0x20, RZ ;  /* 0x000000208f8f7824 */ /* 0x000fe200078e00ff */
[----:B------:R-:W-:Y:S01]  /*2fc0*/  ISETP.NE.AND.EX P3, PT, RZ, c[0x0][0x344], PT, P3 ;  /* 0x0000d100ff007a0c */ /* 0x000fe20003f65330 */
        /* <DEDUP_REMOVED lines=12> */
[----:B------:R-:W-:Y:S01]  /*3090*/  IMAD.MOV.U32 R90, RZ, RZ, R92 ;  /* 0x000000ffff5a7224 */ /* 0x000fe200078e005c */
[----:B------:R-:W-:Y:S01]  /*30a0*/  ISETP.GE.AND P6, PT, R16, c[0x0][0x1d4], PT ;  /* 0x0000750010007a0c */ /* 0x000fe20003fc6270 */
[-C--:B------:R-:W-:Y:S02]  /*30b0*/  IMAD R3, R4, R134.reuse, R3 ;  /* 0x0000008604037224 */ /* 0x080fe400078e0203 */
[----:B------:R-:W-:Y:S01]  /*30c0*/  IMAD.WIDE.U32 R8, R31, R134, R90 ;  /* 0x000000861f087225 */ /* 0x000fe200078e005a */
[----:B---3--:R-:W-:-:S02]  /*30d0*/  ISETP.GE.AND P4, PT, R22, c[0x0][0x1d4], PT ;  /* 0x0000750016007a0c */ /* 0x008fc40003f86270 */
[----:B------:R-:W-:Y:S01]  /*30e0*/  ISETP.GT.AND P0, PT, R0, 0x20, PT ;  /* 0x000000200000780c */ /* 0x000fe20003f04270 */
[----:B------:R-:W-:Y:S01]  /*30f0*/  IMAD.IADD R3, R9, 0x1, R3 ;  /* 0x0000000109037824 */ /* 0x000fe200078e0203 */
[----:B------:R-:W-:Y:S01]  /*3100*/  @P1 LEA R4, P2, R8, c[0x0][0x220], 0x1 ;  /* 0x0000880008041a11 */ /* 0x000fe200078408ff */
[----:B----4-:R-:W-:-:S03]  /*3110*/  @P1 IMAD.SHL.U32 R0, R12, 0x2, RZ ;  /* 0x000000020c001824 */ /* 0x010fc600078e00ff */
[----:B------:R-:W-:-:S05]  /*3120*/  @P1 LEA.HI.X R5, R8, c[0x0][0x224], R3, 0x1, P2 ;  /* 0x0000890008051a11 */ /* 0x000fca00010f0c03 */
        /* <DEDUP_REMOVED lines=10> */
[----:B------:R-:W-:-:S04]  /*31d0*/  @P3 IADD3 R8, P1, R21, c[0x0][0x340], RZ ;  /* 0x0000d00015083a10 */ /* 0x000fc80007f3e0ff */
[----:B------:R-:W-:-:S05]  /*31e0*/  @P3 IADD3.X R9, R20, c[0x0][0x344], RZ, P1, !PT ;  /* 0x0000d10014093a10 */ /* 0x000fca0000ffe4ff */
        /* <DEDUP_REMOVED lines=10> */
[----:B------:R-:W-:-:S03]  /*3290*/  ISETP.GE.AND P2, PT, R108, c[0x0][0x27c], PT ;  /* 0x00009f006c007a0c */ /* 0x000fc60003f46270 */
[----:B------:R-:W0:Y:S01]  /*32a0*/  LDGDEPBAR ;  /* 0x00000000000079af */ /* 0x000e220000000000 */
[----:B------:R-:W-:Y:S01]  /*32b0*/  WARPSYNC 0xffffffff ;  /* 0xffffffff00007948 */ /* 0x000fe20003800000 */
[----:B------:R-:W-:Y:S02]  /*32c0*/  @P4 LOP3.LUT R245, R245, 0x1, RZ, 0xfc, !PT ;  /* 0x00000001f5f54812 */ /* 0x000fe400078efcff */
[----:B------:R-:W-:Y:S02]  /*32d0*/  SHF.R.S32.HI R165, RZ, 0x1f, R164 ;  /* 0x0000001fffa57819 */ /* 0x000fe400000114a4 */
[----:B------:R-:W-:Y:S02]  /*32e0*/  SHF.R.S32.HI R12, RZ, 0x1f, R114 ;  /* 0x0000001fff0c7819 */ /* 0x000fe40000011472 */
[----:B-----5:R-:W-:Y:S01]  /*32f0*/  SHF.R.S32.HI R23, RZ, 0x1f, R129 ;  /* 0x0000001fff177819 */ /* 0x020fe20000011481 */
[----:B-1----:R-:W-:-:S04]  /*3300*/  IMAD.MOV.U32 R0, RZ, RZ, c[0x0][0x27c] ;  /* 0x00009f00ff007624 */ /* 0x002fc800078e00ff */
[----:B------:R-:W-:Y:S01]  /*3310*/  IMAD.SHL.U32 R65, R0, 0x2, RZ ;  /* 0x0000000200417824 */ /* 0x000fe200078e00ff */
[----:B--2---:R-:W-:Y:S01]  /*3320*/  @P3 SHF.R.S32.HI R22, RZ, 0x1f, R6 ;  /* 0x0000001fff163819 */ /* 0x004fe20000011406 */
[----:B------:R-:W-:Y:S02]  /*3330*/  @!P3 IMAD.MOV.U32 R6, RZ, RZ, R19 ;  /* 0x000000ffff06b224 */ /* 0x000fe400078e0013 */
[----:B------:R-:W-:Y:S02]  /*3340*/  @!P3 IMAD.MOV.U32 R22, RZ, RZ, R18 ;  /* 0x000000ffff16b224 */ /* 0x000fe400078e0012 */
[----:B------:R-:W2:Y:S01]  /*3350*/  LDL R28, [R1+0x30] ;  /* 0x00003000011c7983 */ /* 0x000ea20000100800 */
[----:B------:R-:W-:Y:S02]  /*3360*/  IMAD R0, R12, c[0x0][0x280], RZ ;  /* 0x0000a0000c007a24 */ /* 0x000fe400078e02ff */
[----:B------:R-:W-:Y:S01]  /*3370*/  IMAD.WIDE.U32 R4, R26, c[0x0][0x260], R16 ;  /* 0x000098001a047a25 */ /* 0x000fe200078e0010 */
[----:B------:R-:W3:Y:S03]  /*3380*/  LDL R27, [R1+0x34] ;  /* 0x00003400011b7983 */ /* 0x000ee60000100800 */
[----:B------:R-:W-:-:S02]  /*3390*/  IMAD R0, R114, c[0x0][0x284], R0 ;  /* 0x0000a10072007a24 */ /* 0x000fc400078e0200 */
[----:B------:R-:W-:Y:S01]  /*33a0*/  IMAD.WIDE.U32 R8, R114, c[0x0][0x280], R164 ;  /* 0x0000a00072087a25 */ /* 0x000fe200078e00a4 */
[----:B------:R-:W-:-:S03]  /*33b0*/  ISETP.GE.AND P1, PT, R113, c[0x0][0x27c], PT ;  /* 0x00009f0071007a0c */ /* 0x000fc60003f26270 */
[----:B------:R-:W-:Y:S02]  /*33c0*/  IMAD.IADD R127, R13, 0x1, R15 ;  /* 0x000000010d7f7824 */ /* 0x000fe400078e020f */
[----:B------:R-:W-:Y:S02]  /*33d0*/  IMAD R3, R11, c[0x0][0x268], RZ ;  /* 0x00009a000b037a24 */ /* 0x000fe400078e02ff */
[----:B------:R-:W-:Y:S02]  /*33e0*/  IMAD R5, R26, c[0x0][0x264], R5 ;  /* 0x000099001a057a24 */ /* 0x000fe400078e0205 */
[----:B------:R-:W-:Y:S02]  /*33f0*/  IMAD.IADD R15, R9, 0x1, R0 ;  /* 0x00000001090f7824 */ /* 0x000fe400078e0200 */
[----:B------:R-:W-:Y:S02]  /*3400*/  IMAD R9, R12, c[0x0][0x290], RZ ;  /* 0x0000a4000c097a24 */ /* 0x000fe400078e02ff */
[C---:B------:R-:W-:Y:S01]  /*3410*/  IMAD R25, R10.reuse, c[0x0][0x26c], R3 ;  /* 0x00009b000a197a24 */ /* 0x040fe200078e0203 */
[----:B------:R-:W-:Y:S01]  /*3420*/  SEL R3, RZ, c[0x0][0x27c], !P2 ;  /* 0x00009f00ff037a07 */ /* 0x000fe20005000000 */
[----:B------:R-:W-:Y:S01]  /*3430*/  IMAD.WIDE.U32 R82, R10, c[0x0][0x268], R4 ;  /* 0x00009a000a527a25 */ /* 0x000fe200078e0004 */
[----:B------:R-:W-:-:S02]  /*3440*/  MOV R14, R8 ;  /* 0x00000008000e7202 */ /* 0x000fc40000000f00 */
[----:B------:R-:W-:Y:S01]  /*3450*/  ISETP.GE.AND P3, PT, R112, c[0x0][0x27c], PT ;  /* 0x00009f0070007a0c */ /* 0x000fe20003f66270 */
[----:B------:R-:W-:Y:S01]  /*3460*/  IMAD.WIDE.U32 R4, R114, c[0x0][0x290], R164 ;  /* 0x0000a40072047a25 */ /* 0x000fe200078e00a4 */
[----:B------:R-:W-:-:S03]  /*3470*/  SEL R8, RZ, c[0x0][0x27c], !P1 ;  /* 0x00009f00ff087a07 */ /* 0x000fc60004800000 */
[C---:B------:R-:W-:Y:S02]  /*3480*/  IMAD R19, R114.reuse, c[0x0][0x294], R9 ;  /* 0x0000a50072137a24 */ /* 0x040fe400078e0209 */
[----:B------:R-:W-:Y:S01]  /*3490*/  IMAD.WIDE.U32 R10, R114, c[0x0][0x280], R108 ;  /* 0x0000a000720a7a25 */ /* 0x000fe200078e006c */
[----:B------:R-:W-:-:S03]  /*34a0*/  IADD3 R3, R108, R3, RZ ;  /* 0x000000036c037210 */ /* 0x000fc60007ffe0ff */
[----:B------:R-:W-:Y:S01]  /*34b0*/  IMAD.IADD R13, R5, 0x1, R19 ;  /* 0x00000001050d7824 */ /* 0x000fe200078e0213 */
[----:B------:R-:W-:Y:S01]  /*34c0*/  SEL R5, RZ, c[0x0][0x27c], !P3 ;  /* 0x00009f00ff057a07 */ /* 0x000fe20005800000 */
[----:B------:R-:W-:Y:S01]  /*34d0*/  IMAD.IADD R11, R0, 0x1, R11 ;  /* 0x00000001000b7824 */ /* 0x000fe200078e020b */
[----:B------:R-:W-:Y:S01]  /*34e0*/  MOV R12, R4 ;  /* 0x00000004000c7202 */ /* 0x000fe20000000f00 */
[----:B------:R-:W-:Y:S01]  /*34f0*/  IMAD.IADD R0, R113, 0x1, R8 ;  /* 0x0000000171007824 */ /* 0x000fe200078e0208 */
[----:B------:R-:W-:Y:S02]  /*3500*/  SHF.R.S32.HI R4, RZ, 0x1f, R3 ;  /* 0x0000001fff047819 */ /* 0x000fe40000011403 */
[----:B------:R-:W-:Y:S02]  /*3510*/  IADD3 R8, R112, R5, RZ ;  /* 0x0000000570087210 */ /* 0x000fe40007ffe0ff */
[----:B------:R-:W-:Y:S02]  /*3520*/  LEA.HI R5, R4, R3, RZ, 0x3 ;  /* 0x0000000304057211 */ /* 0x000fe400078f18ff */
[----:B------:R-:W-:-:S02]  /*3530*/  SHF.R.S32.HI R18, RZ, 0x1f, R0 ;  /* 0x0000001fff127819 */ /* 0x000fc40000011400 */
[----:B------:R-:W-:Y:S01]  /*3540*/  LEA.HI R3, R4, R3, RZ, 0x5 ;  /* 0x0000000304037211 */ /* 0x000fe200078f28ff */
[----:B------:R-:W-:Y:S01]  /*3550*/  IMAD.WIDE.U32 R16, R114, c[0x0][0x290], R108 ;  /* 0x0000a40072107a25 */ /* 0x000fe200078e006c */
[----:B------:R-:W-:Y:S02]  /*3560*/  SHF.R.S32.HI R9, RZ, 0x1f, R8 ;  /* 0x0000001fff097819 */ /* 0x000fe40000011408 */
[CC--:B------:R-:W-:Y:S02]  /*3570*/  LEA.HI R4, R18.reuse, R0.reuse, RZ, 0x3 ;  /* 0x0000000012047211 */ /* 0x0c0fe400078f18ff */
[----:B------:R-:W-:Y:S02]  /*3580*/  LEA.HI R20, R18, R0, RZ, 0x5 ;  /* 0x0000000012147211 */ /* 0x000fe400078f28ff */
[----:B------:R-:W-:Y:S02]  /*3590*/  SHF.R.S32.HI R18, RZ, 0x5, R3 ;  /* 0x00000005ff127819 */ /* 0x000fe40000011403 */
[----:B------:R-:W-:-:S02]  /*35a0*/  LEA.HI R3, R9, R8, RZ, 0x3 ;  /* 0x0000000809037211 */ /* 0x000fc400078f18ff */
[----:B------:R-:W-:Y:S01]  /*35b0*/  LEA.HI R0, R9, R8, RZ, 0x5 ;  /* 0x0000000809007211 */ /* 0x000fe200078f28ff */
[----:B------:R-:W-:Y:S01]  /*35c0*/  IMAD.IADD R9, R19, 0x1, R17 ;  /* 0x0000000113097824 */ /* 0x000fe200078e0211 */
[----:B------:R-:W-:Y:S02]  /*35d0*/  SHF.R.S32.HI R17, RZ, 0x5, R20 ;  /* 0x00000005ff117819 */ /* 0x000fe40000011414 */
[----:B------:R-:W-:Y:S02]  /*35e0*/  SHF.R.S32.HI R0, RZ, 0x5, R0 ;  /* 0x00000005ff007819 */ /* 0x000fe40000011400 */
[----:B------:R-:W-:Y:S01]  /*35f0*/  MOV R145, c[0x0][0x2b8] ;  /* 0x0000ae0000917a02 */ /* 0x000fe20000000f00 */
[--C-:B------:R-:W-:Y:S02]  /*3600*/  IMAD R20, R17, 0x600, R7.reuse ;  /* 0x0000060011147824 */ /* 0x100fe400078e0207 */
[----:B------:R-:W-:Y:S01]  /*3610*/  IMAD.MOV.U32 R144, RZ, RZ, c[0x0][0x27c] ;  /* 0x00009f00ff907624 */ /* 0x000fe200078e00ff */
[----:B------:R-:W-:Y:S01]  /*3620*/  ISETP.NE.AND P4, PT, R145, 0x1, PT ;  /* 0x000000019100780c */ /* 0x000fe20003f85270 */
[----:B------:R-:W-:-:S02]  /*3630*/  IMAD R17, R0, 0x600, R7 ;  /* 0x0000060000117824 */ /* 0x000fc400078e0207 */
[----:B------:R-:W-:Y:S01]  /*3640*/  IMAD R24, R18, 0x600, R7 ;  /* 0x0000060012187824 */ /* 0x000fe200078e0207 */
[----:B------:R-:W-:Y:S02]  /*3650*/  ISETP.GE.AND P0, PT, R144, 0x1, PT ;  /* 0x000000019000780c */ /* 0x000fe40003f06270 */
[----:B------:R-:W-:Y:S01]  /*3660*/  LOP3.LUT R245, R245, 0xffffffef, RZ, 0xc0, !PT ;  /* 0xffffffeff5f57812 */ /* 0x000fe200078ec0ff */
[----:B------:R-:W-:-:S03]  /*3670*/  IMAD R139, R130, c[0x0][0x284], RZ ;  /* 0x0000a100828b7a24 */ /* 0x000fc600078e02ff */
[----:B------:R-:W-:Y:S01]  /*3680*/  LOP3.LUT R245, R245, 0xfffffff7, RZ, 0xc0, !PT ;  /* 0xfffffff7f5f57812 */ /* 0x000fe200078ec0ff */
[C---:B------:R-:W-:Y:S02]  /*3690*/  IMAD R140, R130.reuse, c[0x0][0x294], RZ ;  /* 0x0000a500828c7a24 */ /* 0x040fe400078e02ff */
[----:B------:R-:W-:Y:S01]  /*36a0*/  IMAD.WIDE.U32 R132, R130, c[0x0][0x280], RZ ;  /* 0x0000a00082847a25 */ /* 0x000fe200078e00ff */
[----:B------:R-:W-:-:S03]  /*36b0*/  LOP3.LUT R86, R5, 0xfffffff8, RZ, 0xc0, !PT ;  /* 0xfffffff805567812 */ /* 0x000fc600078ec0ff */
[----:B------:R-:W-:Y:S01]  /*36c0*/  IMAD.WIDE.U32 R106, R6, c[0x0][0x2b0], RZ ;  /* 0x0000ac00066a7a25 */ /* 0x000fe200078e00ff */
[----:B------:R-:W-:Y:S02]  /*36d0*/  LOP3.LUT R85, R4, 0xfffffff8, RZ, 0xc0, !PT ;  /* 0xfffffff804557812 */ /* 0x000fe400078ec0ff */
[----:B------:R-:W-:Y:S01]  /*36e0*/  LOP3.LUT R84, R3, 0xfffffff8, RZ, 0xc0, !PT ;  /* 0xfffffff803547812 */ /* 0x000fe200078ec0ff */
[----:B------:R-:W-:Y:S01]  /*36f0*/  IMAD.WIDE.U32 R130, R130, c[0x0][0x290], RZ ;  /* 0x0000a40082827a25 */ /* 0x000fe200078e00ff */
[----:B------:R-:W-:-:S03]  /*3700*/  @P4 LOP3.LUT R245, R245, 0x8, RZ, 0xfc, !PT ;  /* 0x00000008f5f54812 */ /* 0x000fc600078efcff */
[----:B------:R-:W-:-:S04]  /*3710*/  IMAD.WIDE.U32 R96, R129, c[0x0][0x280], R10 ;  /* 0x0000a00081607a25 */ /* 0x000fc800078e000a */
[----:B------:R-:W-:-:S04]  /*3720*/  IMAD.WIDE.U32 R104, R26, c[0x0][0x1e8], RZ ;  /* 0x00007a001a687a25 */ /* 0x000fc800078e00ff */
[----:B------:R-:W-:-:S04]  /*3730*/  IMAD.WIDE.U32 R102, R26, c[0x0][0x210], RZ ;  /* 0x000084001a667a25 */ /* 0x000fc800078e00ff */
[----:B------:R-:W-:-:S04]  /*3740*/  IMAD.WIDE.U32 R100, R129, c[0x0][0x280], R14 ;  /* 0x0000a00081647a25 */ /* 0x000fc800078e000e */
[----:B------:R-:W-:Y:S01]  /*3750*/  IMAD.WIDE.U32 R98, R129, c[0x0][0x290], R12 ;  /* 0x0000a40081627a25 */ /* 0x000fe200078e000c */
[----:B------:R-:W-:Y:S02]  /*3760*/  IADD3 R140, R131, R140, RZ ;  /* 0x0000008c838c7210 */ /* 0x000fe40007ffe0ff */
[----:B------:R-:W-:Y:S01]  /*3770*/  IADD3 R81, R83, R25, RZ ;  /* 0x0000001953517210 */ /* 0x000fe20007ffe0ff */
[----:B------:R-:W-:Y:S01]  /*3780*/  IMAD.IADD R139, R133, 0x1, R139 ;  /* 0x00000001858b7824 */ /* 0x000fe200078e028b */
[----:B------:R-:W-:Y:S01]  /*3790*/  SHF.R.S32.HI R63, RZ, 0x3, R5 ;  /* 0x00000003ff3f7819 */ /* 0x000fe20000011405 */
[C---:B------:R-:W-:Y:S01]  /*37a0*/  IMAD R126, R26.reuse, c[0x0][0x1ec], R105 ;  /* 0x00007b001a7e7a24 */ /* 0x040fe200078e0269 */
[----:B------:R-:W-:Y:S01]  /*37b0*/  SHF.R.S32.HI R62, RZ, 0x3, R4 ;  /* 0x00000003ff3e7819 */ /* 0x000fe20000011404 */
[----:B------:R-:W-:Y:S01]  /*37c0*/  IMAD R125, R26, c[0x0][0x214], R103 ;  /* 0x000085001a7d7a24 */ /* 0x000fe200078e0267 */
[----:B------:R-:W-:Y:S02]  /*37d0*/  SHF.R.S32.HI R61, RZ, 0x3, R3 ;  /* 0x00000003ff3d7819 */ /* 0x000fe40000011403 */
[----:B------:R-:W-:-:S02]  /*37e0*/  SHF.R.S32.HI R120, RZ, 0x1f, R86 ;  /* 0x0000001fff787819 */ /* 0x000fc40000011456 */
[----:B------:R-:W-:Y:S02]  /*37f0*/  SHF.R.S32.HI R119, RZ, 0x1f, R85 ;  /* 0x0000001fff777819 */ /* 0x000fe40000011455 */
[----:B------:R-:W-:Y:S02]  /*3800*/  SHF.R.S32.HI R118, RZ, 0x1f, R84 ;  /* 0x0000001fff767819 */ /* 0x000fe40000011454 */
[----:B------:R-:W-:Y:S01]  /*3810*/  @P0 LOP3.LUT R245, R245, 0x10, RZ, 0xfc, !PT ;  /* 0x00000010f5f50812 */ /* 0x000fe200078efcff */
[----:B------:R-:W-:Y:S01]  /*3820*/  ULDC.U8 UR5, c[0x0][0x298] ;  /* 0x0000a60000057ab9 */ /* 0x000fe20000000000 */
[----:B--2---:R-:W-:-:S04]  /*3830*/  LOP3.LUT R19, R28, 0x18, R5, 0xf8, !PT ;  /* 0x000000181c137812 */ /* 0x004fc800078ef805 */
[-C--:B---3--:R-:W-:Y:S02]  /*3840*/  LOP3.LUT R21, R19, R27.reuse, RZ, 0x3c, !PT ;  /* 0x0000001b13157212 */ /* 0x088fe400078e3cff */
[C---:B------:R-:W-:Y:S02]  /*3850*/  LOP3.LUT R19, R28.reuse, 0x18, R3, 0xf8, !PT ;  /* 0x000000181c137812 */ /* 0x040fe400078ef803 */
[----:B------:R-:W-:Y:S02]  /*3860*/  LOP3.LUT R8, R28, 0x18, R4, 0xf8, !PT ;  /* 0x000000181c087812 */ /* 0x000fe400078ef804 */
[-C--:B------:R-:W-:Y:S02]  /*3870*/  LOP3.LUT R0, R19, R27.reuse, RZ, 0x3c, !PT ;  /* 0x0000001b13007212 */ /* 0x080fe400078e3cff */
[----:B------:R-:W-:Y:S02]  /*3880*/  LOP3.LUT R18, R8, R27, RZ, 0x3c, !PT ;  /* 0x0000001b08127212 */ /* 0x000fe400078e3cff */
[----:B------:R-:W-:Y:S01]  /*3890*/  MOV R8, R16 ;  /* 0x0000001000087202 */ /* 0x000fe20000000f00 */
[----:B------:R-:W-:Y:S01]  /*38a0*/  IMAD.IADD R19, R17, 0x1, R0 ;  /* 0x0000000111137824 */ /* 0x000fe200078e0200 */
[----:B------:R-:W-:Y:S01]  /*38b0*/  IADD3 R20, R20, R18, RZ ;  /* 0x0000001214147210 */ /* 0x000fe20007ffe0ff */
[----:B------:R-:W-:-:S02]  /*38c0*/  IMAD R0, R22, c[0x0][0x2b0], RZ ;  /* 0x0000ac0016007a24 */ /* 0x000fc400078e02ff */
[C---:B------:R-:W-:Y:S02]  /*38d0*/  IMAD R16, R23.reuse, c[0x0][0x280], RZ ;  /* 0x0000a00017107a24 */ /* 0x040fe400078e02ff */
[----:B------:R-:W-:Y:S02]  /*38e0*/  IMAD R18, R23, c[0x0][0x290], RZ ;  /* 0x0000a40017127a24 */ /* 0x000fe400078e02ff */
[----:B------:R-:W-:Y:S02]  /*38f0*/  IMAD R17, R6, c[0x0][0x2b4], R0 ;  /* 0x0000ad0006117a24 */ /* 0x000fe400078e0200 */
[C---:B------:R-:W-:Y:S02]  /*3900*/  IMAD R16, R129.reuse, c[0x0][0x284], R16 ;  /* 0x0000a10081107a24 */ /* 0x040fe400078e0210 */
[C---:B------:R-:W-:Y:S02]  /*3910*/  IMAD R6, R129.reuse, c[0x0][0x294], R18 ;  /* 0x0000a50081067a24 */ /* 0x040fe400078e0212 */
[----:B------:R-:W-:-:S04]  /*3920*/  IMAD.WIDE.U32 R94, R129, c[0x0][0x290], R8 ;  /* 0x0000a400815e7a25 */ /* 0x000fc800078e0008 */
[----:B------:R-:W-:Y:S01]  /*3930*/  IMAD.IADD R21, R24, 0x1, R21 ;  /* 0x0000000118157824 */ /* 0x000fe200078e0215 */
[----:B------:R-:W-:Y:S01]  /*3940*/  LEA R0, R170, R114, 0x6 ;  /* 0x00000072aa007211 */ /* 0x000fe200078e30ff */
[----:B------:R-:W-:Y:S01]  /*3950*/  IMAD.IADD R124, R107, 0x1, R17 ;  /* 0x000000016b7c7824 */ /* 0x000fe200078e0211 */
[----:B------:R-:W-:Y:S01]  /*3960*/  IADD3 R121, R16, R97, RZ ;  /* 0x0000006110797210 */ /* 0x000fe20007ffe0ff */
[----:B------:R-:W-:Y:S01]  /*3970*/  IMAD.IADD R123, R101, 0x1, R16 ;  /* 0x00000001657b7824 */ /* 0x000fe200078e0210 */
[----:B------:R-:W-:Y:S01]  /*3980*/  IADD3 R117, R6, R95, RZ ;  /* 0x0000005f06757210 */ /* 0x000fe20007ffe0ff */
[----:B------:R-:W-:Y:S01]  /*3990*/  IMAD.IADD R122, R99, 0x1, R6 ;  /* 0x00000001637a7824 */ /* 0x000fe200078e0206 */
[----:B------:R-:W-:Y:S01]  /*39a0*/  SHF.L.U32 R111, R20, 0x1, RZ ;  /* 0x00000001146f7819 */ /* 0x000fe200000006ff */
[----:B------:R-:W-:Y:S02]  /*39b0*/  IMAD.SHL.U32 R116, R21, 0x2, RZ ;  /* 0x0000000215747824 */ /* 0x000fe400078e00ff */
[----:B------:R-:W-:Y:S01]  /*39c0*/  IMAD.SHL.U32 R110, R19, 0x2, RZ ;  /* 0x00000002136e7824 */ /* 0x000fe200078e00ff */
[----:B------:R-:W-:Y:S06]  /*39d0*/  BAR.SYNC.DEFER_BLOCKING 0x0 ;  /* 0x0000000000007b1d */ /* 0x000fec0000010000 */
.L_x_1585:
[----:B-1----:R-:W-:Y:S01]  /*39e0*/  IMAD R3, R31, 0x30, R0 ;  /* 0x000000301f037824 */ /* 0x002fe200078e0200 */
[----:B------:R-:W-:Y:S01]  /*39f0*/  ISETP.NE.AND P4, PT, R145, 0x1, PT ;  /* 0x000000019100780c */ /* 0x000fe20003f85270 */
[----:B------:R-:W-:Y:S01]  /*3a00*/  IMAD.MOV.U32 R77, RZ, RZ, RZ ;  /* 0x000000ffff4d7224 */ /* 0x000fe200078e00ff */
[----:B------:R-:W-:Y:S04]  /*3a10*/  DEPBAR.LE SB0, 0x0 ;  /* 0x000080000000791a */ /* 0x000fe80000000000 */
[----:B------:R-:W-:Y:S01]  /*3a20*/  IMAD.IADD R4, R127, 0x1, R3 ;  /* 0x000000017f047824 */ /* 0x000fe200078e0203 */
[----:B------:R-:W-:Y:S01]  /*3a30*/  ISETP.GE.AND P0, PT, R3, R2, PT ;  /* 0x000000020300720c */ /* 0x000fe20003f06270 */
[----:B------:R-:W-:Y:S01]  /*3a40*/  WARPSYNC 0xffffffff ;  /* 0xffffffff00007948 */ /* 0x000fe20003800000 */
[----:B------:R-:W-:Y:S01]  /*3a50*/  ISETP.GE.AND P5, PT, R144, 0x1, PT ;  /* 0x000000019000780c */ /* 0x000fe20003fa6270 */
[--C-:B------:R-:W-:Y:S01]  /*3a60*/  IMAD.MOV.U32 R3, RZ, RZ, R4.reuse ;  /* 0x000000ffff037224 */ /* 0x100fe200078e0004 */
[----:B------:R-:W-:Y:S01]  /*3a70*/  ISETP.GT.OR P0, PT, R0, 0x2f, P0 ;  /* 0x0000002f0000780c */ /* 0x000fe20000704670 */
[----:B------:R-:W-:Y:S01]  /*3a80*/  BSSY B1, `(.L_x_1559) ;  /* 0x00003e5000017945 */ /* 0x000fe20003800000 */
[----:B------:R-:W-:Y:S05]  /*3a90*/  @P4 IMAD.HI.U32 R5, R4, c[0x0][0x2bc], RZ ;  /* 0x0000af0004054a27 */ /* 0x000fea00078e00ff */
        /* <DEDUP_REMOVED lines=95> */
.L_x_1563:
[----:B------:R-:W-:Y:S05]  /*4090*/  BSYNC B0 ;  /* 0x0000000000007941 */ /* 0x000fea0003800000 */
.L_x_1562:
        /* <DEDUP_REMOVED lines=94> */
.L_x_1566:
[----:B------:R-:W-:Y:S05]  /*4680*/  BSYNC B0 ;  /* 0x0000000000007941 */ /* 0x000fea0003800000 */
.L_x_1565:
[----:B------:R-:W-:Y:S01]  /*4690*/  ISETP.GE.AND P0, PT, R113, c[0x0][0x1d4], PT ;  /* 0x0000750071007a0c */ /* 0x000fe20003f06270 */
[----:B------:R-:W-:Y:S01]  /*46a0*/  @!UPT UIADD3 URZ, URZ, URZ, URZ ;  /* 0x0000003f3f3ff290 */ /* 0x000fe2000fffe03f */
[----:B------:R-:W-:Y:S11]  /*46b0*/  BSSY B0, `(.L_x_1567) ;  /* 0x000003a000007945 */ /* 0x000ff60003800000 */
[----:B------:R-:W-:-:S05]  /*46c0*/  @P0 BRA `(.L_x_1568) ;  /* 0x0000038000000947 */ /* 0x000fca0003800000 */
[----:B------:R-:W2:Y:S04]  /*46d0*/  LDL R3, [R1+0x2c] ;  /* 0x00002c0001037983 */ /* 0x000ea80000100800 */
[----:B-1----:R-:W1:Y:S01]  /*46e0*/  LDS.128 R8, [R247+0x2400] ;  /* 0x00240000f7087984 */ /* 0x002e620000000c00 */
[----:B--2---:R-:W-:Y:S05]  /*46f0*/  IMAD.SHL.U32 R3, R3, 0x8, RZ ;  /* 0x0000000803037824 */ /* 0x004fea00078e00ff */
        /* <DEDUP_REMOVED lines=53> */
.L_x_1568:
[----:B------:R-:W-:Y:S05]  /*4a50*/  BSYNC B0 ;  /* 0x0000000000007941 */ /* 0x000fea0003800000 */
.L_x_1567:
[----:B------:R-:W-:Y:S01]  /*4a60*/  ISETP.GE.AND P0, PT, R112, c[0x0][0x1d4], PT ;  /* 0x0000750070007a0c */ /* 0x000fe20003f06270 */
[----:B------:R-:W-:Y:S01]  /*4a70*/  @!UPT UIADD3 URZ, URZ, URZ, URZ ;  /* 0x0000003f3f3ff290 */ /* 0x000fe2000fffe03f */
[----:B------:R-:W-:Y:S11]  /*4a80*/  BSSY B0, `(.L_x_1569) ;  /* 0x000003c000007945 */ /* 0x000ff60003800000 */
[----:B------:R-:W-:-:S05]  /*4a90*/  @P0 BRA `(.L_x_1570) ;  /* 0x000003a000000947 */ /* 0x000fca0003800000 */
[----:B------:R-:W2:Y:S01]  /*4aa0*/  LDL R3, [R1+0x28] ;  /* 0x0000280001037983 */ /* 0x000ea20000100800 */
[----:B----4-:R-:W-:Y:S02]  /*4ab0*/  IMAD.MOV.U32 R4, RZ, RZ, R52 ;  /* 0x000000ffff047224 */ /* 0x010fe400078e0034 */
[----:B---3--:R-:W-:Y:S01]  /*4ac0*/  IMAD.MOV.U32 R5, RZ, RZ, R53 ;  /* 0x000000ffff057224 */ /* 0x008fe200078e0035 */
[----:B-1----:R-:W1:Y:S01]  /*4ad0*/  LDS.128 R8, [R246+0x3000] ;  /* 0x00300000f6087984 */ /* 0x002e620000000c00 */
[----:B--2---:R-:W-:Y:S05]  /*4ae0*/  IMAD.SHL.U32 R3, R3, 0x8, RZ ;  /* 0x0000000803037824 */ /* 0x004fea00078e00ff */
[C---:B------:R-:W-:Y:S04]  /*4af0*/  LEA R32, P0, R3.reuse, R4, 0x1 ;  /* 0x0000000403207211 */ /* 0x040fe800078008ff */
[----:B------:R-:W-:Y:S02]  /*4b00*/  LEA.HI.X.SX32 R33, R3, R5, 0x1, P0 ;  /* 0x0000000503217211 */ /* 0x000fe400000f0eff */
[----:B------:R-:W-:Y:S11]  /*4b10*/  ISETP.GE.AND P0, PT, R166, c[0x0][0x27c], PT ;  /* 0x00009f00a6007a0c */ /* 0x000ff60003f06270 */
[----:B------:R-:W-:Y:S02]  /*4b20*/  @!UPT UIADD3 URZ, URZ, URZ, URZ ;  /* 0x0000003f3f3ff290 */ /* 0x000fe4000fffe03f */
[----:B------:R-:W-:Y:S02]  /*4b30*/  @!P0 SHF.R.U64 R6, R38, 0x10, R39 ;  /* 0x0000001026068819 */ /* 0x000fe40000001227 */
[--C-:B------:R-:W-:Y:S02]  /*4b40*/  @!P0 SHF.R.U64 R3, R14, 0x10, R15.reuse ;  /* 0x000000100e038819 */ /* 0x100fe4000000120f */
[----:B------:R-:W-:Y:S01]  /*4b50*/  @!P0 SHF.R.U32.HI R4, RZ, 0x10, R15 ;  /* 0x00000010ff048819 */ /* 0x000fe2000001160f */
[C---:B-1----:R-:W-:Y:S01]  /*4b60*/  @!P0 IMAD.U32 R15, R8.reuse, 0x10000, RZ ;  /* 0x00010000080f8824 */ /* 0x042fe200078e00ff */
[----:B------:R-:W-:Y:S02]  /*4b70*/  @!P0 PRMT R6, R47, 0x5410, R6 ;  /* 0x000054102f068816 */ /* 0x000fe40000000006 */
[C---:B------:R-:W-:Y:S02]  /*4b80*/  @!P0 PRMT R3, R25.reuse, 0x5432, R3 ;  /* 0x0000543219038816 */ /* 0x040fe40000000003 */
[----:B------:R-:W-:Y:S02]  /*4b90*/  @!P0 SHF.R.U32.HI R5, RZ, 0x10, R39 ;  /* 0x00000010ff058819 */ /* 0x000fe40000011627 */
[----:B------:R-:W-:Y:S01]  /*4ba0*/  @!P0 PRMT R12, R25, 0x5410, R4 ;  /* 0x00005410190c8816 */ /* 0x000fe20000000004 */
[----:B------:R-:W-:Y:S01]  /*4bb0*/  @!P0 IMAD.U32 R13, R3, 0x10000, RZ ;  /* 0x00010000030d8824 */ /* 0x000fe200078e00ff */
[----:B------:R-:W-:Y:S02]  /*4bc0*/  @!P0 LOP3.LUT R4, R8, 0xffff0000, RZ, 0xc0, !PT ;  /* 0xffff000008048812 */ /* 0x000fe400078ec0ff */
        /* <DEDUP_REMOVED lines=39> */
.L_x_1570:
[----:B------:R-:W-:Y:S05]  /*4e40*/  BSYNC B0 ;  /* 0x0000000000007941 */ /* 0x000fea0003800000 */
.L_x_1569:
[----:B------:R-:W-:Y:S01]  /*4e50*/  ISETP.GE.AND P0, PT, R250, c[0x0][0x1d4], PT ;  /* 0x00007500fa007a0c */ /* 0x000fe20003f06270 */
[----:B------:R-:W-:Y:S01]  /*4e60*/  @!UPT UIADD3 URZ, URZ, URZ, URZ ;  /* 0x0000003f3f3ff290 */ /* 0x000fe2000fffe03f */
[----:B------:R-:W-:Y:S11]  /*4e70*/  BSSY B0, `(.L_x_1571) ;  /* 0x0000039000007945 */ /* 0x000ff60003800000 */
[----:B------:R-:W-:-:S05]  /*4e80*/  @P0 BRA `(.L_x_1572) ;  /* 0x0000037000000947 */ /* 0x000fca0003800000 */
[C---:B----4-:R-:W-:Y:S01]  /*4e90*/  LEA R24, P0, R250.reuse, R52, 0x1 ;  /* 0x00000034fa187211 */ /* 0x050fe200078008ff */
[----:B------:R-:W2:Y:S04]  /*4ea0*/  LDL R3, [R1+0x58] ;  /* 0x0000580001037983 */ /* 0x000ea80000100800 */
[----:B-1----:R-:W1:Y:S01]  /*4eb0*/  LDS.128 R8, [R247+0x3000] ;  /* 0x00300000f7087984 */ /* 0x002e620000000c00 */
[----:B--23--:R-:W-:Y:S02]  /*4ec0*/  LEA.HI.X R25, R250, R53, R3, 0x1, P0 ;  /* 0x00000035fa197211 */ /* 0x00cfe400000f0c03 */
        /* <DEDUP_REMOVED lines=51> */
.L_x_1572:
[----:B------:R-:W-:Y:S05]  /*5200*/  BSYNC B0 ;  /* 0x0000000000007941 */ /* 0x000fea0003800000 */
.L_x_1571:
[----:B------:R-:W-:Y:S01]  /*5210*/  ISETP.GE.AND P0, PT, R249, c[0x0][0x1d4], PT ;  /* 0x00007500f9007a0c */ /* 0x000fe20003f06270 */
[----:B------:R-:W-:Y:S01]  /*5220*/  @!UPT UIADD3 URZ, URZ, URZ, URZ ;  /* 0x0000003f3f3ff290 */ /* 0x000fe2000fffe03f */
[----:B------:R-:W-:Y:S11]  /*5230*/  BSSY B0, `(.L_x_1573) ;  /* 0x0000039000007945 */ /* 0x000ff60003800000 */
[----:B------:R-:W-:-:S05]  /*5240*/  @P0 BRA `(.L_x_1574) ;  /* 0x0000037000000947 */ /* 0x000fca0003800000 */
[C---:B-1--4-:R-:W-:Y:S01]  /*5250*/  LEA R24, P0, R249.reuse, R52, 0x1 ;  /* 0x00000034f9187211 */ /* 0x052fe200078008ff */
[----:B------:R-:W2:Y:S04]  /*5260*/  LDL R3, [R1+0x54] ;  /* 0x0000540001037983 */ /* 0x000ea80000100800 */
[----:B------:R-:W1:Y:S01]  /*5270*/  LDS.128 R8, [R246+0x3c00] ;  /* 0x003c0000f6087984 */ /* 0x000e620000000c00 */
        /* <DEDUP_REMOVED lines=52> */
.L_x_1574:
[----:B------:R-:W-:Y:S05]  /*55c0*/  BSYNC B0 ;  /* 0x0000000000007941 */ /* 0x000fea0003800000 */
.L_x_1573:
[----:B------:R-:W-:Y:S11]  /*55d0*/  ISETP.GE.AND P0, PT, R248, c[0x0][0x1d4], PT ;  /* 0x00007500f8007a0c */ /* 0x000ff60003f06270 */
[----:B------:R-:W-:Y:S02]  /*55e0*/  @!UPT UIADD3 URZ, URZ, URZ, URZ ;  /* 0x0000003f3f3ff290 */ /* 0x000fe4000fffe03f */
        /* <DEDUP_REMOVED lines=57> */
.L_x_1561:
        /* <DEDUP_REMOVED lines=47> */
.L_x_1576:
[----:B------:R-:W-:Y:S05]  /*5c70*/  BSYNC B0 ;  /* 0x0000000000007941 */ /* 0x000fea0003800000 */
.L_x_1575:
        /* <DEDUP_REMOVED lines=42> */
[----:B------:R-:W-:Y:S03]  /*5f20*/  IMAD.MOV.U32 R40, RZ, RZ, R35 ;  /* 0x000000ffff287224 */ /* 0x000fe600078e0023 */
[----:B------:R-:W-:Y:S03]  /*5f30*/  LEA.HI.SX32 R3, R3, R63, 0x1c ;  /* 0x0000003f03037211 */ /* 0x000fe600078fe2ff */
[----:B------:R-:W-:Y:S02]  /*5f40*/  @!P0 SHF.R.U64 R38, R32, 0x10, R33 ;  /* 0x0000001020268819 */ /* 0x000fe40000001221 */
[----:B------:R-:W-:Y:S01]  /*5f50*/  IMAD.SHL.U32 R69, R3, 0x8, RZ ;  /* 0x0000000803457824 */ /* 0x000fe200078e00ff */
[----:B------:R-:W-:Y:S02]  /*5f60*/  SHF.R.S32.HI R4, RZ, 0x1f, R3 ;  /* 0x0000001fff047819 */ /* 0x000fe40000011403 */
[----:B------:R-:W-:Y:S01]  /*5f70*/  @!P0 SHF.R.U64 R26, R8, 0x10, R9 ;  /* 0x00000010081a8819 */ /* 0x000fe20000001209 */
[----:B------:R-:W-:Y:S01]  /*5f80*/  IMAD.MOV.U32 R8, RZ, RZ, R11 ;  /* 0x000000ffff087224 */ /* 0x000fe200078e000b */
[----:B------:R-:W-:Y:S02]  /*5f90*/  LEA.HI R4, R4, R3, RZ, 0x2 ;  /* 0x0000000304047211 */ /* 0x000fe400078f10ff */
[----:B------:R-:W-:Y:S02]  /*5fa0*/  @!P0 SHF.R.U32.HI R36, RZ, 0x10, R33 ;  /* 0x00000010ff248819 */ /* 0x000fe40000011621 */
[----:B------:R-:W-:Y:S02]  /*5fb0*/  SHF.R.S32.HI R3, RZ, 0x2, R4 ;  /* 0x00000002ff037819 */ /* 0x000fe40000011404 */
[----:B------:R-:W-:Y:S02]  /*5fc0*/  LOP3.LUT R4, R147, 0x18, R69, 0xf8, !PT ;  /* 0x0000001893047812 */ /* 0x000fe400078ef845 */
[----:B------:R-:W-:Y:S01]  /*5fd0*/  @!P0 SHF.R.U64 R33, R34, 0x10, R35 ;  /* 0x0000001022218819 */ /* 0x000fe20000001223 */
[----:B------:R-:W-:Y:S01]  /*5fe0*/  IMAD R3, R3, 0x600, R7 ;  /* 0x0000060003037824 */ /* 0x000fe200078e0207 */
[----:B-----5:R-:W-:Y:S02]  /*5ff0*/  LOP3.LUT R4, R4, R146, RZ, 0x3c, !PT ;  /* 0x0000009204047212 */ /* 0x020fe400078e3cff */
[--C-:B------:R-:W-:Y:S02]  /*6000*/  @!P0 SHF.R.U64 R5, R10, 0x10, R11.reuse ;  /* 0x000000100a058819 */ /* 0x100fe4000000120b */
[----:B------:R-:W-:Y:S01]  /*6010*/  @!P0 SHF.R.U32.HI R6, RZ, 0x10, R11 ;  /* 0x00000010ff068819 */ /* 0x000fe2000001160b */
[----:B------:R-:W-:Y:S01]  /*6020*/  IMAD.IADD R3, R3, 0x1, R4 ;  /* 0x0000000103037824 */ /* 0x000fe200078e0204 */
[----:B------:R-:W-:Y:S02]  /*6030*/  @!P0 SHF.R.U32.HI R4, RZ, 0x10, R9 ;  /* 0x00000010ff048819 */ /* 0x000fe40000011609 */
[----:B------:R-:W-:Y:S01]  /*6040*/  @!P0 PRMT R9, R25, 0x5410, R26 ;  /* 0x0000541019098816 */ /* 0x000fe2000000001a */
[----:B------:R-:W-:Y:S01]  /*6050*/  IMAD.SHL.U32 R3, R3, 0x2, RZ ;  /* 0x0000000203037824 */ /* 0x000fe200078e00ff */
[----:B------:R-:W-:Y:S01]  /*6060*/  MOV R32, R34 ;  /* 0x0000002200207202 */ /* 0x000fe20000000f00 */
[----:B-1----:R-:W-:Y:S01]  /*6070*/  @!P0 IMAD.U32 R42, R51, 0x10000, RZ ;  /* 0x00010000332a8824 */ /* 0x002fe200078e00ff */
[----:B------:R-:W-:Y:S02]  /*6080*/  @!P0 SHF.R.U32.HI R34, RZ, 0x10, R35 ;  /* 0x00000010ff228819 */ /* 0x000fe40000011623 */
[----:B------:R1:W2:Y:S01]  /*6090*/  LDS.128 R12, [R3+0x3c80] ;  /* 0x003c8000030c7984 */ /* 0x0002a20000000c00 */
[----:B------:R-:W-:Y:S01]  /*60a0*/  @!P0 PRMT R35, R37, 0x5410, R38 ;  /* 0x0000541025238816 */ /* 0x000fe20000000026 */
[----:B------:R-:W-:Y:S01]  /*60b0*/  @!P0 IMAD.U32 R38, R50, 0x10000, RZ ;  /* 0x0001000032268824 */ /* 0x000fe200078e00ff */
[----:B------:R-:W-:Y:S02]  /*60c0*/  @!P0 PRMT R36, R39, 0x5410, R36 ;  /* 0x0000541027248816 */ /* 0x000fe40000000024 */
[----:B------:R-:W-:Y:S01]  /*60d0*/  @!P0 PRMT R25, R8, 0x5410, R6 ;  /* 0x0000541008198816 */ /* 0x000fe20000000006 */
[----:B------:R-:W-:Y:S01]  /*60e0*/  @!P0 IMAD.U32 R6, R48, 0x10000, RZ ;  /* 0x0001000030068824 */ /* 0x000fe200078e00ff */
[----:B------:R-:W-:Y:S02]  /*60f0*/  @!P0 LOP3.LUT R26, R35, 0xffff0000, RZ, 0xc0, !PT ;  /* 0xffff0000231a8812 */ /* 0x000fe400078ec0ff */
[----:B------:R-:W-:Y:S02]  /*6100*/  @!P0 PRMT R39, R32, 0x5410, R33 ;  /* 0x0000541020278816 */ /* 0x000fe40000000021 */
[----:B------:R-:W-:Y:S02]  /*6110*/  @!P0 LOP3.LUT R32, R48, 0xffff0000, RZ, 0xc0, !PT ;  /* 0xffff000030208812 */ /* 0x000fe400078ec0ff */
[----:B------:R-:W-:Y:S02]  /*6120*/  @!P0 SHF.L.U32 R33, R36, 0x10, RZ ;  /* 0x0000001024218819 */ /* 0x000fe400000006ff */
[----:B------:R-:W-:Y:S01]  /*6130*/  @!P0 PRMT R43, R40, 0x5410, R34 ;  /* 0x00005410282b8816 */ /* 0x000fe20000000022 */
[----:B------:R-:W-:Y:S01]  /*6140*/  @!P0 IMAD.U32 R34, R49, 0x10000, RZ ;  /* 0x0001000031228824 */ /* 0x000fe200078e00ff */
[C---:B------:R-:W-:Y:S02]  /*6150*/  @!P0 SHF.L.U32 R37, R39.reuse, 0x10, RZ ;  /* 0x0000001027258819 */ /* 0x040fe400000006ff */
[----:B------:R-:W-:Y:S02]  /*6160*/  @!P0 LOP3.LUT R39, R39, 0xffff0000, RZ, 0xc0, !PT ;  /* 0xffff000027278812 */ /* 0x000fe400078ec0ff */
[----:B------:R-:W-:Y:S01]  /*6170*/  @!P0 LOP3.LUT R40, R50, 0xffff0000, RZ, 0xc0, !PT ;  /* 0xffff000032288812 */ /* 0x000fe200078ec0ff */
[----:B-1----:R-:W-:Y:S01]  /*6180*/  IMAD.MOV.U32 R3, RZ, RZ, R10 ;  /* 0x000000ffff037224 */ /* 0x002fe200078e000a */
[----:B------:R-:W-:Y:S02]  /*6190*/  @!P0 PRMT R10, R24, 0x5410, R4 ;  /* 0x00005410180a8816 */ /* 0x000fe40000000004 */
[----:B------:R-:W-:Y:S02]  /*61a0*/  @!P0 SHF.L.U32 R24, R35, 0x10, RZ ;  /* 0x0000001023188819 */ /* 0x000fe400000006ff */
[----:B------:R-:W-:Y:S01]  /*61b0*/  @!P0 PRMT R11, R3, 0x5410, R5 ;  /* 0x00005410030b8816 */ /* 0x000fe20000000005 */
[----:B------:R-:W-:Y:S01]  /*61c0*/  @!P0 IMAD.U32 R5, R9, 0x10000, RZ ;  /* 0x0001000009058824 */ /* 0x000fe200078e00ff */
[----:B------:R-:W-:Y:S02]  /*61d0*/  @!P0 LOP3.LUT R35, R36, 0xffff0000, RZ, 0xc0, !PT ;  /* 0xffff000024238812 */ /* 0x000fe400078ec0ff */
[----:B------:R-:W-:Y:S02]  /*61e0*/  @!P0 LOP3.LUT R36, R49, 0xffff0000, RZ, 0xc0, !PT ;  /* 0xffff000031248812 */ /* 0x000fe400078ec0ff */
[C---:B------:R-:W-:Y:S02]  /*61f0*/  @!P0 SHF.L.U32 R41, R43.reuse, 0x10, RZ ;  /* 0x000000102b298819 */ /* 0x040fe400000006ff */
[----:B------:R-:W-:Y:S01]  /*6200*/  @!P0 LOP3.LUT R43, R43, 0xffff0000, RZ, 0xc0, !PT ;  /* 0xffff00002b2b8812 */ /* 0x000fe200078ec0ff */
[C---:B--2---:R-:W-:Y:S01]  /*6210*/  @!P0 IMAD.U32 R3, R12.reuse, 0x10000, RZ ;  /* 0x000100000c038824 */ /* 0x044fe200078e00ff */
[----:B------:R-:W-:Y:S03]  /*6220*/  @!P0 LOP3.LUT R4, R12, 0xffff0000, RZ, 0xc0, !PT ;  /* 0xffff00000c048812 */ /* 0x000fe600078ec0ff */
[C---:B------:R-:W-:Y:S02]  /*6230*/  @!P0 FMUL.FTZ R8, R3.reuse, R24 ;  /* 0x0000001803088220 */ /* 0x040fe40000410000 */
[-C--:B------:R-:W-:Y:S02]  /*6240*/  @!P0 FMUL.FTZ R3, R3, R5.reuse ;  /* 0x0000000503038220 */ /* 0x080fe40000410000 */
[----:B------:R-:W-:Y:S02]  /*6250*/  @!P0 FFMA.FTZ R75, R6, R5, -R8 ;  /* 0x00000005064b8223 */ /* 0x000fe40000010808 */
[----:B------:R-:W-:Y:S01]  /*6260*/  @!P0 FFMA.FTZ R3, R24, R6, R3 ;  /* 0x0000000618038223 */ /* 0x000fe20000010003 */
[----:B------:R-:W-:Y:S01]  /*6270*/  @!P0 LOP3.LUT R6, R9, 0xffff0000, RZ, 0xc0, !PT ;  /* 0xffff000009068812 */ /* 0x000fe200078ec0ff */
[C---:B------:R-:W-:Y:S02]  /*6280*/  @!P0 FMUL.FTZ R8, R4.reuse, R26 ;  /* 0x0000001a04088220 */ /* 0x040fe40000410000 */
[C---:B------:R-:W-:Y:S02]  /*6290*/  @!P0 IMAD.U32 R5, R13.reuse, 0x10000, RZ ;  /* 0x000100000d058824 */ /* 0x040fe400078e00ff */
[-C--:B------:R-:W-:Y:S02]  /*62a0*/  @!P0 FMUL.FTZ R4, R4, R6.reuse ;  /* 0x0000000604048220 */ /* 0x080fe40000410000 */
[----:B------:R-:W-:Y:S01]  /*62b0*/  @!P0 FFMA.FTZ R74, R32, R6, -R8 ;  /* 0x00000006204a8223 */ /* 0x000fe20000010808 */
[----:B------:R-:W-:Y:S01]  /*62c0*/  @!P0 LOP3.LUT R6, R13, 0xffff0000, RZ, 0xc0, !PT ;  /* 0xffff00000d068812 */ /* 0x000fe200078ec0ff */
[----:B------:R-:W-:Y:S02]  /*62d0*/  @!P0 IMAD.U32 R8, R10, 0x10000, RZ ;  /* 0x000100000a088824 */ /* 0x000fe400078e00ff */
[C---:B------:R-:W-:Y:S02]  /*62e0*/  @!P0 FMUL.FTZ R9, R5.reuse, R33 ;  /* 0x0000002105098220 */ /* 0x040fe40000410000 */
[-C--:B------:R-:W-:Y:S02]  /*62f0*/  @!P0 FMUL.FTZ R5, R5, R8.reuse ;  /* 0x0000000805058220 */ /* 0x080fe40000410000 */
[----:B------:R-:W-:Y:S01]  /*6300*/  @!P0 FFMA.FTZ R73, R34, R8, -R9 ;  /* 0x0000000822498223 */ /* 0x000fe20000010809 */
[----:B------:R-:W-:Y:S01]  /*6310*/  @!P0 LOP3.LUT R9, R10, 0xffff0000, RZ, 0xc0, !PT ;  /* 0xffff00000a098812 */ /* 0x000fe200078ec0ff */
[----:B------:R-:W-:Y:S02]  /*6320*/  @!P0 FMUL.FTZ R10, R6, R35 ;  /* 0x00000023060a8220 */ /* 0x000fe40000410000 */
        /* <DEDUP_REMOVED lines=9> */
[----:B------:R-:W-:Y:S02]  /*63c0*/  @!P0 FFMA.FTZ R72, R38, R10, -R24 ;  /* 0x0000000a26488223 */ /* 0x000fe40000010818 */
[----:B------:R-:W-:Y:S02]  /*63d0*/  @!P0 FMUL.FTZ R24, R9, R39 ;  /* 0x0000002709188220 */ /* 0x000fe40000410000 */
[----:B------:R-:W-:Y:S02]  /*63e0*/  @!P0 IMAD.U32 R10, R15, 0x10000, RZ ;  /* 0x000100000f0a8824 */ /* 0x000fe400078e00ff */
[----:B------:R-:W-:Y:S02]  /*63f0*/  @!P0 FFMA.FTZ R70, R40, R11, -R24 ;  /* 0x0000000b28468223 */ /* 0x000fe40000010818 */
[----:B------:R-:W-:Y:S02]  /*6400*/  @!P0 IMAD.U32 R24, R25, 0x10000, RZ ;  /* 0x0001000019188824 */ /* 0x000fe400078e00ff */
[----:B------:R-:W-:Y:S02]  /*6410*/  @!P0 FMUL.FTZ R44, R10, R41 ;  /* 0x000000290a2c8220 */ /* 0x000fe40000410000 */
[----:B------:R-:W-:Y:S01]  /*6420*/  @!P0 FFMA.FTZ R4, R26, R32, R4 ;  /* 0x000000201a048223 */ /* 0x000fe20000010004 */
[----:B------:R-:W-:Y:S01]  /*6430*/  @!P0 F2FP.BF16.PACK_AB R26, R70, R72 ;  /* 0x00000048461a823e */ /* 0x000fe200000010ff */
[----:B------:R-:W-:Y:S01]  /*6440*/  @!P0 FFMA.FTZ R5, R33, R34, R5 ;  /* 0x0000002221058223 */ /* 0x000fe20000010005 */
[----:B------:R-:W-:Y:S01]  /*6450*/  @!P0 F2FP.BF16.PACK_AB R32, R74, R75 ;  /* 0x0000004b4a20823e */ /* 0x000fe200000010ff */
[----:B------:R-:W-:Y:S01]  /*6460*/  @!P0 FMUL.FTZ R9, R9, R11 ;  /* 0x0000000b09098220 */ /* 0x000fe20000410000 */
[----:B------:R-:W-:Y:S01]  /*6470*/  @!P0 LOP3.LUT R11, R15, 0xffff0000, RZ, 0xc0, !PT ;  /* 0xffff00000f0b8812 */ /* 0x000fe200078ec0ff */
[----:B------:R-:W-:Y:S01]  /*6480*/  @!P0 FMUL.FTZ R10, R10, R24 ;  /* 0x000000180a0a8220 */ /* 0x000fe20000410000 */
[----:B------:R-:W-:Y:S01]  /*6490*/  @!P0 MOV R48, R32 ;  /* 0x0000002000308202 */ /* 0x000fe20000000f00 */
[----:B------:R-:W-:Y:S01]  /*64a0*/  @!P0 FFMA.FTZ R71, R42, R24, -R44 ;  /* 0x000000182a478223 */ /* 0x000fe2000001082c */
[----:B------:R-:W-:Y:S01]  /*64b0*/  @!P0 LOP3.LUT R24, R25, 0xffff0000, RZ, 0xc0, !PT ;  /* 0xffff000019188812 */ /* 0x000fe200078ec0ff */
[----:B------:R-:W-:Y:S01]  /*64c0*/  @!P0 FFMA.FTZ R6, R35, R36, R6 ;  /* 0x0000002423068223 */ /* 0x000fe20000010006 */
[----:B------:R-:W-:Y:S01]  /*64d0*/  @!P0 LOP3.LUT R44, R51, 0xffff0000, RZ, 0xc0, !PT ;  /* 0xffff0000332c8812 */ /* 0x000fe200078ec0ff */
[----:B------:R-:W-:Y:S02]  /*64e0*/  @!P0 FFMA.FTZ R8, R37, R38, R8 ;  /* 0x0000002625088223 */ /* 0x000fe40000010008 */
[C---:B------:R-:W-:Y:S01]  /*64f0*/  @!P0 FMUL.FTZ R25, R11.reuse, R43 ;  /* 0x0000002b0b198220 */ /* 0x040fe20000410000 */
[----:B------:R-:W-:Y:S01]  /*6500*/  @!P0 F2FP.BF16.PACK_AB R5, R6, R5 ;  /* 0x000000050605823e */ /* 0x000fe200000010ff */
[----:B------:R-:W-:Y:S02]  /*6510*/  @!P0 FMUL.FTZ R11, R11, R24 ;  /* 0x000000180b0b8220 */ /* 0x000fe40000410000 */
[----:B------:R-:W-:Y:S02]  /*6520*/  @!P0 FFMA.FTZ R9, R39, R40, R9 ;  /* 0x0000002827098223 */ /* 0x000fe40000010009 */
        /* <DEDUP_REMOVED lines=20> */
.L_x_1578:
[----:B------:R-:W-:Y:S05]  /*6670*/  BSYNC B0 ;  /* 0x0000000000007941 */ /* 0x000fea0003800000 */
.L_x_1577:
        /* <DEDUP_REMOVED lines=122> */
.L_x_1580:
[----:B------:R-:W-:Y:S05]  /*6e20*/  BSYNC B0 ;  /* 0x0000000000007941 */ /* 0x000fea0003800000 */
.L_x_1579:
        /* <DEDUP_REMOVED lines=125> */
.L_x_1560:
        /* <DEDUP_REMOVED lines=8> */
[----:B------:R-:W-:Y:S02]  /*7680*/  ISETP.GE.AND P0, PT, R108, c[0x0][0x1d4], PT ;  /* 0x000075006c007a0c */ /* 0x000fe40003f06270 */
[----:B------:R-:W-:Y:S01]  /*7690*/  ISETP.GE.AND P5, PT, R250, c[0x0][0x1d4], PT ;  /* 0x00007500fa007a0c */ /* 0x000fe20003fa6270 */
[----:B------:R-:W5:Y:S04]  /*76a0*/  LDL R6, [R1+0x50] ;  /* 0x0000500001067983 */ /* 0x000f680000100800 */
[----:B---3--:R-:W3:Y:S04]  /*76b0*/  LDL R16, [R1+0x54] ;  /* 0x0000540001107983 */ /* 0x008ee80000100800 */
[----:B--2---:R-:W2:Y:S02]  /*76c0*/  LDL R15, [R1+0x2c] ;  /* 0x00002c00010f7983 */ /* 0x004ea40000100800 */
[CC--:B------:R-:W-:Y:S02]  /*76d0*/  @!P0 LEA R8, P4, R108.reuse, R4.reuse, 0x1 ;  /* 0x000000046c088211 */ /* 0x0c0fe400078808ff */
[----:B------:R-:W2:Y:S02]  /*76e0*/  LDL R14, [R1+0x28] ;  /* 0x00002800010e7983 */ /* 0x000ea40000100800 */
[-C--:B------:R-:W-:Y:S02]  /*76f0*/  @!P0 LEA.HI.X R9, R108, R5.reuse, R109, 0x1, P4 ;  /* 0x000000056c098211 */ /* 0x080fe400020f0c6d */
[CC--:B------:R-:W-:Y:S04]  /*7700*/  @!P5 LEA R12, P4, R250.reuse, R4.reuse, 0x1 ;  /* 0x00000004fa0cd211 */ /* 0x0c0fe800078808ff */
[-C--:B----4-:R-:W-:Y:S02]  /*7710*/  @!P5 LEA.HI.X R13, R250, R5.reuse, R10, 0x1, P4 ;  /* 0x00000005fa0dd211 */ /* 0x090fe400020f0c0a */
[C---:B------:R-:W-:Y:S11]  /*7720*/  ISETP.GE.AND P4, PT, R249.reuse, c[0x0][0x1d4], PT ;  /* 0x00007500f9007a0c */ /* 0x040ff60003f86270 */
[----:B------:R-:W-:Y:S02]  /*7730*/  @!UPT UIADD3 URZ, URZ, URZ, URZ ;  /* 0x0000003f3f3ff290 */ /* 0x000fe4000fffe03f */
[CC--:B------:R-:W-:Y:S04]  /*7740*/  @!P4 LEA R10, P6, R249.reuse, R4.reuse, 0x1 ;  /* 0x00000004f90ac211 */ /* 0x0c0fe800078c08ff */
[-C--:B---3--:R-:W-:Y:S02]  /*7750*/  @!P4 LEA.HI.X R11, R249, R5.reuse, R16, 0x1, P6 ;  /* 0x00000005f90bc211 */ /* 0x088fe400030f0c10 */
[----:B------:R-:W3:Y:S04]  /*7760*/  @!P0 LDS.128 R16, [R246+0x2400] ;  /* 0x00240000f6108984 */ /* 0x000ee80000000c00 */
[----:B---3--:R3:W-:Y:S01]  /*7770*/  @!P0 ST.E.128 [R8.64], R16 ;  /* 0x0000001008008985 */ /* 0x0087e2000c101d08 */
[----:B------:R-:W-:Y:S11]  /*7780*/  ISETP.GE.AND P0, PT, R113, c[0x0][0x1d4], PT ;  /* 0x0000750071007a0c */ /* 0x000ff60003f06270 */
[----:B------:R-:W-:Y:S02]  /*7790*/  @!UPT UIADD3 URZ, URZ, URZ, URZ ;  /* 0x0000003f3f3ff290 */ /* 0x000fe4000fffe03f */
[----:B------:R-:W4:Y:S01]  /*77a0*/  @!P0 LDS.128 R16, [R247+0x2400] ;  /* 0x00240000f7108984 */ /* 0x000f220000000c00 */
[----:B--2---:R-:W-:Y:S04]  /*77b0*/  @!P0 IMAD.SHL.U32 R3, R15, 0x8, RZ ;  /* 0x000000080f038824 */ /* 0x004fe800078e00ff */
[--C-:B---3--:R-:W-:Y:S05]  /*77c0*/  @!P0 IMAD.WIDE R8, R3, 0x2, R4.reuse ;  /* 0x0000000203088825 */ /* 0x108fea00078e0204 */
[----:B----4-:R2:W-:Y:S01]  /*77d0*/  @!P0 ST.E.128 [R8.64], R16 ;  /* 0x0000001008008985 */ /* 0x0105e2000c101d08 */
        /* <DEDUP_REMOVED lines=9> */
[----:B-----5:R-:W-:Y:S01]  /*7870*/  @!P0 LEA.HI.X R5, R248, R5, R6, 0x1, P6 ;  /* 0x00000005f8058211 */ /* 0x020fe200030f0c06 */
[----:B--2---:R-:W-:Y:S04]  /*7880*/  @!P5 ST.E.128 [R12.64], R16 ;  /* 0x000000100c00d985 */ /* 0x004fe8000c101d08 */
[----:B------:R-:W2:Y:S04]  /*7890*/  @!P4 LDS.128 R12, [R246+0x3c00] ;  /* 0x003c0000f60cc984 */ /* 0x000ea80000000c00 */
[----:B--2---:R-:W-:Y:S04]  /*78a0*/  @!P4 ST.E.128 [R10.64], R12 ;  /* 0x0000000c0a00c985 */ /* 0x004fe8000c101d08 */
[----:B------:R-:W2:Y:S04]  /*78b0*/  @!P0 LDS.128 R8, [R247+0x3c00] ;  /* 0x003c0000f7088984 */ /* 0x000ea80000000c00 */
[----:B--2---:R2:W-:Y:S02]  /*78c0*/  @!P0 ST.E.128 [R4.64], R8 ;  /* 0x0000000804008985 */ /* 0x0045e4000c101d08 */
.L_x_1564:
[----:B------:R-:W-:Y:S05]  /*78d0*/  BSYNC B1 ;  /* 0x0000000000017941 */ /* 0x000fea0003800000 */
.L_x_1559:
[----:B-123-5:R-:W-:Y:S01]  /*78e0*/  IMAD.WIDE R4, R31, 0x30, R88 ;  /* 0x000000301f047825 */ /* 0x02efe200078e0258 */
        /* <DEDUP_REMOVED lines=31> */
[----:B------:R-:W-:Y:S02]  /*7ae0*/  IADD3 R3, P5, R102, R8, RZ ;  /* 0x0000000866037210 */ /* 0x000fe40007fbe0ff */
[----:B------:R-:W-:Y:S02]  /*7af0*/  @P0 MOV R8, R82 ;  /* 0x0000005200080202 */ /* 0x000fe40000000f00 */
[----:B------:R-:W-:Y:S01]  /*7b00*/  IADD3.X R12, R125, R9, R10, P5, !PT ;  /* 0x000000097d0c7210 */ /* 0x000fe20002ffe40a */
[----:B------:R-:W-:Y:S02]  /*7b10*/  @P0 IMAD R10, R11, c[0x0][0x258], RZ ;  /* 0x000096000b0a0a24 */ /* 0x000fe400078e02ff */
[----:B------:R-:W-:Y:S04]  /*7b20*/  @P0 IMAD.MOV.U32 R9, RZ, RZ, R81 ;  /* 0x000000ffff090224 */ /* 0x000fe800078e0051 */
        /* <DEDUP_REMOVED lines=16> */
[----:B------:R-:W-:Y:S03]  /*7c30*/  LOP3.LUT P4, RZ, R245, 0x4, RZ, 0xc0, !PT ;  /* 0x00000004f5ff7812 */ /* 0x000fe6000788c0ff */
[----:B-1----:R1:W2:Y:S01]  /*7c40*/  SHFL.IDX PT, R4, R6, RZ, 0x1e1f ;  /* 0x001e1fff06047589 */ /* 0x0022a200000e0000 */
[----:B------:R-:W-:Y:S03]  /*7c50*/  @P0 IMAD.SHL.U32 R3, R24, 0x2, RZ ;  /* 0x0000000218030824 */ /* 0x000fe600078e00ff */
[----:B------:R1:W3:Y:S06]  /*7c60*/  SHFL.IDX PT, R5, R8, RZ, 0x1e1f ;  /* 0x001e1fff08057589 */ /* 0x0002ec00000e0000 */
[----:B------:R1:W-:Y:S04]  /*7c70*/  @P0 LDGSTS.E.BYPASS.LTC128B.128 [R3+0x2080], [R10.64], !P4 ;  /* 0x020800000a030fae */ /* 0x0003e8000e101d48 */
[----:B------:R1:W-:Y:S04]  /*7c80*/  @P0 LDGSTS.E.BYPASS.LTC128B.128 [R3+0x2c80], [R10.64+0x40], !P5 ;  /* 0x02c800400a030fae */ /* 0x0003e8000e901d48 */
[----:B------:R1:W-:Y:S01]  /*7c90*/  @P0 LDGSTS.E.BYPASS.LTC128B.128 [R3+0x3880], [R10.64+0x80], !P6 ;  /* 0x038800800a030fae */ /* 0x0003e2000f101d48 */
[----:B------:R-:W-:Y:S03]  /*7ca0*/  ISETP.GT.AND P0, PT, R76, R114, PT ;  /* 0x000000724c00720c */ /* 0x000fe60003f04270 */
[----:B------:R-:W0:Y:S01]  /*7cb0*/  LDGDEPBAR ;  /* 0x00000000000079af */ /* 0x000e220000000000 */
[----:B------:R-:W-:Y:S04]  /*7cc0*/  DEPBAR.LE SB0, 0x0 ;  /* 0x000080000000791a */ /* 0x000fe80000000000 */
[----:B------:R-:W-:Y:S06]  /*7cd0*/  BAR.SYNC.DEFER_BLOCKING 0x0 ;  /* 0x0000000000007b1d */ /* 0x000fec0000010000 */
[----:B------:R-:W-:-:S05]  /*7ce0*/  @!P0 BRA `(.L_x_1582) ;  /* 0x0000026000008947 */ /* 0x000fca0003800000 */
[----:B-123--:R-:W2:Y:S01]  /*7cf0*/  LDL R17, [R1+0x58] ;  /* 0x0000580001117983 */ /* 0x00eea20000100800 */
[----:B------:R-:W-:Y:S02]  /*7d00*/  ISETP.GE.AND P0, PT, R108, c[0x0][0x1d4], PT ;  /* 0x000075006c007a0c */ /* 0x000fe40003f06270 */
[----:B------:R-:W-:Y:S01]  /*7d10*/  ISETP.GE.AND P5, PT, R250, c[0x0][0x1d4], PT ;  /* 0x00007500fa007a0c */ /* 0x000fe20003fa6270 */
[----:B------:R-:W3:Y:S04]  /*7d20*/  LDL R16, [R1+0x54] ;  /* 0x0000540001107983 */ /* 0x000ee80000100800 */
[----:B------:R-:W5:Y:S04]  /*7d30*/  LDL R20, [R1+0x2c] ;  /* 0x00002c0001147983 */ /* 0x000f680000100800 */
[----:B----4-:R-:W4:Y:S02]  /*7d40*/  LDL R15, [R1+0x28] ;  /* 0x00002800010f7983 */ /* 0x010f240000100800 */
[CC--:B------:R-:W-:Y:S02]  /*7d50*/  @!P0 LEA R8, P4, R108.reuse, R4.reuse, 0x1 ;  /* 0x000000046c088211 */ /* 0x0c0fe400078808ff */
[----:B------:R-:W3:Y:S02]  /*7d60*/  LDL R14, [R1+0x50] ;  /* 0x00005000010e7983 */ /* 0x000ee40000100800 */
[-C--:B------:R-:W-:Y:S02]  /*7d70*/  @!P0 LEA.HI.X R9, R108, R5.reuse, R109, 0x1, P4 ;  /* 0x000000056c098211 */ /* 0x080fe400020f0c6d */
[CC--:B------:R-:W-:Y:S04]  /*7d80*/  @!P5 LEA R12, P4, R250.reuse, R4.reuse, 0x1 ;  /* 0x00000004fa0cd211 */ /* 0x0c0fe800078808ff */
[-C--:B--2---:R-:W-:Y:S02]  /*7d90*/  @!P5 LEA.HI.X R13, R250, R5.reuse, R17, 0x1, P4 ;  /* 0x00000005fa0dd211 */ /* 0x084fe400020f0c11 */
[C---:B------:R-:W-:Y:S11]  /*7da0*/  ISETP.GE.AND P4, PT, R249.reuse, c[0x0][0x1d4], PT ;  /* 0x00007500f9007a0c */ /* 0x040ff60003f86270 */
[----:B------:R-:W-:Y:S02]  /*7db0*/  @!UPT UIADD3 URZ, URZ, URZ, URZ ;  /* 0x0000003f3f3ff290 */ /* 0x000fe4000fffe03f */
[CC--:B------:R-:W-:Y:S04]  /*7dc0*/  @!P4 LEA R10, P6, R249.reuse, R4.reuse, 0x1 ;  /* 0x00000004f90ac211 */ /* 0x0c0fe800078c08ff */
[-C--:B---3--:R-:W-:Y:S02]  /*7dd0*/  @!P4 LEA.HI.X R11, R249, R5.reuse, R16, 0x1, P6 ;  /* 0x00000005f90bc211 */ /* 0x088fe400030f0c10 */
[----:B------:R-:W1:Y:S04]  /*7de0*/  @!P0 LDS.128 R16, [R246] ;  /* 0x00000000f6108984 */ /* 0x000e680000000c00 */
[----:B-1----:R1:W-:Y:S01]  /*7df0*/  @!P0 ST.E.128 [R8.64], R16 ;  /* 0x0000001008008985 */ /* 0x0023e2000c101d08 */
[----:B------:R-:W-:Y:S11]  /*7e00*/  ISETP.GE.AND P0, PT, R113, c[0x0][0x1d4], PT ;  /* 0x0000750071007a0c */ /* 0x000ff60003f06270 */
[----:B------:R-:W-:Y:S02]  /*7e10*/  @!UPT UIADD3 URZ, URZ, URZ, URZ ;  /* 0x0000003f3f3ff290 */ /* 0x000fe4000fffe03f */
[----:B------:R-:W2:Y:S01]  /*7e20*/  @!P0 LDS.128 R16, [R247] ;  /* 0x00000000f7108984 */ /* 0x000ea20000000c00 */
[----:B-----5:R-:W-:Y:S04]  /*7e30*/  @!P0 IMAD.SHL.U32 R3, R20, 0x8, RZ ;  /* 0x0000000814038824 */ /* 0x020fe800078e00ff */
[--C-:B-1----:R-:W-:Y:S05]  /*7e40*/  @!P0 IMAD.WIDE R8, R3, 0x2, R4.reuse ;  /* 0x0000000203088825 */ /* 0x102fea00078e0204 */
[----:B--2---:R1:W-:Y:S01]  /*7e50*/  @!P0 ST.E.128 [R8.64], R16 ;  /* 0x0000001008008985 */ /* 0x0043e2000c101d08 */
[----:B------:R-:W-:Y:S11]  /*7e60*/  ISETP.GE.AND P0, PT, R112, c[0x0][0x1d4], PT ;  /* 0x0000750070007a0c */ /* 0x000ff60003f06270 */
[----:B------:R-:W-:Y:S02]  /*7e70*/  @!UPT UIADD3 URZ, URZ, URZ, URZ ;  /* 0x0000003f3f3ff290 */ /* 0x000fe4000fffe03f */
[----:B------:R-:W2:Y:S01]  /*7e80*/  @!P0 LDS.128 R20, [R246+0xc00] ;  /* 0x000c0000f6148984 */ /* 0x000ea20000000c00 */
[----:B----4-:R-:W-:Y:S04]  /*7e90*/  @!P0 IMAD.SHL.U32 R3, R15, 0x8, RZ ;  /* 0x000000080f038824 */ /* 0x010fe800078e00ff */
        /* <DEDUP_REMOVED lines=11> */
.L_x_1582:
[----:B-123--:R-:W-:Y:S05]  /*7f50*/  BSYNC B0 ;  /* 0x0000000000007941 */ /* 0x00efea0003800000 */
.L_x_1581:
[----:B------:R-:W-:Y:S01]  /*7f60*/  ISETP.GT.AND P5, PT, R31, R87, PT ;  /* 0x000000571f00720c */ /* 0x000fe20003fa4270 */
[----:B------:R-:W-:Y:S01]  /*7f70*/  @!UPT UIADD3 URZ, URZ, URZ, URZ ;  /* 0x0000003f3f3ff290 */ /* 0x000fe2000fffe03f */
[----:B------:R-:W-:Y:S11]  /*7f80*/  BSSY B0, `(.L_x_1583) ;  /* 0x0000029000007945 */ /* 0x000ff60003800000 */
[----:B------:R-:W-:-:S05]  /*7f90*/  @!P5 BRA `(.L_x_1584) ;  /* 0x000002700000d947 */ /* 0x000fca0003800000 */
[----:B------:R-:W-:Y:S01]  /*7fa0*/  IADD3 R3, R31, -0x1, RZ ;  /* 0xffffffff1f037810 */ /* 0x000fe20007ffe0ff */
[----:B------:R-:W-:Y:S01]  /*7fb0*/  IMAD.MOV.U32 R4, RZ, RZ, R92 ;  /* 0x000000ffff047224 */ /* 0x000fe200078e005c */
[----:B------:R-:W-:Y:S01]  /*7fc0*/  P2R R10, PR, RZ, 0x4 ;  /* 0x00000004ff0a7803 */ /* 0x000fe20000000000 */
[----:B------:R-:W-:Y:S01]  /*7fd0*/  IMAD.MOV.U32 R5, RZ, RZ, R91 ;  /* 0x000000ffff057224 */ /* 0x000fe200078e005b */
        /* <DEDUP_REMOVED lines=35> */
.L_x_1584:
[----:B------:R-:W-:Y:S05]  /*8210*/  BSYNC B0 ;  /* 0x0000000000007941 */ /* 0x000fea0003800000 */
.L_x_1583:
[----:B------:R-:W0:Y:S01]  /*8220*/  LDGDEPBAR ;  /* 0x00000000000079af */ /* 0x000e220000000000 */
[----:B------:R-:W-:Y:S01]  /*8230*/  IADD3 R31, R31, -0x1, RZ ;  /* 0xffffffff1f1f7810 */ /* 0x000fe20007ffe0ff */
[----:B------:R-:W-:-:S05]  /*8240*/  @P5 BRA `(.L_x_1585) ;  /* 0xffffb79000005947 */ /* 0x000fca000383ffff */
[----:B------:R-:W-:Y:S01]  /*8250*/  WARPSYNC 0xffffffff ;  /* 0xffffffff00007948 */ /* 0x000fe20003800000 */
[----:B------:R-:W-:Y:S06]  /*8260*/  BAR.SYNC.DEFER_BLOCKING 0x0 ;  /* 0x0000000000007b1d */ /* 0x000fec0000010000 */
.L_x_1558:
[----:B------:R-:W2:Y:S01]  /*8270*/  LDL R11, [R1+0x60] ;  /* 0x00006000010b7983 */ /* 0x000ea20000100800 */
[----:B------:R-:W-:-:S05]  /*8280*/  IMAD.MOV.U32 R0, RZ, RZ, c[0x0][0x2c4] ;  /* 0x0000b100ff007624 */ /* 0x000fca00078e00ff */
[----:B------:R-:W-:Y:S01]  /*8290*/  ISETP.NE.AND P3, PT, R0, 0x1, PT ;  /* 0x000000010000780c */ /* 0x000fe20003f65270 */
[----:B------:R-:W-:Y:S01]  /*82a0*/  BSSY B0, `(.L_x_1586) ;  /* 0x0000028000007945 */ /* 0x000fe20003800000 */
[----:B--2---:R-:W-:-:S11]  /*82b0*/  IADD3 R0, R11, 0x7f, RZ ;  /* 0x0000007f0b007810 */ /* 0x004fd60007ffe0ff */
[----:B------:R-:W-:-:S05]  /*82c0*/  @P3 IMAD.HI.U32 R2, R0, c[0x0][0x2c8], RZ ;  /* 0x0000b20000023a27 */ /* 0x000fca00078e00ff */
[----:B------:R-:W-:-:S05]  /*82d0*/  @P3 SHF.R.U32.HI R0, RZ, c[0x0][0x2cc], R2 ;  /* 0x0000b300ff003a19 */ /* 0x000fca0000011602 */
[----:B------:R-:W-:-:S04]  /*82e0*/  IMAD.IADD R0, R138, 0x1, R0 ;  /* 0x000000018a007824 */ /* 0x000fc800078e0200 */
[----:B------:R-:W-:-:S05]  /*82f0*/  IMAD.HI R0, R0, 0x2aaaaaab, RZ ;  /* 0x2aaaaaab00007827 */ /* 0x000fca00078e02ff */
[----:B------:R-:W-:-:S04]  /*8300*/  SHF.R.U32.HI R2, RZ, 0x1f, R0 ;  /* 0x0000001fff027819 */ /* 0x000fc80000011600 */
[----:B------:R-:W-:-:S04]  /*8310*/  LEA.HI.SX32 R0, R0, R2, 0x1d ;  /* 0x0000000200007211 */ /* 0x000fc800078feaff */
[----:B------:R-:W-:-:S04]  /*8320*/  IMNMX R6, R137, R0, PT ;  /* 0x0000000089067217 */ /* 0x000fc80003800200 */
[----:B------:R-:W-:Y:S01]  /*8330*/  ISETP.GE.AND P0, PT, R6, 0x1, PT ;  /* 0x000000010600780c */ /* 0x000fe20003f06270 */
[----:B------:R-:W-:-:S12]  /*8340*/  IMAD.MOV.U32 R0, RZ, RZ, RZ ;  /* 0x000000ffff007224 */ /* 0x000fd800078e00ff */
[----:B------:R-:W-:Y:S05]  /*8350*/  @!P0 BRA `(.L_x_1587) ;  /* 0x000001c000008947 */ /* 0x000fea0003800000 */
[----:B------:R-:W-:Y:S01]  /*8360*/  IABS R2, R128 ;  /* 0x0000008000027213 */ /* 0x000fe20000000000 */
[----:B-1----:R-:W-:Y:S01]  /*8370*/  IMAD.MOV.U32 R4, RZ, RZ, RZ ;  /* 0x000000ffff047224 */ /* 0x002fe200078e00ff */
[----:B------:R-:W-:Y:S02]  /*8380*/  IADD3 R8, R128, -0x1, R6 ;  /* 0xffffffff80087810 */ /* 0x000fe40007ffe006 */
[----:B------:R-:W1:Y:S02]  /*8390*/  I2F.RP R0, R2 ;  /* 0x0000000200007306 */ /* 0x000e640000209400 */
[----:B------:R-:W-:-:S06]  /*83a0*/  IABS R10, R8 ;  /* 0x00000008000a7213 */ /* 0x000fcc0000000000 */
[----:B-1----:R-:W1:Y:S02]  /*83b0*/  MUFU.RCP R0, R0 ;  /* 0x0000000000007308 */ /* 0x002e640000001000 */
        /* <DEDUP_REMOVED lines=22> */
.L_x_1587:
[----:B------:R-:W-:Y:S05]  /*8520*/  BSYNC B0 ;  /* 0x0000000000007941 */ /* 0x000fea0003800000 */
.L_x_1586:
[----:B------:R-:W2:Y:S01]  /*8530*/  LDL R2, [R1+0xd8] ;  /* 0x0000d80001027983 */ /* 0x000ea20000100800 */
[----:B------:R-:W-:Y:S01]  /*8540*/  CS2R R22, SRZ ;  /* 0x0000000000167805 */ /* 0x000fe2000001ff00 */
[----:B------:R-:W-:Y:S01]  /*8550*/  CS2R R24, SRZ ;  /* 0x0000000000187805 */ /* 0x000fe2000001ff00 */
[----:B------:R-:W-:Y:S01]  /*8560*/  CS2R R32, SRZ ;  /* 0x0000000000207805 */ /* 0x000fe2000001ff00 */
[----:B------:R-:W-:Y:S01]  /*8570*/  CS2R R26, SRZ ;  /* 0x00000000001a7805 */ /* 0x000fe2000001ff00 */
[----:B------:R-:W-:Y:S01]  /*8580*/  CS2R R84, SRZ ;  /* 0x0000000000547805 */ /* 0x000fe2000001ff00 */
[----:B------:R-:W-:Y:S01]  /*8590*/  CS2R R88, SRZ ;  /* 0x0000000000587805 */ /* 0x000fe2000001ff00 */
[----:B----4-:R-:W-:Y:S01]  /*85a0*/  CS2R R52, SRZ ;  /* 0x0000000000347805 */ /* 0x010fe2000001ff00 */
        /* <DEDUP_REMOVED lines=43> */
[----:B-12---:R-:W-:-:S04]  /*8860*/  IMAD R3, R2, R0, RZ ;  /* 0x0000000002037224 */ /* 0x006fc800078e02ff */
[--C-:B------:R-:W-:Y:S01]  /*8870*/  IMAD.IADD R2, R3, 0x1, R0.reuse ;  /* 0x0000000103027824 */ /* 0x100fe200078e0200 */
[----:B------:R1:W-:Y:S01]  /*8880*/  STL [R1+0xc], R3 ;  /* 0x00000c0301007387 */ /* 0x0003e20000100800 */
[----:B------:R-:W-:-:S03]  /*8890*/  PRMT R0, RZ, 0x7610, R0 ;  /* 0x00007610ff007816 */ /* 0x000fc60000000000 */
[----:B------:R-:W-:-:S04]  /*88a0*/  IMNMX R220, R6, R2, PT ;  /* 0x0000000206dc7217 */ /* 0x000fc80003800200 */
[----:B------:R-:W-:-:S13]  /*88b0*/  ISETP.GT.AND P0, PT, R220, R3, PT ;  /* 0x00000003dc00720c */ /* 0x000fda0003f04270 */
[----:B------:R-:W-:Y:S05]  /*88c0*/  @!P0 BRA `(.L_x_1588) ;  /* 0x0001267000008947 */ /* 0x000fea0003800000 */
[----:B-1----:R-:W2:Y:S04]  /*88d0*/  LDL R3, [R1+0x8c] ;  /* 0x00008c0001037983 */ /* 0x002ea80000100800 */
[----:B------:R-:W3:Y:S04]  /*88e0*/  LDL R8, [R1+0x90] ;  /* 0x0000900001087983 */ /* 0x000ee80000100800 */
[----:B------:R-:W4:Y:S04]  /*88f0*/  LDL R4, [R1+0x78] ;  /* 0x0000780001047983 */ /* 0x000f280000100800 */
[----:B------:R-:W4:Y:S04]  /*8900*/  LDL R5, [R1+0xd4] ;  /* 0x0000d40001057983 */ /* 0x000f280000100800 */
[----:B------:R-:W4:Y:S01]  /*8910*/  LDL R9, [R1+0x94] ;  /* 0x0000940001097983 */ /* 0x000f220000100800 */
[----:B------:R-:W-:-:S03]  /*8920*/  ISETP.NE.U32.AND P0, PT, RZ, c[0x0][0x340], PT ;  /* 0x0000d000ff007a0c */ /* 0x000fc60003f05070 */
[----:B------:R-:W4:Y:S01]  /*8930*/  LDL.64 R16, [R1] ;  /* 0x0000000001107983 */ /* 0x000f220000100a00 */
[----:B------:R-:W-:-:S03]  /*8940*/  ISETP.NE.AND.EX P1, PT, RZ, c[0x0][0x344], PT, P0 ;  /* 0x0000d100ff007a0c */ /* 0x000fc60003f25300 */
[----:B------:R-:W4:Y:S01]  /*8950*/  LDL R14, [R1+0x8] ;  /* 0x00000800010e7983 */ /* 0x000f220000100800 */
[----:B------:R-:W-:-:S05]  /*8960*/  SHF.R.S32.HI R0, RZ, 0x1f, R136 ;  /* 0x0000001fff007819 */ /* 0x000fca0000011488 */
[----:B------:R-:W-:-:S04]  /*8970*/  IMAD R0, R0, c[0x0][0x178], RZ ;  /* 0x00005e0000007a24 */ /* 0x000fc800078e02ff */
[----:B------:R-:W-:Y:S01]  /*8980*/  IMAD R0, R136, c[0x0][0x17c], R0 ;  /* 0x00005f0088007a24 */ /* 0x000fe200078e0200 */
[----:B--2---:R-:W-:-:S04]  /*8990*/  @P1 IADD3 R2, P0, R3, c[0x0][0x340], RZ ;  /* 0x0000d00003021a10 */ /* 0x004fc80007f1e0ff */
[----:B---3--:R-:W-:-:S05]  /*89a0*/  @P1 IADD3.X R3, R8, c[0x0][0x344], RZ, P0, !PT ;  /* 0x0000d10008031a10 */ /* 0x008fca00007fe4ff */
[----:B------:R1:W5:Y:S01]  /*89b0*/  @P1 LDG.E R13, [R2.64] ;  /* 0x00000008020d1981 */ /* 0x000362000c1e1900 */
[----:B------:R-:W-:Y:S02]  /*89c0*/  ISETP.NE.U32.AND P0, PT, RZ, c[0x0][0x348], PT ;  /* 0x0000d200ff007a0c */ /* 0x000fe40003f05070 */
[----:B----4-:R-:W-:Y:S01]  /*89d0*/  LOP3.LUT R88, R4, 0xffff, RZ, 0xc0, !PT ;  /* 0x0000ffff04587812 */ /* 0x010fe200078ec0ff */
[----:B------:R-:W-:Y:S01]  /*89e0*/  IMAD.IADD R4, R251, 0x1, R11 ;  /* 0x00000001fb047824 */ /* 0x000fe200078e020b */
[----:B------:R-:W-:Y:S01]  /*89f0*/  ISETP.NE.AND.EX P0, PT, RZ, c[0x0][0x34c], PT, P0 ;  /* 0x0000d300ff007a0c */ /* 0x000fe20003f05300 */
[----:B------:R-:W2:Y:S02]  /*8a00*/  S2R R15, SR_TID.X ;  /* 0x00000000000f7919 */ /* 0x000ea40000002100 */
[----:B------:R-:W-:Y:S01]  /*8a10*/  @P3 IMAD.HI.U32 R8, R4, c[0x0][0x2c8], RZ ;  /* 0x0000b20004083a27 */ /* 0x000fe200078e00ff */
[----:B------:R-:W-:Y:S02]  /*8a20*/  SEL R6, R5, RZ, !P0 ;  /* 0x000000ff05067207 */ /* 0x000fe40004000000 */
[----:B------:R-:W-:Y:S01]  /*8a30*/  SEL R5, R9, RZ, !P0 ;  /* 0x000000ff09057207 */ /* 0x000fe20004000000 */
[----:B-1----:R-:W-:-:S04]  /*8a40*/  IMAD.WIDE.U32 R2, R136, c[0x0][0x178], RZ ;  /* 0x00005e0088027a25 */ /* 0x002fc800078e00ff */
[----:B------:R-:W-:-:S04]  /*8a50*/  IMAD.IADD R3, R3, 0x1, R0 ;  /* 0x0000000103037824 */ /* 0x000fc800078e0200 */
        /* <DEDUP_REMOVED lines=33> */
.L_x_1758:
[----:B------:R-:W-:Y:S05]  /*8c70*/  BRA.DIV ~URZ, `(.L_x_1590) ;  /* 0x000173d27f007947 */ /* 0x000fea000b800000 */
[----:B------:R3:W4:Y:S02]  /*8c80*/  SHFL.IDX PT, R0, R12, RZ, 0x1c1f ;  /* 0x001c1fff0c007589 */ /* 0x00072400000e0000 */
.L_x_1759:
[----:B---3--:R-:W3:Y:S01]  /*8c90*/  LDL R2, [R1+0x64] ;  /* 0x0000640001027983 */ /* 0x008ee20000100800 */
[----:B------:R-:W-:Y:S01]  /*8ca0*/  BSSY B0, `(.L_x_1591) ;  /* 0x0000016000007945 */ /* 0x000fe20003800000 */
[----:B---3--:R-:W-:-:S05]  /*8cb0*/  IMAD R38, R2, c[0x0][0x2c4], RZ ;  /* 0x0000b10002267a24 */ /* 0x008fca00078e02ff */
[----:B------:R-:W-:-:S13]  /*8cc0*/  ISETP.GE.AND P0, PT, R5, R38, PT ;  /* 0x000000260500720c */ /* 0x000fda0003f06270 */
[----:B------:R-:W-:Y:S05]  /*8cd0*/  @P0 BRA `(.L_x_1592) ;  /* 0x0000012000000947 */ /* 0x000fea0003800000 */
[----:B------:R-:W3:Y:S04]  /*8ce0*/  LDL.64 R18, [R1] ;  /* 0x0000000001127983 */ /* 0x000ee80000100a00 */
[----:B----4-:R-:W4:Y:S04]  /*8cf0*/  LDL R15, [R1+0x8] ;  /* 0x00000800010f7983 */ /* 0x010f280000100800 */
[----:B--2---:R-:W2:Y:S04]  /*8d00*/  LDL R14, [R1+0x14] ;  /* 0x00001400010e7983 */ /* 0x004ea80000100800 */
[----:B------:R-:W2:Y:S04]  /*8d10*/  LDL R17, [R1+0x88] ;  /* 0x0000880001117983 */ /* 0x000ea80000100800 */
[----:B------:R-:W2:Y:S01]  /*8d20*/  LDL R16, [R1+0x84] ;  /* 0x0000840001107983 */ /* 0x000ea20000100800 */
[----:B------:R-:W-:-:S02]  /*8d30*/  LEA R8, P1, R252, R0, 0x1 ;  /* 0x00000000fc087211 */ /* 0x000fc400078208ff */
[CC--:B---3--:R-:W-:Y:S02]  /*8d40*/  LEA R10, P2, R18.reuse, R0.reuse, 0x1 ;  /* 0x00000000120a7211 */ /* 0x0c8fe400078408ff */
[----:B----4-:R-:W-:Y:S02]  /*8d50*/  LEA R2, P0, R15, R0, 0x1 ;  /* 0x000000000f027211 */ /* 0x010fe400078008ff */
[-C--:B------:R-:W-:Y:S01]  /*8d60*/  LEA.HI.X R11, R18, R4.reuse, R19, 0x1, P2 ;  /* 0x00000004120b7211 */ /* 0x080fe200010f0c13 */
        /* <DEDUP_REMOVED lines=9> */
.L_x_1592:
[----:B------:R-:W-:Y:S05]  /*8e00*/  BSYNC B0 ;  /* 0x0000000000007941 */ /* 0x000fea0003800000 */
.L_x_1591:
[----:B------:R-:W-:Y:S05]  /*8e10*/  BRA.DIV ~URZ, `(.L_x_1593) ;  /* 0x000172927f007947 */ /* 0x000fea000b800000 */
[----:B--2---:R2:W3:Y:S04]  /*8e20*/  SHFL.IDX PT, R4, R6, 0x1, 0x1c1f ;  /* 0x003c1f0006047f89 */ /* 0x0044e800000e0000 */
[----:B----4-:R2:W4:Y:S02]  /*8e30*/  SHFL.IDX PT, R0, R12, 0x1, 0x1c1f ;  /* 0x003c1f000c007f89 */ /* 0x01052400000e0000 */
.L_x_1760:
[----:B------:R-:W-:Y:S01]  /*8e40*/  IADD3 R2, R5, 0x20, RZ ;  /* 0x0000002005027810 */ /* 0x000fe20007ffe0ff */
[----:B------:R-:W-:Y:S03]  /*8e50*/  BSSY B0, `(.L_x_1594) ;  /* 0x0000015000007945 */ /* 0x000fe60003800000 */
[----:B------:R-:W-:-:S13]  /*8e60*/  ISETP.GE.AND P0, PT, R2, R38, PT ;  /* 0x000000260200720c */ /* 0x000fda0003f06270 */
[----:B------:R-:W-:Y:S05]  /*8e70*/  @P0 BRA `(.L_x_1595) ;  /* 0x0000012000000947 */ /* 0x000fea0003800000 */
[----:B--2---:R-:W2:Y:S04]  /*8e80*/  LDL.64 R18, [R1] ;  /* 0x0000000001127983 */ /* 0x004ea80000100a00 */
[----:B----4-:R-:W4:Y:S04]  /*8e90*/  LDL R15, [R1+0x8] ;  /* 0x00000800010f7983 */ /* 0x010f280000100800 */
[----:B---3--:R-:W3:Y:S04]  /*8ea0*/  LDL R14, [R1+0x14] ;  /* 0x00001400010e7983 */ /* 0x008ee80000100800 */
[----:B------:R-:W3:Y:S04]  /*8eb0*/  LDL R17, [R1+0x88] ;  /* 0x0000880001117983 */ /* 0x000ee80000100800 */
[----:B------:R-:W3:Y:S01]  /*8ec0*/  LDL R16, [R1+0x84] ;  /* 0x0000840001107983 */ /* 0x000ee20000100800 */
[----:B------:R-:W-:-:S02]  /*8ed0*/  LEA R8, P1, R252, R0, 0x1 ;  /* 0x00000000fc087211 */ /* 0x000fc400078208ff */
[CC--:B--2---:R-:W-:Y:S02]  /*8ee0*/  LEA R10, P2, R18.reuse, R0.reuse, 0x1 ;  /* 0x00000000120a7211 */ /* 0x0c4fe400078408ff */
[----:B----4-:R-:W-:Y:S02]  /*8ef0*/  LEA R2, P0, R15, R0, 0x1 ;  /* 0x000000000f027211 */ /* 0x010fe400078008ff */
[-C--:B------:R-:W-:Y:S01]  /*8f00*/  LEA.HI.X R11, R18, R4.reuse, R19, 0x1, P2 ;  /* 0x00000004120b7211 */ /* 0x080fe200010f0c13 */
[----:B---3--:R-:W-:Y:S01]  /*8f10*/  IMAD.SHL.U32 R0, R14, 0x2, RZ ;  /* 0x000000020e007824 */ /* 0x008fe200078e00ff */
        /* <DEDUP_REMOVED lines=8> */
.L_x_1595:
[----:B------:R-:W-:Y:S05]  /*8fa0*/  BSYNC B0 ;  /* 0x0000000000007941 */ /* 0x000fea0003800000 */
.L_x_1594:
[----:B------:R-:W-:Y:S05]  /*8fb0*/  BRA.DIV ~URZ, `(.L_x_1596) ;  /* 0x000171b27f007947 */ /* 0x000fea000b800000 */
[----:B---3--:R3:W1:Y:S02]  /*8fc0*/  SHFL.IDX PT, R4, R6, 0x2, 0x1c1f ;  /* 0x005c1f0006047f89 */ /* 0x00866400000e0000 */
.L_x_1761:
[----:B------:R-:W-:Y:S05]  /*8fd0*/  BRA.DIV ~URZ, `(.L_x_1597) ;  /* 0x000172027f007947 */ /* 0x000fea000b800000 */
[----:B--2-4-:R2:W4:Y:S02]  /*8fe0*/  SHFL.IDX PT, R0, R12, 0x2, 0x1c1f ;  /* 0x005c1f000c007f89 */ /* 0x01452400000e0000 */
.L_x_1762:
        /* <DEDUP_REMOVED lines=10> */
[CC--:B--2---:R-:W-:Y:S02]  /*9090*/  LEA R10, P2, R18.reuse, R0.reuse, 0x1 ;  /* 0x00000000120a7211 */ /* 0x0c4fe400078408ff */
[----:B---3--:R-:W-:Y:S02]  /*90a0*/  LEA R2, P0, R15, R0, 0x1 ;  /* 0x000000000f027211 */ /* 0x008fe400078008ff */
[-C--:B-1----:R-:W-:Y:S01]  /*90b0*/  LEA.HI.X R11, R18, R4.reuse, R19, 0x1, P2 ;  /* 0x00000004120b7211 */ /* 0x082fe200010f0c13 */
        /* <DEDUP_REMOVED lines=9> */
.L_x_1599:
[----:B------:R-:W-:Y:S05]  /*9150*/  BSYNC B0 ;  /* 0x0000000000007941 */ /* 0x000fea0003800000 */
.L_x_1598:
[----:B------:R-:W-:Y:S05]  /*9160*/  BRA.DIV ~URZ, `(.L_x_1600) ;  /* 0x000170d27f007947 */ /* 0x000fea000b800000 */
[----:B-1----:R1:W2:Y:S04]  /*9170*/  SHFL.IDX PT, R4, R6, 0x3, 0x1c1f ;  /* 0x007c1f0006047f89 */ /* 0x0022a800000e0000 */
[----:B----4-:R1:W4:Y:S02]  /*9180*/  SHFL.IDX PT, R0, R12, 0x3, 0x1c1f ;  /* 0x007c1f000c007f89 */ /* 0x01032400000e0000 */
.L_x_1763:
[----:B---3--:R-:W3:Y:S04]  /*9190*/  LDL.64 R104, [R1] ;  /* 0x0000000001687983 */ /* 0x008ee80000100a00 */
[----:B----4-:R-:W4:Y:S04]  /*91a0*/  LDL R99, [R1+0x8] ;  /* 0x0000080001637983 */ /* 0x010f280000100800 */
[----:B--2---:R-:W2:Y:S04]  /*91b0*/  LDL R103, [R1+0x14] ;  /* 0x0000140001677983 */ /* 0x004ea80000100800 */
[----:B------:R-:W2:Y:S04]  /*91c0*/  LDL R101, [R1+0x88] ;  /* 0x0000880001657983 */ /* 0x000ea80000100800 */
[----:B------:R-:W2:Y:S01]  /*91d0*/  LDL R100, [R1+0x84] ;  /* 0x0000840001647983 */ /* 0x000ea20000100800 */
[----:B------:R-:W-:-:S04]  /*91e0*/  IADD3 R2, R5, 0x60, RZ ;  /* 0x0000006005027810 */ /* 0x000fc80007ffe0ff */
[----:B------:R-:W-:-:S13]  /*91f0*/  ISETP.GE.AND P0, PT, R2, R38, PT ;  /* 0x000000260200720c */ /* 0x000fda0003f06270 */
[----:B------:R-:W-:Y:S01]  /*9200*/  @!P0 LEA R8, P2, R252, R0, 0x1 ;  /* 0x00000000fc088211 */ /* 0x000fe200078408ff */
[----:B-----5:R-:W-:-:S05]  /*9210*/  IMAD.WIDE.U32 R14, R13, c[0x0][0x2b0], RZ ;  /* 0x0000ac000d0e7a25 */ /* 0x020fca00078e00ff */
[----:B------:R1:W-:Y:S01]  /*9220*/  STL.64 [R1+0x40], R14 ;  /* 0x0000400e01007387 */ /* 0x0003e20000100a00 */
[----:B---3--:R-:W-:-:S04]  /*9230*/  @!P0 LEA R10, P1, R104, R0, 0x1 ;  /* 0x00000000680a8211 */ /* 0x008fc800078208ff */
[----:B------:R-:W-:Y:S02]  /*9240*/  @!P0 LEA.HI.X R11, R104, R4, R105, 0x1, P1 ;  /* 0x00000004680b8211 */ /* 0x000fe400008f0c69 */
[----:B----4-:R-:W-:Y:S01]  /*9250*/  @!P0 LEA R2, P1, R99, R0, 0x1 ;  /* 0x0000000063028211 */ /* 0x010fe200078208ff */
[----:B--2---:R-:W-:Y:S01]  /*9260*/  @!P0 IMAD.SHL.U32 R0, R103, 0x2, RZ ;  /* 0x0000000267008824 */ /* 0x004fe200078e00ff */
[----:B------:R-:W-:-:S04]  /*9270*/  @!P0 LEA.HI.X R9, R252, R4, R101, 0x1, P2 ;  /* 0x00000004fc098211 */ /* 0x000fc800010f0c65 */
[----:B------:R-:W-:Y:S01]  /*9280*/  @!PT LDS RZ, [RZ] ;  /* 0x00000000fffff984 */ /* 0x000fe20000000800 */
[----:B------:R-:W-:Y:S01]  /*9290*/  @!PT LDS RZ, [RZ] ;  /* 0x00000000fffff984 */ /* 0x000fe20000000800 */
[----:B------:R-:W-:Y:S01]  /*92a0*/  @!PT LDS RZ, [RZ] ;  /* 0x00000000fffff984 */ /* 0x000fe20000000800 */
[----:B------:R2:W-:Y:S01]  /*92b0*/  @!P0 LDGSTS.E.BYPASS.LTC128B.128 [R0+0x7880], [R10.64], !P5 ;  /* 0x078800000a008fae */ /* 0x0005e2000e901d48 */
[----:B------:R-:W-:-:S03]  /*92c0*/  @!P0 LEA.HI.X R3, R99, R4, R100, 0x1, P1 ;  /* 0x0000000463038211 */ /* 0x000fc600008f0c64 */
[----:B------:R2:W-:Y:S04]  /*92d0*/  @!P0 LDGSTS.E.BYPASS.LTC128B.128 [R0+0x9880], [R8.64], !P4 ;  /* 0x0988000008008fae */ /* 0x0005e8000e101d48 */
[----:B------:R2:W-:Y:S04]  /*92e0*/  @!P0 LDGSTS.E.BYPASS.LTC128B.128 [R0+0xb880], [R2.64], !P3 ;  /* 0x0b88000002008fae */ /* 0x0005e8000d901d48 */
[----:B------:R-:W0:Y:S01]  /*92f0*/  LDGDEPBAR ;  /* 0x00000000000079af */ /* 0x000e220000000000 */
[----:B--2---:R-:W-:-:S05]  /*9300*/  SHF.R.S32.HI R0, RZ, 0x1f, R13 ;  /* 0x0000001fff007819 */ /* 0x004fca000001140d */
[----:B------:R-:W-:-:S04]  /*9310*/  IMAD R0, R0, c[0x0][0x2b0], RZ ;  /* 0x0000ac0000007a24 */ /* 0x000fc800078e02ff */
[----:B------:R-:W-:-:S04]  /*9320*/  IMAD R0, R13, c[0x0][0x2b4], R0 ;  /* 0x0000ad000d007a24 */ /* 0x000fc800078e0200 */
[----:B-1----:R-:W-:-:S05]  /*9330*/  IMAD.IADD R6, R15, 0x1, R0 ;  /* 0x000000010f067824 */ /* 0x002fca00078e0200 */
        /* <DEDUP_REMOVED lines=8> */
[----:B------:R-:W-:Y:S01]  /*93c0*/  ISETP.NE.AND P6, PT, R0, 0x1, PT ;  /* 0x000000010000780c */ /* 0x000fe20003fc5270 */
[----:B------:R-:W-:-:S02]  /*93d0*/  IMAD.IADD R2, R251, 0x1, R134 ;  /* 0x00000001fb027824 */ /* 0x000fc400078e0286 */
[----:B------:R-:W-:-:S03]  /*93e0*/  IMAD.MOV.U32 R219, RZ, RZ, RZ ;  /* 0x000000ffffdb7224 */ /* 0x000fc600078e00ff */
[C---:B--2---:R-:W-:Y:S01]  /*93f0*/  ISETP.GE.AND P0, PT, R2.reuse, R12, PT ;  /* 0x0000000c0200720c */ /* 0x044fe20003f06270 */
[----:B---3--:R-:W-:-:S03]  /*9400*/  IMAD.IADD R2, R2, 0x1, R16 ;  /* 0x0000000102027824 */ /* 0x008fc600078e0210 */
[----:B------:R-:W-:-:S03]  /*9410*/  ISETP.GT.OR P0, PT, R251, 0x2f, P0 ;  /* 0x0000002ffb00780c */ /* 0x000fc60000704670 */
[----:B------:R-:W-:-:S04]  /*9420*/  @P6 IMAD.HI.U32 R3, R2, c[0x0][0x2bc], RZ ;  /* 0x0000af0002036a27 */ /* 0x000fc800078e00ff */
[----:B------:R-:W-:Y:S01]  /*9430*/  IMAD.MOV.U32 R0, RZ, RZ, R2 ;  /* 0x000000ffff007224 */ /* 0x000fe200078e0002 */
[----:B------:R-:W-:-:S05]  /*9440*/  @P6 SHF.R.U32.HI R0, RZ, c[0x0][0x2c0], R3 ;  /* 0x0000b000ff006a19 */ /* 0x000fca0000011603 */
        /* <DEDUP_REMOVED lines=14> */
[----:B------:R-:W-:Y:S01]  /*9530*/  IMAD R8, R88, c[0x0][0x1ec], R11 ;  /* 0x00007b0058087a24 */ /* 0x000fe200078e020b */
[----:B-1----:R-:W-:Y:S01]  /*9540*/  SHF.R.S32.HI R102, RZ, 0x1f, R6 ;  /* 0x0000001fff667819 */ /* 0x002fe20000011406 */
[----:B------:R-:W-:-:S03]  /*9550*/  IMAD R133, R135, -0x30, R12 ;  /* 0xffffffd087857824 */ /* 0x000fc600078e020c */
[----:B------:R-:W-:Y:S02]  /*9560*/  LEA.HI R102, R102, R6, RZ, 0x2 ;  /* 0x0000000666667211 */ /* 0x000fe400078f10ff */
[----:B------:R-:W-:Y:S02]  /*9570*/  IMNMX R6, R133, 0x30, PT ;  /* 0x0000003085067817 */ /* 0x000fe40003800200 */
[----:B------:R-:W-:-:S05]  /*9580*/  SHF.R.S32.HI R102, RZ, 0x2, R102 ;  /* 0x00000002ff667819 */ /* 0x000fca0000011466 */
[----:B------:R-:W-:-:S05]  /*9590*/  IMAD.IADD R6, R6, 0x1, -R102 ;  /* 0x0000000106067824 */ /* 0x000fca00078e0a66 */
[----:B------:R-:W-:Y:S01]  /*95a0*/  ISETP.GE.AND P1, PT, R6, 0x1, PT ;  /* 0x000000010600780c */ /* 0x000fe20003f26270 */
[----:B------:R-:W-:Y:S04]  /*95b0*/  STL.64 [R1+0x38], R10 ;  /* 0x0000380a01007387 */ /* 0x000fe80000100a00 */
[----:B------:R-:W-:Y:S08]  /*95c0*/  STL [R1+0x48], R8 ;  /* 0x0000480801007387 */ /* 0x000ff00000100800 */
[----:B------:R-:W-:-:S02]  /*95d0*/  @P1 ISETP.GE.AND P2, PT, R104, c[0x0][0x1d4], PT ;  /* 0x0000750068001a0c */ /* 0x000fc40003f46270 */
[----:B------:R-:W-:Y:S02]  /*95e0*/  @P1 ISETP.GE.AND P4, PT, R252, c[0x0][0x1d4], PT ;  /* 0x00007500fc001a0c */ /* 0x000fe40003f86270 */
        /* <DEDUP_REMOVED lines=14> */
[----:B------:R-:W-:Y:S01]  /*96d0*/  @P1 LEA R10, P3, R252, R3, 0x1 ;  /* 0x00000003fc0a1211 */ /* 0x000fe200078608ff */
[----:B----4-:R-:W-:Y:S01]  /*96e0*/  @P1 IMAD.SHL.U32 R0, R103, 0x2, RZ ;  /* 0x0000000267001824 */ /* 0x010fe200078e00ff */
[----:B------:R-:W-:-:S04]  /*96f0*/  ISETP.GE.AND P0, PT, R6, 0x21, PT ;  /* 0x000000210600780c */ /* 0x000fc80003f06270 */
[----:B------:R1:W-:Y:S01]  /*9700*/  @P1 LDGSTS.E.BYPASS.LTC128B.128 [R0+0x3c80], [R8.64], !P2 ;  /* 0x03c8000008001fae */ /* 0x0003e2000d101d48 */
[----:B------:R-:W-:Y:S02]  /*9710*/  @P1 ISETP.GE.AND P2, PT, R99, c[0x0][0x1d4], PT ;  /* 0x0000750063001a0c */ /* 0x000fe40003f46270 */
[----:B------:R-:W-:-:S05]  /*9720*/  @P1 LEA.HI.X R11, R252, R4, R101, 0x1, P3 ;  /* 0x00000004fc0b1211 */ /* 0x000fca00018f0c65 */
[----:B------:R3:W-:Y:S01]  /*9730*/  @P1 LDGSTS.E.BYPASS.LTC128B.128 [R0+0x4880], [R10.64], !P4 ;  /* 0x048800000a001fae */ /* 0x0007e2000e101d48 */
[----:B------:R-:W-:Y:S02]  /*9740*/  @P0 ISETP.GE.AND P4, PT, R104, c[0x0][0x1d4], PT ;  /* 0x0000750068000a0c */ /* 0x000fe40003f86270 */
[----:B-1----:R-:W-:-:S04]  /*9750*/  @P1 LEA R8, P3, R99, R3, 0x1 ;  /* 0x0000000363081211 */ /* 0x002fc800078608ff */
[----:B------:R-:W-:Y:S02]  /*9760*/  @P1 LEA.HI.X R9, R99, R4, R100, 0x1, P3 ;  /* 0x0000000463091211 */ /* 0x000fe400018f0c64 */
[----:B------:R-:W-:-:S03]  /*9770*/  @P0 ISETP.GE.AND P3, PT, R252, c[0x0][0x1d4], PT ;  /* 0x00007500fc000a0c */ /* 0x000fc60003f66270 */
[----:B------:R1:W-:Y:S01]  /*9780*/  @P1 LDGSTS.E.BYPASS.LTC128B.128 [R0+0x5480], [R8.64], !P2 ;  /* 0x0548000008001fae */ /* 0x0003e2000d101d48 */
[----:B------:R-:W-:Y:S02]  /*9790*/  @P0 ISETP.GE.AND P2, PT, R99, c[0x0][0x1d4], PT ;  /* 0x0000750063000a0c */ /* 0x000fe40003f46270 */
[----:B---3--:R-:W-:-:S04]  /*97a0*/  @P0 LEA R10, P5, R104, R2, 0x1 ;  /* 0x00000002680a0211 */ /* 0x008fc800078a08ff */
[----:B-----5:R-:W-:Y:S02]  /*97b0*/  @P0 LEA.HI.X R11, R104, R5, R105, 0x1, P5 ;  /* 0x00000005680b0211 */ /* 0x020fe400028f0c69 */
[----:B-1----:R-:W-:Y:S01]  /*97c0*/  @P0 LEA R8, P1, R252, R2, 0x1 ;  /* 0x00000002fc080211 */ /* 0x002fe200078208ff */
[----:B------:R-:W-:-:S03]  /*97d0*/  @P0 IMAD.SHL.U32 R0, R103, 0x2, RZ ;  /* 0x0000000267000824 */ /* 0x000fc600078e00ff */
[-C--:B------:R-:W-:Y:S02]  /*97e0*/  @P0 LEA.HI.X R9, R252, R5.reuse, R101, 0x1, P1 ;  /* 0x00000005fc090211 */ /* 0x080fe400008f0c65 */
[C---:B------:R-:W-:Y:S01]  /*97f0*/  @P0 LEA R2, P1, R99.reuse, R2, 0x1 ;  /* 0x0000000263020211 */ /* 0x040fe200078208ff */
[----:B------:R1:W-:Y:S03]  /*9800*/  @P0 LDGSTS.E.BYPASS.LTC128B.128 [R0+0x4480], [R10.64], !P4 ;  /* 0x044800000a000fae */ /* 0x0003e6000e101d48 */
[----:B------:R-:W-:Y:S01]  /*9810*/  @P0 LEA.HI.X R3, R99, R5, R100, 0x1, P1 ;  /* 0x0000000563030211 */ /* 0x000fe200008f0c64 */
        /* <DEDUP_REMOVED lines=8> */
.L_x_1601:
[----:B------:R-:W2:Y:S01]  /*98a0*/  LDL R106, [R1+0x60] ;  /* 0x00006000016a7983 */ /* 0x000ea20000100800 */
[----:B------:R-:W-:Y:S01]  /*98b0*/  ULDC.U8 UR4, c[0x0][0x298] ;  /* 0x0000a60000047ab9 */ /* 0x000fe20000000000 */
[----:B-1----:R-:W-:Y:S01]  /*98c0*/  SHF.R.S32.HI R0, RZ, 0x1f, R129 ;  /* 0x0000001fff007819 */ /* 0x002fe20000011481 */
[C---:B------:R-:W-:Y:S01]  /*98d0*/  IMAD.WIDE.U32 R4, R129.reuse, c[0x0][0x280], RZ ;  /* 0x0000a00081047a25 */ /* 0x040fe200078e00ff */
        /* <DEDUP_REMOVED lines=59> */
[----:B------:R-:W-:-:S11]  /*9c90*/  ISETP.GE.AND P2, PT, R166, c[0x0][0x27c], PT ;  /* 0x00009f00a6007a0c */ /* 0x000fd60003f46270 */
[C---:B------:R-:W-:Y:S01]  /*9ca0*/  @!P0 IMAD.SHL.U32 R0, R169.reuse, 0x2, RZ ;  /* 0x00000002a9008824 */ /* 0x040fe200078e00ff */
[----:B-----5:R-:W-:Y:S01]  /*9cb0*/  @!P0 SHF.L.U64.HI R6, R169, 0x1, R81 ;  /* 0x00000001a9068819 */ /* 0x020fe20000010251 */
[----:B------:R-:W-:Y:S01]  /*9cc0*/  CS2R R24, SRZ ;  /* 0x0000000000187805 */ /* 0x000fe2000001ff00 */
[----:B------:R-:W-:Y:S02]  /*9cd0*/  @!P2 IMAD.SHL.U32 R14, R166, 0x2, RZ ;  /* 0x00000002a60ea824 */ /* 0x000fe400078e00ff */
[-C--:B---3--:R-:W-:Y:S02]  /*9ce0*/  @!P0 IADD3 R8, P3, R4, R0.reuse, RZ ;  /* 0x0000000004088210 */ /* 0x088fe40007f7e0ff */
[----:B------:R-:W-:-:S03]  /*9cf0*/  @!P0 IADD3 R12, P1, R2, R0, RZ ;  /* 0x00000000020c8210 */ /* 0x000fc60007f3e0ff */
[--C-:B----4-:R-:W-:Y:S01]  /*9d00*/  @!P0 IMAD.X R9, R5, 0x1, R6.reuse, P3 ;  /* 0x0000000105098824 */ /* 0x110fe200018e0606 */
[----:B------:R-:W-:Y:S01]  /*9d10*/  ISETP.GE.AND P3, PT, R168, c[0x0][0x27c], PT ;  /* 0x00009f00a8007a0c */ /* 0x000fe20003f66270 */
[----:B-1----:R-:W-:Y:S01]  /*9d20*/  @!P0 IMAD.X R13, R3, 0x1, R6, P1 ;  /* 0x00000001030d8824 */ /* 0x002fe200008e0606 */
[----:B------:R-:W-:Y:S02]  /*9d30*/  ISETP.GE.AND P1, PT, R115, c[0x0][0x27c], PT ;  /* 0x00009f0073007a0c */ /* 0x000fe40003f26270 */
[----:B------:R1:W5:Y:S01]  /*9d40*/  @!P0 LD.E.64 R26, [R8.64] ;  /* 0x00000008081a8980 */ /* 0x000362000c101b00 */
[----:B------:R-:W-:Y:S02]  /*9d50*/  @!P2 SHF.L.U64.HI R0, R166, 0x1, R80 ;  /* 0x00000001a600a819 */ /* 0x000fe40000010250 */
[----:B------:R-:W-:Y:S01]  /*9d60*/  @!P2 IADD3 R10, P4, R4, R14, RZ ;  /* 0x0000000e040aa210 */ /* 0x000fe20007f9e0ff */
[----:B------:R2:W5:Y:S01]  /*9d70*/  @!P0 LD.E.64 R24, [R12.64] ;  /* 0x000000080c188980 */ /* 0x000562000c101b00 */
[----:B------:R-:W-:Y:S01]  /*9d80*/  CS2R R32, SRZ ;  /* 0x0000000000207805 */ /* 0x000fe2000001ff00 */
[----:B------:R-:W-:-:S02]  /*9d90*/  CS2R R28, SRZ ;  /* 0x00000000001c7805 */ /* 0x000fc4000001ff00 */
[----:B------:R-:W-:Y:S01]  /*9da0*/  @!P2 IMAD.X R11, R5, 0x1, R0, P4 ;  /* 0x00000001050ba824 */ /* 0x000fe200020e0600 */
[----:B------:R-:W-:-:S04]  /*9db0*/  @!P3 SHF.L.U64.HI R6, R168, 0x1, R79 ;  /* 0x00000001a806b819 */ /* 0x000fc8000001024f */
[----:B------:R3:W5:Y:S01]  /*9dc0*/  @!P2 LD.E.64 R28, [R10.64] ;  /* 0x000000080a1ca980 */ /* 0x000762000c101b00 */
[----:B-1----:R-:W-:-:S05]  /*9dd0*/  @!P2 IADD3 R8, P0, R2, R14, RZ ;  /* 0x0000000e0208a210 */ /* 0x002fca0007f1e0ff */
[----:B------:R-:W-:Y:S02]  /*9de0*/  @!P2 IMAD.X R9, R3, 0x1, R0, P0 ;  /* 0x000000010309a824 */ /* 0x000fe400000e0600 */
[----:B------:R-:W-:-:S03]  /*9df0*/  @!P3 IMAD.SHL.U32 R0, R168, 0x2, RZ ;  /* 0x00000002a800b824 */ /* 0x000fc600078e00ff */
[----:B------:R1:W5:Y:S02]  /*9e00*/  @!P2 LD.E.64 R32, [R8.64] ;  /* 0x000000080820a980 */ /* 0x000364000c101b00 */
[----:B------:R-:W-:-:S05]  /*9e10*/  @!P3 IADD3 R18, P0, R4, R0, RZ ;  /* 0x000000000412b210 */ /* 0x000fca0007f1e0ff */
[----:B------:R-:W-:Y:S01]  /*9e20*/  @!P3 IMAD.X R19, R5, 0x1, R6, P0 ;  /* 0x000000010513b824 */ /* 0x000fe200000e0606 */
[----:B------:R-:W-:Y:S01]  /*9e30*/  @!P3 IADD3 R16, P2, R2, R0, RZ ;  /* 0x000000000210b210 */ /* 0x000fe20007f5e0ff */
[C---:B-1----:R-:W-:Y:S01]  /*9e40*/  @!P1 IMAD.SHL.U32 R8, R115.reuse, 0x2, RZ ;  /* 0x0000000273089824 */ /* 0x042fe200078e00ff */
[----:B------:R-:W-:-:S04]  /*9e50*/  @!P1 SHF.L.U64.HI R9, R115, 0x1, R78 ;  /* 0x0000000173099819 */ /* 0x000fc8000001024e */
[----:B------:R-:W-:-:S05]  /*9e60*/  @!P1 IADD3 R14, P0, R4, R8, RZ ;  /* 0x00000008040e9210 */ /* 0x000fca0007f1e0ff */
[----:B------:R-:W-:Y:S01]  /*9e70*/  @!P1 IMAD.X R15, R5, 0x1, R9, P0 ;  /* 0x00000001050f9824 */ /* 0x000fe200000e0609 */
[----:B--2---:R-:W-:Y:S01]  /*9e80*/  @!P1 IADD3 R12, P0, R2, R8, RZ ;  /* 0x00000008020c9210 */ /* 0x004fe20007f1e0ff */
[----:B------:R-:W-:Y:S01]  /*9e90*/  @!P3 IMAD.X R17, R3, 0x1, R6, P2 ;  /* 0x000000010311b824 */ /* 0x000fe200010e0606 */
[----:B------:R-:W-:-:S03]  /*9ea0*/  ISETP.GE.AND P2, PT, R164, c[0x0][0x27c], PT ;  /* 0x00009f00a4007a0c */ /* 0x000fc60003f46270 */
[----:B------:R-:W-:Y:S01]  /*9eb0*/  @!P1 IMAD.X R13, R3, 0x1, R9, P0 ;  /* 0x00000001030d9824 */ /* 0x000fe200000e0609 */
[----:B------:R-:W-:Y:S01]  /*9ec0*/  ISETP.GE.AND P0, PT, R167, c[0x0][0x27c], PT ;  /* 0x00009f00a7007a0c */ /* 0x000fe20003f06270 */
[----:B---3--:R-:W-:Y:S01]  /*9ed0*/  CS2R R10, SRZ ;  /* 0x00000000000a7805 */ /* 0x008fe2000001ff00 */
[----:B------:R-:W-:-:S07]  /*9ee0*/  CS2R R8, SRZ ;  /* 0x0000000000087805 */ /* 0x000fce000001ff00 */
[----:B------:R-:W-:-:S04]  /*9ef0*/  @!P2 IMAD.WIDE R22, R164, 0x2, R4 ;  /* 0x00000002a416a825 */ /* 0x000fc800078e0204 */
[----:B------:R-:W-:Y:S01]  /*9f00*/  @!P2 IMAD.WIDE R20, R164, 0x2, R2 ;  /* 0x00000002a414a825 */ /* 0x000fe200078e0202 */
[----:B------:R1:W5:Y:S03]  /*9f10*/  @!P2 LD.E.64 R10, [R22.64] ;  /* 0x00000008160aa980 */ /* 0x000366000c101b00 */
        /* <DEDUP_REMOVED lines=10> */
[----:B------:R-:W-:Y:S01]  /*9fc0*/  CS2R R46, SRZ ;  /* 0x00000000002e7805 */ /* 0x000fe2000001ff00 */
[----:B------:R-:W-:Y:S01]  /*9fd0*/  CS2R R48, SRZ ;  /* 0x0000000000307805 */ /* 0x000fe2000001ff00 */
[----:B------:R-:W-:Y:S01]  /*9fe0*/  @!P0 IMAD.X R3, R3, 0x1, R6, P2 ;  /* 0x0000000103038824 */ /* 0x000fe200010e0606 */
[----:B------:R1:W5:Y:S04]  /*9ff0*/  @!P3 LD.E.64 R34, [R18.64] ;  /* 0x000000081222b980 */ /* 0x000368000c101b00 */
[----:B------:R1:W5:Y:S04]  /*a000*/  @!P3 LD.E.64 R36, [R16.64] ;  /* 0x000000081024b980 */ /* 0x000368000c101b00 */
[----:B------:R1:W5:Y:S04]  /*a010*/  @!P1 LD.E.64 R40, [R14.64] ;  /* 0x000000080e289980 */ /* 0x000368000c101b00 */
[----:B------:R1:W5:Y:S04]  /*a020*/  @!P1 LD.E.64 R42, [R12.64] ;  /* 0x000000080c2a9980 */ /* 0x000368000c101b00 */
[----:B------:R1:W5:Y:S04]  /*a030*/  @!P0 LD.E.64 R46, [R4.64] ;  /* 0x00000008042e8980 */ /* 0x000368000c101b00 */
[----:B------:R1:W5:Y:S02]  /*a040*/  @!P0 LD.E.64 R48, [R2.64] ;  /* 0x0000000802308980 */ /* 0x000364000c101b00 */
.L_x_1605:
[----:B--2---:R-:W-:Y:S05]  /*a050*/  BSYNC B0 ;  /* 0x0000000000007941 */ /* 0x004fea0003800000 */
.L_x_1604:
        /* <DEDUP_REMOVED lines=57> */
[----:B------:R-:W-:-:S11]  /*a3f0*/  ISETP.GE.AND P2, PT, R166, c[0x0][0x27c], PT ;  /* 0x00009f00a6007a0c */ /* 0x000fd60003f46270 */
[C---:B------:R-:W-:Y:S01]  /*a400*/  @!P0 IMAD.SHL.U32 R0, R169.reuse, 0x2, RZ ;  /* 0x00000002a9008824 */ /* 0x040fe200078e00ff */
[----:B------:R-:W-:Y:S01]  /*a410*/  @!P0 SHF.L.U64.HI R6, R169, 0x1, R81 ;  /* 0x00000001a9068819 */ /* 0x000fe20000010251 */
[----:B------:R-:W-:Y:S01]  /*a420*/  CS2R R50, SRZ ;  /* 0x0000000000327805 */ /* 0x000fe2000001ff00 */
[----:B------:R-:W-:Y:S02]  /*a430*/  @!P2 IMAD.SHL.U32 R18, R166, 0x2, RZ ;  /* 0x00000002a612a824 */ /* 0x000fe400078e00ff */
[-C--:B------:R-:W-:Y:S02]  /*a440*/  @!P0 IADD3 R12, P3, R4, R0.reuse, RZ ;  /* 0x00000000040c8210 */ /* 0x080fe40007f7e0ff */
[----:B------:R-:W-:-:S03]  /*a450*/  @!P0 IADD3 R16, P1, R2, R0, RZ ;  /* 0x0000000002108210 */ /* 0x000fc60007f3e0ff */
[--C-:B------:R-:W-:Y:S01]  /*a460*/  @!P0 IMAD.X R13, R5, 0x1, R6.reuse, P3 ;  /* 0x00000001050d8824 */ /* 0x100fe200018e0606 */
[----:B------:R-:W-:Y:S01]  /*a470*/  ISETP.GE.AND P3, PT, R168, c[0x0][0x27c], PT ;  /* 0x00009f00a8007a0c */ /* 0x000fe20003f66270 */
[----:B------:R-:W-:Y:S01]  /*a480*/  @!P0 IMAD.X R17, R3, 0x1, R6, P1 ;  /* 0x0000000103118824 */ /* 0x000fe200008e0606 */
[----:B------:R-:W-:Y:S02]  /*a490*/  ISETP.GE.AND P1, PT, R115, c[0x0][0x27c], PT ;  /* 0x00009f0073007a0c */ /* 0x000fe40003f26270 */
[----:B------:R1:W5:Y:S01]  /*a4a0*/  @!P0 LD.E.64 R52, [R12.64] ;  /* 0x000000080c348980 */ /* 0x000362000c101b00 */
[----:B------:R-:W-:Y:S02]  /*a4b0*/  @!P2 SHF.L.U64.HI R0, R166, 0x1, R80 ;  /* 0x00000001a600a819 */ /* 0x000fe40000010250 */
[----:B------:R-:W-:Y:S01]  /*a4c0*/  @!P2 IADD3 R14, P4, R4, R18, RZ ;  /* 0x00000012040ea210 */ /* 0x000fe20007f9e0ff */
[----:B------:R2:W5:Y:S01]  /*a4d0*/  @!P0 LD.E.64 R50, [R16.64] ;  /* 0x0000000810328980 */ /* 0x000562000c101b00 */
[----:B------:R-:W-:Y:S01]  /*a4e0*/  CS2R R56, SRZ ;  /* 0x0000000000387805 */ /* 0x000fe2000001ff00 */
[----:B------:R-:W-:-:S02]  /*a4f0*/  CS2R R54, SRZ ;  /* 0x0000000000367805 */ /* 0x000fc4000001ff00 */
[----:B------:R-:W-:-:S03]  /*a500*/  @!P2 IMAD.X R15, R5, 0x1, R0, P4 ;  /* 0x00000001050fa824 */ /* 0x000fc600020e0600 */
[----:B------:R-:W-:Y:S02]  /*a510*/  @!P1 IMAD.SHL.U32 R6, R115, 0x2, RZ ;  /* 0x0000000273069824 */ /* 0x000fe400078e00ff */
[----:B------:R3:W5:Y:S01]  /*a520*/  @!P2 LD.E.64 R54, [R14.64] ;  /* 0x000000080e36a980 */ /* 0x000762000c101b00 */
[----:B-1----:R-:W-:-:S05]  /*a530*/  @!P2 IADD3 R12, P0, R2, R18, RZ ;  /* 0x00000012020ca210 */ /* 0x002fca0007f1e0ff */
[----:B------:R-:W-:Y:S02]  /*a540*/  @!P2 IMAD.X R13, R3, 0x1, R0, P0 ;  /* 0x00000001030da824 */ /* 0x000fe400000e0600 */
[----:B------:R-:W-:-:S03]  /*a550*/  @!P3 IMAD.SHL.U32 R0, R168, 0x2, RZ ;  /* 0x00000002a800b824 */ /* 0x000fc600078e00ff */
[----:B------:R1:W5:Y:S02]  /*a560*/  @!P2 LD.E.64 R56, [R12.64] ;  /* 0x000000080c38a980 */ /* 0x000364000c101b00 */
[-C--:B------:R-:W-:Y:S02]  /*a570*/  @!P3 IADD3 R18, P0, R4, R0.reuse, RZ ;  /* 0x000000000412b210 */ /* 0x080fe40007f1e0ff */
[----:B--2---:R-:W-:Y:S02]  /*a580*/  @!P3 IADD3 R16, P2, R2, R0, RZ ;  /* 0x000000000210b210 */ /* 0x004fe40007f5e0ff */
[----:B-1----:R-:W-:Y:S02]  /*a590*/  @!P3 SHF.L.U64.HI R12, R168, 0x1, R79 ;  /* 0x00000001a80cb819 */ /* 0x002fe4000001024f */
[----:B------:R-:W-:-:S03]  /*a5a0*/  @!P1 SHF.L.U64.HI R13, R115, 0x1, R78 ;  /* 0x00000001730d9819 */ /* 0x000fc6000001024e */
[--C-:B------:R-:W-:Y:S01]  /*a5b0*/  @!P3 IMAD.X R19, R5, 0x1, R12.reuse, P0 ;  /* 0x000000010513b824 */ /* 0x100fe200000e060c */
[----:B---3--:R-:W-:Y:S01]  /*a5c0*/  @!P1 IADD3 R14, P0, R4, R6, RZ ;  /* 0x00000006040e9210 */ /* 0x008fe20007f1e0ff */
[----:B------:R-:W-:-:S04]  /*a5d0*/  @!P3 IMAD.X R17, R3, 0x1, R12, P2 ;  /* 0x000000010311b824 */ /* 0x000fc800010e060c */
[----:B------:R-:W-:Y:S01]  /*a5e0*/  @!P1 IMAD.X R15, R5, 0x1, R13, P0 ;  /* 0x00000001050f9824 */ /* 0x000fe200000e060d */
[----:B------:R-:W-:Y:S02]  /*a5f0*/  @!P1 IADD3 R12, P0, R2, R6, RZ ;  /* 0x00000006020c9210 */ /* 0x000fe40007f1e0ff */
[----:B------:R-:W-:-:S03]  /*a600*/  ISETP.GE.AND P2, PT, R164, c[0x0][0x27c], PT ;  /* 0x00009f00a4007a0c */ /* 0x000fc60003f46270 */
[----:B------:R-:W-:Y:S01]  /*a610*/  @!P1 IMAD.X R13, R3, 0x1, R13, P0 ;  /* 0x00000001030d9824 */ /* 0x000fe200000e060d */
[----:B------:R-:W-:Y:S01]  /*a620*/  ISETP.GE.AND P0, PT, R167, c[0x0][0x27c], PT ;  /* 0x00009f00a7007a0c */ /* 0x000fe20003f06270 */
[----:B------:R-:W-:Y:S01]  /*a630*/  CS2R R30, SRZ ;  /* 0x00000000001e7805 */ /* 0x000fe2000001ff00 */
        /* <DEDUP_REMOVED lines=15> */
[----:B------:R3:W5:Y:S01]  /*a730*/  @!P1 LD.E.64 R58, [R14.64] ;  /* 0x000000080e3a9980 */ /* 0x000762000c101b00 */
[----:B-1----:R-:W-:-:S03]  /*a740*/  CS2R R22, SRZ ;  /* 0x0000000000167805 */ /* 0x002fc6000001ff00 */
[----:B------:R3:W5:Y:S01]  /*a750*/  @!P1 LD.E.64 R60, [R12.64] ;  /* 0x000000080c3c9980 */ /* 0x000762000c101b00 */
[----:B--2---:R-:W-:-:S03]  /*a760*/  CS2R R20, SRZ ;  /* 0x0000000000147805 */ /* 0x004fc6000001ff00 */
[----:B------:R3:W5:Y:S04]  /*a770*/  @!P0 LD.E.64 R66, [R4.64] ;  /* 0x0000000804428980 */ /* 0x000768000c101b00 */
[----:B------:R3:W5:Y:S04]  /*a780*/  @!P3 LD.E.64 R22, [R16.64] ;  /* 0x000000081016b980 */ /* 0x000768000c101b00 */
[----:B------:R3:W5:Y:S04]  /*a790*/  @!P3 LD.E.64 R20, [R18.64] ;  /* 0x000000081214b980 */ /* 0x000768000c101b00 */
[----:B------:R3:W5:Y:S02]  /*a7a0*/  @!P0 LD.E.64 R62, [R2.64] ;  /* 0x00000008023e8980 */ /* 0x000764000c101b00 */
.L_x_1607:
[----:B---34-:R-:W-:Y:S05]  /*a7b0*/  BSYNC B0 ;  /* 0x0000000000007941 */ /* 0x018fea0003800000 */
.L_x_1606:
[----:B-----5:R-:W-:Y:S01]  /*a7c0*/  IMAD.MOV.U32 R0, RZ, RZ, R66 ;  /* 0x000000ffff007224 */ /* 0x020fe200078e0042 */
[----:B------:R-:W-:-:S04]  /*a7d0*/  DEPBAR.LE SB0, 0x1 ;  /* 0x000080400000791a */ /* 0x000fc80000000000 */
[----:B------:R-:W-:Y:S01]  /*a7e0*/  IMAD.MOV.U32 R4, RZ, RZ, R67 ;  /* 0x000000ffff047224 */ /* 0x000fe200078e0043 */
        /* <DEDUP_REMOVED lines=47> */
[----:B------:R-:W1:Y:S01]  /*aae0*/  LDS.128 R12, [R246+0x4800] ;  /* 0x00480000f60c7984 */ /* 0x000e620000000c00 */
        /* <DEDUP_REMOVED lines=9> */
[----:B------:R-:W-:Y:S02]  /*ab80*/  LOP3.LUT R17, R6, 0xffff0000, RZ, 0xc0, !PT ;  /* 0xffff000006117812 */ /* 0x000fe400078ec0ff */
        /* <DEDUP_REMOVED lines=35> */
.L_x_1611:
[----:B------:R-:W-:Y:S05]  /*adc0*/  BSYNC B0 ;  /* 0x0000000000007941 */ /* 0x000fea0003800000 */
.L_x_1610:
[----:B------:R-:W-:Y:S01]  /*add0*/  ISETP.GE.AND P0, PT, R169, c[0x0][0x27c], PT ;  /* 0x00009f00a9007a0c */ /* 0x000fe20003f06270 */
[----:B------:R-:W-:-:S12]  /*ade0*/  BSSY B0, `(.L_x_1612) ;  /* 0x0000030000007945 */ /* 0x000fd80003800000 */
[----:B------:R-:W-:Y:S05]  /*adf0*/  @P0 BRA `(.L_x_1613) ;  /* 0x000002e000000947 */ /* 0x000fea0003800000 */
[----:B-1----:R-:W1:Y:S01]  /*ae00*/  LDS.128 R8, [R247+0x4800] ;  /* 0x00480000f7087984 */ /* 0x002e620000000c00 */
        /* <DEDUP_REMOVED lines=45> */
.L_x_1613:
[----:B------:R-:W-:Y:S05]  /*b0e0*/  BSYNC B0 ;  /* 0x0000000000007941 */ /* 0x000fea0003800000 */
.L_x_1612:
        /* <DEDUP_REMOVED lines=49> */
.L_x_1615:
[----:B------:R-:W-:Y:S05]  /*b400*/  BSYNC B0 ;  /* 0x0000000000007941 */ /* 0x000fea0003800000 */
.L_x_1614:
        /* <DEDUP_REMOVED lines=49> */
.L_x_1617:
[----:B------:R-:W-:Y:S05]  /*b720*/  BSYNC B0 ;  /* 0x0000000000007941 */ /* 0x000fea0003800000 */
.L_x_1616:
        /* <DEDUP_REMOVED lines=49> */
.L_x_1619:
[----:B------:R-:W-:Y:S05]  /*ba40*/  BSYNC B0 ;  /* 0x0000000000007941 */ /* 0x000fea0003800000 */
.L_x_1618:
[----:B------:R-:W-:-:S13]  /*ba50*/  ISETP.GE.AND P0, PT, R167, c[0x0][0x27c], PT ;  /* 0x00009f00a7007a0c */ /* 0x000fda0003f06270 */
        /* <DEDUP_REMOVED lines=47> */
.L_x_1609:
[----:B------:R-:W-:Y:S05]  /*bd50*/  BSYNC B1 ;  /* 0x0000000000017941 */ /* 0x000fea0003800000 */
.L_x_1608:
[----:B------:R-:W-:-:S04]  /*bd60*/  IADD3 R0, R114, 0x40, RZ ;  /* 0x0000004072007810 */ /* 0x000fc80007ffe0ff */
[----:B------:R-:W-:-:S13]  /*bd70*/  ISETP.GE.AND P0, PT, R0, R19, PT ;  /* 0x000000130000720c */ /* 0x000fda0003f06270 */
[----:B------:R-:W-:Y:S05]  /*bd80*/  @P0 BRA `(.L_x_1620) ;  /* 0x0000490000000947 */ /* 0x000fea0003800000 */
        /* <DEDUP_REMOVED lines=49> */
.L_x_1622:
[----:B------:R-:W-:Y:S05]  /*c0a0*/  BSYNC B0 ;  /* 0x0000000000007941 */ /* 0x000fea0003800000 */
.L_x_1621:
        /* <DEDUP_REMOVED lines=49> */
.L_x_1624:
[----:B------:R-:W-:Y:S05]  /*c3c0*/  BSYNC B0 ;  /* 0x0000000000007941 */ /* 0x000fea0003800000 */
.L_x_1623:
        /* <DEDUP_REMOVED lines=49> */
.L_x_1626:
[----:B------:R-:W-:Y:S05]  /*c6e0*/  BSYNC B0 ;  /* 0x0000000000007941 */ /* 0x000fea0003800000 */
.L_x_1625:
        /* <DEDUP_REMOVED lines=49> */
.L_x_1628:
[----:B------:R-:W-:Y:S05]  /*ca00*/  BSYNC B0 ;  /* 0x0000000000007941 */ /* 0x000fea0003800000 */
.L_x_1627:
        /* <DEDUP_REMOVED lines=49> */
.L_x_1630:
[----:B------:R-:W-:Y:S05]  /*cd20*/  BSYNC B0 ;  /* 0x0000000000007941 */ /* 0x000fea0003800000 */
.L_x_1629:
        /* <DEDUP_REMOVED lines=49> */
.L_x_1603:
        /* <DEDUP_REMOVED lines=46> */
[----:B------:R-:W-:Y:S01]  /*d320*/  ISETP.GE.AND P1, PT, R112, c[0x0][0x27c], PT ;  /* 0x00009f0070007a0c */ /* 0x000fe20003f26270 */
[----:B------:R-:W-:Y:S01]  /*d330*/  CS2R R14, SRZ ;  /* 0x00000000000e7805 */ /* 0x000fe2000001ff00 */
[----:B------:R-:W-:Y:S01]  /*d340*/  CS2R R12, SRZ ;  /* 0x00000000000c7805 */ /* 0x000fe2000001ff00 */
[----:B------:R-:W-:Y:S01]  /*d350*/  CS2R R46, SRZ ;  /* 0x00000000002e7805 */ /* 0x000fe2000001ff00 */
[----:B------:R-:W-:-:S05]  /*d360*/  CS2R R44, SRZ ;  /* 0x00000000002c7805 */ /* 0x000fca000001ff00 */
[C---:B------:R-:W-:Y:S01]  /*d370*/  @!P0 IMAD.SHL.U32 R0, R108.reuse, 0x2, RZ ;  /* 0x000000026c008824 */ /* 0x040fe200078e00ff */
[----:B------:R-:W-:Y:S01]  /*d380*/  @!P0 SHF.L.U64.HI R8, R108, 0x1, R109 ;  /* 0x000000016c088819 */ /* 0x000fe2000001026d */
[----:B-----5:R-:W-:-:S03]  /*d390*/  @!P2 IMAD.SHL.U32 R6, R37, 0x8, RZ ;  /* 0x000000082506a824 */ /* 0x020fc600078e00ff */
[----:B---3--:R-:W-:Y:S01]  /*d3a0*/  @!P0 IADD3 R26, P3, R4, R0, RZ ;  /* 0x00000000041a8210 */ /* 0x008fe20007f7e0ff */
[----:B----4-:R-:W-:-:S03]  /*d3b0*/  @!P2 IMAD.WIDE R16, R6, 0x2, R4 ;  /* 0x000000020610a825 */ /* 0x010fc600078e0204 */
[----:B------:R-:W-:Y:S01]  /*d3c0*/  @!P0 IADD3.X R27, R5, R8, RZ, P3, !PT ;  /* 0x00000008051b8210 */ /* 0x000fe20001ffe4ff */
[----:B-1----:R-:W-:Y:S01]  /*d3d0*/  @!P2 IMAD.WIDE R10, R6, 0x2, R2 ;  /* 0x00000002060aa825 */ /* 0x002fe200078e0202 */
[----:B------:R-:W-:Y:S01]  /*d3e0*/  @!P0 IADD3 R24, P3, R2, R0, RZ ;  /* 0x0000000002188210 */ /* 0x000fe20007f7e0ff */
[----:B------:R1:W5:Y:S01]  /*d3f0*/  @!P2 LD.E.128 R20, [R16.64] ;  /* 0x000000081014a980 */ /* 0x000362000c101d00 */
[----:B------:R-:W-:Y:S01]  /*d400*/  @!P1 SHF.L.U32 R0, R36, 0x3, RZ ;  /* 0x0000000324009819 */ /* 0x000fe200000006ff */
[----:B------:R-:W-:Y:S01]  /*d410*/  CS2R R42, SRZ ;  /* 0x00000000002a7805 */ /* 0x000fe2000001ff00 */
[----:B------:R-:W-:Y:S01]  /*d420*/  CS2R R40, SRZ ;  /* 0x0000000000287805 */ /* 0x000fe2000001ff00 */
[----:B------:R-:W-:Y:S01]  /*d430*/  @!P0 IMAD.X R25, R3, 0x1, R8, P3 ;  /* 0x0000000103198824 */ /* 0x000fe200018e0608 */
[----:B------:R2:W5:Y:S01]  /*d440*/  @!P2 LD.E.128 R12, [R10.64] ;  /* 0x000000080a0ca980 */ /* 0x000562000c101d00 */
[----:B------:R-:W-:Y:S01]  /*d450*/  CS2R R18, SRZ ;  /* 0x0000000000127805 */ /* 0x000fe2000001ff00 */
[----:B------:R-:W-:Y:S01]  /*d460*/  CS2R R8, SRZ ;  /* 0x0000000000087805 */ /* 0x000fe2000001ff00 */
[----:B------:R-:W-:-:S04]  /*d470*/  @!P1 IMAD.WIDE R4, R0, 0x2, R4 ;  /* 0x0000000200049825 */ /* 0x000fc800078e0204 */
[----:B------:R-:W-:Y:S01]  /*d480*/  @!P1 IMAD.WIDE R28, R0, 0x2, R2 ;  /* 0x00000002001c9825 */ /* 0x000fe200078e0202 */
[----:B------:R3:W5:Y:S04]  /*d490*/  @!P1 LD.E.128 R44, [R4.64] ;  /* 0x00000008042c9980 */ /* 0x000768000c101d00 */
[----:B------:R3:W5:Y:S01]  /*d4a0*/  @!P1 LD.E.128 R40, [R28.64] ;  /* 0x000000081c289980 */ /* 0x000762000c101d00 */
[----:B-1----:R-:W-:Y:S01]  /*d4b0*/  CS2R R16, SRZ ;  /* 0x0000000000107805 */ /* 0x002fe2000001ff00 */
[----:B--2---:R-:W-:-:S05]  /*d4c0*/  CS2R R10, SRZ ;  /* 0x00000000000a7805 */ /* 0x004fca000001ff00 */
[----:B------:R3:W5:Y:S04]  /*d4d0*/  @!P0 LD.E.128 R16, [R26.64] ;  /* 0x000000081a108980 */ /* 0x000768000c101d00 */
[----:B------:R3:W5:Y:S02]  /*d4e0*/  @!P0 LD.E.128 R8, [R24.64] ;  /* 0x0000000818088980 */ /* 0x000764000c101d00 */
.L_x_1632:
[----:B--2---:R-:W-:Y:S05]  /*d4f0*/  BSYNC B0 ;  /* 0x0000000000007941 */ /* 0x004fea0003800000 */
.L_x_1631:
[----:B------:R-:W-:Y:S01]  /*d500*/  IADD3 R0, R30, 0x40, RZ ;  /* 0x000000401e007810 */ /* 0x000fe20007ffe0ff */
[----:B-----5:R-:W-:Y:S01]  /*d510*/  IMAD.MOV.U32 R2, RZ, RZ, R44 ;  /* 0x000000ffff027224 */ /* 0x020fe200078e002c */
[----:B------:R-:W-:Y:S01]  /*d520*/  MOV R6, R8 ;  /* 0x0000000800067202 */ /* 0x000fe20000000f00 */
[----:B---3--:R-:W-:Y:S01]  /*d530*/  IMAD.MOV.U32 R4, RZ, RZ, R46 ;  /* 0x000000ffff047224 */ /* 0x008fe200078e002e */
[----:B------:R-:W-:Y:S01]  /*d540*/  ISETP.GE.AND P0, PT, R0, R38, PT ;  /* 0x000000260000720c */ /* 0x000fe20003f06270 */
[----:B------:R-:W-:Y:S01]  /*d550*/  IMAD.MOV.U32 R0, RZ, RZ, R45 ;  /* 0x000000ffff007224 */ /* 0x000fe200078e002d */
[----:B----4-:R2:W3:Y:S01]  /*d560*/  SHFL.IDX PT, R5, R32, 0x1, 0x1e1f ;  /* 0x003e1f0020057f89 */ /* 0x0104e200000e0000 */
[----:B-1----:R-:W-:Y:S01]  /*d570*/  IMAD.MOV.U32 R3, RZ, RZ, R47 ;  /* 0x000000ffff037224 */ /* 0x002fe200078e002f */
        /* <DEDUP_REMOVED lines=37> */
[----:B------:R2:W1:Y:S01]  /*d7d0*/  SHFL.IDX PT, R2, R34, 0x1, 0x1e1f ;  /* 0x003e1f0022027f89 */ /* 0x00046200000e0000 */
[----:B------:R-:W-:Y:S01]  /*d7e0*/  CS2R R68, SRZ ;  /* 0x0000000000447805 */ /* 0x000fe2000001ff00 */
[----:B------:R-:W-:Y:S01]  /*d7f0*/  CS2R R66, SRZ ;  /* 0x0000000000427805 */ /* 0x000fe2000001ff00 */
[----:B------:R-:W-:Y:S01]  /*d800*/  PRMT R39, R0, 0x5410, R6 ;  /* 0x0000541000277816 */ /* 0x000fe20000000006 */
[----:B------:R2:W4:Y:S01]  /*d810*/  SHFL.IDX PT, R4, R33, 0x1, 0x1e1f ;  /* 0x003e1f0021047f89 */ /* 0x00052200000e0000 */
[----:B------:R-:W-:Y:S01]  /*d820*/  CS2R R64, SRZ ;  /* 0x0000000000407805 */ /* 0x000fe2000001ff00 */
[----:B------:R-:W-:Y:S01]  /*d830*/  CS2R R58, SRZ ;  /* 0x00000000003a7805 */ /* 0x000fe2000001ff00 */
[----:B------:R-:W-:Y:S01]  /*d840*/  CS2R R56, SRZ ;  /* 0x0000000000387805 */ /* 0x000fe2000001ff00 */
[----:B------:R2:W1:Y:S01]  /*d850*/  SHFL.IDX PT, R3, R31, 0x1, 0x1e1f ;  /* 0x003e1f001f037f89 */ /* 0x00046200000e0000 */
[----:B------:R-:W-:Y:S05]  /*d860*/  @P0 BRA `(.L_x_1634) ;  /* 0x0000021000000947 */ /* 0x000fea0003800000 */
[----:B---3--:R-:W-:Y:S01]  /*d870*/  ISETP.GE.AND P0, PT, R108, c[0x0][0x27c], PT ;  /* 0x00009f006c007a0c */ /* 0x008fe20003f06270 */
        /* <DEDUP_REMOVED lines=9> */
[----:B------:R-:W-:-:S03]  /*d910*/  @!P0 SHF.L.U64.HI R25, R108, 0x1, R109 ;  /* 0x000000016c198819 */ /* 0x000fc6000001026d */
[----:B------:R-:W-:Y:S01]  /*d920*/  @!P2 IMAD.SHL.U32 R6, R37, 0x8, RZ ;  /* 0x000000082506a824 */ /* 0x000fe200078e00ff */
[-C--:B----4-:R-:W-:Y:S01]  /*d930*/  @!P0 IADD3 R26, P3, R4, R0.reuse, RZ ;  /* 0x00000000041a8210 */ /* 0x090fe20007f7e0ff */
[----:B------:R-:W-:Y:S01]  /*d940*/  CS2R R70, SRZ ;  /* 0x0000000000467805 */ /* 0x000fe2000001ff00 */
[----:B------:R-:W-:Y:S01]  /*d950*/  CS2R R68, SRZ ;  /* 0x0000000000447805 */ /* 0x000fe2000001ff00 */
[----:B--2---:R-:W-:Y:S01]  /*d960*/  @!P2 IMAD.WIDE R32, R6, 0x2, R4 ;  /* 0x000000020620a825 */ /* 0x004fe200078e0204 */
[----:B------:R-:W-:Y:S02]  /*d970*/  @!P0 IADD3.X R27, R5, R25, RZ, P3, !PT ;  /* 0x00000019051b8210 */ /* 0x000fe40001ffe4ff */
[----:B-1----:R-:W-:Y:S01]  /*d980*/  @!P0 IADD3 R24, P3, R2, R0, RZ ;  /* 0x0000000002188210 */ /* 0x002fe20007f7e0ff */
[----:B------:R-:W-:Y:S01]  /*d990*/  CS2R R54, SRZ ;  /* 0x0000000000367805 */ /* 0x000fe2000001ff00 */
[----:B------:R-:W-:Y:S01]  /*d9a0*/  @!P1 SHF.L.U32 R0, R36, 0x3, RZ ;  /* 0x0000000324009819 */ /* 0x000fe200000006ff */
[----:B------:R-:W-:Y:S01]  /*d9b0*/  CS2R R52, SRZ ;  /* 0x0000000000347805 */ /* 0x000fe2000001ff00 */
[----:B------:R-:W-:Y:S01]  /*d9c0*/  CS2R R58, SRZ ;  /* 0x00000000003a7805 */ /* 0x000fe2000001ff00 */
[----:B------:R-:W-:Y:S01]  /*d9d0*/  CS2R R56, SRZ ;  /* 0x0000000000387805 */ /* 0x000fe2000001ff00 */
[----:B------:R-:W-:Y:S01]  /*d9e0*/  @!P2 IMAD.WIDE R30, R6, 0x2, R2 ;  /* 0x00000002061ea825 */ /* 0x000fe200078e0202 */
[----:B------:R1:W5:Y:S03]  /*d9f0*/  @!P2 LD.E.128 R60, [R32.64] ;  /* 0x00000008203ca980 */ /* 0x000366000c101d00 */
[C---:B------:R-:W-:Y:S01]  /*da00*/  @!P1 IMAD.WIDE R28, R0.reuse, 0x2, R4 ;  /* 0x00000002001c9825 */ /* 0x040fe200078e0204 */
[----:B------:R1:W5:Y:S03]  /*da10*/  @!P2 LD.E.128 R64, [R30.64] ;  /* 0x000000081e40a980 */ /* 0x000366000c101d00 */
[----:B------:R-:W-:Y:S01]  /*da20*/  @!P1 IMAD.WIDE R4, R0, 0x2, R2 ;  /* 0x0000000200049825 */ /* 0x000fe200078e0202 */
[----:B------:R1:W5:Y:S03]  /*da30*/  @!P1 LD.E.128 R72, [R28.64] ;  /* 0x000000081c489980 */ /* 0x000366000c101d00 */
[----:B------:R-:W-:Y:S01]  /*da40*/  @!P0 IMAD.X R25, R3, 0x1, R25, P3 ;  /* 0x0000000103198824 */ /* 0x000fe200018e0619 */
[----:B------:R1:W5:Y:S04]  /*da50*/  @!P1 LD.E.128 R68, [R4.64] ;  /* 0x0000000804449980 */ /* 0x000368000c101d00 */
[----:B------:R1:W5:Y:S04]  /*da60*/  @!P0 LD.E.128 R52, [R26.64] ;  /* 0x000000081a348980 */ /* 0x000368000c101d00 */
[----:B------:R1:W5:Y:S02]  /*da70*/  @!P0 LD.E.128 R56, [R24.64] ;  /* 0x0000000818388980 */ /* 0x000364000c101d00 */
.L_x_1634:
[----:B---3--:R-:W-:Y:S05]  /*da80*/  BSYNC B0 ;  /* 0x0000000000007941 */ /* 0x008fea0003800000 */
.L_x_1633:
[----:B-----5:R-:W-:Y:S01]  /*da90*/  IMAD.MOV.U32 R0, RZ, RZ, R74 ;  /* 0x000000ffff007224 */ /* 0x020fe200078e004a */
[----:B------:R-:W-:-:S04]  /*daa0*/  DEPBAR.LE SB0, 0x1 ;  /* 0x000080400000791a */ /* 0x000fc80000000000 */
[----:B-1--4-:R-:W-:Y:S01]  /*dab0*/  IMAD.MOV.U32 R4, RZ, RZ, R75 ;  /* 0x000000ffff047224 */ /* 0x012fe200078e004b */
        /* <DEDUP_REMOVED lines=49> */
[----:B------:R-:W3:Y:S01]  /*ddd0*/  LDL R110, [R1+0x12c] ;  /* 0x00012c00016e7983 */ /* 0x000ee20000100800 */
[----:B------:R-:W-:Y:S01]  /*dde0*/  IMAD.MOV.U32 R0, RZ, RZ, c[0x0][0x27c] ;  /* 0x00009f00ff007624 */ /* 0x000fe200078e00ff */
[----:B------:R-:W-:Y:S02]  /*ddf0*/  SHF.R.U64 R8, R8, 0x10, R9 ;  /* 0x0000001008087819 */ /* 0x000fe40000001209 */
[----:B------:R-:W-:Y:S02]  /*de00*/  SHF.R.U64 R5, R16, 0x10, R17 ;  /* 0x0000001010057819 */ /* 0x000fe40000001211 */
[----:B------:R-:W-:Y:S02]  /*de10*/  LEA.HI R0, R0, R170, RZ, 0x1d ;  /* 0x000000aa00007211 */ /* 0x000fe400078fe8ff */
[----:B--2---:R-:W-:Y:S02]  /*de20*/  PRMT R33, R39, 0x5432, R8 ;  /* 0x0000543227217816 */ /* 0x004fe40000000008 */
        /* <DEDUP_REMOVED lines=12> */
[----:B------:R-:W-:Y:S02]  /*def0*/  SHF.R.U32.HI R2, RZ, 0x10, R19 ;  /* 0x00000010ff027819 */ /* 0x000fe40000011613 */
[----:B------:R-:W-:Y:S01]  /*df00*/  PRMT R19, R49, 0x5432, R9 ;  /* 0x0000543231137816 */ /* 0x000fe20000000009 */
[----:B------:R-:W-:Y:S01]  /*df10*/  IMAD.SHL.U32 R48, R0, 0x2, RZ ;  /* 0x0000000200307824 */ /* 0x000fe200078e00ff */
[----:B------:R-:W-:Y:S02]  /*df20*/  SHF.R.U32.HI R0, RZ, 0x10, R17 ;  /* 0x00000010ff007819 */ /* 0x000fe40000011611 */
[----:B------:R-:W-:-:S02]  /*df30*/  SHF.R.U32.HI R4, RZ, 0x10, R11 ;  /* 0x00000010ff047819 */ /* 0x000fc4000001160b */
[----:B------:R-:W2:Y:S01]  /*df40*/  LDS.128 R24, [R48+0x6080] ;  /* 0x0060800030187984 */ /* 0x000ea20000000c00 */
[----:B------:R-:W-:Y:S02]  /*df50*/  PRMT R36, R35, 0x5410, R0 ;  /* 0x0000541023247816 */ /* 0x000fe40000000000 */
[----:B------:R-:W-:Y:S02]  /*df60*/  PRMT R32, R39, 0x5410, R3 ;  /* 0x0000541027207816 */ /* 0x000fe40000000003 */
[C---:B------:R-:W-:Y:S02]  /*df70*/  PRMT R35, R50.reuse, 0x5432, R6 ;  /* 0x0000543232237816 */ /* 0x040fe40000000006 */
[----:B------:R-:W-:Y:S02]  /*df80*/  PRMT R34, R50, 0x5410, R2 ;  /* 0x0000541032227816 */ /* 0x000fe40000000002 */
[----:B------:R-:W-:-:S05]  /*df90*/  PRMT R18, R49, 0x5410, R4 ;  /* 0x0000541031127816 */ /* 0x000fca0000000004 */
[C---:B------:R-:W-:Y:S01]  /*dfa0*/  IMAD.U32 R50, R18.reuse, 0x10000, RZ ;  /* 0x0001000012327824 */ /* 0x040fe200078e00ff */
[----:B------:R-:W-:Y:S01]  /*dfb0*/  LOP3.LUT R18, R18, 0xffff0000, RZ, 0xc0, !PT ;  /* 0xffff000012127812 */ /* 0x000fe200078ec0ff */
[C---:B--2---:R-:W-:Y:S01]  /*dfc0*/  IMAD.U32 R9, R24.reuse, 0x10000, RZ ;  /* 0x0001000018097824 */ /* 0x044fe200078e00ff */
[----:B------:R-:W-:Y:S01]  /*dfd0*/  SHF.L.U32 R6, R25, 0x10, RZ ;  /* 0x0000001019067819 */ /* 0x000fe200000006ff */
[----:B------:R-:W-:Y:S01]  /*dfe0*/  IMAD.U32 R2, R27, 0x10000, RZ ;  /* 0x000100001b027824 */ /* 0x000fe200078e00ff */
[----:B------:R-:W-:Y:S02]  /*dff0*/  LOP3.LUT R8, R24, 0xffff0000, RZ, 0xc0, !PT ;  /* 0xffff000018087812 */ /* 0x000fe400078ec0ff */
[----:B------:R-:W-:Y:S01]  /*e000*/  LOP3.LUT R5, R25, 0xffff0000, RZ, 0xc0, !PT ;  /* 0xffff000019057812 */ /* 0x000fe200078ec0ff */
[----:B------:R-:W-:Y:S01]  /*e010*/  IMAD.U32 R25, R37, 0x10000, RZ ;  /* 0x0001000025197824 */ /* 0x000fe200078e00ff */
[----:B------:R-:W-:Y:S01]  /*e020*/  LOP3.LUT R0, R27, 0xffff0000, RZ, 0xc0, !PT ;  /* 0xffff00001b007812 */ /* 0x000fe200078ec0ff */
[----:B------:R-:W-:Y:S01]  /*e030*/  IMAD.U32 R27, R32, 0x10000, RZ ;  /* 0x00010000201b7824 */ /* 0x000fe200078e00ff */
[----:B------:R-:W-:-:S02]  /*e040*/  SHF.L.U32 R4, R26, 0x10, RZ ;  /* 0x000000101a047819 */ /* 0x000fc400000006ff */
[----:B------:R-:W-:Y:S02]  /*e050*/  LOP3.LUT R3, R26, 0xffff0000, RZ, 0xc0, !PT ;  /* 0xffff00001a037812 */ /* 0x000fe400078ec0ff */
[----:B------:R-:W-:Y:S01]  /*e060*/  SHF.L.U32 R26, R34, 0x10, RZ ;  /* 0x00000010221a7819 */ /* 0x000fe200000006ff */
[----:B---3--:R-:W2:Y:S02]  /*e070*/  LDS.128 R28, [R110] ;  /* 0x000000006e1c7984 */ /* 0x008ea40000000c00 */
        /* <DEDUP_REMOVED lines=61> */
.L_x_1638:
[----:B------:R-:W-:Y:S05]  /*e450*/  BSYNC B0 ;  /* 0x0000000000007941 */ /* 0x000fea0003800000 */
.L_x_1637:
        /* <DEDUP_REMOVED lines=10> */
[----:B------:R-:W-:Y:S02]  /*e500*/  PRMT R29, R79, 0x5432, R6 ;  /* 0x000054324f1d7816 */ /* 0x000fe40000000006 */
        /* <DEDUP_REMOVED lines=97> */
.L_x_1640:
[----:B------:R-:W-:Y:S05]  /*eb20*/  BSYNC B0 ;  /* 0x0000000000007941 */ /* 0x000fea0003800000 */
.L_x_1639:
[----:B------:R-:W-:-:S13]  /*eb30*/  ISETP.GE.AND P0, PT, R112, c[0x0][0x27c], PT ;  /* 0x00009f0070007a0c */ /* 0x000fda0003f06270 */
[----:B------:R-:W-:Y:S05]  /*eb40*/  @P0 BRA `(.L_x_1636) ;  /* 0x0000069000000947 */ /* 0x000fea0003800000 */
[----:B------:R-:W3:Y:S04]  /*eb50*/  LDL R2, [R1+0x28] ;  /* 0x0000280001027983 */ /* 0x000ee80000100800 */
[----:B------:R-:W4:Y:S01]  /*eb60*/  LDL R35, [R1+0x134] ;  /* 0x0001340001237983 */ /* 0x000f220000100800 */
[----:B------:R-:W-:Y:S01]  /*eb70*/  IMAD.MOV.U32 R0, RZ, RZ, c[0x0][0x27c] ;  /* 0x00009f00ff007624 */ /* 0x000fe200078e00ff */
[--C-:B------:R-:W-:Y:S02]  /*eb80*/  SHF.R.U64 R5, R40, 0x10, R41.reuse ;  /* 0x0000001028057819 */ /* 0x100fe40000001229 */
[----:B------:R-:W-:Y:S02]  /*eb90*/  SHF.R.U32.HI R6, RZ, 0x10, R41 ;  /* 0x00000010ff067819 */ /* 0x000fe40000011629 */
[----:B--2---:R-:W-:-:S02]  /*eba0*/  PRMT R19, R80, 0x5432, R5 ;  /* 0x0000543250137816 */ /* 0x004fc40000000005 */
[--C-:B------:R-:W-:Y:S02]  /*ebb0*/  SHF.R.U64 R16, R42, 0x10, R43.reuse ;  /* 0x000000102a107819 */ /* 0x100fe4000000122b */
[----:B------:R-:W-:Y:S01]  /*ebc0*/  SHF.R.U32.HI R17, RZ, 0x10, R43 ;  /* 0x00000010ff117819 */ /* 0x000fe2000001162b */
[----:B------:R-:W-:Y:S01]  /*ebd0*/  IMAD.U32 R31, R19, 0x10000, RZ ;  /* 0x00010000131f7824 */ /* 0x000fe200078e00ff */
        /* <DEDUP_REMOVED lines=11> */
[----:B----4-:R-:W2:Y:S02]  /*ec90*/  LDS.128 R12, [R35] ;  /* 0x00000000230c7984 */ /* 0x010ea40000000c00 */
        /* <DEDUP_REMOVED lines=36> */
[C---:B------:R-:W-:Y:S02]  /*eee0*/  FMUL.FTZ R10, R6.reuse, R34 ;  /* 0x00000022060a7220 */ /* 0x040fe40000410000 */
        /* <DEDUP_REMOVED lines=47> */
.L_x_1636:
[----:B------:R-:W-:Y:S05]  /*f1e0*/  BSYNC B1 ;  /* 0x0000000000017941 */ /* 0x000fea0003800000 */
.L_x_1635:
        /* <DEDUP_REMOVED lines=18> */
[----:B------:R-:W-:Y:S01]  /*f310*/  IMAD.U32 R31, R19, 0x10000, RZ ;  /* 0x00010000131f7824 */ /* 0x000fe200078e00ff */
        /* <DEDUP_REMOVED lines=45> */
[C---:B------:R-:W-:Y:S02]  /*f5f0*/  FFMA.FTZ R32, R23.reuse, R15, -R10 ;  /* 0x0000000f17207223 */ /* 0x040fe4000001080a */
[C---:B------:R-:W-:Y:S02]  /*f600*/  FMUL.FTZ R10, R6.reuse, R34 ;  /* 0x00000022060a7220 */ /* 0x040fe40000410000 */
        /* <DEDUP_REMOVED lines=47> */
.L_x_1642:
[----:B------:R-:W-:Y:S05]  /*f900*/  BSYNC B0 ;  /* 0x0000000000007941 */ /* 0x000fea0003800000 */
.L_x_1641:
[----:B------:R-:W-:Y:S01]  /*f910*/  ISETP.GE.AND P0, PT, R113, c[0x0][0x27c], PT ;  /* 0x00009f0071007a0c */ /* 0x000fe20003f06270 */
[----:B------:R-:W-:-:S12]  /*f920*/  BSSY B0, `(.L_x_1643) ;  /* 0x000006b000007945 */ /* 0x000fd80003800000 */
[----:B------:R-:W-:Y:S05]  /*f930*/  @P0 BRA `(.L_x_1644) ;  /* 0x0000069000000947 */ /* 0x000fea0003800000 */
[----:B------:R-:W4:Y:S04]  /*f940*/  LDL R2, [R1+0x2c] ;  /* 0x00002c0001027983 */ /* 0x000f280000100800 */
[----:B--2---:R-:W2:Y:S01]  /*f950*/  LDL R35, [R1+0x138] ;  /* 0x0001380001237983 */ /* 0x004ea20000100800 */
[----:B------:R-:W-:Y:S01]  /*f960*/  IMAD.MOV.U32 R0, RZ, RZ, c[0x0][0x27c] ;  /* 0x00009f00ff007624 */ /* 0x000fe200078e00ff */
[--C-:B------:R-:W-:Y:S02]  /*f970*/  SHF.R.U64 R5, R64, 0x10, R65.reuse ;  /* 0x0000001040057819 */ /* 0x100fe40000001241 */
[----:B------:R-:W-:Y:S02]  /*f980*/  SHF.R.U32.HI R6, RZ, 0x10, R65 ;  /* 0x00000010ff067819 */ /* 0x000fe40000011641 */
[----:B------:R-:W-:-:S02]  /*f990*/  PRMT R19, R89, 0x5432, R5 ;  /* 0x0000543259137816 */ /* 0x000fc40000000005 */
        /* <DEDUP_REMOVED lines=11> */
[----:B----4-:R-:W-:-:S04]  /*fa50*/  LEA.HI R0, R0, R2, RZ, 0x1d ;  /* 0x0000000200007211 */ /* 0x010fc800078fe8ff */
        /* <DEDUP_REMOVED lines=15> */
[----:B------:R-:W4:Y:S01]  /*fb50*/  LDS.128 R8, [R30+0x6080] ;  /* 0x006080001e087984 */ /* 0x000f220000000c00 */
        /* <DEDUP_REMOVED lines=10> */
[----:B----4-:R-:W-:Y:S01]  /*fc00*/  IMAD.U32 R12, R8, 0x10000, RZ ;  /* 0x00010000080c7824 */ /* 0x010fe200078e00ff */
        /* <DEDUP_REMOVED lines=60> */
.L_x_1644:
[----:B------:R-:W-:Y:S05]  /*ffd0*/  BSYNC B0 ;  /* 0x0000000000007941 */ /* 0x000fea0003800000 */
.L_x_1643:
[----:B------:R-:W-:-:S13]  /*ffe0*/  ISETP.GE.AND P0, PT, R112, c[0x0][0x27c], PT ;  /* 0x00009f0070007a0c */ /* 0x000fda0003f06270 */
        /* <DEDUP_REMOVED lines=106> */
.L_x_1620:
[----:B------:R-:W-:Y:S05]  /*10690*/  BSYNC B2 ;  /* 0x0000000000027941 */ /* 0x000fea0003800000 */
.L_x_1602:
[----:B-1----:R-:W-:Y:S01]  /*106a0*/  IMAD R0, R97, c[0x0][0x208], RZ ;  /* 0x0000820061007a24 */ /* 0x002fe200078e02ff */
[----:B------:R-:W-:-:S04]  /*106b0*/  DEPBAR.LE SB0, 0x0 ;  /* 0x000080000000791a */ /* 0x000fc80000000000 */
[C---:B------:R-:W-:Y:S01]  /*106c0*/  IMAD.WIDE.U32 R2, R221.reuse, c[0x0][0x208], RZ ;  /* 0x00008200dd027a25 */ /* 0x040fe200078e00ff */
[----:B------:R-:W-:Y:S01]  /*106d0*/  BAR.SYNC.DEFER_BLOCKING 0x0 ;  /* 0x0000000000007b1d */ /* 0x000fe20000010000 */
[C---:B------:R-:W-:Y:S02]  /*106e0*/  ISETP.GE.AND P3, PT, R104.reuse, c[0x0][0x1d4], PT ;  /* 0x0000750068007a0c */ /* 0x040fe40003f66270 */
[----:B------:R-:W-:Y:S01]  /*106f0*/  IMAD R0, R221, c[0x0][0x20c], R0 ;  /* 0x00008300dd007a24 */ /* 0x000fe200078e0200 */
[----:B------:R-:W-:Y:S01]  /*10700*/  SHF.L.U64.HI R233, R104, 0x1, R105 ;  /* 0x0000000168e97819 */ /* 0x000fe20000010269 */
[----:B--2---:R-:W-:Y:S01]  /*10710*/  IMAD.WIDE.U32 R8, R88, c[0x0][0x210], RZ ;  /* 0x0000840058087a25 */ /* 0x004fe200078e00ff */
[----:B------:R-:W-:Y:S01]  /*10720*/  SHF.L.U64.HI R230, R252, 0x1, R101 ;  /* 0x00000001fce67819 */ /* 0x000fe20000010265 */
[----:B------:R-:W-:Y:S01]  /*10730*/  BSSY B0, `(.L_x_1645) ;  /* 0x0000044000007945 */ /* 0x000fe20003800000 */
[----:B------:R-:W-:Y:S01]  /*10740*/  SHF.L.U64.HI R231, R99, 0x1, R100 ;  /* 0x0000000163e77819 */ /* 0x000fe20000010264 */
[----:B------:R-:W-:Y:S01]  /*10750*/  IMAD.IADD R3, R3, 0x1, R0 ;  /* 0x0000000103037824 */ /* 0x000fe200078e0200 */
[----:B------:R-:W-:Y:S01]  /*10760*/  STL.64 [R1+0x20], R8 ;  /* 0x0000200801007387 */ /* 0x000fe20000100a00 */
[----:B------:R-:W-:Y:S01]  /*10770*/  IMAD R0, R98, c[0x0][0x218], RZ ;  /* 0x0000860062007a24 */ /* 0x000fe200078e02ff */
[----:B------:R-:W-:Y:S01]  /*10780*/  ISETP.GE.AND P4, PT, R252, c[0x0][0x1d4], PT ;  /* 0x00007500fc007a0c */ /* 0x000fe20003f86270 */
[----:B------:R-:W-:-:S04]  /*10790*/  IMAD.WIDE.U32 R2, R219, c[0x0][0x218], R2 ;  /* 0x00008600db027a25 */ /* 0x000fc800078e0002 */
[----:B------:R-:W-:Y:S01]  /*107a0*/  IMAD R4, R219, c[0x0][0x21c], R0 ;  /* 0x00008700db047a24 */ /* 0x000fe200078e0200 */
[----:B------:R-:W-:Y:S01]  /*107b0*/  IADD3 R0, P0, R2, R8, RZ ;  /* 0x0000000802007210 */ /* 0x000fe20007f1e0ff */
[----:B------:R-:W-:Y:S02]  /*107c0*/  IMAD R5, R88, c[0x0][0x214], R9 ;  /* 0x0000850058057a24 */ /* 0x000fe400078e0209 */
[----:B------:R-:W-:Y:S02]  /*107d0*/  IMAD.SHL.U32 R234, R104, 0x2, RZ ;  /* 0x0000000268ea7824 */ /* 0x000fe400078e00ff */
[----:B------:R-:W-:Y:S01]  /*107e0*/  IMAD.SHL.U32 R235, R252, 0x2, RZ ;  /* 0x00000002fceb7824 */ /* 0x000fe200078e00ff */
[----:B------:R-:W-:Y:S01]  /*107f0*/  IADD3.X R2, R5, R3, R4, P0, !PT ;  /* 0x0000000305027210 */ /* 0x000fe200007fe404 */
[----:B------:R-:W-:Y:S01]  /*10800*/  IMAD.IADD R4, R133, 0x1, -R102 ;  /* 0x0000000185047824 */ /* 0x000fe200078e0a66 */
[C---:B------:R-:W-:Y:S01]  /*10810*/  LEA R6, P0, R0.reuse, c[0x0][0x1f8], 0x1 ;  /* 0x00007e0000067a11 */ /* 0x040fe200078008ff */
[----:B------:R-:W-:Y:S01]  /*10820*/  IMAD.SHL.U32 R209, R103, 0x2, RZ ;  /* 0x0000000267d17824 */ /* 0x000fe200078e00ff */
[----:B------:R-:W-:Y:S01]  /*10830*/  STL [R1+0x18], R5 ;  /* 0x0000180501007387 */ /* 0x000fe20000100800 */
[----:B------:R-:W-:Y:S01]  /*10840*/  IMAD.SHL.U32 R232, R99, 0x2, RZ ;  /* 0x0000000263e87824 */ /* 0x000fe200078e00ff */
[----:B------:R-:W-:-:S02]  /*10850*/  LEA.HI.X R3, R0, c[0x0][0x1fc], R2, 0x1, P0 ;  /* 0x00007f0000037a11 */ /* 0x000fc400000f0c02 */
[----:B------:R-:W1:Y:S01]  /*10860*/  SHFL.IDX PT, R0, R6, RZ, 0x1c1f ;  /* 0x001c1fff06007589 */ /* 0x000e6200000e0000 */
[C---:B------:R-:W-:Y:S02]  /*10870*/  ISETP.LT.OR P1, PT, R4.reuse, 0x1, P3 ;  /* 0x000000010400780c */ /* 0x040fe40001f21670 */
[----:B------:R-:W-:Y:S01]  /*10880*/  ISETP.LT.OR P2, PT, R4, 0x1, P4 ;  /* 0x000000010400780c */ /* 0x000fe20002741670 */
[----:B------:R-:W2:Y:S04]  /*10890*/  SHFL.IDX PT, R2, R3, RZ, 0x1c1f ;  /* 0x001c1fff03027589 */ /* 0x000ea800000e0000 */
[----:B------:R4:W3:Y:S04]  /*108a0*/  LDSM.16.M88.4 R16, [R198] ;  /* 0x00000000c610783b */ /* 0x0008e80000000200 */
[----:B------:R4:W3:Y:S04]  /*108b0*/  LDSM.16.M88.4 R12, [R198+0x1000] ;  /* 0x00100000c60c783b */ /* 0x0008e80000000200 */
[----:B------:R4:W3:Y:S04]  /*108c0*/  LDSM.16.M88.4 R24, [R171] ;  /* 0x00000000ab18783b */ /* 0x0008e80000000200 */
[----:B------:R4:W3:Y:S01]  /*108d0*/  LDSM.16.M88.4 R32, [R171+0x400] ;  /* 0x00040000ab20783b */ /* 0x0008e20000000200 */
[----:B-1----:R-:W-:-:S03]  /*108e0*/  IADD3 R20, P0, R0, R234, RZ ;  /* 0x000000ea00147210 */ /* 0x002fc60007f1e0ff */
[----:B------:R-:W1:Y:S02]  /*108f0*/  S2R R5, SR_TID.X ;  /* 0x0000000000057919 */ /* 0x000e640000002100 */
[----:B--2---:R-:W-:Y:S01]  /*10900*/  IMAD.X R21, R2, 0x1, R233, P0 ;  /* 0x0000000102157824 */ /* 0x004fe200000e06e9 */
[----:B------:R-:W-:Y:S01]  /*10910*/  IADD3 R22, P0, R0, R235, RZ ;  /* 0x000000eb00167210 */ /* 0x000fe20007f1e0ff */
[----:B------:R4:W2:Y:S04]  /*10920*/  LDSM.16.M88.4 R28, [R171+0x800] ;  /* 0x00080000ab1c783b */ /* 0x0008a80000000200 */
[----:B-----5:R4:W1:Y:S01]  /*10930*/  LDSM.16.M88.4 R36, [R199] ;  /* 0x00000000c724783b */ /* 0x0208620000000200 */
[----:B------:R-:W-:-:S03]  /*10940*/  IMAD.X R23, R2, 0x1, R230, P0 ;  /* 0x0000000102177824 */ /* 0x000fc600000e06e6 */
        /* <DEDUP_REMOVED lines=9> */
[----:B------:R4:W-:Y:S01]  /*109e0*/  LDGSTS.E.BYPASS.LTC128B.128 [R209+0x2480], [R22.64], !P2 ;  /* 0x0248000016d17fae */ /* 0x0009e2000d101d48 */
[----:B--2---:R-:W-:-:S05]  /*109f0*/  IADD3 R20, P0, R0, R232, RZ ;  /* 0x000000e800147210 */ /* 0x004fca0007f1e0ff */
[----:B------:R-:W-:Y:S01]  /*10a00*/  IMAD.X R21, R2, 0x1, R231, P0 ;  /* 0x0000000102157824 */ /* 0x000fe200000e06e7 */
[----:B------:R-:W-:-:S13]  /*10a10*/  ISETP.LT.OR P0, PT, R4, 0x1, P1 ;  /* 0x000000010400780c */ /* 0x000fda0000f01670 */
[----:B------:R4:W-:Y:S01]  /*10a20*/  LDGSTS.E.BYPASS.LTC128B.128 [R209+0x3080], [R20.64], !P0 ;  /* 0x0308000014d17fae */ /* 0x0009e2000c101d48 */
[----:B-1----:R-:W-:-:S13]  /*10a30*/  ISETP.GT.AND P0, PT, R5, 0x3f, PT ;  /* 0x0000003f0500780c */ /* 0x002fda0003f04270 */
[----:B------:R-:W-:Y:S05]  /*10a40*/  @P0 BRA `(.L_x_1646) ;  /* 0x0000012000000947 */ /* 0x000fea0003800000 */
[----:B---3--:R-:W-:Y:S05]  /*10a50*/  BRA.DIV ~URZ, `(.L_x_1647) ;  /* 0x0000f8a27f007947 */ /* 0x008fea000b800000 */
[----:B------:R1:W2:Y:S04]  /*10a60*/  SHFL.IDX PT, R5, R3, 0x1, 0x1c1f ;  /* 0x003c1f0003057f89 */ /* 0x0002a800000e0000 */
[----:B------:R1:W3:Y:S02]  /*10a70*/  SHFL.IDX PT, R0, R6, 0x1, 0x1c1f ;  /* 0x003c1f0006007f89 */ /* 0x0002e400000e0000 */
.L_x_1764:
[----:B---34-:R-:W-:Y:S02]  /*10a80*/  IADD3 R22, P0, R0, R234, RZ ;  /* 0x000000ea00167210 */ /* 0x018fe40007f1e0ff */
[C---:B------:R-:W-:Y:S02]  /*10a90*/  ISETP.LT.OR P3, PT, R4.reuse, 0x21, P3 ;  /* 0x000000210400780c */ /* 0x040fe40001f61670 */
[----:B------:R-:W-:Y:S01]  /*10aa0*/  ISETP.LT.OR P2, PT, R4, 0x21, P4 ;  /* 0x000000210400780c */ /* 0x000fe20002741670 */
[----:B--2---:R-:W-:Y:S01]  /*10ab0*/  IMAD.X R23, R5, 0x1, R233, P0 ;  /* 0x0000000105177824 */ /* 0x004fe200000e06e9 */
[----:B------:R-:W-:-:S02]  /*10ac0*/  IADD3 R20, P0, R0, R235, RZ ;  /* 0x000000eb00147210 */ /* 0x000fc40007f1e0ff */
[----:B------:R-:W-:-:S03]  /*10ad0*/  ISETP.LT.OR P1, PT, R4, 0x21, P1 ;  /* 0x000000210400780c */ /* 0x000fc60000f21670 */
[----:B------:R-:W-:Y:S01]  /*10ae0*/  IMAD.X R21, R5, 0x1, R230, P0 ;  /* 0x0000000105157824 */ /* 0x000fe200000e06e6 */
[----:B------:R-:W-:-:S03]  /*10af0*/  IADD3 R2, P0, R0, R232, RZ ;  /* 0x000000e800027210 */ /* 0x000fc60007f1e0ff */
[----:B------:R-:W-:Y:S01]  /*10b00*/  @!PT LDS RZ, [RZ] ;  /* 0x00000000fffff984 */ /* 0x000fe20000000800 */
[----:B------:R-:W-:Y:S01]  /*10b10*/  @!PT LDS RZ, [RZ] ;  /* 0x00000000fffff984 */ /* 0x000fe20000000800 */
[----:B------:R-:W-:Y:S01]  /*10b20*/  @!PT LDS RZ, [RZ] ;  /* 0x00000000fffff984 */ /* 0x000fe20000000800 */
[----:B------:R2:W-:Y:S02]  /*10b30*/  LDGSTS.E.BYPASS.LTC128B.128 [R209+0x2080], [R22.64], !P3 ;  /* 0x0208000016d17fae */ /* 0x0005e4000d901d48 */
[----:B-1----:R-:W-:Y:S02]  /*10b40*/  IMAD.X R3, R5, 0x1, R231, P0 ;  /* 0x0000000105037824 */ /* 0x002fe400000e06e7 */
[----:B------:R2:W-:Y:S04]  /*10b50*/  LDGSTS.E.BYPASS.LTC128B.128 [R209+0x2c80], [R20.64], !P2 ;  /* 0x02c8000014d17fae */ /* 0x0005e8000d101d48 */
[----:B------:R2:W-:Y:S02]  /*10b60*/  LDGSTS.E.BYPASS.LTC128B.128 [R209+0x3880], [R2.64], !P1 ;  /* 0x0388000002d17fae */ /* 0x0005e4000c901d48 */
.L_x_1646:
[----:B---3--:R-:W-:Y:S05]  /*10b70*/  BSYNC B0 ;  /* 0x0000000000007941 */ /* 0x008fea0003800000 */
.L_x_1645:
[----:B------:R-:W0:Y:S01]  /*10b80*/  LDGDEPBAR ;  /* 0x00000000000079af */ /* 0x000e220000000000 */
[----:B------:R-:W-:Y:S01]  /*10b90*/  WARPSYNC 0xffffffff ;  /* 0xffffffff00007948 */ /* 0x000fe20003800000 */
[-C--:B--2-4-:R-:W-:Y:S02]  /*10ba0*/  HMMA.16816.F32.BF16 R20, R16, R24.reuse, RZ ;  /* 0x000000181014723c */ /* 0x094fe400000418ff */
[----:B------:R-:W-:Y:S04]  /*10bb0*/  LDSM.16.M88.4 R56, [R171+0xc00] ;  /* 0x000c0000ab38783b */ /* 0x000fe80000000200 */
[----:B------:R-:W1:Y:S02]  /*10bc0*/  LDSM.16.M88.4 R40, [R198+0x2000] ;  /* 0x00200000c628783b */ /* 0x000e640000000200 */
[C---:B------:R-:W-:Y:S02]  /*10bd0*/  HMMA.16816.F32.BF16 R60, R12.reuse, R24, RZ ;  /* 0x000000180c3c723c */ /* 0x040fe400000418ff */
[----:B------:R-:W-:Y:S04]  /*10be0*/  LDSM.16.M88.4 R44, [R206] ;  /* 0x00000000ce2c783b */ /* 0x000fe80000000200 */
[----:B------:R-:W2:Y:S01]  /*10bf0*/  LDL R2, [R1+0xc] ;  /* 0x00000c0001027983 */ /* 0x000ea20000100800 */
        /* <DEDUP_REMOVED lines=192> */
[----:B------:R-:W4:Y:S01]  /*11800*/  LDL R4, [R1+0x4c] ;  /* 0x00004c0001047983 */ /* 0x000f220000100800 */
[----:B------:R-:W-:-:S03]  /*11810*/  IMAD.MOV.U32 R219, RZ, RZ, RZ ;  /* 0x000000ffffdb7224 */ /* 0x000fc600078e00ff */
[----:B------:R-:W5:Y:S04]  /*11820*/  LDL.64 R138, [R1+0x38] ;  /* 0x00003800018a7983 */ /* 0x000f680000100a00 */
[----:B------:R-:W3:Y:S01]  /*11830*/  LDL R136, [R1+0x48] ;  /* 0x0000480001887983 */ /* 0x000ee20000100800 */
[----:B--2---:R-:W-:-:S04]  /*11840*/  IADD3 R2, R251, R134, R2 ;  /* 0x00000086fb027210 */ /* 0x004fc80007ffe002 */
        /* <DEDUP_REMOVED lines=24> */
[----:B------:R-:W-:Y:S01]  /*119d0*/  IMAD R4, R0, c[0x0][0x1f0], RZ ;  /* 0x00007c0000047a24 */ /* 0x000fe200078e02ff */
[----:B-----5:R-:W-:-:S03]  /*119e0*/  IADD3 R0, P2, R138, R2, RZ ;  /* 0x000000028a007210 */ /* 0x020fc60007f5e0ff */
[----:B------:R-:W-:Y:S01]  /*119f0*/  IMAD R2, R219, c[0x0][0x1f4], R4 ;  /* 0x00007d00db027a24 */ /* 0x000fe200078e0204 */
[----:B------:R-:W-:-:S04]  /*11a00*/  LEA R6, P1, R0, c[0x0][0x1c8], 0x1 ;  /* 0x0000720000067a11 */ /* 0x000fc800078208ff */
[----:B------:R-:W-:-:S04]  /*11a10*/  IADD3.X R2, R136, R3, R2, P2, !PT ;  /* 0x0000000388027210 */ /* 0x000fc800017fe402 */
[----:B------:R-:W-:Y:S01]  /*11a20*/  LEA.HI.X R5, R0, c[0x0][0x1cc], R2, 0x1, P1 ;  /* 0x0000730000057a11 */ /* 0x000fe200008f0c02 */
[----:B------:R-:W-:Y:S05]  /*11a30*/  BRA.DIV ~URZ, `(.L_x_1650) ;  /* 0x0000e9827f007947 */ /* 0x000fea000b800000 */
[----:B------:R1:W2:Y:S02]  /*11a40*/  SHFL.IDX PT, R4, R5, RZ, 0x1c1f ;  /* 0x001c1fff05047589 */ /* 0x0002a400000e0000 */
.L_x_1765:
[----:B------:R-:W-:Y:S05]  /*11a50*/  BRA.DIV ~URZ, `(.L_x_1651) ;  /* 0x0000e9d27f007947 */ /* 0x000fea000b800000 */
[----:B------:R3:W4:Y:S02]  /*11a60*/  SHFL.IDX PT, R0, R6, RZ, 0x1c1f ;  /* 0x001c1fff06007589 */ /* 0x00072400000e0000 */
.L_x_1766:
[----:B------:R-:W-:Y:S01]  /*11a70*/  BSSY B0, `(.L_x_1652) ;  /* 0x0000013000007945 */ /* 0x000fe20003800000 */
[----:B------:R-:W-:Y:S05]  /*11a80*/  @!P0 BRA `(.L_x_1653) ;  /* 0x0000011000008947 */ /* 0x000fea0003800000 */
[----:B------:R-:W5:Y:S04]  /*11a90*/  LDL.64 R8, [R1] ;  /* 0x0000000001087983 */ /* 0x000f680000100a00 */
[----:B---3--:R-:W3:Y:S01]  /*11aa0*/  LDL R2, [R1+0x8] ;  /* 0x0000080001027983 */ /* 0x008ee20000100800 */
[----:B----4-:R-:W-:Y:S02]  /*11ab0*/  IADD3 R10, P0, R0, R234, RZ ;  /* 0x000000ea000a7210 */ /* 0x010fe40007f1e0ff */
[----:B------:R-:W-:-:S03]  /*11ac0*/  ISETP.GE.AND P2, PT, R252, c[0x0][0x1d4], PT ;  /* 0x00007500fc007a0c */ /* 0x000fc60003f46270 */
[----:B--2---:R-:W-:Y:S01]  /*11ad0*/  IMAD.X R11, R4, 0x1, R233, P0 ;  /* 0x00000001040b7824 */ /* 0x004fe200000e06e9 */
[----:B-----5:R-:W-:Y:S02]  /*11ae0*/  ISETP.GE.AND P3, PT, R8, c[0x0][0x1d4], PT ;  /* 0x0000750008007a0c */ /* 0x020fe40003f66270 */
[----:B------:R-:W-:Y:S02]  /*11af0*/  IADD3 R8, P1, R0, R235, RZ ;  /* 0x000000eb00087210 */ /* 0x000fe40007f3e0ff */
[----:B---3--:R-:W-:-:S03]  /*11b00*/  ISETP.GE.AND P0, PT, R2, c[0x0][0x1d4], PT ;  /* 0x0000750002007a0c */ /* 0x008fc60003f06270 */
[----:B------:R-:W-:Y:S01]  /*11b10*/  IMAD.X R9, R4, 0x1, R230, P1 ;  /* 0x0000000104097824 */ /* 0x000fe200008e06e6 */
[----:B------:R-:W-:-:S05]  /*11b20*/  IADD3 R2, P1, R0, R232, RZ ;  /* 0x000000e800027210 */ /* 0x000fca0007f3e0ff */
[----:B------:R-:W-:Y:S01]  /*11b30*/  IMAD.X R3, R4, 0x1, R231, P1 ;  /* 0x0000000104037824 */ /* 0x000fe200008e06e7 */
[----:B------:R-:W-:Y:S01]  /*11b40*/  @!PT LDS RZ, [RZ] ;  /* 0x00000000fffff984 */ /* 0x000fe20000000800 */
[----:B------:R-:W-:Y:S01]  /*11b50*/  @!PT LDS RZ, [RZ] ;  /* 0x00000000fffff984 */ /* 0x000fe20000000800 */
[----:B------:R-:W-:Y:S01]  /*11b60*/  @!PT LDS RZ, [RZ] ;  /* 0x00000000fffff984 */ /* 0x000fe20000000800 */
[----:B------:R2:W-:Y:S04]  /*11b70*/  LDGSTS.E.BYPASS.LTC128B.128 [R209+0x3c80], [R10.64], !P3 ;  /* 0x03c800000ad17fae */ /* 0x0005e8000d901d48 */
[----:B------:R2:W-:Y:S04]  /*11b80*/  LDGSTS.E.BYPASS.LTC128B.128 [R209+0x4880], [R8.64], !P2 ;  /* 0x0488000008d17fae */ /* 0x0005e8000d101d48 */
[----:B------:R2:W-:Y:S02]  /*11b90*/  LDGSTS.E.BYPASS.LTC128B.128 [R209+0x5480], [R2.64], !P0 ;  /* 0x0548000002d17fae */ /* 0x0005e4000c101d48 */
.L_x_1653:
[----:B------:R-:W-:Y:S05]  /*11ba0*/  BSYNC B0 ;  /* 0x0000000000007941 */ /* 0x000fea0003800000 */
.L_x_1652:
[----:B------:R-:W-:Y:S01]  /*11bb0*/  ISETP.GE.AND P0, PT, R12, 0x21, PT ;  /* 0x000000210c00780c */ /* 0x000fe20003f06270 */
[----:B------:R-:W-:Y:S06]  /*11bc0*/  BRA.DIV ~URZ, `(.L_x_1654) ;  /* 0x0000e8c27f007947 */ /* 0x000fec000b800000 */
[----:B--2---:R2:W1:Y:S04]  /*11bd0*/  SHFL.IDX PT, R4, R5, 0x1, 0x1c1f ;  /* 0x003c1f0005047f89 */ /* 0x00446800000e0000 */
[----:B----4-:R2:W4:Y:S02]  /*11be0*/  SHFL.IDX PT, R0, R6, 0x1, 0x1c1f ;  /* 0x003c1f0006007f89 */ /* 0x01052400000e0000 */
.L_x_1767:
[----:B------:R-:W-:Y:S05]  /*11bf0*/  @!P0 BRA `(.L_x_1649) ;  /* 0x0000011000008947 */ /* 0x000fea0003800000 */
[----:B------:R-:W5:Y:S04]  /*11c00*/  LDL.64 R8, [R1] ;  /* 0x0000000001087983 */ /* 0x000f680000100a00 */
[----:B--2---:R-:W2:Y:S01]  /*11c10*/  LDL R2, [R1+0x8] ;  /* 0x0000080001027983 */ /* 0x004ea20000100800 */
[----:B----4-:R-:W-:-:S02]  /*11c20*/  IADD3 R10, P0, R0, R234, RZ ;  /* 0x000000ea000a7210 */ /* 0x010fc40007f1e0ff */
[----:B------:R-:W-:-:S03]  /*11c30*/  ISETP.GE.AND P2, PT, R252, c[0x0][0x1d4], PT ;  /* 0x00007500fc007a0c */ /* 0x000fc60003f46270 */
[----:B-1----:R-:W-:Y:S01]  /*11c40*/  IMAD.X R11, R4, 0x1, R233, P0 ;  /* 0x00000001040b7824 */ /* 0x002fe200000e06e9 */
[----:B-----5:R-:W-:Y:S02]  /*11c50*/  ISETP.GE.AND P3, PT, R8, c[0x0][0x1d4], PT ;  /* 0x0000750008007a0c */ /* 0x020fe40003f66270 */
[----:B------:R-:W-:Y:S02]  /*11c60*/  IADD3 R8, P1, R0, R235, RZ ;  /* 0x000000eb00087210 */ /* 0x000fe40007f3e0ff */
[----:B--2---:R-:W-:-:S03]  /*11c70*/  ISETP.GE.AND P0, PT, R2, c[0x0][0x1d4], PT ;  /* 0x0000750002007a0c */ /* 0x004fc60003f06270 */
        /* <DEDUP_REMOVED lines=9> */
.L_x_1649:
[----:B--234-:R-:W-:Y:S05]  /*11d10*/  BSYNC B1 ;  /* 0x0000000000017941 */ /* 0x01cfea0003800000 */
.L_x_1648:
[----:B-1----:R-:W2:Y:S01]  /*11d20*/  LDL R2, [R1+0x60] ;  /* 0x0000600001027983 */ /* 0x002ea20000100800 */
[----:B------:R-:W-:-:S03]  /*11d30*/  IMAD.MOV.U32 R4, RZ, RZ, c[0x0][0x2c4] ;  /* 0x0000b100ff047624 */ /* 0x000fc600078e00ff */
[----:B------:R-:W2:Y:S04]  /*11d40*/  LDL R0, [R1+0x80] ;  /* 0x0000800001007983 */ /* 0x000ea80000100800 */
[----:B------:R-:W3:Y:S04]  /*11d50*/  LDL R5, [R1+0x68] ;  /* 0x0000680001057983 */ /* 0x000ee80000100800 */
[----:B------:R-:W4:Y:S01]  /*11d60*/  LDL R3, [R1+0x64] ;  /* 0x0000640001037983 */ /* 0x000f220000100800 */
[----:B------:R-:W-:-:S03]  /*11d70*/  ISETP.NE.AND P0, PT, R4, 0x1, PT ;  /* 0x000000010400780c */ /* 0x000fc60003f05270 */
[----:B------:R-:W0:Y:S01]  /*11d80*/  LDGDEPBAR ;  /* 0x00000000000079af */ /* 0x000e220000000000 */
[----:B--2---:R-:W-:Y:S02]  /*11d90*/  IADD3 R0, R0, R2, RZ ;  /* 0x0000000200007210 */ /* 0x004fe40007ffe0ff */
[----:B---3--:R-:W-:-:S07]  /*11da0*/  IADD3 R6, -R5, R133, RZ ;  /* 0x0000008505067210 */ /* 0x008fce0007ffe1ff */
[----:B------:R-:W-:-:S04]  /*11db0*/  @P0 IMAD.HI.U32 R2, R0, c[0x0][0x2c8], RZ ;  /* 0x0000b20000020a27 */ /* 0x000fc800078e00ff */
[----:B------:R-:W-:Y:S01]  /*11dc0*/  IMAD.MOV.U32 R4, RZ, RZ, R0 ;  /* 0x000000ffff047224 */ /* 0x000fe200078e0000 */
[----:B------:R-:W-:Y:S02]  /*11dd0*/  IADD3 R0, -R5, 0x1, R133 ;  /* 0x0000000105007810 */ /* 0x000fe40007ffe185 */
[----:B------:R-:W-:-:S03]  /*11de0*/  @P0 SHF.R.U32.HI R4, RZ, c[0x0][0x2cc], R2 ;  /* 0x0000b300ff040a19 */ /* 0x000fc60000011602 */
[----:B----4-:R-:W-:Y:S01]  /*11df0*/  IMAD.IADD R5, R0, 0x1, -R3 ;  /* 0x0000000100057824 */ /* 0x010fe200078e0a03 */
[----:B------:R-:W-:Y:S05]  /*11e00*/  BRA.DIV ~URZ, `(.L_x_1655) ;  /* 0x0000e7427f007947 */ /* 0x000fea000b800000 */
[----:B------:R1:W2:Y:S02]  /*11e10*/  SHFL.IDX PT, R0, R4, RZ, 0x1c1f ;  /* 0x001c1fff04007589 */ /* 0x0002a400000e0000 */
.L_x_1768:
[----:B--2---:R-:W-:-:S05]  /*11e20*/  IMAD.IADD R0, R5, 0x1, R0 ;  /* 0x0000000105007824 */ /* 0x004fca00078e0200 */
[----:B------:R-:W-:-:S04]  /*11e30*/  IMNMX R0, R6, R0, PT ;  /* 0x0000000006007217 */ /* 0x000fc80003800200 */
[C---:B------:R-:W-:Y:S02]  /*11e40*/  ISETP.GT.AND P1, PT, R0.reuse, RZ, PT ;  /* 0x000000ff0000720c */ /* 0x040fe40003f24270 */
[----:B------:R-:W-:Y:S02]  /*11e50*/  ISETP.GT.AND P0, PT, R0, 0x1, PT ;  /* 0x000000010000780c */ /* 0x000fe40003f04270 */
[----:B------:R-:W-:Y:S02]  /*11e60*/  FSEL R11, R110, -INF , P1 ;  /* 0xff8000006e0b7808 */ /* 0x000fe40000800000 */
[----:B------:R-:W-:Y:S02]  /*11e70*/  FSEL R13, R99, -INF , P0 ;  /* 0xff800000630d7808 */ /* 0x000fe40000000000 */
[C---:B------:R-:W-:Y:S02]  /*11e80*/  ISETP.GT.AND P3, PT, R0.reuse, 0x8, PT ;  /* 0x000000080000780c */ /* 0x040fe40003f64270 */
        /* <DEDUP_REMOVED lines=29> */
[----:B------:R-:W-:Y:S02]  /*12060*/  ISETP.GT.AND P0, PT, R2, 0x1, PT ;  /* 0x000000010200780c */ /* 0x000fe40003f04270 */
        /* <DEDUP_REMOVED lines=39> */
[----:B------:R-:W-:Y:S02]  /*122e0*/  IMNMX R0, R6, R0, PT ;  /* 0x0000000006007217 */ /* 0x000fe40003800200 */
[----:B------:R-:W-:Y:S02]  /*122f0*/  FSEL R81, R48, -INF , P3 ;  /* 0xff80000030517808 */ /* 0x000fe40001800000 */
[----:B------:R-:W-:Y:S02]  /*12300*/  FSEL R80, R45, -INF , P2 ;  /* 0xff8000002d507808 */ /* 0x000fe40001000000 */
[----:B------:R-:W-:Y:S02]  /*12310*/  FSEL R55, R37, -INF , P1 ;  /* 0xff80000025377808 */ /* 0x000fe40000800000 */
[----:B------:R-:W-:-:S02]  /*12320*/  FSEL R54, R35, -INF , P0 ;  /* 0xff80000023367808 */ /* 0x000fc40000000000 */
[C---:B------:R-:W-:Y:S02]  /*12330*/  ISETP.GT.AND P3, PT, R0.reuse, RZ, PT ;  /* 0x000000ff0000720c */ /* 0x040fe40003f64270 */
[C---:B------:R-:W-:Y:S02]  /*12340*/  ISETP.GT.AND P2, PT, R0.reuse, 0x1, PT ;  /* 0x000000010000780c */ /* 0x040fe40003f44270 */
[C---:B------:R-:W-:Y:S02]  /*12350*/  ISETP.GT.AND P1, PT, R0.reuse, 0x8, PT ;  /* 0x000000080000780c */ /* 0x040fe40003f24270 */
[----:B------:R-:W-:Y:S02]  /*12360*/  ISETP.GT.AND P0, PT, R0, 0x9, PT ;  /* 0x000000090000780c */ /* 0x000fe40003f04270 */
        /* <DEDUP_REMOVED lines=10> */
[----:B------:R-:W-:Y:S02]  /*12410*/  ISETP.GT.AND P4, PT, R2, 0x19, PT ;  /* 0x000000190200780c */ /* 0x000fe40003f84270 */
[----:B------:R-:W-:Y:S02]  /*12420*/  FSEL R39, R72, -INF , P3 ;  /* 0xff80000048277808 */ /* 0x000fe40001800000 */
[----:B------:R-:W-:Y:S02]  /*12430*/  FSEL R40, R63, -INF , P2 ;  /* 0xff8000003f287808 */ /* 0x000fe40001000000 */
[----:B------:R-:W-:-:S02]  /*12440*/  FSEL R48, R59, -INF , P1 ;  /* 0xff8000003b307808 */ /* 0x000fc40000800000 */
[----:B------:R-:W-:Y:S02]  /*12450*/  FSEL R49, R49, -INF , P0 ;  /* 0xff80000031317808 */ /* 0x000fe40000000000 */
[----:B------:R-:W-:Y:S02]  /*12460*/  FMNMX.FTZ R2, R15, R4, !PT ;  /* 0x000000040f027209 */ /* 0x000fe40007810000 */
[C---:B------:R-:W-:Y:S02]  /*12470*/  ISETP.GT.AND P3, PT, R0.reuse, 0x20, PT ;  /* 0x000000200000780c */ /* 0x040fe40003f64270 */
[C---:B------:R-:W-:Y:S02]  /*12480*/  ISETP.GT.AND P2, PT, R0.reuse, 0x21, PT ;  /* 0x000000210000780c */ /* 0x040fe40003f44270 */
[C---:B------:R-:W-:Y:S02]  /*12490*/  ISETP.GT.AND P1, PT, R0.reuse, 0x28, PT ;  /* 0x000000280000780c */ /* 0x040fe40003f24270 */
[----:B------:R-:W-:-:S02]  /*124a0*/  ISETP.GT.AND P0, PT, R0, 0x29, PT ;  /* 0x000000290000780c */ /* 0x000fc40003f04270 */
        /* <DEDUP_REMOVED lines=62> */
.L_x_1769:
[C---:B------:R-:W-:Y:S01]  /*12890*/  FMUL.FTZ R0, R106.reuse, c[0x0][0x2d0] ;  /* 0x0000b4006a007a20 */ /* 0x040fe20000410000 */
[----:B------:R-:W-:Y:S01]  /*128a0*/  FSETP.NEU.FTZ.AND P0, PT, R106, -INF , PT ;  /* 0xff8000006a00780b */ /* 0x000fe20003f1d000 */
[----:B------:R-:W2:Y:S03]  /*128b0*/  LDL R195, [R1+0x60] ;  /* 0x0000600001c37983 */ /* 0x000ea60000100800 */
[----:B------:R-:W-:Y:S01]  /*128c0*/  FSEL R4, R0, RZ, P0 ;  /* 0x000000ff00047208 */ /* 0x000fe20000000000 */
[----:B------:R-:W3:Y:S04]  /*128d0*/  LDL R194, [R1+0x64] ;  /* 0x0000640001c27983 */ /* 0x000ee80000100800 */
[--C-:B------:R-:W-:Y:S01]  /*128e0*/  FFMA.FTZ R0, R11, c[0x0][0x2d0], -R4.reuse ;  /* 0x0000b4000b007a23 */ /* 0x100fe20000010804 */
[----:B------:R-:W3:Y:S03]  /*128f0*/  LDL R193, [R1+0x6c] ;  /* 0x00006c0001c17983 */ /* 0x000ee60000100800 */
[----:B------:R1:W-:Y:S01]  /*12900*/  MUFU.EX2 R107, R0 ;  /* 0x00000000006b7308 */ /* 0x0003e20000000800 */
[----:B------:R-:W5:Y:S01]  /*12910*/  LDL R192, [R1+0xc] ;  /* 0x00000c0001c07983 */ /* 0x000f620000100800 */
[C---:B------:R-:W-:Y:S01]  /*12920*/  FMUL.FTZ R3, R105.reuse, c[0x0][0x2d0] ;  /* 0x0000b40069037a20 */ /* 0x040fe20000410000 */
[----:B------:R-:W-:Y:S01]  /*12930*/  FSETP.NEU.FTZ.AND P0, PT, R105, -INF , PT ;  /* 0xff8000006900780b */ /* 0x000fe20003f1d000 */
[--C-:B------:R-:W-:Y:S01]  /*12940*/  FFMA.FTZ R2, R23, c[0x0][0x2d0], -R4.reuse ;  /* 0x0000b40017027a23 */ /* 0x100fe20000010804 */
[----:B------:R-:W-:Y:S01]  /*12950*/  WARPSYNC 0xffffffff ;  /* 0xffffffff00007948 */ /* 0x000fe20003800000 */
[----:B------:R-:W-:Y:S01]  /*12960*/  LDSM.16.MT88.4 R56, [R197] ;  /* 0x00000000c538783b */ /* 0x000fe20000004200 */
[----:B------:R-:W-:Y:S01]  /*12970*/  FSEL R3, R3, RZ, P0 ;  /* 0x000000ff03037208 */ /* 0x000fe20000000000 */
[----:B------:R4:W-:Y:S01]  /*12980*/  MUFU.EX2 R145, R2 ;  /* 0x0000000200917308 */ /* 0x0009e20000000800 */
[----:B------:R-:W-:Y:S01]  /*12990*/  FSETP.NEU.FTZ.AND P0, PT, R104, -INF , PT ;  /* 0xff8000006800780b */ /* 0x000fe20003f1d000 */
[----:B------:R-:W4:Y:S01]  /*129a0*/  LDSM.16.MT88.4 R44, [R196] ;  /* 0x00000000c42c783b */ /* 0x000f220000004200 */
[----:B------:R-:W-:Y:S01]  /*129b0*/  MOV R210, c[0x0][0x2c4] ;  /* 0x0000b10000d27a02 */ /* 0x000fe20000000f00 */
[----:B------:R-:W-:Y:S01]  /*129c0*/  FFMA.FTZ R5, R24, c[0x0][0x2d0], -R3 ;  /* 0x0000b40018057a23 */ /* 0x000fe20000010803 */
[----:B------:R-:W-:Y:S01]  /*129d0*/  IADD3 R220, R220, -0x2, RZ ;  /* 0xfffffffedcdc7810 */ /* 0x000fe20007ffe0ff */
[----:B------:R-:W-:Y:S01]  /*129e0*/  LDSM.16.MT88.4 R68, [R196+0xc00] ;  /* 0x000c0000c444783b */ /* 0x000fe20000004200 */
[----:B------:R-:W-:Y:S01]  /*129f0*/  ISETP.NE.AND P1, PT, R210, 0x1, PT ;  /* 0x00000001d200780c */ /* 0x000fe20003f25270 */
[----:B-1----:R-:W-:Y:S01]  /*12a00*/  FFMA.FTZ R0, R13, c[0x0][0x2d0], -R4 ;  /* 0x0000b4000d007a23 */ /* 0x002fe20000010804 */
[----:B------:R1:W-:Y:S01]  /*12a10*/  MUFU.EX2 R135, R5 ;  /* 0x0000000500877308 */ /* 0x0003e20000000800 */
[----:B------:R-:W-:Y:S04]  /*12a20*/  LDSM.16.MT88.4 R72, [R197+0x400] ;  /* 0x00040000c548783b */ /* 0x000fe80000004200 */
[----:B------:R-:W2:Y:S01]  /*12a30*/  LDSM.16.MT88.4 R60, [R196+0x400] ;  /* 0x00040000c43c783b */ /* 0x000ea20000004200 */
[----:B----4-:R-:W-:-:S02]  /*12a40*/  FMUL.FTZ R2, R104, c[0x0][0x2d0] ;  /* 0x0000b40068027a20 */ /* 0x010fc40000410000 */
[----:B------:R4:W-:Y:S01]  /*12a50*/  MUFU.EX2 R103, R0 ;  /* 0x0000000000677308 */ /* 0x0009e20000000800 */
[----:B------:R-:W2:Y:S02]  /*12a60*/  LDSM.16.MT88.4 R76, [R196+0x1000] ;  /* 0x00100000c44c783b */ /* 0x000ea40000004200 */
[----:B------:R-:W-:Y:S02]  /*12a70*/  FSEL R2, R2, RZ, P0 ;  /* 0x000000ff02027208 */ /* 0x000fe40000000000 */
[----:B------:R-:W2:Y:S01]  /*12a80*/  LDSM.16.MT88.4 R64, [R197+0xc00] ;  /* 0x000c0000c540783b */ /* 0x000ea20000004200 */
[----:B-1----:R-:W-:Y:S02]  /*12a90*/  FMNMX.FTZ R5, R10, R9, !PT ;  /* 0x000000090a057209 */ /* 0x002fe40007810000 */
[----:B------:R-:W-:Y:S02]  /*12aa0*/  FFMA.FTZ R6, R36, c[0x0][0x2d0], -R2 ;  /* 0x0000b40024067a23 */ /* 0x000fe40000010802 */
[----:B------:R-:W-:-:S02]  /*12ab0*/  FSETP.NEU.FTZ.AND P0, PT, R5, -INF , PT ;  /* 0xff8000000500780b */ /* 0x000fc40003f1d000 */
[----:B------:R1:W-:Y:S01]  /*12ac0*/  MUFU.EX2 R132, R6 ;  /* 0x0000000600847308 */ /* 0x0003e20000000800 */
[----:B----4-:R-:W-:-:S07]  /*12ad0*/  FFMA.FTZ R0, R15, c[0x0][0x2d0], -R4 ;  /* 0x0000b4000f007a23 */ /* 0x010fce0000010804 */
[----:B------:R4:W-:Y:S01]  /*12ae0*/  MUFU.EX2 R111, R0 ;  /* 0x00000000006f7308 */ /* 0x0009e20000000800 */
[----:B-1----:R-:W-:-:S07]  /*12af0*/  FFMA.FTZ R6, R38, c[0x0][0x2d0], -R2 ;  /* 0x0000b40026067a23 */ /* 0x002fce0000010802 */
[----:B------:R-:W-:Y:S01]  /*12b00*/  MUFU.EX2 R133, R6 ;  /* 0x0000000600857308 */ /* 0x000fe20000000800 */
[----:B----4-:R-:W-:-:S07]  /*12b10*/  FFMA.FTZ R0, R17, c[0x0][0x2d0], -R4 ;  /* 0x0000b40011007a23 */ /* 0x010fce0000010804 */
[----:B------:R1:W-:Y:S02]  /*12b20*/  MUFU.EX2 R126, R0 ;  /* 0x00000000007e7308 */ /* 0x0003e40000000800 */
[----:B-1----:R-:W-:-:S06]  /*12b30*/  FFMA.FTZ R0, R19, c[0x0][0x2d0], -R4 ;  /* 0x0000b40013007a23 */ /* 0x002fcc0000010804 */
[----:B------:R1:W-:Y:S02]  /*12b40*/  MUFU.EX2 R127, R0 ;  /* 0x00000000007f7308 */ /* 0x0003e40000000800 */
[----:B-1----:R-:W-:-:S06]  /*12b50*/  FFMA.FTZ R0, R21, c[0x0][0x2d0], -R4 ;  /* 0x0000b40015007a23 */ /* 0x002fcc0000010804 */
[----:B------:R1:W4:Y:S02]  /*12b60*/  MUFU.EX2 R134, R0 ;  /* 0x0000000000867308 */ /* 0x0003240000000800 */
[----:B-1----:R-:W-:-:S06]  /*12b70*/  FFMA.FTZ R0, R25, c[0x0][0x2d0], -R4 ;  /* 0x0000b40019007a23 */ /* 0x002fcc0000010804 */
[----:B------:R1:W1:Y:S02]  /*12b80*/  MUFU.EX2 R146, R0 ;  /* 0x0000000000927308 */ /* 0x0002640000000800 */
[----:B-1----:R-:W-:Y:S01]  /*12b90*/  FFMA.FTZ R0, R12, c[0x0][0x2d0], -R3 ;  /* 0x0000b4000c007a23 */ /* 0x002fe20000010803 */
[----:B----4-:R-:W-:-:S05]  /*12ba0*/  F2FP.BF16.PACK_AB R12, R134, R127 ;  /* 0x0000007f860c723e */ /* 0x010fca00000010ff */
[----:B------:R1:W-:Y:S02]  /*12bb0*/  MUFU.EX2 R99, R0 ;  /* 0x0000000000637308 */ /* 0x0003e40000000800 */
[----:B-1----:R-:W-:Y:S01]  /*12bc0*/  FFMA.FTZ R0, R14, c[0x0][0x2d0], -R3 ;  /* 0x0000b4000e007a23 */ /* 0x002fe20000010803 */
[----:B------:R-:W-:-:S05]  /*12bd0*/  F2FP.BF16.PACK_AB R14, R146, R145 ;  /* 0x00000091920e723e */ /* 0x000fca00000010ff */
[----:B------:R1:W4:Y:S02]  /*12be0*/  MUFU.EX2 R98, R0 ;  /* 0x0000000000627308 */ /* 0x0003240000000800 */
[----:B-1----:R-:W-:Y:S01]  /*12bf0*/  FFMA.FTZ R0, R16, c[0x0][0x2d0], -R3 ;  /* 0x0000b40010007a23 */ /* 0x002fe20000010803 */
[----:B----4-:R-:W-:-:S05]  /*12c00*/  F2FP.BF16.PACK_AB R21, R98, R99 ;  /* 0x000000636215723e */ /* 0x010fca00000010ff */
[----:B------:R1:W-:Y:S02]  /*12c10*/  MUFU.EX2 R101, R0 ;  /* 0x0000000000657308 */ /* 0x0003e40000000800 */
[----:B-1----:R-:W-:-:S06]  /*12c20*/  FFMA.FTZ R0, R18, c[0x0][0x2d0], -R3 ;  /* 0x0000b40012007a23 */ /* 0x002fcc0000010803 */
[----:B------:R1:W4:Y:S02]  /*12c30*/  MUFU.EX2 R116, R0 ;  /* 0x0000000000747308 */ /* 0x0003240000000800 */
[----:B-1----:R-:W-:Y:S01]  /*12c40*/  FFMA.FTZ R0, R20, c[0x0][0x2d0], -R3 ;  /* 0x0000b40014007a23 */ /* 0x002fe20000010803 */
[----:B------:R-:W-:Y:S02]  /*12c50*/  F2FP.BF16.PACK_AB R20, R103, R107 ;  /* 0x0000006b6714723e */ /* 0x000fe400000010ff */
[----:B----4-:R-:W-:-:S03]  /*12c60*/  F2FP.BF16.PACK_AB R23, R116, R101 ;  /* 0x000000657417723e */ /* 0x010fc600000010ff */
[----:B------:R1:W-:Y:S02]  /*12c70*/  MUFU.EX2 R117, R0 ;  /* 0x0000000000757308 */ /* 0x0003e40000000800 */
[----:B-1----:R-:W-:Y:S01]  /*12c80*/  FFMA.FTZ R0, R22, c[0x0][0x2d0], -R3 ;  /* 0x0000b40016007a23 */ /* 0x002fe20000010803 */
[----:B------:R-:W-:-:S05]  /*12c90*/  F2FP.BF16.PACK_AB R22, R126, R111 ;  /* 0x0000006f7e16723e */ /* 0x000fca00000010ff */
[----:B------:R1:W4:Y:S02]  /*12ca0*/  MUFU.EX2 R125, R0 ;  /* 0x00000000007d7308 */ /* 0x0003240000000800 */
[----:B------:R-:W-:Y:S01]  /*12cb0*/  HMMA.16816.F32.BF16 R8, R20, R44, RZ ;  /* 0x0000002c1408723c */ /* 0x000fe200000418ff */
[----:B-1----:R-:W-:Y:S01]  /*12cc0*/  FFMA.FTZ R0, R27, c[0x0][0x2d0], -R3 ;  /* 0x0000b4001b007a23 */ /* 0x002fe20000010803 */
[----:B----4-:R-:W-:-:S04]  /*12cd0*/  F2FP.BF16.PACK_AB R13, R125, R117 ;  /* 0x000000757d0d723e */ /* 0x010fc800000010ff */
[----:B------:R1:W4:Y:S02]  /*12ce0*/  MUFU.EX2 R144, R0 ;  /* 0x0000000000907308 */ /* 0x0003240000000800 */
[----:B-1----:R-:W-:Y:S01]  /*12cf0*/  FFMA.FTZ R0, R26, c[0x0][0x2d0], -R2 ;  /* 0x0000b4001a007a23 */ /* 0x002fe20000010802 */
[----:B----4-:R-:W-:-:S05]  /*12d00*/  F2FP.BF16.PACK_AB R15, R144, R135 ;  /* 0x00000087900f723e */ /* 0x010fca00000010ff */
[----:B------:R1:W-:Y:S10]  /*12d10*/  MUFU.EX2 R94, R0 ;  /* 0x00000000005e7308 */ /* 0x0003f40000000800 */
[----:B--2---:R-:W-:Y:S07]  /*12d20*/  HMMA.16816.F32.BF16 R140, R12, R60, R8 ;  /* 0x0000003c0c8c723c */ /* 0x004fee0000041808 */
        /* <DEDUP_REMOVED lines=15> */
[----:B------:R-:W-:-:S05]  /*12e20*/  FSEL R0, R0, RZ, P0 ;  /* 0x000000ff00007208 */ /* 0x000fca0000000000 */
[----:B------:R-:W-:-:S04]  /*12e30*/  FFMA.FTZ R6, R31, c[0x0][0x2d0], -R0 ;  /* 0x0000b4001f067a23 */ /* 0x000fc80000010800 */
        /* <DEDUP_REMOVED lines=10> */
[----:B------:R-:W-:Y:S04]  /*12ee0*/  HMMA.16816.F32.BF16 R36, R20, R68, RZ ;  /* 0x000000441424723c */ /* 0x000fe800000418ff */
[----:B------:R1:W-:Y:S04]  /*12ef0*/  MUFU.EX2 R97, R6 ;  /* 0x0000000600617308 */ /* 0x0003e80000000800 */
[C---:B------:R-:W-:Y:S08]  /*12f00*/  HMMA.16816.F32.BF16 R28, R16.reuse, R56, RZ ;  /* 0x00000038101c723c */ /* 0x040ff000000418ff */
[----:B------:R-:W-:Y:S01]  /*12f10*/  HMMA.16816.F32.BF16 R24, R16, R68, RZ ;  /* 0x000000441018723c */ /* 0x000fe200000418ff */
[----:B-1----:R-:W-:-:S04]  /*12f20*/  FFMA.FTZ R6, R40, c[0x0][0x2d0], -R0 ;  /* 0x0000b40028067a23 */ /* 0x002fc80000010800 */
[----:B------:R1:W2:Y:S02]  /*12f30*/  MUFU.EX2 R119, R6 ;  /* 0x0000000600777308 */ /* 0x0002a40000000800 */
[--C-:B------:R-:W-:Y:S01]  /*12f40*/  FFMA.FTZ R69, R89, c[0x0][0x2d0], -R4.reuse ;  /* 0x0000b40059457a23 */ /* 0x100fe20000010804 */
[----:B------:R-:W-:Y:S01]  /*12f50*/  HMMA.16816.F32.BF16 R40, R20, R56, RZ ;  /* 0x000000381428723c */ /* 0x000fe200000418ff */
[----:B------:R-:W-:-:S06]  /*12f60*/  FFMA.FTZ R68, R88, c[0x0][0x2d0], -R4 ;  /* 0x0000b40058447a23 */ /* 0x000fcc0000010804 */
[--C-:B------:R-:W-:Y:S01]  /*12f70*/  FFMA.FTZ R57, R55, c[0x0][0x2d0], -R3.reuse ;  /* 0x0000b40037397a23 */ /* 0x100fe20000010803 */
[----:B------:R-:W-:Y:S01]  /*12f80*/  HMMA.16816.F32.BF16 R156, R12, R76, R36 ;  /* 0x0000004c0c9c723c */ /* 0x000fe20000041824 */
[----:B------:R-:W-:Y:S01]  /*12f90*/  LDSM.16.MT88.4 R36, [R196+0x1800] ;  /* 0x00180000c424783b */ /* 0x000fe20000004200 */
[----:B------:R-:W-:-:S03]  /*12fa0*/  FFMA.FTZ R56, R54, c[0x0][0x2d0], -R3 ;  /* 0x0000b40036387a23 */ /* 0x000fc60000010803 */
[----:B------:R-:W-:Y:S01]  /*12fb0*/  MUFU.EX2 R57, R57 ;  /* 0x0000003900397308 */ /* 0x000fe20000000800 */
[----:B-1----:R-:W-:Y:S01]  /*12fc0*/  FFMA.FTZ R6, R48, c[0x0][0x2d0], -R0 ;  /* 0x0000b40030067a23 */ /* 0x002fe20000010800 */
[----:B--2---:R-:W-:Y:S01]  /*12fd0*/  F2FP.BF16.PACK_AB R9, R119, R97 ;  /* 0x000000617709723e */ /* 0x004fe200000010ff */
[----:B------:R-:W-:Y:S05]  /*12fe0*/  HMMA.16816.F32.BF16 R32, R16, R44, RZ ;  /* 0x0000002c1020723c */ /* 0x000fea00000418ff */
[----:B------:R1:W-:Y:S02]  /*12ff0*/  MUFU.EX2 R118, R6 ;  /* 0x0000000600767308 */ /* 0x0003e40000000800 */
[--C-:B------:R-:W-:Y:S01]  /*13000*/  FFMA.FTZ R45, R85, c[0x0][0x2d0], -R2.reuse ;  /* 0x0000b400552d7a23 */ /* 0x100fe20000010802 */
[----:B------:R-:W-:Y:S01]  /*13010*/  HMMA.16816.F32.BF16 R148, R12, R72, R40 ;  /* 0x000000480c94723c */ /* 0x000fe20000041828 */
[----:B------:R-:W2:Y:S01]  /*13020*/  LDSM.16.MT88.4 R40, [R197+0x1000] ;  /* 0x00100000c528783b */ /* 0x000ea20000004200 */
[----:B------:R-:W-:-:S03]  /*13030*/  FFMA.FTZ R44, R84, c[0x0][0x2d0], -R2 ;  /* 0x0000b400542c7a23 */ /* 0x000fc60000010802 */
[----:B------:R-:W-:Y:S01]  /*13040*/  MUFU.EX2 R45, R45 ;  /* 0x0000002d002d7308 */ /* 0x000fe20000000800 */
[----:B-1----:R-:W-:-:S07]  /*13050*/  FFMA.FTZ R6, R49, c[0x0][0x2d0], -R0 ;  /* 0x0000b40031067a23 */ /* 0x002fce0000010800 */
[----:B------:R-:W-:Y:S08]  /*13060*/  MUFU.EX2 R56, R56 ;  /* 0x0000003800387308 */ /* 0x000ff00000000800 */
[----:B------:R-:W1:Y:S08]  /*13070*/  MUFU.EX2 R124, R6 ;  /* 0x00000006007c7308 */ /* 0x000e700000000800 */
[----:B------:R-:W4:Y:S01]  /*13080*/  MUFU.EX2 R44, R44 ;  /* 0x0000002c002c7308 */ /* 0x000f220000000800 */
[----:B-1----:R-:W-:-:S07]  /*13090*/  F2FP.BF16.PACK_AB R11, R124, R118 ;  /* 0x000000767c0b723e */ /* 0x002fce00000010ff */
[----:B------:R-:W-:Y:S07]  /*130a0*/  HMMA.16816.F32.BF16 R128, R8, R72, R28 ;  /* 0x000000480880723c */ /* 0x000fee000004181c */
[--C-:B------:R-:W-:Y:S01]  /*130b0*/  FFMA.FTZ R72, R53, c[0x0][0x2d0], -R0.reuse ;  /* 0x0000b40035487a23 */ /* 0x100fe20000010800 */
[----:B------:R-:W-:Y:S01]  /*130c0*/  HMMA.16816.F32.BF16 R28, R20, R64, RZ ;  /* 0x00000040141c723c */ /* 0x000fe200000418ff */
[----:B------:R-:W-:-:S07]  /*130d0*/  FFMA.FTZ R73, R52, c[0x0][0x2d0], -R0 ;  /* 0x0000b40034497a23 */ /* 0x000fce0000010800 */
[C---:B------:R-:W-:Y:S07]  /*130e0*/  HMMA.16816.F32.BF16 R120, R8.reuse, R76, R24 ;  /* 0x0000004c0878723c */ /* 0x040fee0000041818 */
[--C-:B------:R-:W-:Y:S01]  /*130f0*/  FFMA.FTZ R76, R51, c[0x0][0x2d0], -R0.reuse ;  /* 0x0000b400334c7a23 */ /* 0x100fe20000010800 */
[----:B------:R-:W-:Y:S01]  /*13100*/  HMMA.16816.F32.BF16 R136, R8, R60, R32 ;  /* 0x0000003c0888723c */ /* 0x000fe20000041820 */
[----:B------:R-:W-:Y:S02]  /*13110*/  FFMA.FTZ R77, R50, c[0x0][0x2d0], -R0 ;  /* 0x0000b400324d7a23 */ /* 0x000fe40000010800 */
[----:B------:R-:W-:-:S04]  /*13120*/  FADD.FTZ R0, R94, R93 ;  /* 0x0000005d5e007221 */ /* 0x000fc80000010000 */
[--C-:B------:R-:W-:Y:S01]  /*13130*/  FFMA.FTZ R61, R81, c[0x0][0x2d0], -R3.reuse ;  /* 0x0000b400513d7a23 */ /* 0x100fe20000010803 */
[----:B--2---:R-:W-:Y:S01]  /*13140*/  HMMA.16816.F32.BF16 R188, R12, R40, R28 ;  /* 0x000000280cbc723c */ /* 0x004fe2000004181c */
[----:B------:R-:W1:Y:S01]  /*13150*/  LDSM.16.MT88.4 R28, [R196+0x1c00] ;  /* 0x001c0000c41c783b */ /* 0x000e620000004200 */
[----:B------:R-:W-:Y:S02]  /*13160*/  FFMA.FTZ R60, R80, c[0x0][0x2d0], -R3 ;  /* 0x0000b400503c7a23 */ /* 0x000fe40000010803 */
[----:B------:R-:W-:Y:S01]  /*13170*/  FADD.FTZ R3, R107, R103 ;  /* 0x000000676b037221 */ /* 0x000fe20000010000 */
[----:B------:R-:W-:Y:S01]  /*13180*/  F2FP.BF16.PACK_AB R103, R56, R57 ;  /* 0x000000393867723e */ /* 0x000fe200000010ff */
[----:B------:R-:W-:Y:S01]  /*13190*/  FADD.FTZ R0, R96, R0 ;  /* 0x0000000060007221 */ /* 0x000fe20000010000 */
[----:B----4-:R-:W-:Y:S01]  /*131a0*/  F2FP.BF16.PACK_AB R96, R44, R45 ;  /* 0x0000002d2c60723e */ /* 0x010fe200000010ff */
[----:B------:R-:W-:Y:S01]  /*131b0*/  HMMA.16816.F32.BF16 R24, R16, R64, RZ ;  /* 0x000000401018723c */ /* 0x000fe200000418ff */
[----:B------:R-:W-:-:S02]  /*131c0*/  FADD.FTZ R3, R111, R3 ;  /* 0x000000036f037221 */ /* 0x000fc40000010000 */
[----:B------:R-:W-:Y:S02]  /*131d0*/  FADD.FTZ R0, R100, R0 ;  /* 0x0000000064007221 */ /* 0x000fe40000010000 */
[----:B------:R-:W-:Y:S02]  /*131e0*/  FADD.FTZ R3, R126, R3 ;  /* 0x000000037e037221 */ /* 0x000fe40000010000 */
[--C-:B------:R-:W-:Y:S01]  /*131f0*/  FFMA.FTZ R65, R87, c[0x0][0x2d0], -R4.reuse ;  /* 0x0000b40057417a23 */ /* 0x100fe20000010804 */
[----:B------:R-:W-:Y:S01]  /*13200*/  HMMA.16816.F32.BF16 R32, R20, R36, RZ ;  /* 0x000000241420723c */ /* 0x000fe200000418ff */
[----:B------:R-:W-:Y:S02]  /*13210*/  FFMA.FTZ R64, R86, c[0x0][0x2d0], -R4 ;  /* 0x0000b40056407a23 */ /* 0x000fe40000010804 */
[----:B------:R-:W-:Y:S02]  /*13220*/  FADD.FTZ R4, R91, R90 ;  /* 0x0000005a5b047221 */ /* 0x000fe40000010000 */
[----:B------:R-:W-:Y:S01]  /*13230*/  FADD.FTZ R3, R127, R3 ;  /* 0x000000037f037221 */ /* 0x000fe20000010000 */
[----:B------:R-:W-:Y:S01]  /*13240*/  MUFU.EX2 R65, R65 ;  /* 0x0000004100417308 */ /* 0x000fe20000000800 */
[----:B------:R-:W-:Y:S01]  /*13250*/  FADD.FTZ R4, R92, R4 ;  /* 0x000000045c047221 */ /* 0x000fe20000010000 */
[----:B------:R-:W-:Y:S01]  /*13260*/  HMMA.16816.F32.BF16 R88, R16, R46, RZ ;  /* 0x0000002e1058723c */ /* 0x000fe200000418ff */
[----:B------:R-:W-:-:S02]  /*13270*/  FADD.FTZ R0, R102, R0 ;  /* 0x0000000066007221 */ /* 0x000fc40000010000 */
[----:B------:R-:W-:Y:S02]  /*13280*/  FADD.FTZ R6, R134, R3 ;  /* 0x0000000386067221 */ /* 0x000fe40000010000 */
[----:B------:R-:W-:Y:S01]  /*13290*/  FADD.FTZ R3, R110, R0 ;  /* 0x000000006e037221 */ /* 0x000fe20000010000 */
[----:B------:R-:W2:Y:S01]  /*132a0*/  MUFU.EX2 R64, R64 ;  /* 0x0000004000407308 */ /* 0x000ea20000000800 */
[----:B------:R-:W-:Y:S01]  /*132b0*/  FADD.FTZ R0, R145, R6 ;  /* 0x0000000691007221 */ /* 0x000fe20000010000 */
[----:B------:R-:W-:Y:S01]  /*132c0*/  HMMA.16816.F32.BF16 R184, R8, R40, R24 ;  /* 0x0000002808b8723c */ /* 0x000fe20000041818 */
[----:B------:R-:W-:Y:S02]  /*132d0*/  FADD.FTZ R6, R132, R3 ;  /* 0x0000000384067221 */ /* 0x000fe40000010000 */
[----:B------:R-:W-:Y:S02]  /*132e0*/  FADD.FTZ R0, R146, R0 ;  /* 0x0000000092007221 */ /* 0x000fe40000010000 */
[----:B------:R-:W-:-:S02]  /*132f0*/  FADD.FTZ R6, R133, R6 ;  /* 0x0000000685067221 */ /* 0x000fc40000010000 */
[--C-:B------:R-:W-:Y:S01]  /*13300*/  FFMA.FTZ R41, R83, c[0x0][0x2d0], -R2.reuse ;  /* 0x0000b40053297a23 */ /* 0x100fe20000010802 */
[----:B------:R-:W-:Y:S01]  /*13310*/  HMMA.16816.F32.BF16 R24, R16, R36, RZ ;  /* 0x000000241018723c */ /* 0x000fe200000418ff */
[----:B------:R-:W-:Y:S01]  /*13320*/  FFMA.FTZ R40, R82, c[0x0][0x2d0], -R2 ;  /* 0x0000b40052287a23 */ /* 0x000fe20000010802 */
[----:B------:R-:W4:Y:S01]  /*13330*/  MUFU.EX2 R37, R69 ;  /* 0x0000004500257308 */ /* 0x000f220000000800 */
[----:B------:R-:W-:Y:S01]  /*13340*/  FADD.FTZ R2, R99, R98 ;  /* 0x0000006263027221 */ /* 0x000fe20000010000 */
[----:B--2---:R-:W-:-:S03]  /*13350*/  F2FP.BF16.PACK_AB R102, R64, R65 ;  /* 0x000000414066723e */ /* 0x004fc600000010ff */
[----:B------:R-:W-:Y:S01]  /*13360*/  FADD.FTZ R2, R101, R2 ;  /* 0x0000000265027221 */ /* 0x000fe20000010000 */
[----:B-1----:R-:W-:Y:S01]  /*13370*/  HMMA.16816.F32.BF16 R176, R12, R28, R32 ;  /* 0x0000001c0cb0723c */ /* 0x002fe20000041820 */
[----:B------:R-:W1:Y:S01]  /*13380*/  LDSM.16.MT88.4 R32, [R197+0x1800] ;  /* 0x00180000c520783b */ /* 0x000e620000004200 */
[----:B------:R-:W2:Y:S01]  /*13390*/  MUFU.EX2 R36, R68 ;  /* 0x0000004400247308 */ /* 0x000ea20000000800 */
[----:B------:R-:W-:-:S04]  /*133a0*/  FADD.FTZ R2, R116, R2 ;  /* 0x0000000274027221 */ /* 0x000fc80000010000 */
[----:B------:R-:W-:Y:S01]  /*133b0*/  FADD.FTZ R2, R117, R2 ;  /* 0x0000000275027221 */ /* 0x000fe20000010000 */
[----:B------:R-:W-:Y:S01]  /*133c0*/  HMMA.16816.F32.BF16 R84, R16, R58, RZ ;  /* 0x0000003a1054723c */ /* 0x000fe200000418ff */
[----:B----4-:R-:W-:Y:S01]  /*133d0*/  FADD.FTZ R0, R37, R0 ;  /* 0x0000000025007221 */ /* 0x010fe20000010000 */
[----:B------:R-:W-:Y:S06]  /*133e0*/  MUFU.EX2 R41, R41 ;  /* 0x0000002900297308 */ /* 0x000fec0000000800 */
[----:B------:R-:W-:Y:S01]  /*133f0*/  HMMA.16816.F32.BF16 R180, R8, R28, R24 ;  /* 0x0000001c08b4723c */ /* 0x000fe20000041818 */
[----:B------:R-:W4:Y:S01]  /*13400*/  LDSM.16.MT88.4 R24, [R197+0x1c00] ;  /* 0x001c0000c518783b */ /* 0x000f220000004200 */
[C---:B--2---:R-:W-:Y:S01]  /*13410*/  FADD.FTZ R0, R36.reuse, R0 ;  /* 0x0000000024007221 */ /* 0x044fe20000010000 */
[----:B------:R-:W2:Y:S01]  /*13420*/  MUFU.EX2 R29, R40 ;  /* 0x00000028001d7308 */ /* 0x000ea20000000800 */
[----:B------:R-:W-:-:S02]  /*13430*/  F2FP.BF16.PACK_AB R100, R36, R37 ;  /* 0x000000252464723e */ /* 0x000fc400000010ff */
[----:B------:R-:W-:Y:S02]  /*13440*/  FADD.FTZ R0, R65, R0 ;  /* 0x0000000041007221 */ /* 0x000fe40000010000 */
[----:B------:R-:W-:Y:S01]  /*13450*/  FADD.FTZ R28, R95, R4 ;  /* 0x000000045f1c7221 */ /* 0x000fe20000010000 */
[----:B------:R-:W-:Y:S01]  /*13460*/  HMMA.16816.F32.BF16 R80, R16, R70, RZ ;  /* 0x000000461050723c */ /* 0x000fe200000418ff */
[----:B------:R-:W-:Y:S02]  /*13470*/  FADD.FTZ R4, R125, R2 ;  /* 0x000000027d047221 */ /* 0x000fe40000010000 */
[----:B------:R-:W-:Y:S02]  /*13480*/  FADD.FTZ R2, R97, R28 ;  /* 0x0000001c61027221 */ /* 0x000fe40000010000 */
[----:B------:R-:W-:Y:S01]  /*13490*/  FADD.FTZ R225, R64, R0 ;  /* 0x0000000040e17221 */ /* 0x000fe20000010000 */
[----:B------:R-:W-:Y:S01]  /*134a0*/  MUFU.EX2 R28, R72 ;  /* 0x00000048001c7308 */ /* 0x000fe20000000800 */
[----:B------:R-:W-:Y:S01]  /*134b0*/  FADD.FTZ R2, R119, R2 ;  /* 0x0000000277027221 */ /* 0x000fe20000010000 */
[----:B------:R-:W-:Y:S01]  /*134c0*/  HMMA.16816.F32.BF16 R88, R8, R62, R88 ;  /* 0x0000003e0858723c */ /* 0x000fe20000041858 */
[----:B------:R-:W-:Y:S01]  /*134d0*/  FADD.FTZ R4, R135, R4 ;  /* 0x0000000487047221 */ /* 0x000fe20000010000 */
[----:B--2---:R-:W-:Y:S01]  /*134e0*/  F2FP.BF16.PACK_AB R98, R29, R41 ;  /* 0x000000291d62723e */ /* 0x004fe200000010ff */
[----:B------:R-:W-:Y:S01]  /*134f0*/  FADD.FTZ R3, R118, R2 ;  /* 0x0000000276037221 */ /* 0x000fe20000010000 */
[----:B------:R-:W-:Y:S01]  /*13500*/  LDSM.16.MT88.4 R132, [R196+0x800] ;  /* 0x00080000c484783b */ /* 0x000fe20000004200 */
[----:B------:R-:W-:-:S02]  /*13510*/  FADD.FTZ R2, R144, R4 ;  /* 0x0000000490027221 */ /* 0x000fc40000010000 */
[----:B------:R-:W-:Y:S01]  /*13520*/  MUFU.EX2 R4, R77 ;  /* 0x0000004d00047308 */ /* 0x000fe20000000800 */
[-C--:B-1----:R-:W-:Y:S01]  /*13530*/  HMMA.16816.F32.BF16 R52, R20, R32.reuse, RZ ;  /* 0x000000201434723c */ /* 0x082fe200000418ff */
[----:B------:R-:W1:Y:S01]  /*13540*/  LDSM.16.MT88.4 R116, [R196+0x1400] ;  /* 0x00140000c474783b */ /* 0x000e620000004200 */
[----:B------:R-:W-:Y:S02]  /*13550*/  FADD.FTZ R0, R45, R6 ;  /* 0x000000062d007221 */ /* 0x000fe40000010000 */
[----:B------:R-:W-:Y:S02]  /*13560*/  FADD.FTZ R3, R124, R3 ;  /* 0x000000037c037221 */ /* 0x000fe40000010000 */
[----:B------:R-:W-:Y:S01]  /*13570*/  FADD.FTZ R0, R44, R0 ;  /* 0x000000002c007221 */ /* 0x000fe20000010000 */
[----:B------:R-:W-:Y:S01]  /*13580*/  LDSM.16.MT88.4 R124, [R197+0x800] ;  /* 0x00080000c57c783b */ /* 0x000fe20000004200 */
[----:B------:R-:W-:Y:S01]  /*13590*/  HMMA.16816.F32.BF16 R48, R16, R32, RZ ;  /* 0x000000201030723c */ /* 0x000fe200000418ff */
[----:B------:R-:W2:Y:S01]  /*135a0*/  MUFU.EX2 R33, R61 ;  /* 0x0000003d00217308 */ /* 0x000ea20000000800 */
[----:B------:R-:W-:-:S04]  /*135b0*/  FADD.FTZ R0, R41, R0 ;  /* 0x0000000029007221 */ /* 0x000fc80000010000 */
[----:B------:R-:W-:Y:S02]  /*135c0*/  FADD.FTZ R237, R29, R0 ;  /* 0x000000001ded7221 */ /* 0x000fe40000010000 */
[----:B------:R-:W-:Y:S01]  /*135d0*/  HMMA.16816.F32.BF16 R84, R8, R74, R84 ;  /* 0x0000004a0854723c */ /* 0x000fe20000041854 */
[----:B------:R-:W3:Y:S07]  /*135e0*/  MUFU.EX2 R32, R60 ;  /* 0x0000003c00207308 */ /* 0x000eee0000000800 */
[----:B----4-:R-:W-:Y:S01]  /*135f0*/  HMMA.16816.F32.BF16 R92, R12, R24, R52 ;  /* 0x000000180c5c723c */ /* 0x010fe20000041834 */
[----:B--2---:R-:W-:-:S07]  /*13600*/  FADD.FTZ R2, R33, R2 ;  /* 0x0000000221027221 */ /* 0x004fce0000010000 */
[----:B------:R-:W-:Y:S01]  /*13610*/  HMMA.16816.F32.BF16 R172, R8, R24, R48 ;  /* 0x0000001808ac723c */ /* 0x000fe20000041830 */
[----:B------:R-:W2:Y:S01]  /*13620*/  MUFU.EX2 R25, R73 ;  /* 0x0000004900197308 */ /* 0x000ea20000000800 */
[C---:B---3--:R-:W-:Y:S01]  /*13630*/  FADD.FTZ R2, R32.reuse, R2 ;  /* 0x0000000220027221 */ /* 0x048fe20000010000 */
[----:B------:R-:W-:-:S03]  /*13640*/  F2FP.BF16.PACK_AB R101, R32, R33 ;  /* 0x000000212065723e */ /* 0x000fc600000010ff */
[----:B------:R-:W-:Y:S02]  /*13650*/  FADD.FTZ R2, R57, R2 ;  /* 0x0000000239027221 */ /* 0x000fe40000010000 */
[----:B------:R-:W-:Y:S01]  /*13660*/  HMMA.16816.F32.BF16 R52, R16, R66, RZ ;  /* 0x000000421034723c */ /* 0x000fe200000418ff */
[----:B------:R-:W3:Y:S01]  /*13670*/  MUFU.EX2 R24, R76 ;  /* 0x0000004c00187308 */ /* 0x000ee20000000800 */
[----:B------:R-:W-:Y:S02]  /*13680*/  FADD.FTZ R236, R56, R2 ;  /* 0x0000000238ec7221 */ /* 0x000fe40000010000 */
[----:B------:R-:W-:-:S04]  /*13690*/  FADD.FTZ R2, R28, R3 ;  /* 0x000000031c027221 */ /* 0x000fc80000010000 */
[----:B------:R-:W-:Y:S01]  /*136a0*/  HMMA.16816.F32.BF16 R48, R16, R38, RZ ;  /* 0x000000261030723c */ /* 0x000fe200000418ff */
[C---:B--2---:R-:W-:Y:S01]  /*136b0*/  FADD.FTZ R2, R25.reuse, R2 ;  /* 0x0000000219027221 */ /* 0x044fe20000010000 */
[----:B------:R-:W-:-:S06]  /*136c0*/  F2FP.BF16.PACK_AB R97, R25, R28 ;  /* 0x0000001c1961723e */ /* 0x000fcc00000010ff */
[----:B------:R-:W-:Y:S01]  /*136d0*/  HMMA.16816.F32.BF16 R16, R16, R34, RZ ;  /* 0x000000221010723c */ /* 0x000fe200000418ff */
[----:B---3--:R-:W-:Y:S01]  /*136e0*/  F2FP.BF16.PACK_AB R99, R4, R24 ;  /* 0x000000180463723e */ /* 0x008fe200000010ff */
[----:B------:R-:W-:Y:S02]  /*136f0*/  FADD.FTZ R0, R24, R2 ;  /* 0x0000000218007221 */ /* 0x000fe40000010000 */
[----:B------:R-:W-:-:S04]  /*13700*/  @P1 IMAD.HI.U32 R2, R195, c[0x0][0x2c8], RZ ;  /* 0x0000b200c3021a27 */ /* 0x000fc800078e00ff */
[----:B------:R-:W-:Y:S01]  /*13710*/  HMMA.16816.F32.BF16 R80, R8, R78, R80 ;  /* 0x0000004e0850723c */ /* 0x000fe20000041850 */
[----:B------:R-:W-:Y:S01]  /*13720*/  FADD.FTZ R238, R4, R0 ;  /* 0x0000000004ee7221 */ /* 0x000fe20000010000 */
[----:B------:R-:W-:Y:S02]  /*13730*/  MOV R0, R195 ;  /* 0x000000c300007202 */ /* 0x000fe40000000f00 */
[----:B------:R-:W-:-:S04]  /*13740*/  @P1 SHF.R.U32.HI R0, RZ, c[0x0][0x2cc], R2 ;  /* 0x0000b300ff001a19 */ /* 0x000fc80000011602 */
[----:B------:R-:W-:Y:S01]  /*13750*/  HMMA.16816.F32.BF16 R52, R8, R42, R52 ;  /* 0x0000002a0834723c */ /* 0x000fe20000041834 */
[----:B------:R-:W-:-:S05]  /*13760*/  IADD3 R0, R0, R193, -R194 ;  /* 0x000000c100007210 */ /* 0x000fca0007ffe8c2 */
[----:B------:R-:W-:Y:S02]  /*13770*/  IMAD.HI R0, R0, 0x2aaaaaab, RZ ;  /* 0x2aaaaaab00007827 */ /* 0x000fe400078e02ff */
[----:B------:R-:W-:Y:S03]  /*13780*/  HMMA.16816.F32.BF16 R48, R8, R30, R48 ;  /* 0x0000001e0830723c */ /* 0x000fe60000041830 */
[----:B------:R-:W-:-:S04]  /*13790*/  SHF.R.U32.HI R2, RZ, 0x1f, R0 ;  /* 0x0000001fff027819 */ /* 0x000fc80000011600 */
[----:B------:R-:W-:Y:S01]  /*137a0*/  LEA.HI.SX32 R0, R0, R2, 0x1d ;  /* 0x0000000200007211 */ /* 0x000fe200078feaff */
[----:B------:R-:W-:Y:S03]  /*137b0*/  HMMA.16816.F32.BF16 R16, R8, R26, R16 ;  /* 0x0000001a0810723c */ /* 0x000fe60000041810 */
[----:B-----5:R-:W-:-:S04]  /*137c0*/  IMNMX R3, R192, R0, !PT ;  /* 0x00000000c0037217 */ /* 0x020fc80007800200 */
[----:B------:R-:W-:Y:S01]  /*137d0*/  ISETP.GE.AND P0, PT, R220, R3, PT ;  /* 0x00000003dc00720c */ /* 0x000fe20003f06270 */
[C---:B------:R-:W-:Y:S01]  /*137e0*/  HMMA.16816.F32.BF16 R8, R20.reuse, R58, RZ ;  /* 0x0000003a1408723c */ /* 0x040fe200000418ff */
[----:B------:R-:W-:Y:S07]  /*137f0*/  STL [R1+0x10], R3 ;  /* 0x0000100301007387 */ /* 0x000fee0000100800 */
[C---:B------:R-:W-:Y:S08]  /*13800*/  HMMA.16816.F32.BF16 R44, R20.reuse, R46, RZ ;  /* 0x0000002e142c723c */ /* 0x040ff000000418ff */
[----:B------:R-:W-:Y:S08]  /*13810*/  HMMA.16816.F32.BF16 R36, R20, R38, RZ ;  /* 0x000000261424723c */ /* 0x000ff000000418ff */
[----:B------:R-:W-:Y:S08]  /*13820*/  HMMA.16816.F32.BF16 R152, R12, R74, R8 ;  /* 0x0000004a0c98723c */ /* 0x000ff00000041808 */
[----:B------:R-:W-:Y:S08]  /*13830*/  HMMA.16816.F32.BF16 R8, R20, R70, RZ ;  /* 0x000000461408723c */ /* 0x000ff000000418ff */
[-C--:B-1----:R-:W-:Y:S08]  /*13840*/  HMMA.16816.F32.BF16 R156, R100, R116.reuse, R156 ;  /* 0x00000074649c723c */ /* 0x082ff0000004189c */
[----:B------:R-:W-:Y:S08]  /*13850*/  HMMA.16816.F32.BF16 R120, R96, R116, R120 ;  /* 0x000000746078723c */ /* 0x000ff00000041878 */
[----:B------:R-:W-:Y:S08]  /*13860*/  HMMA.16816.F32.BF16 R160, R12, R78, R8 ;  /* 0x0000004e0ca0723c */ /* 0x000ff00000041808 */
[C---:B------:R-:W-:Y:S01]  /*13870*/  HMMA.16816.F32.BF16 R8, R20.reuse, R66, RZ ;  /* 0x000000421408723c */ /* 0x040fe200000418ff */
[----:B------:R-:W1:Y:S07]  /*13880*/  LDSM.16.MT88.4 R64, [R197+0x1400] ;  /* 0x00140000c540783b */ /* 0x000e6e0000004200 */
[----:B------:R-:W-:Y:S08]  /*13890*/  HMMA.16816.F32.BF16 R20, R20, R34, RZ ;  /* 0x000000221414723c */ /* 0x000ff000000418ff */
[----:B------:R-:W-:Y:S08]  /*138a0*/  HMMA.16816.F32.BF16 R160, R100, R118, R160 ;  /* 0x0000007664a0723c */ /* 0x000ff000000418a0 */
[----:B------:R-:W-:Y:S08]  /*138b0*/  HMMA.16816.F32.BF16 R8, R12, R42, R8 ;  /* 0x0000002a0c08723c */ /* 0x000ff00000041808 */
[----:B------:R-:W-:Y:S01]  /*138c0*/  HMMA.16816.F32.BF16 R116, R96, R118, R80 ;  /* 0x000000766074723c */ /* 0x000fe20000041850 */
[----:B------:R-:W2:Y:S07]  /*138d0*/  LDSM.16.MT88.4 R80, [R196+0x2000] ;  /* 0x00200000c450783b */ /* 0x000eae0000004200 */
[----:B------:R-:W-:Y:S08]  /*138e0*/  HMMA.16816.F32.BF16 R44, R12, R62, R44 ;  /* 0x0000003e0c2c723c */ /* 0x000ff0000004182c */
[----:B-1----:R-:W-:Y:S01]  /*138f0*/  HMMA.16816.F32.BF16 R68, R100, R66, R8 ;  /* 0x000000426444723c */ /* 0x002fe20000041808 */
[----:B------:R-:W1:Y:S07]  /*13900*/  LDSM.16.MT88.4 R8, [R197+0x2000] ;  /* 0x00200000c508783b */ /* 0x000e6e0000004200 */
[C---:B------:R-:W-:Y:S08]  /*13910*/  HMMA.16816.F32.BF16 R36, R12.reuse, R30, R36 ;  /* 0x0000001e0c24723c */ /* 0x040ff00000041824 */
[----:B------:R-:W-:Y:S08]  /*13920*/  HMMA.16816.F32.BF16 R20, R12, R26, R20 ;  /* 0x0000001a0c14723c */ /* 0x000ff00000041814 */
[-C--:B------:R-:W-:Y:S08]  /*13930*/  HMMA.16816.F32.BF16 R140, R100, R132.reuse, R140 ;  /* 0x00000084648c723c */ /* 0x080ff0000004188c */
[----:B------:R-:W-:Y:S08]  /*13940*/  HMMA.16816.F32.BF16 R136, R96, R132, R136 ;  /* 0x000000846088723c */ /* 0x000ff00000041888 */
[C---:B------:R-:W-:Y:S08]  /*13950*/  HMMA.16816.F32.BF16 R144, R100.reuse, R134, R44 ;  /* 0x000000866490723c */ /* 0x040ff0000004182c */
[-C--:B------:R-:W-:Y:S08]  /*13960*/  HMMA.16816.F32.BF16 R148, R100, R124.reuse, R148 ;  /* 0x0000007c6494723c */ /* 0x080ff00000041894 */
[----:B------:R-:W-:Y:S08]  /*13970*/  HMMA.16816.F32.BF16 R128, R96, R124, R128 ;  /* 0x0000007c6080723c */ /* 0x000ff00000041880 */
[----:B------:R-:W-:Y:S08]  /*13980*/  HMMA.16816.F32.BF16 R152, R100, R126, R152 ;  /* 0x0000007e6498723c */ /* 0x000ff00000041898 */
        /* <DEDUP_REMOVED lines=13> */
[----:B------:R-:W-:Y:S02]  /*13a60*/  @!UPT UIADD3 URZ, URZ, URZ, URZ ;  /* 0x0000003f3f3ff290 */ /* 0x000fe4000fffe03f */
[----:B------:R-:W-:Y:S11]  /*13a70*/  @!P0 BRA `(.L_x_1657) ;  /* 0x00003a2000008947 */ /* 0x000ff60003800000 */
[----:B------:R-:W-:Y:S01]  /*13a80*/  IMAD.MOV.U32 R107, RZ, RZ, R105 ;  /* 0x000000ffff6b7224 */ /* 0x000fe200078e0069 */
[----:B------:R-:W-:Y:S01]  /*13a90*/  MOV R111, R5 ;  /* 0x00000005006f7202 */ /* 0x000fe20000000f00 */
[----:B------:R-:W-:Y:S01]  /*13aa0*/  IMAD.MOV.U32 R6, RZ, RZ, R106 ;  /* 0x000000ffff067224 */ /* 0x000fe200078e006a */
[----:B------:R-:W-:-:S07]  /*13ab0*/  MOV R110, R104 ;  /* 0x00000068006e7202 */ /* 0x000fce0000000f00 */
.L_x_1670:
[----:B------:R-:W2:Y:S01]  /*13ac0*/  LDL R0, [R1+0xc] ;  /* 0x00000c0001007983 */ /* 0x000ea20000100800 */
[----:B------:R-:W-:Y:S04]  /*13ad0*/  DEPBAR.LE SB0, 0x0 ;  /* 0x000080000000791a */ /* 0x000fe80000000000 */
[----:B------:R-:W-:Y:S01]  /*13ae0*/  WARPSYNC 0xffffffff ;  /* 0xffffffff00007948 */ /* 0x000fe20003800000 */
[----:B------:R-:W-:Y:S06]  /*13af0*/  BAR.SYNC.DEFER_BLOCKING 0x0 ;  /* 0x0000000000007b1d */ /* 0x000fec0000010000 */
        /* <DEDUP_REMOVED lines=14> */
[C---:B-1-34-:R-:W-:Y:S01]  /*13be0*/  IMAD.WIDE.U32 R2, R221.reuse, c[0x0][0x208], RZ ;  /* 0x00008200dd027a25 */ /* 0x05afe200078e00ff */
[----:B------:R-:W-:Y:S01]  /*13bf0*/  SHF.R.S32.HI R0, RZ, 0x1f, R221 ;  /* 0x0000001fff007819 */ /* 0x000fe200000114dd */
[----:B------:R-:W2:Y:S04]  /*13c00*/  LDL.64 R8, [R1+0x20] ;  /* 0x0000200001087983 */ /* 0x000ea80000100a00 */
[----:B------:R-:W-:Y:S02]  /*13c10*/  IMAD R0, R0, c[0x0][0x208], RZ ;  /* 0x0000820000007a24 */ /* 0x000fe400078e02ff */
[----:B------:R-:W3:Y:S02]  /*13c20*/  LDL R5, [R1+0x18] ;  /* 0x0000180001057983 */ /* 0x000ee40000100800 */
[----:B------:R-:W-:Y:S05]  /*13c30*/  IMAD R0, R221, c[0x0][0x20c], R0 ;  /* 0x00008300dd007a24 */ /* 0x000fea00078e0200 */
[----:B------:R-:W-:Y:S02]  /*13c40*/  IADD3 R3, R3, R0, RZ ;  /* 0x0000000003037210 */ /* 0x000fe40007ffe0ff */
[----:B------:R-:W-:Y:S03]  /*13c50*/  SHF.R.S32.HI R0, RZ, 0x1f, R219 ;  /* 0x0000001fff007819 */ /* 0x000fe600000114db */
[C---:B------:R-:W-:Y:S04]  /*13c60*/  IMAD.WIDE.U32 R2, R219.reuse, c[0x0][0x218], R2 ;  /* 0x00008600db027a25 */ /* 0x040fe800078e0002 */
        /* <DEDUP_REMOVED lines=8> */
.L_x_1770:
[----:B------:R-:W-:-:S05]  /*13cf0*/  BRA.DIV ~URZ, `(.L_x_1661) ;  /* 0x0000d4427f007947 */ /* 0x000fca000b800000 */
[----:B------:R3:W4:Y:S02]  /*13d00*/  SHFL.IDX PT, R0, R10, RZ, 0x1c1f ;  /* 0x001c1fff0a007589 */ /* 0x00072400000e0000 */
.L_x_1771:
[----:B------:R-:W5:Y:S01]  /*13d10*/  LDL.64 R2, [R1] ;  /* 0x0000000001027983 */ /* 0x000f620000100a00 */
[----:B------:R-:W-:Y:S03]  /*13d20*/  ISETP.GE.AND P3, PT, R252, c[0x0][0x1d4], PT ;  /* 0x00007500fc007a0c */ /* 0x000fe60003f66270 */
[----:B---3--:R-:W3:Y:S02]  /*13d30*/  LDL R11, [R1+0x8] ;  /* 0x00000800010b7983 */ /* 0x008ee40000100800 */
[----:B---3--:R-:W-:Y:S02]  /*13d40*/  ISETP.GE.AND P2, PT, R11, c[0x0][0x1d4], PT ;  /* 0x000075000b007a0c */ /* 0x008fe40003f46270 */
[----:B------:R-:W3:Y:S01]  /*13d50*/  S2R R11, SR_TID.X ;  /* 0x00000000000b7919 */ /* 0x000ee20000002100 */
[----:B-----5:R-:W-:Y:S02]  /*13d60*/  ISETP.GE.AND P1, PT, R2, c[0x0][0x1d4], PT ;  /* 0x0000750002007a0c */ /* 0x020fe40003f26270 */
[----:B----4-:R-:W-:Y:S05]  /*13d70*/  IADD3 R2, P0, R0, R234, RZ ;  /* 0x000000ea00027210 */ /* 0x010fea0007f1e0ff */
[----:B--2---:R-:W-:Y:S01]  /*13d80*/  IMAD.X R3, R4, 0x1, R233, P0 ;  /* 0x0000000104037824 */ /* 0x004fe200000e06e9 */
[----:B------:R-:W-:Y:S05]  /*13d90*/  IADD3 R8, P0, R0, R235, RZ ;  /* 0x000000eb00087210 */ /* 0x000fea0007f1e0ff */
[----:B------:R-:W-:Y:S01]  /*13da0*/  @!PT LDS RZ, [RZ] ;  /* 0x00000000fffff984 */ /* 0x000fe20000000800 */
[----:B------:R-:W-:Y:S01]  /*13db0*/  @!PT LDS RZ, [RZ] ;  /* 0x00000000fffff984 */ /* 0x000fe20000000800 */
[----:B------:R-:W-:Y:S01]  /*13dc0*/  @!PT LDS RZ, [RZ] ;  /* 0x00000000fffff984 */ /* 0x000fe20000000800 */
[----:B------:R2:W-:Y:S01]  /*13dd0*/  LDGSTS.E.BYPASS.LTC128B.128 [R209+0x1880], [R2.64], !P1 ;  /* 0x0188000002d17fae */ /* 0x0005e2000c901d48 */
[----:B------:R-:W-:Y:S05]  /*13de0*/  IMAD.X R9, R4, 0x1, R230, P0 ;  /* 0x0000000104097824 */ /* 0x000fea00000e06e6 */
[----:B------:R4:W-:Y:S01]  /*13df0*/  LDGSTS.E.BYPASS.LTC128B.128 [R209+0x2480], [R8.64], !P3 ;  /* 0x0248000008d17fae */ /* 0x0009e2000d901d48 */
[----:B--2---:R-:W-:Y:S05]  /*13e00*/  IADD3 R2, P0, R0, R232, RZ ;  /* 0x000000e800027210 */ /* 0x004fea0007f1e0ff */
[----:B------:R-:W-:Y:S01]  /*13e10*/  IMAD.X R3, R4, 0x1, R231, P0 ;  /* 0x0000000104037824 */ /* 0x000fe200000e06e7 */
[----:B---3--:R-:W-:Y:S04]  /*13e20*/  ISETP.GT.AND P0, PT, R11, 0x3f, PT ;  /* 0x0000003f0b00780c */ /* 0x008fe80003f04270 */
[----:B------:R4:W-:Y:S09]  /*13e30*/  LDGSTS.E.BYPASS.LTC128B.128 [R209+0x3080], [R2.64], !P2 ;  /* 0x0308000002d17fae */ /* 0x0009f2000d101d48 */
[----:B------:R-:W-:-:S05]  /*13e40*/  @P0 BRA `(.L_x_1659) ;  /* 0x000000f000000947 */ /* 0x000fca0003800000 */
[----:B------:R-:W-:-:S05]  /*13e50*/  BRA.DIV ~URZ, `(.L_x_1662) ;  /* 0x0000d3427f007947 */ /* 0x000fca000b800000 */
[----:B------:R2:W3:Y:S04]  /*13e60*/  SHFL.IDX PT, R4, R5, 0x1, 0x1c1f ;  /* 0x003c1f0005047f89 */ /* 0x0004e800000e0000 */
[----:B------:R2:W1:Y:S02]  /*13e70*/  SHFL.IDX PT, R0, R10, 0x1, 0x1c1f ;  /* 0x003c1f000a007f89 */ /* 0x00046400000e0000 */
.L_x_1772:
[----:B-1--4-:R-:W-:Y:S05]  /*13e80*/  IADD3 R2, P0, R0, R234, RZ ;  /* 0x000000ea00027210 */ /* 0x012fea0007f1e0ff */
[----:B---3--:R-:W-:Y:S01]  /*13e90*/  IMAD.X R3, R4, 0x1, R233, P0 ;  /* 0x0000000104037824 */ /* 0x008fe200000e06e9 */
[----:B------:R-:W-:Y:S04]  /*13ea0*/  IADD3 R8, P0, R0, R235, RZ ;  /* 0x000000eb00087210 */ /* 0x000fe80007f1e0ff */
[----:B------:R-:W-:Y:S01]  /*13eb0*/  @!PT LDS RZ, [RZ] ;  /* 0x00000000fffff984 */ /* 0x000fe20000000800 */
[----:B------:R-:W-:Y:S01]  /*13ec0*/  @!PT LDS RZ, [RZ] ;  /* 0x00000000fffff984 */ /* 0x000fe20000000800 */
[----:B------:R-:W-:Y:S01]  /*13ed0*/  @!PT LDS RZ, [RZ] ;  /* 0x00000000fffff984 */ /* 0x000fe20000000800 */
[----:B------:R1:W-:Y:S01]  /*13ee0*/  LDGSTS.E.BYPASS.LTC128B.128 [R209+0x2080], [R2.64], !P1 ;  /* 0x0208000002d17fae */ /* 0x0003e2000c901d48 */
[----:B------:R-:W-:Y:S05]  /*13ef0*/  IMAD.X R9, R4, 0x1, R230, P0 ;  /* 0x0000000104097824 */ /* 0x000fea00000e06e6 */
[----:B------:R3:W-:Y:S01]  /*13f00*/  LDGSTS.E.BYPASS.LTC128B.128 [R209+0x2c80], [R8.64], !P3 ;  /* 0x02c8000008d17fae */ /* 0x0007e2000d901d48 */
[----:B-1----:R-:W-:Y:S05]  /*13f10*/  IADD3 R2, P0, R0, R232, RZ ;  /* 0x000000e800027210 */ /* 0x002fea0007f1e0ff */
[----:B------:R-:W-:Y:S05]  /*13f20*/  IMAD.X R3, R4, 0x1, R231, P0 ;  /* 0x0000000104037824 */ /* 0x000fea00000e06e7 */
[----:B------:R3:W-:Y:S03]  /*13f30*/  LDGSTS.E.BYPASS.LTC128B.128 [R209+0x3880], [R2.64], !P2 ;  /* 0x0388000002d17fae */ /* 0x0007e6000d101d48 */
.L_x_1659:
[----:B-1-34-:R-:W-:Y:S05]  /*13f40*/  BSYNC B0 ;  /* 0x0000000000007941 */ /* 0x01afea0003800000 */
.L_x_1658:
        /* <DEDUP_REMOVED lines=199> */
[----:B------:R-:W-:Y:S03]  /*14bc0*/  IMAD.MOV.U32 R219, RZ, RZ, RZ ;  /* 0x000000ffffdb7224 */ /* 0x000fe600078e00ff */
[----:B------:R-:W3:Y:S04]  /*14bd0*/  LDL.64 R222, [R1+0x40] ;  /* 0x0000400001de7983 */ /* 0x000ee80000100a00 */
[----:B------:R-:W4:Y:S04]  /*14be0*/  LDL R5, [R1+0x4c] ;  /* 0x00004c0001057983 */ /* 0x000f280000100800 */
[----:B------:R-:W5:Y:S04]  /*14bf0*/  LDL.64 R226, [R1+0x38] ;  /* 0x0000380001e27983 */ /* 0x000f680000100a00 */
[----:B------:R-:W3:Y:S01]  /*14c00*/  LDL R218, [R1+0x48] ;  /* 0x0000480001da7983 */ /* 0x000ee20000100800 */
[----:B--2---:R-:W-:Y:S05]  /*14c10*/  IMAD R2, R220, 0x30, R4 ;  /* 0x00000030dc027824 */ /* 0x004fea00078e0204 */
[----:B------:R-:W-:Y:S05]  /*14c20*/  IADD3 R2, R2, -0x30, R251 ;  /* 0xffffffd002027810 */ /* 0x000fea0007ffe0fb */
[----:B------:R-:W-:Y:S04]  /*14c30*/  @P6 IMAD.HI.U32 R3, R2, c[0x0][0x2bc], RZ ;  /* 0x0000af0002036a27 */ /* 0x000fe800078e00ff */
[----:B-1----:R-:W-:Y:S01]  /*14c40*/  IMAD.MOV.U32 R0, RZ, RZ, R2 ;  /* 0x000000ffff007224 */ /* 0x002fe200078e0002 */
[----:B------:R-:W-:Y:S04]  /*14c50*/  @P6 SHF.R.U32.HI R0, RZ, c[0x0][0x2c0], R3 ;  /* 0x0000b000ff006a19 */ /* 0x000fe80000011603 */
[C---:B---3--:R-:W-:Y:S01]  /*14c60*/  @!P5 IADD3 R3, P0, R0.reuse, R222, RZ ;  /* 0x000000de0003d210 */ /* 0x048fe20007f1e0ff */
[----:B------:R-:W-:Y:S01]  /*14c70*/  IMAD.MOV R4, RZ, RZ, -R0 ;  /* 0x000000ffff047224 */ /* 0x000fe200078e0a00 */
[----:B------:R-:W1:Y:S02]  /*14c80*/  S2R R222, SR_TID.X ;  /* 0x0000000000de7919 */ /* 0x000e640000002100 */
[----:B----4-:R-:W-:Y:S01]  /*14c90*/  @!P5 LEA.HI.X.SX32 R0, R0, R5, 0x1, P0 ;  /* 0x000000050000d211 */ /* 0x010fe200000f0eff */
[----:B------:R-:W-:Y:S01]  /*14ca0*/  IMAD R221, R4, c[0x0][0x2b8], R2 ;  /* 0x0000ae0004dd7a24 */ /* 0x000fe200078e0202 */
[C---:B------:R-:W-:Y:S04]  /*14cb0*/  @!P5 LEA R2, P0, R3.reuse, c[0x0][0x2a0], 0x2 ;  /* 0x0000a8000302da11 */ /* 0x040fe800078010ff */
[----:B------:R-:W-:Y:S02]  /*14cc0*/  @!P5 LEA.HI.X R3, R3, c[0x0][0x2a4], R0, 0x2, P0 ;  /* 0x0000a9000303da11 */ /* 0x000fe400000f1400 */
[----:B------:R-:W-:Y:S03]  /*14cd0*/  SHF.R.S32.HI R0, RZ, 0x1f, R221 ;  /* 0x0000001fff007819 */ /* 0x000fe600000114dd */
[----:B------:R2:W3:Y:S02]  /*14ce0*/  @!P5 LDG.E R219, [R2.64] ;  /* 0x0000000802dbd981 */ /* 0x0004e4000c1e1900 */
[----:B------:R-:W-:Y:S04]  /*14cf0*/  IMAD R0, R0, c[0x0][0x1e0], RZ ;  /* 0x0000780000007a24 */ /* 0x000fe800078e02ff */
[----:B------:R-:W-:Y:S01]  /*14d00*/  IMAD R0, R221, c[0x0][0x1e4], R0 ;  /* 0x00007900dd007a24 */ /* 0x000fe200078e0200 */
[----:B-1----:R-:W-:Y:S04]  /*14d10*/  SHF.R.S32.HI R5, RZ, 0x1f, R222 ;  /* 0x0000001fff057819 */ /* 0x002fe800000114de */
[----:B------:R-:W-:Y:S04]  /*14d20*/  LEA.HI R5, R5, R222, RZ, 0x2 ;  /* 0x000000de05057211 */ /* 0x000fe800078f10ff */
[----:B------:R-:W-:Y:S04]  /*14d30*/  SHF.R.S32.HI R5, RZ, 0x2, R5 ;  /* 0x00000002ff057819 */ /* 0x000fe80000011405 */
[----:B------:R-:W-:Y:S01]  /*14d40*/  IADD3 R5, -R5, 0x30, RZ ;  /* 0x0000003005057810 */ /* 0x000fe20007ffe1ff */
[----:B--2---:R-:W-:Y:S04]  /*14d50*/  IMAD.WIDE.U32 R2, R221, c[0x0][0x1e0], RZ ;  /* 0x00007800dd027a25 */ /* 0x004fe800078e00ff */
[----:B------:R-:W-:Y:S01]  /*14d60*/  IMAD.IADD R3, R3, 0x1, R0 ;  /* 0x0000000103037824 */ /* 0x000fe200078e0200 */
[----:B---3--:R-:W-:Y:S03]  /*14d70*/  SHF.R.S32.HI R0, RZ, 0x1f, R219 ;  /* 0x0000001fff007819 */ /* 0x008fe600000114db */
[C---:B------:R-:W-:Y:S04]  /*14d80*/  IMAD.WIDE.U32 R2, R219.reuse, c[0x0][0x1f0], R2 ;  /* 0x00007c00db027a25 */ /* 0x040fe800078e0002 */
[----:B------:R-:W-:Y:S01]  /*14d90*/  IMAD R4, R0, c[0x0][0x1f0], RZ ;  /* 0x00007c0000047a24 */ /* 0x000fe200078e02ff */
[----:B-----5:R-:W-:Y:S03]  /*14da0*/  IADD3 R0, P0, R226, R2, RZ ;  /* 0x00000002e2007210 */ /* 0x020fe60007f1e0ff */
[----:B------:R-:W-:Y:S05]  /*14db0*/  IMAD R4, R219, c[0x0][0x1f4], R4 ;  /* 0x00007d00db047a24 */ /* 0x000fea00078e0204 */
[----:B------:R-:W-:Y:S02]  /*14dc0*/  IADD3.X R2, R218, R3, R4, P0, !PT ;  /* 0x00000003da027210 */ /* 0x000fe400007fe404 */
[C---:B------:R-:W-:Y:S04]  /*14dd0*/  LEA R11, P0, R0.reuse, c[0x0][0x1c8], 0x1 ;  /* 0x00007200000b7a11 */ /* 0x040fe800078008ff */
[----:B------:R-:W-:Y:S02]  /*14de0*/  LEA.HI.X R10, R0, c[0x0][0x1cc], R2, 0x1, P0 ;  /* 0x00007300000a7a11 */ /* 0x000fe400000f0c02 */
[----:B------:R-:W-:Y:S01]  /*14df0*/  ISETP.GE.AND P0, PT, R5, 0x1, PT ;  /* 0x000000010500780c */ /* 0x000fe20003f06270 */
[----:B------:R-:W-:-:S10]  /*14e00*/  BRA.DIV ~URZ, `(.L_x_1665) ;  /* 0x0000c4527f007947 */ /* 0x000fd4000b800000 */
[----:B------:R1:W2:Y:S02]  /*14e10*/  SHFL.IDX PT, R4, R10, RZ, 0x1c1f ;  /* 0x001c1fff0a047589 */ /* 0x0002a400000e0000 */
.L_x_1773:
[----:B------:R-:W-:-:S05]  /*14e20*/  BRA.DIV ~URZ, `(.L_x_1666) ;  /* 0x0000c4a27f007947 */ /* 0x000fca000b800000 */
[----:B------:R3:W4:Y:S02]  /*14e30*/  SHFL.IDX PT, R0, R11, RZ, 0x1c1f ;  /* 0x001c1fff0b007589 */ /* 0x00072400000e0000 */
.L_x_1774:
[----:B------:R-:W5:Y:S01]  /*14e40*/  LDL.64 R2, [R1] ;  /* 0x0000000001027983 */ /* 0x000f620000100a00 */
[----:B------:R-:W-:Y:S03]  /*14e50*/  @P0 ISETP.GE.AND P3, PT, R252, c[0x0][0x1d4], PT ;  /* 0x00007500fc000a0c */ /* 0x000fe60003f66270 */
[----:B---3--:R-:W3:Y:S01]  /*14e60*/  LDL R13, [R1+0x8] ;  /* 0x00000800010d7983 */ /* 0x008ee20000100800 */
[----:B-----5:R-:W-:Y:S02]  /*14e70*/  @P0 ISETP.GE.AND P1, PT, R2, c[0x0][0x1d4], PT ;  /* 0x0000750002000a0c */ /* 0x020fe40003f26270 */
[----:B----4-:R-:W-:Y:S05]  /*14e80*/  @P0 IADD3 R2, P2, R0, R234, RZ ;  /* 0x000000ea00020210 */ /* 0x010fea0007f5e0ff */
[----:B--2---:R-:W-:Y:S01]  /*14e90*/  @P0 IMAD.X R3, R4, 0x1, R233, P2 ;  /* 0x0000000104030824 */ /* 0x004fe200010e06e9 */
[----:B---3--:R-:W-:Y:S05]  /*14ea0*/  @P0 ISETP.GE.AND P2, PT, R13, c[0x0][0x1d4], PT ;  /* 0x000075000d000a0c */ /* 0x008fea0003f46270 */
[----:B------:R-:W-:Y:S01]  /*14eb0*/  @!PT LDS RZ, [RZ] ;  /* 0x00000000fffff984 */ /* 0x000fe20000000800 */
[----:B------:R-:W-:Y:S01]  /*14ec0*/  @!PT LDS RZ, [RZ] ;  /* 0x00000000fffff984 */ /* 0x000fe20000000800 */
[----:B------:R-:W-:Y:S01]  /*14ed0*/  @!PT LDS RZ, [RZ] ;  /* 0x00000000fffff984 */ /* 0x000fe20000000800 */
[----:B------:R2:W-:Y:S01]  /*14ee0*/  @P0 LDGSTS.E.BYPASS.LTC128B.128 [R209+0x3c80], [R2.64], !P1 ;  /* 0x03c8000002d10fae */ /* 0x0005e2000c901d48 */
[----:B------:R-:W-:Y:S05]  /*14ef0*/  @P0 IADD3 R8, P1, R0, R235, RZ ;  /* 0x000000eb00080210 */ /* 0x000fea0007f3e0ff */
[----:B------:R-:W-:Y:S05]  /*14f00*/  @P0 IMAD.X R9, R4, 0x1, R230, P1 ;  /* 0x0000000104090824 */ /* 0x000fea00008e06e6 */
[----:B------:R3:W-:Y:S01]  /*14f10*/  @P0 LDGSTS.E.BYPASS.LTC128B.128 [R209+0x4880], [R8.64], !P3 ;  /* 0x0488000008d10fae */ /* 0x0007e2000d901d48 */
[----:B--2---:R-:W-:Y:S05]  /*14f20*/  @P0 IADD3 R2, P1, R0, R232, RZ ;  /* 0x000000e800020210 */ /* 0x004fea0007f3e0ff */
[----:B------:R-:W-:Y:S05]  /*14f30*/  @P0 IMAD.X R3, R4, 0x1, R231, P1 ;  /* 0x0000000104030824 */ /* 0x000fea00008e06e7 */
[----:B------:R3:W-:Y:S01]  /*14f40*/  @P0 LDGSTS.E.BYPASS.LTC128B.128 [R209+0x5480], [R2.64], !P2 ;  /* 0x0548000002d10fae */ /* 0x0007e2000d101d48 */
[----:B------:R-:W-:Y:S01]  /*14f50*/  ISETP.GE.AND P0, PT, R5, 0x21, PT ;  /* 0x000000210500780c */ /* 0x000fe20003f06270 */
[----:B------:R-:W-:-:S06]  /*14f60*/  BRA.DIV ~URZ, `(.L_x_1667) ;  /* 0x0000c3c27f007947 */ /* 0x000fcc000b800000 */
[----:B------:R2:W4:Y:S04]  /*14f70*/  SHFL.IDX PT, R4, R10, 0x1, 0x1c1f ;  /* 0x003c1f000a047f89 */ /* 0x00052800000e0000 */
[----:B------:R2:W1:Y:S02]  /*14f80*/  SHFL.IDX PT, R0, R11, 0x1, 0x1c1f ;  /* 0x003c1f000b007f89 */ /* 0x00046400000e0000 */
.L_x_1775:
[----:B---3--:R-:W3:Y:S01]  /*14f90*/  LDL.64 R2, [R1] ;  /* 0x0000000001027983 */ /* 0x008ee20000100a00 */
[----:B------:R-:W-:Y:S03]  /*14fa0*/  @P0 ISETP.GE.AND P3, PT, R252, c[0x0][0x1d4], PT ;  /* 0x00007500fc000a0c */ /* 0x000fe60003f66270 */
[----:B------:R-:W5:Y:S01]  /*14fb0*/  LDL R5, [R1+0x8] ;  /* 0x0000080001057983 */ /* 0x000f620000100800 */
[----:B---3--:R-:W-:Y:S02]  /*14fc0*/  @P0 ISETP.GE.AND P1, PT, R2, c[0x0][0x1d4], PT ;  /* 0x0000750002000a0c */ /* 0x008fe40003f26270 */
[----:B-1----:R-:W-:Y:S05]  /*14fd0*/  @P0 IADD3 R2, P2, R0, R234, RZ ;  /* 0x000000ea00020210 */ /* 0x002fea0007f5e0ff */
[----:B----4-:R-:W-:Y:S01]  /*14fe0*/  @P0 IMAD.X R3, R4, 0x1, R233, P2 ;  /* 0x0000000104030824 */ /* 0x010fe200010e06e9 */
[----:B-----5:R-:W-:Y:S05]  /*14ff0*/  @P0 ISETP.GE.AND P2, PT, R5, c[0x0][0x1d4], PT ;  /* 0x0000750005000a0c */ /* 0x020fea0003f46270 */
[----:B------:R-:W-:Y:S01]  /*15000*/  @!PT LDS RZ, [RZ] ;  /* 0x00000000fffff984 */ /* 0x000fe20000000800 */
[----:B------:R-:W-:Y:S01]  /*15010*/  @!PT LDS RZ, [RZ] ;  /* 0x00000000fffff984 */ /* 0x000fe20000000800 */
[----:B------:R-:W-:Y:S01]  /*15020*/  @!PT LDS RZ, [RZ] ;  /* 0x00000000fffff984 */ /* 0x000fe20000000800 */
[----:B------:R1:W-:Y:S01]  /*15030*/  @P0 LDGSTS.E.BYPASS.LTC128B.128 [R209+0x4480], [R2.64], !P1 ;  /* 0x0448000002d10fae */ /* 0x0003e2000c901d48 */
[----:B------:R-:W-:Y:S05]  /*15040*/  @P0 IADD3 R8, P1, R0, R235, RZ ;  /* 0x000000eb00080210 */ /* 0x000fea0007f3e0ff */
[----:B------:R-:W-:Y:S05]  /*15050*/  @P0 IMAD.X R9, R4, 0x1, R230, P1 ;  /* 0x0000000104090824 */ /* 0x000fea00008e06e6 */
[----:B------:R3:W-:Y:S01]  /*15060*/  @P0 LDGSTS.E.BYPASS.LTC128B.128 [R209+0x5080], [R8.64], !P3 ;  /* 0x0508000008d10fae */ /* 0x0007e2000d901d48 */
[----:B-1----:R-:W-:Y:S05]  /*15070*/  @P0 IADD3 R2, P1, R0, R232, RZ ;  /* 0x000000e800020210 */ /* 0x002fea0007f3e0ff */
[----:B------:R-:W-:Y:S05]  /*15080*/  @P0 IMAD.X R3, R4, 0x1, R231, P1 ;  /* 0x0000000104030824 */ /* 0x000fea00008e06e7 */
[----:B------:R3:W-:Y:S03]  /*15090*/  @P0 LDGSTS.E.BYPASS.LTC128B.128 [R209+0x5c80], [R2.64], !P2 ;  /* 0x05c8000002d10fae */ /* 0x0007e6000d101d48 */
.L_x_1664:
[----:B--234-:R-:W-:Y:S05]  /*150a0*/  BSYNC B0 ;  /* 0x0000000000007941 */ /* 0x01cfea0003800000 */
.L_x_1663:
[----:B------:R-:W2:Y:S01]  /*150b0*/  LDL R4, [R1+0x60] ;  /* 0x0000600001047983 */ /* 0x000ea20000100800 */
[----:B------:R-:W-:Y:S03]  /*150c0*/  IMAD.MOV.U32 R8, RZ, RZ, c[0x0][0x2c4] ;  /* 0x0000b100ff087624 */ /* 0x000fe600078e00ff */
[----:B-1----:R-:W2:Y:S02]  /*150d0*/  LDL R0, [R1+0x80] ;  /* 0x0000800001007983 */ /* 0x002ea40000100800 */
[----:B------:R-:W-:Y:S02]  /*150e0*/  ISETP.NE.AND P0, PT, R8, 0x1, PT ;  /* 0x000000010800780c */ /* 0x000fe40003f05270 */
[----:B------:R-:W3:Y:S04]  /*150f0*/  LDL R5, [R1+0x68] ;  /* 0x0000680001057983 */ /* 0x000ee80000100800 */
[----:B------:R-:W4:Y:S04]  /*15100*/  LDL R3, [R1+0x6c] ;  /* 0x00006c0001037983 */ /* 0x000f280000100800 */
[----:B------:R-:W4:Y:S04]  /*15110*/  LDL R2, [R1+0x64] ;  /* 0x0000640001027983 */ /* 0x000f280000100800 */
[----:B------:R-:W0:Y:S01]  /*15120*/  LDGDEPBAR ;  /* 0x00000000000079af */ /* 0x000e220000000000 */
[----:B--2---:R-:W-:Y:S04]  /*15130*/  IMAD.IADD R4, R0, 0x1, R4 ;  /* 0x0000000100047824 */ /* 0x004fe800078e0204 */
[----:B------:R-:W-:Y:S05]  /*15140*/  @P0 IMAD.HI.U32 R0, R4, c[0x0][0x2c8], RZ ;  /* 0x0000b20004000a27 */ /* 0x000fea00078e00ff */
[----:B------:R-:W-:Y:S01]  /*15150*/  @P0 SHF.R.U32.HI R4, RZ, c[0x0][0x2cc], R0 ;  /* 0x0000b300ff040a19 */ /* 0x000fe20000011600 */
[----:B------:R-:W-:Y:S05]  /*15160*/  IMAD R0, R220, -0x30, RZ ;  /* 0xffffffd0dc007824 */ /* 0x000fea00078e02ff */
[----:B---3--:R-:W-:Y:S04]  /*15170*/  IADD3 R0, -R5, 0x1, R0 ;  /* 0x0000000105007810 */ /* 0x008fe80007ffe100 */
[----:B----4-:R-:W-:Y:S01]  /*15180*/  IADD3 R5, -R2, R0, R3 ;  /* 0x0000000002057210 */ /* 0x010fe20007ffe103 */
[----:B------:R-:W-:-:S05]  /*15190*/  BRA.DIV ~URZ, `(.L_x_1668) ;  /* 0x0000c2527f007947 */ /* 0x000fca000b800000 */
[----:B------:R1:W2:Y:S02]  /*151a0*/  SHFL.IDX PT, R0, R4, RZ, 0x1c1f ;  /* 0x001c1fff04007589 */ /* 0x0002a400000e0000 */
.L_x_1776:
        /* <DEDUP_REMOVED lines=9> */
[----:B------:R-:W-:Y:S02]  /*15240*/  ISETP.GT.AND P0, PT, R0, 0x18, PT ;  /* 0x000000180000780c */ /* 0x000fe40003f04270 */
[----:B------:R-:W-:Y:S02]  /*15250*/  FSEL R18, R18, -INF , P3 ;  /* 0xff80000012127808 */ /* 0x000fe40001800000 */
        /* <DEDUP_REMOVED lines=8> */
[----:B------:R-:W-:Y:S02]  /*152e0*/  ISETP.GT.AND P0, PT, R0, 0x29, PT ;  /* 0x000000290000780c */ /* 0x000fe40003f04270 */
[----:B------:R-:W-:Y:S02]  /*152f0*/  FSEL R13, R25, -INF , P4 ;  /* 0xff800000190d7808 */ /* 0x000fe40002000000 */
        /* <DEDUP_REMOVED lines=32> */
[C---:B------:R-:W-:Y:S02]  /*15500*/  ISETP.GT.AND P0, PT, R2.reuse, RZ, PT ;  /* 0x000000ff0200720c */ /* 0x040fe40003f04270 */
[C---:B------:R-:W-:Y:S02]  /*15510*/  ISETP.GT.AND P4, PT, R2.reuse, 0x9, PT ;  /* 0x000000090200780c */ /* 0x040fe40003f84270 */
[----:B------:R-:W-:Y:S02]  /*15520*/  FSEL R27, R27, -INF , P1 ;  /* 0xff8000001b1b7808 */ /* 0x000fe40000800000 */
[C---:B------:R-:W-:Y:S02]  /*15530*/  ISETP.GT.AND P1, PT, R2.reuse, 0x1, PT ;  /* 0x000000010200780c */ /* 0x040fe40003f24270 */
[----:B------:R-:W-:Y:S02]  /*15540*/  FSEL R26, R23, -INF , P2 ;  /* 0xff800000171a7808 */ /* 0x000fe40001000000 */
[----:B------:R-:W-:Y:S02]  /*15550*/  ISETP.GT.AND P2, PT, R2, 0x8, PT ;  /* 0x000000080200780c */ /* 0x000fe40003f44270 */
[----:B------:R-:W-:Y:S02]  /*15560*/  FSEL R25, R22, -INF , P3 ;  /* 0xff80000016197808 */ /* 0x000fe40001800000 */
[----:B------:R-:W-:Y:S02]  /*15570*/  FSEL R37, R213, -INF , P0 ;  /* 0xff800000d5257808 */ /* 0x000fe40000000000 */
[C---:B------:R-:W-:Y:S02]  /*15580*/  ISETP.GT.AND P0, PT, R2.reuse, 0x10, PT ;  /* 0x000000100200780c */ /* 0x040fe40003f04270 */
[----:B------:R-:W-:Y:S02]  /*15590*/  ISETP.GT.AND P3, PT, R2, 0x18, PT ;  /* 0x000000180200780c */ /* 0x000fe40003f64270 */
[----:B------:R-:W-:Y:S02]  /*155a0*/  FSEL R54, R194, -INF , P4 ;  /* 0xff800000c2367808 */ /* 0x000fe40002000000 */
[----:B------:R-:W-:Y:S02]  /*155b0*/  ISETP.GT.AND P4, PT, R2, 0x19, PT ;  /* 0x000000190200780c */ /* 0x000fe40003f84270 */
[----:B------:R-:W-:Y:S02]  /*155c0*/  FSEL R49, R212, -INF , P1 ;  /* 0xff800000d4317808 */ /* 0x000fe40000800000 */
[C---:B------:R-:W-:Y:S02]  /*155d0*/  ISETP.GT.AND P1, PT, R2.reuse, 0x11, PT ;  /* 0x000000110200780c */ /* 0x040fe40003f24270 */
[----:B------:R-:W-:Y:S02]  /*155e0*/  FSEL R55, R195, -INF , P2 ;  /* 0xff800000c3377808 */ /* 0x000fe40001000000 */
[----:B------:R-:W-:Y:S02]  /*155f0*/  FSEL R53, R181, -INF , P0 ;  /* 0xff800000b5357808 */ /* 0x000fe40000000000 */
[C---:B------:R-:W-:Y:S02]  /*15600*/  ISETP.GT.AND P0, PT, R2.reuse, 0x20, PT ;  /* 0x000000200200780c */ /* 0x040fe40003f04270 */
[----:B------:R-:W-:Y:S02]  /*15610*/  ISETP.GT.AND P2, PT, R2, 0x21, PT ;  /* 0x000000210200780c */ /* 0x000fe40003f44270 */
[----:B------:R-:W-:Y:S02]  /*15620*/  FSEL R51, R106, -INF , P3 ;  /* 0xff8000006a337808 */ /* 0x000fe40001800000 */
[C---:B------:R-:W-:Y:S02]  /*15630*/  ISETP.GT.AND P3, PT, R2.reuse, 0x28, PT ;  /* 0x000000280200780c */ /* 0x040fe40003f64270 */
[----:B------:R-:W-:Y:S02]  /*15640*/  FSEL R50, R105, -INF , P4 ;  /* 0xff80000069327808 */ /* 0x000fe40002000000 */
[----:B------:R-:W-:Y:S02]  /*15650*/  ISETP.GT.AND P4, PT, R2, 0x29, PT ;  /* 0x000000290200780c */ /* 0x000fe40003f84270 */
[----:B------:R-:W-:Y:S02]  /*15660*/  FMNMX.FTZ R2, R8, R6, !PT ;  /* 0x0000000608027209 */ /* 0x000fe40007810000 */
[----:B------:R-:W-:Y:S02]  /*15670*/  FSEL R52, R180, -INF , P1 ;  /* 0xff800000b4347808 */ /* 0x000fe40000800000 */
[----:B------:R-:W-:Y:S02]  /*15680*/  FMNMX.FTZ R2, R19, R2, !PT ;  /* 0x0000000213027209 */ /* 0x000fe40007810000 */
[----:B------:R-:W-:Y:S02]  /*15690*/  FSEL R41, R41, -INF , P0 ;  /* 0xff80000029297808 */ /* 0x000fe40000000000 */
[----:B------:R-:W-:Y:S02]  /*156a0*/  FMNMX.FTZ R2, R18, R2, !PT ;  /* 0x0000000212027209 */ /* 0x000fe40007810000 */
[C---:B------:R-:W-:Y:S02]  /*156b0*/  ISETP.GT.AND P1, PT, R0.reuse, RZ, PT ;  /* 0x000000ff0000720c */ /* 0x040fe40003f24270 */
[----:B------:R-:W-:Y:S02]  /*156c0*/  FMNMX.FTZ R2, R17, R2, !PT ;  /* 0x0000000211027209 */ /* 0x000fe40007810000 */
[----:B------:R-:W-:Y:S02]  /*156d0*/  ISETP.GT.AND P0, PT, R0, 0x1, PT ;  /* 0x000000010000780c */ /* 0x000fe40003f04270 */
[----:B------:R-:W-:Y:S02]  /*156e0*/  FMNMX.FTZ R2, R16, R2, !PT ;  /* 0x0000000210027209 */ /* 0x000fe40007810000 */
[----:B------:R-:W-:Y:S02]  /*156f0*/  FSEL R40, R36, -INF , P2 ;  /* 0xff80000024287808 */ /* 0x000fe40001000000 */
        /* <DEDUP_REMOVED lines=12> */
[----:B------:R-:W-:Y:S02]  /*157c0*/  FSEL R48, R216, -INF , P0 ;  /* 0xff800000d8307808 */ /* 0x000fe40000000000 */
[C---:B------:R-:W-:Y:S02]  /*157d0*/  ISETP.GT.AND P1, PT, R0.reuse, 0x11, PT ;  /* 0x000000110000780c */ /* 0x040fe40003f24270 */
[----:B------:R-:W-:Y:S02]  /*157e0*/  ISETP.GT.AND P0, PT, R0, 0x18, PT ;  /* 0x000000180000780c */ /* 0x000fe40003f04270 */
[----:B------:R-:W-:Y:S02]  /*157f0*/  FMNMX.FTZ R2, R9, R2, !PT ;  /* 0x0000000209027209 */ /* 0x000fe40007810000 */
[----:B------:R-:W-:Y:S02]  /*15800*/  FSEL R47, R215, -INF , P3 ;  /* 0xff800000d72f7808 */ /* 0x000fe40001800000 */
        /* <DEDUP_REMOVED lines=8> */
[----:B------:R-:W-:Y:S02]  /*15890*/  ISETP.GT.AND P0, PT, R0, 0x29, PT ;  /* 0x000000290000780c */ /* 0x000fe40003f04270 */
[----:B------:R-:W-:Y:S01]  /*158a0*/  FSEL R42, R182, -INF , P4 ;  /* 0xff800000b62a7808 */ /* 0x000fe20002000000 */
[----:B------:R-:W2:Y:S01]  /*158b0*/  SHFL.BFLY PT, R0, R2, 0x2, 0x1f ;  /* 0x0c401f0002007f89 */ /* 0x000ea200000e0000 */
[----:B------:R-:W-:Y:S02]  /*158c0*/  FSEL R23, R185, -INF , P3 ;  /* 0xff800000b9177808 */ /* 0x000fe40001800000 */
        /* <DEDUP_REMOVED lines=53> */
.L_x_1777:
        /* <DEDUP_REMOVED lines=23> */
[----:B------:R-:W-:Y:S10]  /*15d90*/  MUFU.EX2 R13, R8 ;  /* 0x00000008000d7308 */ /* 0x000ff40000000800 */
[----:B------:R-:W-:Y:S10]  /*15da0*/  MUFU.EX2 R2, R6 ;  /* 0x0000000600027308 */ /* 0x000ff40000000800 */
[----:B------:R-:W1:Y:S02]  /*15db0*/  MUFU.EX2 R12, R17 ;  /* 0x00000011000c7308 */ /* 0x000e640000000800 */
[----:B-1----:R-:W-:Y:S01]  /*15dc0*/  F2FP.BF16.PACK_AB R174, R12, R13 ;  /* 0x0000000d0cae723e */ /* 0x002fe200000010ff */
[----:B------:R-:W-:Y:S01]  /*15dd0*/  FFMA.FTZ R0, R4, R225, R3 ;  /* 0x000000e104007223 */ /* 0x000fe20000010003 */
[----:B------:R-:W-:Y:S01]  /*15de0*/  F2FP.BF16.PACK_AB R172, R2, R3 ;  /* 0x0000000302ac723e */ /* 0x000fe200000010ff */
        /* <DEDUP_REMOVED lines=9> */
[----:B------:R-:W-:Y:S02]  /*15e80*/  FMUL.FTZ R0, R0, c[0x0][0x2d0] ;  /* 0x0000b40000007a20 */ /* 0x000fe40000410000 */
        /* <DEDUP_REMOVED lines=14> */
[----:B------:R-:W-:Y:S01]  /*15f70*/  MUFU.EX2 R10, R10 ;  /* 0x0000000a000a7308 */ /* 0x000fe20000000800 */
[C---:B------:R-:W-:Y:S02]  /*15f80*/  FMUL.FTZ R69, R4.reuse, R69 ;  /* 0x0000004504457220 */ /* 0x040fe40000410000 */
[C---:B------:R-:W-:Y:S02]  /*15f90*/  FMUL.FTZ R72, R4.reuse, R72 ;  /* 0x0000004804487220 */ /* 0x040fe40000410000 */
[C---:B------:R-:W-:Y:S02]  /*15fa0*/  FMUL.FTZ R73, R4.reuse, R73 ;  /* 0x0000004904497220 */ /* 0x040fe40000410000 */
[C---:B------:R-:W-:Y:S02]  /*15fb0*/  FMUL.FTZ R84, R4.reuse, R84 ;  /* 0x0000005404547220 */ /* 0x040fe40000410000 */
[C---:B------:R-:W-:Y:S01]  /*15fc0*/  FMUL.FTZ R85, R4.reuse, R85 ;  /* 0x0000005504557220 */ /* 0x040fe20000410000 */
[----:B------:R-:W2:Y:S01]  /*15fd0*/  MUFU.EX2 R2, R6 ;  /* 0x0000000600027308 */ /* 0x000ea20000000800 */
[C---:B------:R-:W-:Y:S02]  /*15fe0*/  FMUL.FTZ R100, R4.reuse, R100 ;  /* 0x0000006404647220 */ /* 0x040fe40000410000 */
[----:B------:R-:W-:Y:S02]  /*15ff0*/  FMUL.FTZ R101, R4, R101 ;  /* 0x0000006504657220 */ /* 0x000fe40000410000 */
[C---:B-1----:R-:W-:Y:S02]  /*16000*/  FFMA.FTZ R0, R3.reuse, R236, R9 ;  /* 0x000000ec03007223 */ /* 0x042fe40000010009 */
[C---:B------:R-:W-:Y:S02]  /*16010*/  FMUL.FTZ R58, R3.reuse, R58 ;  /* 0x0000003a033a7220 */ /* 0x040fe40000410000 */
[C---:B------:R-:W-:Y:S01]  /*16020*/  FMUL.FTZ R59, R3.reuse, R59 ;  /* 0x0000003b033b7220 */ /* 0x040fe20000410000 */
[----:B------:R-:W1:Y:S01]  /*16030*/  MUFU.EX2 R228, R175 ;  /* 0x000000af00e47308 */ /* 0x000e620000000800 */
[C---:B------:R-:W-:Y:S02]  /*16040*/  FMUL.FTZ R70, R3.reuse, R70 ;  /* 0x0000004603467220 */ /* 0x040fe40000410000 */
[C---:B------:R-:W-:Y:S02]  /*16050*/  FMUL.FTZ R71, R3.reuse, R71 ;  /* 0x0000004703477220 */ /* 0x040fe40000410000 */
[C---:B------:R-:W-:Y:S02]  /*16060*/  FMUL.FTZ R74, R3.reuse, R74 ;  /* 0x0000004a034a7220 */ /* 0x040fe40000410000 */
[C---:B------:R-:W-:Y:S02]  /*16070*/  FMUL.FTZ R75, R3.reuse, R75 ;  /* 0x0000004b034b7220 */ /* 0x040fe40000410000 */
[C---:B------:R-:W-:Y:S01]  /*16080*/  FMUL.FTZ R86, R3.reuse, R86 ;  /* 0x0000005603567220 */ /* 0x040fe20000410000 */
[----:B------:R-:W-:Y:S01]  /*16090*/  MUFU.EX2 R240, R186 ;  /* 0x000000ba00f07308 */ /* 0x000fe20000000800 */
[C---:B------:R-:W-:Y:S02]  /*160a0*/  FMUL.FTZ R87, R3.reuse, R87 ;  /* 0x0000005703577220 */ /* 0x040fe40000410000 */
[C---:B------:R-:W-:Y:S01]  /*160b0*/  FMUL.FTZ R90, R3.reuse, R90 ;  /* 0x0000005a035a7220 */ /* 0x040fe20000410000 */
[C---:B--2---:R-:W-:Y:S01]  /*160c0*/  F2FP.BF16.PACK_AB R173, R2.reuse, R9 ;  /* 0x0000000902ad723e */ /* 0x044fe200000010ff */
[----:B------:R-:W-:Y:S01]  /*160d0*/  FADD.FTZ R107, R2, R0 ;  /* 0x00000000026b7221 */ /* 0x000fe20000010000 */
[C---:B------:R-:W-:Y:S01]  /*160e0*/  FSEL R0, R104.reuse, RZ, P0 ;  /* 0x000000ff68007208 */ /* 0x040fe20000000000 */
[----:B------:R-:W-:Y:S02]  /*160f0*/  FMUL.FTZ R2, R104, c[0x0][0x2d0] ;  /* 0x0000b40068027a20 */ /* 0x000fe40000410000 */
[C---:B------:R-:W-:Y:S01]  /*16100*/  FMUL.FTZ R91, R3.reuse, R91 ;  /* 0x0000005b035b7220 */ /* 0x040fe20000410000 */
[----:B------:R-:W-:Y:S01]  /*16110*/  MUFU.EX2 R241, R185 ;  /* 0x000000b900f17308 */ /* 0x000fe20000000800 */
[----:B------:R-:W-:Y:S01]  /*16120*/  FADD.FTZ R0, -R0, R110 ;  /* 0x0000006e00007221 */ /* 0x000fe20000010100 */
[----:B------:R-:W-:Y:S01]  /*16130*/  FSEL R2, R2, RZ, P0 ;  /* 0x000000ff02027208 */ /* 0x000fe20000000000 */
[----:B------:R-:W-:Y:S01]  /*16140*/  FMUL.FTZ R102, R3, R102 ;  /* 0x0000006603667220 */ /* 0x000fe20000410000 */
[----:B------:R-:W-:Y:S01]  /*16150*/  FSETP.NEU.FTZ.AND P0, PT, R5, -INF , PT ;  /* 0xff8000000500780b */ /* 0x000fe20003f1d000 */
[----:B------:R-:W-:Y:S01]  /*16160*/  FMUL.FTZ R0, R0, c[0x0][0x2d0] ;  /* 0x0000b40000007a20 */ /* 0x000fe20000410000 */
[----:B-1----:R-:W-:Y:S01]  /*16170*/  F2FP.BF16.PACK_AB R175, R228, R10 ;  /* 0x0000000ae4af723e */ /* 0x002fe200000010ff */
        /* <DEDUP_REMOVED lines=13> */
[----:B------:R-:W-:Y:S01]  /*16250*/  FFMA.FTZ R177, R50, c[0x0][0x2d0], -R2 ;  /* 0x0000b40032b17a23 */ /* 0x000fe20000010802 */
[----:B------:R-:W-:Y:S01]  /*16260*/  FSEL R2, R5, RZ, P0 ;  /* 0x000000ff05027208 */ /* 0x000fe20000000000 */
[----:B------:R2:W-:Y:S01]  /*16270*/  MUFU.EX2 R25, R8 ;  /* 0x0000000800197308 */ /* 0x0005e20000000800 */
[C---:B------:R-:W-:Y:S02]  /*16280*/  FMUL.FTZ R38, R3.reuse, R154 ;  /* 0x0000009a03267220 */ /* 0x040fe40000410000 */
[----:B------:R-:W-:Y:S02]  /*16290*/  FMUL.FTZ R39, R3, R155 ;  /* 0x0000009b03277220 */ /* 0x000fe40000410000 */
[----:B------:R-:W-:Y:S02]  /*162a0*/  FADD.FTZ R2, -R2, R111 ;  /* 0x0000006f02027221 */ /* 0x000fe40000010100 */
[----:B------:R-:W-:Y:S02]  /*162b0*/  FMUL.FTZ R52, R4, R160 ;  /* 0x000000a004347220 */ /* 0x000fe40000410000 */
[----:B------:R-:W-:Y:S01]  /*162c0*/  FMUL.FTZ R2, R2, c[0x0][0x2d0] ;  /* 0x0000b40002027a20 */ /* 0x000fe20000410000 */
[----:B------:R-:W3:Y:S01]  /*162d0*/  MUFU.EX2 R0, R0 ;  /* 0x0000000000007308 */ /* 0x000ee20000000800 */
[C---:B------:R-:W-:Y:S02]  /*162e0*/  FMUL.FTZ R53, R4.reuse, R161 ;  /* 0x000000a104357220 */ /* 0x040fe40000410000 */
[----:B-1----:R-:W-:Y:S02]  /*162f0*/  FMUL.FTZ R6, R5, c[0x0][0x2d0] ;  /* 0x0000b40005067a20 */ /* 0x002fe40000410000 */
[----:B------:R-:W-:Y:S02]  /*16300*/  FMUL.FTZ R103, R3, R103 ;  /* 0x0000006703677220 */ /* 0x000fe40000410000 */
[----:B------:R-:W-:Y:S01]  /*16310*/  FMUL.FTZ R88, R4, R88 ;  /* 0x0000005804587220 */ /* 0x000fe20000410000 */
[----:B------:R-:W-:Y:S01]  /*16320*/  FSEL R6, R6, RZ, P0 ;  /* 0x000000ff06067208 */ /* 0x000fe20000000000 */
[----:B------:R-:W-:Y:S01]  /*16330*/  FMUL.FTZ R89, R4, R89 ;  /* 0x0000005904597220 */ /* 0x000fe20000410000 */
[----:B------:R-:W1:Y:S03]  /*16340*/  MUFU.EX2 R2, R2 ;  /* 0x0000000200027308 */ /* 0x000e660000000800 */
[--C-:B------:R-:W-:Y:S02]  /*16350*/  FFMA.FTZ R183, R43, c[0x0][0x2d0], -R6.reuse ;  /* 0x0000b4002bb77a23 */ /* 0x100fe40000010806 */
[----:B--2---:R-:W-:Y:S02]  /*16360*/  FADD.FTZ R8, R13, R11 ;  /* 0x0000000b0d087221 */ /* 0x004fe40000010000 */
[----:B------:R-:W-:Y:S02]  /*16370*/  FFMA.FTZ R184, R42, c[0x0][0x2d0], -R6 ;  /* 0x0000b4002ab87a23 */ /* 0x000fe40000010806 */
[----:B------:R-:W-:Y:S01]  /*16380*/  FADD.FTZ R181, R12, R8 ;  /* 0x000000080cb57221 */ /* 0x000fe20000010000 */
[----:B------:R-:W-:Y:S01]  /*16390*/  MUFU.EX2 R227, R55 ;  /* 0x0000003700e37308 */ /* 0x000fe20000000800 */
[--C-:B------:R-:W-:Y:S01]  /*163a0*/  FFMA.FTZ R9, R36, c[0x0][0x2d0], -R6.reuse ;  /* 0x0000b40024097a23 */ /* 0x100fe20000010806 */
[----:B------:R-:W-:Y:S01]  /*163b0*/  LDSM.16.MT88.4 R40, [R197] ;  /* 0x00000000c528783b */ /* 0x000fe20000004200 */
[----:B------:R-:W-:Y:S02]  /*163c0*/  FFMA.FTZ R37, R48, c[0x0][0x2d0], -R6 ;  /* 0x0000b40030257a23 */ /* 0x000fe40000010806 */
[----:B---3--:R-:W-:Y:S02]  /*163d0*/  FFMA.FTZ R8, R0, R237, R26 ;  /* 0x000000ed00087223 */ /* 0x008fe4000001001a */
        /* <DEDUP_REMOVED lines=9> */
[----:B------:R-:W-:Y:S02]  /*16470*/  FFMA.FTZ R6, R24, c[0x0][0x2d0], -R6 ;  /* 0x0000b40018067a23 */ /* 0x000fe40000010806 */
[----:B------:R-:W-:Y:S01]  /*16480*/  FMUL.FTZ R48, R0, R116 ;  /* 0x0000007400307220 */ /* 0x000fe20000410000 */
[C---:B------:R-:W-:Y:S01]  /*16490*/  F2FP.BF16.PACK_AB R116, R25.reuse, R26 ;  /* 0x0000001a1974723e */ /* 0x040fe200000010ff */
[----:B-1----:R-:W-:Y:S02]  /*164a0*/  FMUL.FTZ R14, R2, R138 ;  /* 0x0000008a020e7220 */ /* 0x002fe40000410000 */
[----:B------:R-:W-:Y:S02]  /*164b0*/  FADD.FTZ R138, R25, R8 ;  /* 0x00000008198a7221 */ /* 0x000fe40000010000 */
[----:B------:R-:W1:Y:S01]  /*164c0*/  LDSM.16.MT88.4 R24, [R196] ;  /* 0x00000000c418783b */ /* 0x000e620000004200 */
[C---:B------:R-:W-:Y:S01]  /*164d0*/  FMUL.FTZ R16, R0.reuse, R132 ;  /* 0x0000008400107220 */ /* 0x040fe20000410000 */
        /* <DEDUP_REMOVED lines=27> */
[C---:B------:R-:W-:Y:S02]  /*16690*/  FMUL.FTZ R11, R3.reuse, R143 ;  /* 0x0000008f030b7220 */ /* 0x040fe40000410000 */
[----:B------:R-:W-:Y:S02]  /*166a0*/  FADD.FTZ R136, R10, R107 ;  /* 0x0000006b0a887221 */ /* 0x000fe40000010000 */
[----:B------:R-:W-:Y:S01]  /*166b0*/  FMUL.FTZ R10, R3, R142 ;  /* 0x0000008e030a7220 */ /* 0x000fe20000410000 */
[----:B------:R-:W4:Y:S01]  /*166c0*/  MUFU.EX2 R0, R9 ;  /* 0x0000000900007308 */ /* 0x000f220000000800 */
[----:B------:R-:W-:Y:S02]  /*166d0*/  FMUL.FTZ R8, R4, R140 ;  /* 0x0000008c04087220 */ /* 0x000fe40000410000 */
[C---:B------:R-:W-:Y:S01]  /*166e0*/  FMUL.FTZ R50, R2.reuse, R118 ;  /* 0x0000007602327220 */ /* 0x040fe20000410000 */
[----:B--2---:R-:W-:Y:S01]  /*166f0*/  F2FP.BF16.PACK_AB R118, R243, R227 ;  /* 0x000000e3f376723e */ /* 0x004fe200000010ff */
[----:B------:R-:W-:Y:S01]  /*16700*/  FMUL.FTZ R51, R2, R119 ;  /* 0x0000007702337220 */ /* 0x000fe20000410000 */
[----:B---3--:R-:W-:Y:S01]  /*16710*/  F2FP.BF16.PACK_AB R119, R244, R226 ;  /* 0x000000e2f477723e */ /* 0x008fe200000010ff */
[C---:B------:R-:W-:Y:S02]  /*16720*/  FMUL.FTZ R15, R2.reuse, R139 ;  /* 0x0000008b020f7220 */ /* 0x040fe40000410000 */
[C---:B------:R-:W-:Y:S01]  /*16730*/  FMUL.FTZ R18, R2.reuse, R134 ;  /* 0x0000008602127220 */ /* 0x040fe20000410000 */
[----:B------:R-:W-:Y:S01]  /*16740*/  MUFU.EX2 R140, R188 ;  /* 0x000000bc008c7308 */ /* 0x000fe20000000800 */
[----:B------:R-:W-:Y:S02]  /*16750*/  FMUL.FTZ R19, R2, R135 ;  /* 0x0000008702137220 */ /* 0x000fe40000410000 */
[C---:B------:R-:W-:Y:S01]  /*16760*/  FMUL.FTZ R20, R4.reuse, R144 ;  /* 0x0000009004147220 */ /* 0x040fe20000410000 */
[----:B------:R-:W-:Y:S01]  /*16770*/  LDSM.16.MT88.4 R132, [R196+0x1000] ;  /* 0x00100000c484783b */ /* 0x000fe20000004200 */
[----:B------:R-:W-:Y:S02]  /*16780*/  FMUL.FTZ R21, R4, R145 ;  /* 0x0000009104157220 */ /* 0x000fe40000410000 */
[C---:B------:R-:W-:Y:S02]  /*16790*/  FMUL.FTZ R22, R3.reuse, R146 ;  /* 0x0000009203167220 */ /* 0x040fe40000410000 */
[----:B------:R-:W-:Y:S01]  /*167a0*/  FMUL.FTZ R23, R3, R147 ;  /* 0x0000009303177220 */ /* 0x000fe20000410000 */
[----:B------:R-:W-:Y:S01]  /*167b0*/  MUFU.EX2 R139, R182 ;  /* 0x000000b6008b7308 */ /* 0x000fe20000000800 */
[C---:B------:R-:W-:Y:S01]  /*167c0*/  FMUL.FTZ R46, R2.reuse, R122 ;  /* 0x0000007a022e7220 */ /* 0x040fe20000410000 */
[----:B------:R-:W-:Y:S01]  /*167d0*/  LDSM.16.MT88.4 R144, [R196+0x800] ;  /* 0x00080000c490783b */ /* 0x000fe20000004200 */
[----:B------:R-:W-:Y:S01]  /*167e0*/  FMUL.FTZ R47, R2, R123 ;  /* 0x0000007b022f7220 */ /* 0x000fe20000410000 */
[----:B----4-:R-:W-:Y:S01]  /*167f0*/  F2FP.BF16.PACK_AB R117, R225, R0 ;  /* 0x00000000e175723e */ /* 0x010fe200000010ff */
[----:B------:R-:W-:Y:S02]  /*16800*/  FMUL.FTZ R9, R4, R141 ;  /* 0x0000008d04097220 */ /* 0x000fe40000410000 */
[C---:B------:R-:W-:Y:S02]  /*16810*/  FMUL.FTZ R30, R2.reuse, R130 ;  /* 0x00000082021e7220 */ /* 0x040fe40000410000 */
[C---:B------:R-:W-:Y:S01]  /*16820*/  FMUL.FTZ R31, R2.reuse, R131 ;  /* 0x00000083021f7220 */ /* 0x040fe20000410000 */
[----:B------:R-:W2:Y:S01]  /*16830*/  LDSM.16.MT88.4 R120, [R196+0xc00] ;  /* 0x000c0000c478783b */ /* 0x000ea20000004200 */
[C---:B------:R-:W-:Y:S01]  /*16840*/  FMUL.FTZ R34, R2.reuse, R126 ;  /* 0x0000007e02227220 */ /* 0x040fe20000410000 */
[-C--:B-1----:R-:W-:Y:S01]  /*16850*/  HMMA.16816.F32.BF16 R8, R172, R24.reuse, R8 ;  /* 0x00000018ac08723c */ /* 0x082fe20000041808 */
[----:B------:R-:W1:Y:S04]  /*16860*/  MUFU.EX2 R107, R192 ;  /* 0x000000c0006b7308 */ /* 0x000e680000000800 */
[----:B------:R-:W-:Y:S01]  /*16870*/  FMUL.FTZ R35, R2, R127 ;  /* 0x0000007f02237220 */ /* 0x000fe20000410000 */
[----:B------:R-:W-:Y:S01]  /*16880*/  LDSM.16.MT88.4 R128, [R197+0x400] ;  /* 0x00040000c580783b */ /* 0x000fe20000004200 */
[C---:B------:R-:W-:Y:S01]  /*16890*/  FMUL.FTZ R36, R4.reuse, R152 ;  /* 0x0000009804247220 */ /* 0x040fe20000410000 */
[C---:B------:R-:W-:Y:S03]  /*168a0*/  HMMA.16816.F32.BF16 R12, R116.reuse, R24, R12 ;  /* 0x00000018740c723c */ /* 0x040fe6000004180c */
[----:B------:R-:W-:Y:S01]  /*168b0*/  MUFU.EX2 R242, R177 ;  /* 0x000000b100f27308 */ /* 0x000fe20000000800 */
[----:B------:R-:W-:Y:S02]  /*168c0*/  FMUL.FTZ R37, R4, R153 ;  /* 0x0000009904257220 */ /* 0x000fe40000410000 */
[----:B------:R-:W-:Y:S01]  /*168d0*/  LDSM.16.MT88.4 R124, [R196+0x400] ;  /* 0x00040000c47c783b */ /* 0x000fe20000004200 */
[C---:B------:R-:W-:Y:S01]  /*168e0*/  FMUL.FTZ R54, R3.reuse, R162 ;  /* 0x000000a203367220 */ /* 0x040fe20000410000 */
[-C--:B------:R-:W-:Y:S04]  /*168f0*/  HMMA.16816.F32.BF16 R16, R116, R26.reuse, R16 ;  /* 0x0000001a7410723c */ /* 0x080fe80000041810 */
[C---:B------:R-:W-:Y:S01]  /*16900*/  FMUL.FTZ R55, R3.reuse, R163 ;  /* 0x000000a303377220 */ /* 0x040fe20000410000 */
[----:B------:R-:W-:Y:S01]  /*16910*/  MUFU.EX2 R236, R176 ;  /* 0x000000b000ec7308 */ /* 0x000fe20000000800 */
[----:B------:R-:W-:Y:S01]  /*16920*/  LDSM.16.MT88.4 R152, [R197+0x800] ;  /* 0x00080000c598783b */ /* 0x000fe20000004200 */
[----:B------:R-:W-:Y:S01]  /*16930*/  FMUL.FTZ R62, R2, R62 ;  /* 0x0000003e023e7220 */ /* 0x000fe20000410000 */
[C---:B------:R-:W-:Y:S04]  /*16940*/  HMMA.16816.F32.BF16 R20, R172.reuse, R26, R20 ;  /* 0x0000001aac14723c */ /* 0x040fe80000041814 */
[C---:B------:R-:W-:Y:S02]  /*16950*/  FMUL.FTZ R24, R4.reuse, R148 ;  /* 0x0000009404187220 */ /* 0x040fe40000410000 */
[----:B------:R-:W-:Y:S01]  /*16960*/  FMUL.FTZ R25, R4, R149 ;  /* 0x0000009504197220 */ /* 0x000fe20000410000 */
[----:B------:R-:W-:Y:S01]  /*16970*/  LDSM.16.MT88.4 R160, [R196+0x1400] ;  /* 0x00140000c4a0783b */ /* 0x000fe20000004200 */
[C---:B------:R-:W-:Y:S01]  /*16980*/  FMUL.FTZ R26, R3.reuse, R150 ;  /* 0x00000096031a7220 */ /* 0x040fe20000410000 */
[----:B------:R-:W-:Y:S03]  /*16990*/  MUFU.EX2 R229, R178 ;  /* 0x000000b200e57308 */ /* 0x000fe60000000800 */
[C---:B------:R-:W-:Y:S02]  /*169a0*/  FMUL.FTZ R27, R3.reuse, R151 ;  /* 0x00000097031b7220 */ /* 0x040fe40000410000 */
[C---:B------:R-:W-:Y:S02]  /*169b0*/  FMUL.FTZ R63, R2.reuse, R63 ;  /* 0x0000003f023f7220 */ /* 0x040fe40000410000 */
[C---:B------:R-:W-:Y:S02]  /*169c0*/  FMUL.FTZ R66, R2.reuse, R66 ;  /* 0x0000004202427220 */ /* 0x040fe40000410000 */
[C---:B------:R-:W-:Y:S01]  /*169d0*/  FMUL.FTZ R67, R2.reuse, R67 ;  /* 0x0000004302437220 */ /* 0x040fe20000410000 */
[-C--:B------:R-:W-:Y:S01]  /*169e0*/  HMMA.16816.F32.BF16 R24, R172, R40.reuse, R24 ;  /* 0x00000028ac18723c */ /* 0x080fe20000041818 */
        /* <DEDUP_REMOVED lines=11> */
[----:B------:R-:W-:Y:S02]  /*16aa0*/  FMUL.FTZ R41, R4, R157 ;  /* 0x0000009d04297220 */ /* 0x000fe40000410000 */
[C---:B------:R-:W-:Y:S04]  /*16ab0*/  HMMA.16816.F32.BF16 R36, R172.reuse, R42, R36 ;  /* 0x0000002aac24723c */ /* 0x040fe80000041824 */
[----:B------:R-:W-:Y:S02]  /*16ac0*/  FADD.FTZ R4, R228, R136 ;  /* 0x00000088e4047221 */ /* 0x000fe40000010000 */
[C---:B------:R-:W-:Y:S01]  /*16ad0*/  FMUL.FTZ R94, R2.reuse, R94 ;  /* 0x0000005e025e7220 */ /* 0x040fe20000410000 */
[----:B------:R-:W-:Y:S01]  /*16ae0*/  MUFU.EX2 R136, R218 ;  /* 0x000000da00887308 */ /* 0x000fe20000000800 */
[C---:B------:R-:W-:Y:S04]  /*16af0*/  FMUL.FTZ R42, R3.reuse, R158 ;  /* 0x0000009e032a7220 */ /* 0x040fe80000410000 */
[----:B------:R-:W-:Y:S02]  /*16b00*/  FMUL.FTZ R43, R3, R159 ;  /* 0x0000009f032b7220 */ /* 0x000fe40000410000 */
[----:B------:R-:W-:Y:S02]  /*16b10*/  FADD.FTZ R3, R227, R138 ;  /* 0x0000008ae3037221 */ /* 0x000fe40000010000 */
[----:B------:R-:W3:Y:S01]  /*16b20*/  LDL R227, [R1+0x10] ;  /* 0x0000100001e37983 */ /* 0x000ee20000100800 */
[----:B------:R-:W-:Y:S01]  /*16b30*/  MUFU.EX2 R186, R216 ;  /* 0x000000d800ba7308 */ /* 0x000fe20000000800 */
[C---:B------:R-:W-:Y:S01]  /*16b40*/  FMUL.FTZ R95, R2.reuse, R95 ;  /* 0x0000005f025f7220 */ /* 0x040fe20000410000 */
[-C--:B--2---:R-:W-:Y:S03]  /*16b50*/  HMMA.16816.F32.BF16 R40, R172, R120.reuse, R40 ;  /* 0x00000078ac28723c */ /* 0x084fe60000041828 */
[C---:B------:R-:W-:Y:S02]  /*16b60*/  FMUL.FTZ R98, R2.reuse, R98 ;  /* 0x0000006202627220 */ /* 0x040fe40000410000 */
[----:B------:R-:W-:Y:S02]  /*16b70*/  FMUL.FTZ R99, R2, R99 ;  /* 0x0000006302637220 */ /* 0x000fe40000410000 */
[----:B-1----:R-:W-:Y:S01]  /*16b80*/  FADD.FTZ R0, R107, R181 ;  /* 0x000000b56b007221 */ /* 0x002fe20000010000 */
[C---:B------:R-:W-:Y:S01]  /*16b90*/  HMMA.16816.F32.BF16 R44, R116.reuse, R120, R44 ;  /* 0x00000078742c723c */ /* 0x040fe2000004182c */
[----:B------:R-:W1:Y:S07]  /*16ba0*/  MUFU.EX2 R2, R191 ;  /* 0x000000bf00027308 */ /* 0x000e6e0000000800 */
[-C--:B------:R-:W-:Y:S03]  /*16bb0*/  HMMA.16816.F32.BF16 R48, R116, R122.reuse, R48 ;  /* 0x0000007a7430723c */ /* 0x080fe60000041830 */
[----:B------:R-:W-:Y:S05]  /*16bc0*/  MUFU.EX2 R191, R184 ;  /* 0x000000b800bf7308 */ /* 0x000fea0000000800 */
[C---:B------:R-:W-:Y:S01]  /*16bd0*/  HMMA.16816.F32.BF16 R52, R172.reuse, R122, R52 ;  /* 0x0000007aac34723c */ /* 0x040fe20000041834 */
[----:B------:R-:W2:Y:S04]  /*16be0*/  LDSM.16.MT88.4 R120, [R197+0xc00] ;  /* 0x000c0000c578783b */ /* 0x000ea80000004200 */
[----:B------:R-:W-:Y:S01]  /*16bf0*/  MUFU.EX2 R189, R215 ;  /* 0x000000d700bd7308 */ /* 0x000fe20000000800 */
[----:B-1----:R-:W-:Y:S06]  /*16c00*/  FADD.FTZ R0, R2, R0 ;  /* 0x0000000002007221 */ /* 0x002fec0000010000 */
[----:B------:R-:W-:Y:S03]  /*16c10*/  FADD.FTZ R0, R111, R0 ;  /* 0x000000006f007221 */ /* 0x000fe60000010000 */
[----:B------:R-:W-:Y:S10]  /*16c20*/  MUFU.EX2 R190, R214 ;  /* 0x000000d600be7308 */ /* 0x000ff40000000800 */
[----:B------:R-:W-:Y:S10]  /*16c30*/  MUFU.EX2 R184, R210 ;  /* 0x000000d200b87308 */ /* 0x000ff40000000800 */
[----:B------:R-:W1:Y:S01]  /*16c40*/  MUFU.EX2 R187, R195 ;  /* 0x000000c300bb7308 */ /* 0x000e620000000800 */
[-C--:B--2---:R-:W-:Y:S09]  /*16c50*/  HMMA.16816.F32.BF16 R56, R172, R120.reuse, R56 ;  /* 0x00000078ac38723c */ /* 0x084ff20000041838 */
[----:B------:R-:W-:Y:S01]  /*16c60*/  MUFU.EX2 R188, R193 ;  /* 0x000000c100bc7308 */ /* 0x000fe20000000800 */
[C---:B------:R-:W-:Y:S09]  /*16c70*/  HMMA.16816.F32.BF16 R60, R116.reuse, R120, R60 ;  /* 0x00000078743c723c */ /* 0x040ff2000004183c */
[----:B------:R-:W2:Y:S01]  /*16c80*/  MUFU.EX2 R183, R212 ;  /* 0x000000d400b77308 */ /* 0x000ea20000000800 */
[-C--:B------:R-:W-:Y:S03]  /*16c90*/  HMMA.16816.F32.BF16 R64, R116, R122.reuse, R64 ;  /* 0x0000007a7440723c */ /* 0x080fe60000041840 */
[----:B-1----:R-:W-:Y:S05]  /*16ca0*/  F2FP.BF16.PACK_AB R176, R187, R184 ;  /* 0x000000b8bbb0723e */ /* 0x002fea00000010ff */
[C---:B------:R-:W-:Y:S01]  /*16cb0*/  HMMA.16816.F32.BF16 R68, R172.reuse, R122, R68 ;  /* 0x0000007aac44723c */ /* 0x040fe20000041844 */
[----:B------:R-:W1:Y:S01]  /*16cc0*/  LDSM.16.MT88.4 R120, [R196+0x1800] ;  /* 0x00180000c478783b */ /* 0x000e620000004200 */
[----:B------:R-:W-:Y:S10]  /*16cd0*/  MUFU.EX2 R182, R194 ;  /* 0x000000c200b67308 */ /* 0x000ff40000000800 */
[----:B------:R-:W4:Y:S01]  /*16ce0*/  MUFU.EX2 R181, R211 ;  /* 0x000000d300b57308 */ /* 0x000f220000000800 */
[----:B--2---:R-:W-:Y:S09]  /*16cf0*/  F2FP.BF16.PACK_AB R178, R183, R188 ;  /* 0x000000bcb7b2723e */ /* 0x004ff200000010ff */
[----:B------:R-:W-:Y:S10]  /*16d00*/  MUFU.EX2 R180, R213 ;  /* 0x000000d500b47308 */ /* 0x000ff40000000800 */
[----:B------:R-:W2:Y:S01]  /*16d10*/  MUFU.EX2 R6, R6 ;  /* 0x0000000600067308 */ /* 0x000ea20000000800 */
[----:B----4-:R-:W-:Y:S01]  /*16d20*/  F2FP.BF16.PACK_AB R177, R181, R182 ;  /* 0x000000b6b5b1723e */ /* 0x010fe200000010ff */
[-C--:B-1----:R-:W-:Y:S08]  /*16d30*/  HMMA.16816.F32.BF16 R72, R172, R120.reuse, R72 ;  /* 0x00000078ac48723c */ /* 0x082ff00000041848 */
[C---:B------:R-:W-:Y:S04]  /*16d40*/  HMMA.16816.F32.BF16 R76, R116.reuse, R120, R76 ;  /* 0x00000078744c723c */ /* 0x040fe8000004184c */
[----:B--2---:R-:W-:Y:S04]  /*16d50*/  F2FP.BF16.PACK_AB R179, R6, R180 ;  /* 0x000000b406b3723e */ /* 0x004fe800000010ff */
        /* <DEDUP_REMOVED lines=24> */
[----:B------:R-:W4:Y:S04]  /*16ee0*/  MUFU.EX2 R110, R223 ;  /* 0x000000df006e7308 */ /* 0x000f280000000800 */
        /* <DEDUP_REMOVED lines=9> */
[C---:B----4-:R-:W-:Y:S01]  /*16f80*/  F2FP.BF16.PACK_AB R172, R110.reuse, R111 ;  /* 0x0000006f6eac723e */ /* 0x050fe200000010ff */
        /* <DEDUP_REMOVED lines=13> */
[----:B------:R-:W-:Y:S01]  /*17060*/  FADD.FTZ R4, R139, R0 ;  /* 0x000000008b047221 */ /* 0x000fe20000010000 */
[C---:B---3--:R-:W-:Y:S01]  /*17070*/  ISETP.GT.AND P0, PT, R220.reuse, R227, PT ;  /* 0x000000e3dc00720c */ /* 0x048fe20003f04270 */
[-C--:B------:R-:W-:Y:S04]  /*17080*/  HMMA.16816.F32.BF16 R40, R116, R132.reuse, R40 ;  /* 0x000000847428723c */ /* 0x080fe80000041828 */
[----:B------:R-:W-:Y:S01]  /*17090*/  FADD.FTZ R0, R237, R3 ;  /* 0x00000003ed007221 */ /* 0x000fe20000010000 */
[----:B------:R-:W-:Y:S01]  /*170a0*/  IADD3 R220, R220, -0x1, RZ ;  /* 0xffffffffdcdc7810 */ /* 0x000fe20007ffe0ff */
        /* <DEDUP_REMOVED lines=27> */
[----:B------:R-:W-:Y:S01]  /*17260*/  FADD.FTZ R238, R6, R0 ;  /* 0x0000000006ee7221 */ /* 0x000fe20000010000 */
[----:B------:R-:W-:Y:S03]  /*17270*/  MOV R6, R106 ;  /* 0x0000006a00067202 */ /* 0x000fe60000000f00 */
        /* <DEDUP_REMOVED lines=34> */
.L_x_1657:
[----:B------:R-:W2:Y:S02]  /*174a0*/  LDL R0, [R1+0xc] ;  /* 0x00000c0001007983 */ /* 0x000ea40000100800 */
[----:B--2---:R-:W-:-:S13]  /*174b0*/  ISETP.GE.AND P0, PT, R220, R0, PT ;  /* 0x00000000dc00720c */ /* 0x004fda0003f06270 */
[----:B------:R-:W-:Y:S05]  /*174c0*/  @!P0 BRA `(.L_x_1671) ;  /* 0x0000310000008947 */ /* 0x000fea0003800000 */
.L_x_1683:
        /* <DEDUP_REMOVED lines=9> */
[----:B------:R-:W-:Y:S01]  /*17560*/  MOV R110, R105 ;  /* 0x00000069006e7202 */ /* 0x000fe20000000f00 */
[----:B------:R-:W-:Y:S01]  /*17570*/  IMAD.MOV.U32 R107, RZ, RZ, R106 ;  /* 0x000000ffff6b7224 */ /* 0x000fe200078e006a */
[----:B------:R-:W-:Y:S01]  /*17580*/  MOV R111, R104 ;  /* 0x00000068006f7202 */ /* 0x000fe20000000f00 */
[----:B------:R-:W-:Y:S02]  /*17590*/  IMAD R0, R221, c[0x0][0x20c], R0 ;  /* 0x00008300dd007a24 */ /* 0x000fe400078e0200 */
        /* <DEDUP_REMOVED lines=20> */
.L_x_1778:
        /* <DEDUP_REMOVED lines=8> */
[----:B-----5:R-:W-:Y:S05]  /*17760*/  IADD3 R8, P0, R2, R234, RZ ;  /* 0x000000ea02087210 */ /* 0x020fea0007f1e0ff */
[----:B--2---:R-:W-:Y:S06]  /*17770*/  IMAD.X R9, R0, 0x1, R233, P0 ;  /* 0x0000000100097824 */ /* 0x004fec00000e06e9 */
[----:B------:R-:W-:Y:S01]  /*17780*/  @!PT LDS RZ, [RZ] ;  /* 0x00000000fffff984 */ /* 0x000fe20000000800 */
[----:B------:R-:W-:Y:S01]  /*17790*/  @!PT LDS RZ, [RZ] ;  /* 0x00000000fffff984 */ /* 0x000fe20000000800 */
[----:B------:R2:W-:Y:S02]  /*177a0*/  LDGSTS.E.BYPASS.LTC128B.128 [R209+0x1880], [R8.64], !P2 ;  /* 0x0188000008d17fae */ /* 0x0005e4000d101d48 */
[----:B--2---:R-:W-:Y:S05]  /*177b0*/  IADD3 R8, P0, R2, R235, RZ ;  /* 0x000000eb02087210 */ /* 0x004fea0007f1e0ff */
[----:B------:R-:W-:Y:S01]  /*177c0*/  IMAD.X R9, R0, 0x1, R230, P0 ;  /* 0x0000000100097824 */ /* 0x000fe200000e06e6 */
[----:B------:R-:W-:Y:S04]  /*177d0*/  IADD3 R2, P0, R2, R232, RZ ;  /* 0x000000e802027210 */ /* 0x000fe80007f1e0ff */
[----:B------:R2:W-:Y:S01]  /*177e0*/  LDGSTS.E.BYPASS.LTC128B.128 [R209+0x2480], [R8.64], !P4 ;  /* 0x0248000008d17fae */ /* 0x0005e2000e101d48 */
[----:B------:R-:W-:Y:S01]  /*177f0*/  IMAD.X R3, R0, 0x1, R231, P0 ;  /* 0x0000000100037824 */ /* 0x000fe200000e06e7 */
[----:B-1----:R-:W-:Y:S04]  /*17800*/  ISETP.GT.AND P0, PT, R10, 0x3f, PT ;  /* 0x0000003f0a00780c */ /* 0x002fe80003f04270 */
[----:B------:R2:W-:Y:S09]  /*17810*/  LDGSTS.E.BYPASS.LTC128B.128 [R209+0x3080], [R2.64], !P3 ;  /* 0x0308000002d17fae */ /* 0x0005f2000d901d48 */
[----:B------:R-:W-:-:S05]  /*17820*/  @P0 BRA `(.L_x_1674) ;  /* 0x000000f000000947 */ /* 0x000fca0003800000 */
[----:B------:R-:W-:-:S05]  /*17830*/  BRA.DIV ~URZ, `(.L_x_1675) ;  /* 0x0000a7427f007947 */ /* 0x000fca000b800000 */
[----:B------:R-:W1:Y:S04]  /*17840*/  SHFL.IDX PT, R4, R4, 0x1, 0x1c1f ;  /* 0x003c1f0004047f89 */ /* 0x000e6800000e0000 */
[----:B------:R3:W4:Y:S02]  /*17850*/  SHFL.IDX PT, R0, R6, 0x1, 0x1c1f ;  /* 0x003c1f0006007f89 */ /* 0x00072400000e0000 */
.L_x_1779:
[----:B--2-4-:R-:W-:Y:S05]  /*17860*/  IADD3 R2, P0, R0, R234, RZ ;  /* 0x000000ea00027210 */ /* 0x014fea0007f1e0ff */
[----:B-1----:R-:W-:Y:S01]  /*17870*/  IMAD.X R3, R4, 0x1, R233, P0 ;  /* 0x0000000104037824 */ /* 0x002fe200000e06e9 */
        /* <DEDUP_REMOVED lines=10> */
.L_x_1674:
[----:B------:R-:W-:Y:S05]  /*17920*/  BSYNC B0 ;  /* 0x0000000000007941 */ /* 0x000fea0003800000 */
.L_x_1673:
[----:B------:R-:W0:Y:S01]  /*17930*/  LDGDEPBAR ;  /* 0x00000000000079af */ /* 0x000e220000000000 */
[----:B------:R-:W-:Y:S01]  /*17940*/  WARPSYNC 0xffffffff ;  /* 0xffffffff00007948 */ /* 0x000fe20003800000 */
[-C--:B--2---:R-:W-:Y:S01]  /*17950*/  HMMA.16816.F32.BF16 R8, R52, R20.reuse, RZ ;  /* 0x000000143408723c */ /* 0x084fe200000418ff */
[----:B------:R-:W-:Y:S05]  /*17960*/  BSSY B0, `(.L_x_1676) ;  /* 0x0000109000007945 */ /* 0x000fea0003800000 */
[----:B---3--:R-:W2:Y:S02]  /*17970*/  LDL R6, [R1+0xc] ;  /* 0x00000c0001067983 */ /* 0x008ea40000100800 */
        /* <DEDUP_REMOVED lines=200> */
[----:B--2---:R-:W-:Y:S03]  /*18600*/  IMAD R2, R220, 0x30, R223 ;  /* 0x00000030dc027824 */ /* 0x004fe600078e02df */
[----:B------:R-:W2:Y:S02]  /*18610*/  S2R R223, SR_TID.X ;  /* 0x0000000000df7919 */ /* 0x000ea40000002100 */
[----:B------:R-:W-:Y:S05]  /*18620*/  IADD3 R2, R2, -0x30, R251 ;  /* 0xffffffd002027810 */ /* 0x000fea0007ffe0fb */
[----:B------:R-:W-:Y:S04]  /*18630*/  @P6 IMAD.HI.U32 R3, R2, c[0x0][0x2bc], RZ ;  /* 0x0000af0002036a27 */ /* 0x000fe800078e00ff */
[----:B-1----:R-:W-:Y:S01]  /*18640*/  IMAD.MOV.U32 R0, RZ, RZ, R2 ;  /* 0x000000ffff007224 */ /* 0x002fe200078e0002 */
[----:B------:R-:W-:Y:S04]  /*18650*/  @P6 SHF.R.U32.HI R0, RZ, c[0x0][0x2c0], R3 ;  /* 0x0000b000ff006a19 */ /* 0x000fe80000011603 */
[C---:B---3--:R-:W-:Y:S01]  /*18660*/  @!P5 IADD3 R3, P0, R0.reuse, R228, RZ ;  /* 0x000000e40003d210 */ /* 0x048fe20007f1e0ff */
[----:B------:R-:W-:Y:S03]  /*18670*/  IMAD.MOV R4, RZ, RZ, -R0 ;  /* 0x000000ffff047224 */ /* 0x000fe600078e0a00 */
[----:B----4-:R-:W-:Y:S01]  /*18680*/  @!P5 LEA.HI.X.SX32 R0, R0, R6, 0x1, P0 ;  /* 0x000000060000d211 */ /* 0x010fe200000f0eff */
[----:B------:R-:W-:Y:S01]  /*18690*/  IMAD R221, R4, c[0x0][0x2b8], R2 ;  /* 0x0000ae0004dd7a24 */ /* 0x000fe200078e0202 */
[C---:B------:R-:W-:Y:S02]  /*186a0*/  @!P5 LEA R2, P0, R3.reuse, c[0x0][0x2a0], 0x2 ;  /* 0x0000a8000302da11 */ /* 0x040fe400078010ff */
[----:B--2---:R-:W-:Y:S02]  /*186b0*/  SHF.R.S32.HI R6, RZ, 0x1f, R223 ;  /* 0x0000001fff067819 */ /* 0x004fe400000114df */
        /* <DEDUP_REMOVED lines=21> */
.L_x_1780:
[----:B------:R-:W-:-:S05]  /*18810*/  BRA.DIV ~URZ, `(.L_x_1679) ;  /* 0x000098927f007947 */ /* 0x000fca000b800000 */
[----:B------:R3:W4:Y:S02]  /*18820*/  SHFL.IDX PT, R0, R11, RZ, 0x1c1f ;  /* 0x001c1fff0b007589 */ /* 0x00072400000e0000 */
.L_x_1781:
        /* <DEDUP_REMOVED lines=16> */
.L_x_1782:
[----:B---34-:R-:W-:Y:S05]  /*18930*/  @P0 IADD3 R2, P1, R0, R234, RZ ;  /* 0x000000ea00020210 */ /* 0x018fea0007f3e0ff */
[----:B-1----:R-:W-:Y:S01]  /*18940*/  @P0 IMAD.X R3, R4, 0x1, R233, P1 ;  /* 0x0000000104030824 */ /* 0x002fe200008e06e9 */
[----:B------:R-:W-:Y:S04]  /*18950*/  @P0 IADD3 R8, P1, R0, R235, RZ ;  /* 0x000000eb00080210 */ /* 0x000fe80007f3e0ff */
[----:B------:R-:W-:Y:S01]  /*18960*/  @!PT LDS RZ, [RZ] ;  /* 0x00000000fffff984 */ /* 0x000fe20000000800 */
[----:B------:R-:W-:Y:S01]  /*18970*/  @!PT LDS RZ, [RZ] ;  /* 0x00000000fffff984 */ /* 0x000fe20000000800 */
[----:B------:R-:W-:Y:S01]  /*18980*/  @!PT LDS RZ, [RZ] ;  /* 0x00000000fffff984 */ /* 0x000fe20000000800 */
[----:B------:R1:W-:Y:S01]  /*18990*/  @P0 LDGSTS.E.BYPASS.LTC128B.128 [R209+0x4480], [R2.64], !P2 ;  /* 0x0448000002d10fae */ /* 0x0003e2000d101d48 */
[----:B------:R-:W-:Y:S05]  /*189a0*/  @P0 IMAD.X R9, R4, 0x1, R230, P1 ;  /* 0x0000000104090824 */ /* 0x000fea00008e06e6 */
[----:B------:R3:W-:Y:S01]  /*189b0*/  @P0 LDGSTS.E.BYPASS.LTC128B.128 [R209+0x5080], [R8.64], !P4 ;  /* 0x0508000008d10fae */ /* 0x0007e2000e101d48 */
[----:B-1----:R-:W-:Y:S05]  /*189c0*/  @P0 IADD3 R2, P1, R0, R232, RZ ;  /* 0x000000e800020210 */ /* 0x002fea0007f3e0ff */
[----:B------:R-:W-:Y:S05]  /*189d0*/  @P0 IMAD.X R3, R4, 0x1, R231, P1 ;  /* 0x0000000104030824 */ /* 0x000fea00008e06e7 */
[----:B------:R3:W-:Y:S03]  /*189e0*/  @P0 LDGSTS.E.BYPASS.LTC128B.128 [R209+0x5c80], [R2.64], !P3 ;  /* 0x05c8000002d10fae */ /* 0x0007e6000d901d48 */
.L_x_1677:
[----:B--234-:R-:W-:Y:S05]  /*189f0*/  BSYNC B0 ;  /* 0x0000000000007941 */ /* 0x01cfea0003800000 */
.L_x_1676:
        /* <DEDUP_REMOVED lines=51> */
.L_x_1783:
        /* <DEDUP_REMOVED lines=15> */
.L_x_1784:
[----:B--2---:R-:W-:Y:S01]  /*18e20*/  FMNMX.FTZ R6, R0, R4, !PT ;  /* 0x0000000400067209 */ /* 0x004fe20007810000 */
[C---:B------:R-:W-:Y:S01]  /*18e30*/  FMUL.FTZ R2, R106.reuse, c[0x0][0x2d0] ;  /* 0x0000b4006a027a20 */ /* 0x040fe20000410000 */
[----:B------:R-:W-:Y:S01]  /*18e40*/  WARPSYNC 0xffffffff ;  /* 0xffffffff00007948 */ /* 0x000fe20003800000 */
[----:B------:R-:W-:Y:S01]  /*18e50*/  FADD.FTZ R0, -R106, R107 ;  /* 0x0000006b6a007221 */ /* 0x000fe20000010100 */
[----:B------:R-:W-:Y:S01]  /*18e60*/  LDSM.16.MT88.4 R40, [R197] ;  /* 0x00000000c528783b */ /* 0x000fe20000004200 */
[--C-:B------:R-:W-:Y:S02]  /*18e70*/  FFMA.FTZ R8, R194, c[0x0][0x2d0], -R2.reuse ;  /* 0x0000b400c2087a23 */ /* 0x100fe40000010802 */
        /* <DEDUP_REMOVED lines=200> */
[C---:B----4-:R-:W-:Y:S01]  /*19b00*/  FMUL.FTZ R10, R3.reuse, R142 ;  /* 0x0000008e030a7220 */ /* 0x050fe20000410000 */
        /* <DEDUP_REMOVED lines=13> */
[----:B------:R-:W-:Y:S02]  /*19be0*/  FADD.FTZ R0, R111, R0 ;  /* 0x000000006f007221 */ /* 0x000fe40000010000 */
[C---:B------:R-:W-:Y:S02]  /*19bf0*/  FMUL.FTZ R25, R4.reuse, R149 ;  /* 0x0000009504197220 */ /* 0x040fe40000410000 */
        /* <DEDUP_REMOVED lines=64> */
[C---:B------:R-:W-:Y:S04]  /*1a000*/  HMMA.16816.F32.BF16 R12, R120.reuse, R124, R12 ;  /* 0x0000007c780c723c */ /* 0x040fe8000004180c */
[----:B------:R-:W-:Y:S04]  /*1a010*/  FADD.FTZ R4, R214, R0 ;  /* 0x00000000d6047221 */ /* 0x000fe80000010000 */
[-C--:B------:R-:W-:Y:S01]  /*1a020*/  HMMA.16816.F32.BF16 R16, R120, R126.reuse, R16 ;  /* 0x0000007e7810723c */ /* 0x080fe20000041810 */
[----:B------:R-:W4:Y:S03]  /*1a030*/  MUFU.EX2 R110, R228 ;  /* 0x000000e4006e7308 */ /* 0x000f260000000800 */
[----:B-1----:R-:W-:Y:S04]  /*1a040*/  F2FP.BF16.PACK_AB R174, R136, R137 ;  /* 0x0000008988ae723e */ /* 0x002fe800000010ff */
[C---:B------:R-:W-:Y:S01]  /*1a050*/  HMMA.16816.F32.BF16 R20, R116.reuse, R126, R20 ;  /* 0x0000007e7414723c */ /* 0x040fe20000041814 */
[----:B------:R-:W1:Y:S03]  /*1a060*/  LDSM.16.MT88.4 R124, [R197+0x1000] ;  /* 0x00100000c57c783b */ /* 0x000e660000004200 */
[----:B---3--:R-:W-:Y:S04]  /*1a070*/  FADD.FTZ R0, R111, R2 ;  /* 0x000000026f007221 */ /* 0x008fe80000010000 */
[-C--:B------:R-:W-:Y:S04]  /*1a080*/  HMMA.16816.F32.BF16 R24, R116, R128.reuse, R24 ;  /* 0x000000807418723c */ /* 0x080fe80000041818 */
[----:B------:R-:W-:Y:S02]  /*1a090*/  FADD.FTZ R2, R244, R4 ;  /* 0x00000004f4027221 */ /* 0x000fe40000010000 */
[----:B------:R-:W-:Y:S02]  /*1a0a0*/  FADD.FTZ R4, R140, R3 ;  /* 0x000000038c047221 */ /* 0x000fe40000010000 */
[C---:B------:R-:W-:Y:S04]  /*1a0b0*/  HMMA.16816.F32.BF16 R28, R120.reuse, R128, R28 ;  /* 0x00000080781c723c */ /* 0x040fe8000004181c */
[C---:B----4-:R-:W-:Y:S01]  /*1a0c0*/  F2FP.BF16.PACK_AB R172, R110.reuse, R111 ;  /* 0x0000006f6eac723e */ /* 0x050fe200000010ff */
[----:B------:R-:W-:Y:S02]  /*1a0d0*/  FADD.FTZ R0, R110, R0 ;  /* 0x000000006e007221 */ /* 0x000fe40000010000 */
        /* <DEDUP_REMOVED lines=38> */
[----:B------:R-:W-:Y:S02]  /*1a340*/  FADD.FTZ R236, R194, R4 ;  /* 0x00000004c2ec7221 */ /* 0x000fe40000010000 */
[----:B------:R-:W-:Y:S02]  /*1a350*/  FADD.FTZ R237, R183, R3 ;  /* 0x00000003b7ed7221 */ /* 0x000fe40000010000 */
[-C--:B------:R-:W-:Y:S04]  /*1a360*/  HMMA.16816.F32.BF16 R80, R120, R130.reuse, R80 ;  /* 0x000000827850723c */ /* 0x080fe80000041850 */
[----:B------:R-:W-:Y:S01]  /*1a370*/  FADD.FTZ R238, R5, R2 ;  /* 0x0000000205ee7221 */ /* 0x000fe20000010000 */
[----:B------:R-:W-:Y:S03]  /*1a380*/  MOV R5, R6 ;  /* 0x0000000600057202 */ /* 0x000fe60000000f00 */
        /* <DEDUP_REMOVED lines=22> */
[C---:B------:R-:W-:Y:S04]  /*1a4f0*/  HMMA.16816.F32.BF16 R60, R176.reuse, R8, R60 ;  /* 0x00000008b03c723c */ /* 0x040fe8000004183c */
[----:B------:R-:W-:Y:S04]  /*1a500*/  MOV R220, R0 ;  /* 0x0000000000dc7202 */ /* 0x000fe80000000f00 */
        /* <DEDUP_REMOVED lines=10> */
[----:B------:R-:W-:Y:S07]  /*1a5b0*/  @!UPT UIADD3 URZ, URZ, URZ, URZ ;  /* 0x0000003f3f3ff290 */ /* 0x000fee000fffe03f */
[----:B------:R-:W-:-:S11]  /*1a5c0*/  @P0 BRA `(.L_x_1683) ;  /* 0xffffcf0000000947 */ /* 0x000fd6000383ffff */
.L_x_1671:
[----:B------:R-:W-:Y:S05]  /*1a5d0*/  BRA.DIV ~URZ, `(.L_x_1684) ;  /* 0x00007e227f007947 */ /* 0x000fea000b800000 */
[----:B------:R1:W2:Y:S02]  /*1a5e0*/  SHFL.BFLY PT, R0, R225, 0x2, 0x1f ;  /* 0x0c401f00e1007f89 */ /* 0x0002a400000e0000 */
.L_x_1785:
        /* <DEDUP_REMOVED lines=15> */
.L_x_1786:
        /* <DEDUP_REMOVED lines=55> */
[----:B------:R-:W-:Y:S01]  /*1aa50*/  FMUL.FTZ R155, R3, R87 ;  /* 0x00000057039b7220 */ /* 0x000fe20000410000 */
[----:B------:R-:W1:Y:S01]  /*1aa60*/  @P0 MUFU.RCP R0, R4 ;  /* 0x0000000400000308 */ /* 0x000e620000001000 */
[----:B------:R-:W-:-:S02]  /*1aa70*/  FMUL.FTZ R48, R2, R64 ;  /* 0x0000004002307220 */ /* 0x000fc40000410000 */
[----:B------:R-:W-:Y:S02]  /*1aa80*/  FMUL.FTZ R49, R2, R65 ;  /* 0x0000004102317220 */ /* 0x000fe40000410000 */
        /* <DEDUP_REMOVED lines=75> */
.L_x_1588:
[----:B------:R2:W5:Y:S04]  /*1af40*/  LDL R6, [R1+0x70] ;  /* 0x0000700001067983 */ /* 0x0005680000100800 */
[----:B------:R-:W3:Y:S01]  /*1af50*/  S2R R2, SR_TID.X ;  /* 0x0000000000027919 */ /* 0x000ee20000002100 */
[----:B------:R-:W-:Y:S01]  /*1af60*/  BSSY B0, `(.L_x_1686) ;  /* 0x0000011000007945 */ /* 0x000fe20003800000 */
[----:B---3--:R-:W-:-:S13]  /*1af70*/  LOP3.LUT P0, RZ, R2, 0x7f, RZ, 0xc0, !PT ;  /* 0x0000007f02ff7812 */ /* 0x008fda000780c0ff */
[----:B------:R-:W-:Y:S05]  /*1af80*/  @P0 BRA `(.L_x_1687) ;  /* 0x000000e000000947 */ /* 0x000fea0003800000 */
[----:B--2---:R-:W2:Y:S01]  /*1af90*/  S2R R4, SR_LANEID ;  /* 0x0000000000047919 */ /* 0x004ea20000000000 */
[----:B------:R-:W-:Y:S01]  /*1afa0*/  VOTEU.ANY UR4, UPT, PT ;  /* 0x0000000000047886 */ /* 0x000fe200038e0100 */
[----:B------:R-:W-:Y:S01]  /*1afb0*/  IMAD.MOV.U32 R5, RZ, RZ, c[0x0][0x564] ;  /* 0x00015900ff057624 */ /* 0x000fe200078e00ff */
        /* <DEDUP_REMOVED lines=11> */
.L_x_1687:
[----:B--2---:R-:W-:Y:S05]  /*1b070*/  BSYNC B0 ;  /* 0x0000000000007941 */ /* 0x004fea0003800000 */
.L_x_1686:
        /* <DEDUP_REMOVED lines=130> */
.L_x_1690:
        /* <DEDUP_REMOVED lines=26> */
[----:B------:R-:W-:Y:S02]  /*1ba40*/  IMAD.IADD R3, R3, 0x1, R43 ;  /* 0x0000000103037824 */ /* 0x000fe400078e022b */
        /* <DEDUP_REMOVED lines=66> */
[----:B------:R-:W-:Y:S01]  /*1be70*/  IADD3 R6, R251, R43, RZ ;  /* 0x0000002bfb067210 */ /* 0x000fe20007ffe0ff */
[C---:B-1----:R-:W-:Y:S01]  /*1be80*/  IMAD.WIDE.U32 R8, R2.reuse, c[0x0][0x3a0], RZ ;  /* 0x0000e80002087a25 */ /* 0x042fe200078e00ff */
[----:B------:R-:W1:Y:S03]  /*1be90*/  S2R R12, SR_TID.X ;  /* 0x00000000000c7919 */ /* 0x000e660000002100 */
[----:B------:R-:W-:-:S02]  /*1bea0*/  IMAD R2, R2, c[0x0][0x3a4], R16 ;  /* 0x0000e90002027a24 */ /* 0x000fc400078e0210 */
[----:B------:R-:W-:-:S03]  /*1beb0*/  @P5 IMAD.HI.U32 R10, R6, c[0x0][0x4ec], RZ ;  /* 0x00013b00060a5a27 */ /* 0x000fc600078e00ff */
[----:B------:R-:W-:Y:S02]  /*1bec0*/  IADD3 R3, R9, R2, RZ ;  /* 0x0000000209037210 */ /* 0x000fe40007ffe0ff */
[----:B------:R-:W-:-:S05]  /*1bed0*/  MOV R2, R8 ;  /* 0x0000000800027202 */ /* 0x000fca0000000f00 */
[C---:B------:R-:W-:Y:S01]  /*1bee0*/  IMAD.WIDE.U32 R8, R5.reuse, c[0x0][0x3e8], R2 ;  /* 0x0000fa0005087a25 */ /* 0x040fe200078e0002 */
[----:B------:R-:W-:Y:S02]  /*1bef0*/  SHF.R.S32.HI R3, RZ, 0x1f, R0 ;  /* 0x0000001fff037819 */ /* 0x000fe40000011400 */
[----:B------:R-:W-:Y:S01]  /*1bf00*/  MOV R2, R6 ;  /* 0x0000000600027202 */ /* 0x000fe20000000f00 */
[----:B------:R-:W-:Y:S01]  /*1bf10*/  IMAD R9, R5, c[0x0][0x3ec], R9 ;  /* 0x0000fb0005097a24 */ /* 0x000fe200078e0209 */
[----:B------:R-:W-:Y:S01]  /*1bf20*/  @P5 SHF.R.U32.HI R2, RZ, c[0x0][0x4f0], R10 ;  /* 0x00013c00ff025a19 */ /* 0x000fe2000001160a */
[----:B------:R-:W-:Y:S02]  /*1bf30*/  IMAD R5, R3, c[0x0][0x3f0], RZ ;  /* 0x0000fc0003057a24 */ /* 0x000fe400078e02ff */
[----:B------:R-:W-:Y:S01]  /*1bf40*/  IMAD.WIDE.U32 R8, R0, c[0x0][0x3f0], R8 ;  /* 0x0000fc0000087a25 */ /* 0x000fe200078e0008 */
[----:B-1----:R-:W-:-:S03]  /*1bf50*/  SHF.R.S32.HI R11, RZ, 0x1f, R12 ;  /* 0x0000001fff0b7819 */ /* 0x002fc6000001140c */
[----:B------:R-:W-:Y:S01]  /*1bf60*/  IMAD R10, R0, c[0x0][0x3f4], R5 ;  /* 0x0000fd00000a7a24 */ /* 0x000fe200078e0205 */
[----:B------:R-:W-:Y:S02]  /*1bf70*/  SHF.R.S32.HI R5, RZ, 0x1f, R2 ;  /* 0x0000001fff057819 */ /* 0x000fe40000011402 */
[----:B------:R-:W-:Y:S02]  /*1bf80*/  IADD3 R0, -R2, RZ, RZ ;  /* 0x000000ff02007210 */ /* 0x000fe40007ffe1ff */
[----:B------:R-:W-:Y:S02]  /*1bf90*/  IADD3 R9, R9, R10, RZ ;  /* 0x0000000a09097210 */ /* 0x000fe40007ffe0ff */
[----:B------:R-:W-:Y:S01]  /*1bfa0*/  LEA.HI R11, R11, R12, RZ, 0x2 ;  /* 0x0000000c0b0b7211 */ /* 0x000fe200078f10ff */
[----:B------:R-:W-:-:S03]  /*1bfb0*/  IMAD R0, R0, c[0x0][0x4e8], R6 ;  /* 0x00013a0000007a24 */ /* 0x000fc600078e0206 */
[----:B------:R-:W-:Y:S02]  /*1bfc0*/  SHF.R.S32.HI R11, RZ, 0x2, R11 ;  /* 0x00000002ff0b7819 */ /* 0x000fe4000001140b */
        /* <DEDUP_REMOVED lines=18> */
[----:B------:R-:W-:Y:S02]  /*1c0f0*/  IADD3 R3, R3, R6, RZ ;  /* 0x0000000603037210 */ /* 0x000fe40007ffe0ff */
[----:B------:R-:W-:-:S03]  /*1c100*/  IADD3 R6, R11, R43, RZ ;  /* 0x0000002b0b067210 */ /* 0x000fc60007ffe0ff */
[----:B------:R-:W-:-:S04]  /*1c110*/  IMAD.WIDE.U32 R2, R0, c[0x0][0x3d8], R2 ;  /* 0x0000f60000027a25 */ /* 0x000fc800078e0002 */
[----:B------:R-:W-:Y:S01]  /*1c120*/  IMAD R0, R0, c[0x0][0x3dc], R5 ;  /* 0x0000f70000007a24 */ /* 0x000fe200078e0205 */
[----:B------:R-:W-:-:S04]  /*1c130*/  LEA R13, P0, R2, c[0x0][0x380], 0x1 ;  /* 0x0000e000020d7a11 */ /* 0x000fc800078008ff */
[----:B------:R-:W-:-:S04]  /*1c140*/  IADD3 R0, R3, R0, RZ ;  /* 0x0000000003007210 */ /* 0x000fc80007ffe0ff */
[----:B------:R-:W-:Y:S01]  /*1c150*/  LEA.HI.X R12, R2, c[0x0][0x384], R0, 0x1, P0 ;  /* 0x0000e100020c7a11 */ /* 0x000fe200000f0c00 */
[----:B------:R-:W-:Y:S05]  /*1c160*/  BRA.DIV ~URZ, `(.L_x_1692) ;  /* 0x000065127f007947 */ /* 0x000fea000b800000 */
[----:B-1234-:R1:W2:Y:S02]  /*1c170*/  SHFL.IDX PT, R5, R12, RZ, 0x1c1f ;  /* 0x001c1fff0c057589 */ /* 0x01e2a400000e0000 */
.L_x_1787:
[----:B------:R-:W-:Y:S05]  /*1c180*/  BRA.DIV ~URZ, `(.L_x_1693) ;  /* 0x000065627f007947 */ /* 0x000fea000b800000 */
[----:B------:R3:W4:Y:S02]  /*1c190*/  SHFL.IDX PT, R0, R13, RZ, 0x1c1f ;  /* 0x001c1fff0d007589 */ /* 0x00072400000e0000 */
.L_x_1788:
[----:B------:R-:W-:Y:S01]  /*1c1a0*/  ISETP.GE.AND P0, PT, R6, R4, PT ;  /* 0x000000040600720c */ /* 0x000fe20003f06270 */
[----:B------:R-:W-:-:S12]  /*1c1b0*/  BSSY B0, `(.L_x_1694) ;  /* 0x0000012000007945 */ /* 0x000fd80003800000 */
        /* <DEDUP_REMOVED lines=14> */
[----:B------:R2:W-:Y:S04]  /*1c2a0*/  @!P2 ST.E.128 [R10.64], R24 ;  /* 0x000000180a00a985 */ /* 0x0005e8000c101d08 */
[----:B------:R2:W-:Y:S04]  /*1c2b0*/  @!P1 ST.E.128 [R8.64], R20 ;  /* 0x0000001408009985 */ /* 0x0005e8000c101d08 */
[----:B------:R2:W-:Y:S02]  /*1c2c0*/  @!P0 ST.E.128 [R2.64], R16 ;  /* 0x0000001002008985 */ /* 0x0005e4000c101d08 */
.L_x_1695:
[----:B------:R-:W-:Y:S05]  /*1c2d0*/  BSYNC B0 ;  /* 0x0000000000007941 */ /* 0x000fea0003800000 */
.L_x_1694:
[----:B------:R-:W-:Y:S05]  /*1c2e0*/  BRA.DIV ~URZ, `(.L_x_1696) ;  /* 0x000064627f007947 */ /* 0x000fea000b800000 */
[----:B--2---:R2:W1:Y:S04]  /*1c2f0*/  SHFL.IDX PT, R5, R12, 0x1, 0x1c1f ;  /* 0x003c1f000c057f89 */ /* 0x00446800000e0000 */
[----:B----4-:R2:W4:Y:S02]  /*1c300*/  SHFL.IDX PT, R0, R13, 0x1, 0x1c1f ;  /* 0x003c1f000d007f89 */ /* 0x01052400000e0000 */
.L_x_1789:
        /* <DEDUP_REMOVED lines=17> */
[----:B------:R1:W-:Y:S04]  /*1c420*/  @!P2 ST.E.128 [R10.64], R36 ;  /* 0x000000240a00a985 */ /* 0x0003e8000c101d08 */
[----:B------:R1:W-:Y:S04]  /*1c430*/  @!P1 ST.E.128 [R8.64], R32 ;  /* 0x0000002008009985 */ /* 0x0003e8000c101d08 */
[----:B------:R1:W-:Y:S02]  /*1c440*/  @!P0 ST.E.128 [R2.64], R28 ;  /* 0x0000001c02008985 */ /* 0x0003e4000c101d08 */
.L_x_1698:
[----:B------:R-:W-:Y:S05]  /*1c450*/  BSYNC B0 ;  /* 0x0000000000007941 */ /* 0x000fea0003800000 */
.L_x_1697:
[----:B------:R-:W-:Y:S05]  /*1c460*/  BRA.DIV ~URZ, `(.L_x_1699) ;  /* 0x000063a27f007947 */ /* 0x000fea000b800000 */
[----:B-1----:R1:W2:Y:S02]  /*1c470*/  SHFL.IDX PT, R5, R12, 0x2, 0x1c1f ;  /* 0x005c1f000c057f89 */ /* 0x0022a400000e0000 */
.L_x_1790:
[----:B------:R-:W-:Y:S05]  /*1c480*/  BRA.DIV ~URZ, `(.L_x_1700) ;  /* 0x000063f27f007947 */ /* 0x000fea000b800000 */
[----:B----4-:R4:W1:Y:S02]  /*1c490*/  SHFL.IDX PT, R0, R13, 0x2, 0x1c1f ;  /* 0x005c1f000d007f89 */ /* 0x01086400000e0000 */
.L_x_1791:
        /* <DEDUP_REMOVED lines=20> */
.L_x_1702:
[----:B------:R-:W-:Y:S05]  /*1c5e0*/  BSYNC B0 ;  /* 0x0000000000007941 */ /* 0x000fea0003800000 */
.L_x_1701:
[----:B------:R-:W-:Y:S05]  /*1c5f0*/  BRA.DIV ~URZ, `(.L_x_1703) ;  /* 0x000062e27f007947 */ /* 0x000fea000b800000 */
[----:B--2---:R2:W3:Y:S04]  /*1c600*/  SHFL.IDX PT, R5, R12, 0x3, 0x1c1f ;  /* 0x007c1f000c057f89 */ /* 0x0044e800000e0000 */
[----:B-1----:R2:W1:Y:S02]  /*1c610*/  SHFL.IDX PT, R0, R13, 0x3, 0x1c1f ;  /* 0x007c1f000d007f89 */ /* 0x00246400000e0000 */
.L_x_1792:
[----:B------:R-:W-:-:S04]  /*1c620*/  IADD3 R2, R6, 0x60, RZ ;  /* 0x0000006006027810 */ /* 0x000fc80007ffe0ff */
[----:B------:R-:W-:-:S13]  /*1c630*/  ISETP.GE.AND P0, PT, R2, R4, PT ;  /* 0x000000040200720c */ /* 0x000fda0003f06270 */
[----:B------:R-:W-:Y:S05]  /*1c640*/  @P0 BRA `(.L_x_1704) ;  /* 0x000024b000000947 */ /* 0x000fea0003800000 */
[----:B--234-:R-:W2:Y:S04]  /*1c650*/  LDL.64 R12, [R1] ;  /* 0x00000000010c7983 */ /* 0x01cea80000100a00 */
[----:B------:R-:W3:Y:S04]  /*1c660*/  LDL R11, [R1+0x88] ;  /* 0x00008800010b7983 */ /* 0x000ee80000100800 */
[----:B------:R-:W4:Y:S01]  /*1c670*/  LDL R10, [R1+0x8] ;  /* 0x00000800010a7983 */ /* 0x000f220000100800 */
[----:B------:R-:W-:-:S13]  /*1c680*/  ISETP.GE.AND P0, PT, R252, c[0x0][0x3c8], PT ;  /* 0x0000f200fc007a0c */ /* 0x000fda0003f06270 */
[----:B-1----:R-:W-:Y:S02]  /*1c690*/  @!P0 LEA R2, P2, R252, R0, 0x1 ;  /* 0x00000000fc028211 */ /* 0x002fe400078408ff */
[----:B--2---:R-:W-:Y:S02]  /*1c6a0*/  ISETP.GE.AND P1, PT, R12, c[0x0][0x3c8], PT ;  /* 0x0000f2000c007a0c */ /* 0x004fe40003f26270 */
[----:B---3--:R-:W-:-:S11]  /*1c6b0*/  @!P0 LEA.HI.X R3, R252, R5, R11, 0x1, P2 ;  /* 0x00000005fc038211 */ /* 0x008fd600010f0c0b */
[----:B------:R-:W-:-:S04]  /*1c6c0*/  @!P1 LEA R8, P3, R12, R0, 0x1 ;  /* 0x000000000c089211 */ /* 0x000fc800078608ff */
[----:B------:R-:W-:-:S05]  /*1c6d0*/  @!P1 LEA.HI.X R9, R12, R5, R13, 0x1, P3 ;  /* 0x000000050c099211 */ /* 0x000fca00018f0c0d */
[----:B------:R1:W-:Y:S04]  /*1c6e0*/  @!P1 ST.E.128 [R8.64], R64 ;  /* 0x0000004008009985 */ /* 0x0003e8000c101d08 */
[----:B------:R1:W-:Y:S01]  /*1c6f0*/  @!P0 ST.E.128 [R2.64], R60 ;  /* 0x0000003c02008985 */ /* 0x0003e2000c101d08 */
[----:B----4-:R-:W-:-:S13]  /*1c700*/  ISETP.GE.AND P0, PT, R10, c[0x0][0x3c8], PT ;  /* 0x0000f2000a007a0c */ /* 0x010fda0003f06270 */
[----:B------:R-:W-:Y:S05]  /*1c710*/  @P0 BRA `(.L_x_1704) ;  /* 0x000023e000000947 */ /* 0x000fea0003800000 */
[----:B------:R-:W2:Y:S01]  /*1c720*/  LDL R11, [R1+0x84] ;  /* 0x00008400010b7983 */ /* 0x000ea20000100800 */
[----:B-1----:R-:W-:-:S04]  /*1c730*/  LEA R2, P0, R10, R0, 0x1 ;  /* 0x000000000a027211 */ /* 0x002fc800078008ff */
[----:B--2---:R-:W-:-:S05]  /*1c740*/  LEA.HI.X R3, R10, R5, R11, 0x1, P0 ;  /* 0x000000050a037211 */ /* 0x004fca00000f0c0b */
[----:B------:R1:W-:Y:S01]  /*1c750*/  ST.E.128 [R2.64], R56 ;  /* 0x0000003802007985 */ /* 0x0003e2000c101d08 */
[----:B------:R-:W-:Y:S05]  /*1c760*/  BRA `(.L_x_1704) ;  /* 0x0000239000007947 */ /* 0x000fea0003800000 */
.L_x_1691:
        /* <DEDUP_REMOVED lines=34> */
.L_x_1793:
[----:B------:R-:W-:Y:S05]  /*1c990*/  BRA.DIV ~URZ, `(.L_x_1706) ;  /* 0x000060727f007947 */ /* 0x000fea000b800000 */
[----:B------:R3:W4:Y:S02]  /*1c9a0*/  SHFL.IDX PT, R0, R5, RZ, 0x1c1f ;  /* 0x001c1fff05007589 */ /* 0x00072400000e0000 */
.L_x_1794:
        /* <DEDUP_REMOVED lines=25> */
[----:B------:R-:W-:-:S04]  /*1cb40*/  @!P1 LEA R2, P0, R8, R0, 0x2 ;  /* 0x0000000008029211 */ /* 0x000fc800078010ff */
[----:B--2---:R-:W-:Y:S02]  /*1cb50*/  @!P1 LEA.HI.X R3, R8, R4, R9, 0x2, P0 ;  /* 0x0000000408039211 */ /* 0x004fe400000f1409 */
[----:B------:R-:W-:-:S04]  /*1cb60*/  @!P2 LEA R8, P0, R11, R0, 0x2 ;  /* 0x000000000b08a211 */ /* 0x000fc800078010ff */
[----:B------:R-:W-:Y:S02]  /*1cb70*/  @!P2 LEA.HI.X R9, R11, R4, R17, 0x2, P0 ;  /* 0x000000040b09a211 */ /* 0x000fe400000f1411 */
[----:B------:R-:W2:Y:S04]  /*1cb80*/  LDL R11, [R1+0xe8] ;  /* 0x0000e800010b7983 */ /* 0x000ea80000100800 */
[----:B------:R3:W-:Y:S04]  /*1cb90*/  @!P1 ST.E.64 [R2.64], R172 ;  /* 0x000000ac02009985 */ /* 0x0007e8000c101b08 */
[----:B------:R-:W4:Y:S01]  /*1cba0*/  LDL R17, [R1+0xe4] ;  /* 0x0000e40001117983 */ /* 0x000f220000100800 */
[----:B---3--:R-:W-:-:S04]  /*1cbb0*/  @!P4 LEA R2, P0, R13, R0, 0x2 ;  /* 0x000000000d02c211 */ /* 0x008fc800078010ff */
[----:B------:R-:W-:Y:S02]  /*1cbc0*/  @!P4 LEA.HI.X R3, R13, R4, R15, 0x2, P0 ;  /* 0x000000040d03c211 */ /* 0x000fe400000f140f */
[----:B------:R-:W3:Y:S04]  /*1cbd0*/  LDL R15, [R1+0xe0] ;  /* 0x0000e000010f7983 */ /* 0x000ee80000100800 */
[----:B------:R-:W5:Y:S01]  /*1cbe0*/  LDL R13, [R1+0xdc] ;  /* 0x0000dc00010d7983 */ /* 0x000f620000100800 */
[----:B------:R-:W-:Y:S02]  /*1cbf0*/  ISETP.GE.AND P3, PT, R43, c[0x0][0x3c8], PT ;  /* 0x0000f2002b007a0c */ /* 0x000fe40003f66270 */
[----:B------:R-:W-:Y:S01]  /*1cc00*/  ISETP.GE.AND P1, PT, R24, c[0x0][0x3c8], PT ;  /* 0x0000f20018007a0c */ /* 0x000fe20003f26270 */
[----:B------:R1:W-:Y:S04]  /*1cc10*/  @!P2 ST.E.64 [R8.64], R174 ;  /* 0x000000ae0800a985 */ /* 0x0003e8000c101b08 */
[----:B------:R1:W-:Y:S01]  /*1cc20*/  @!P4 ST.E.64 [R2.64], R176 ;  /* 0x000000b00200c985 */ /* 0x0003e2000c101b08 */
[----:B------:R-:W-:-:S02]  /*1cc30*/  ISETP.GE.AND P4, PT, R22, c[0x0][0x3c8], PT ;  /* 0x0000f20016007a0c */ /* 0x000fc40003f86270 */
[----:B------:R-:W-:-:S03]  /*1cc40*/  ISETP.GE.AND P2, PT, R20, c[0x0][0x3c8], PT ;  /* 0x0000f20014007a0c */ /* 0x000fc60003f46270 */
[----:B-1----:R-:W-:-:S04]  /*1cc50*/  @!P3 LEA R8, P0, R43, R0, 0x2 ;  /* 0x000000002b08b211 */ /* 0x002fc800078010ff */
[----:B------:R-:W-:Y:S02]  /*1cc60*/  @!P3 LEA.HI.X R9, R43, R4, R76, 0x2, P0 ;  /* 0x000000042b09b211 */ /* 0x000fe400000f144c */
[----:B------:R-:W-:-:S04]  /*1cc70*/  @!P1 LEA R2, P0, R24, R0, 0x2 ;  /* 0x0000000018029211 */ /* 0x000fc800078010ff */
[----:B------:R-:W-:Y:S01]  /*1cc80*/  @!P1 LEA.HI.X R3, R24, R4, R25, 0x2, P0 ;  /* 0x0000000418039211 */ /* 0x000fe200000f1419 */
[----:B------:R1:W-:Y:S04]  /*1cc90*/  @!P3 ST.E.64 [R8.64], R178 ;  /* 0x000000b20800b985 */ /* 0x0003e8000c101b08 */
[----:B------:R1:W-:Y:S01]  /*1cca0*/  @!P1 ST.E.64 [R2.64], R156 ;  /* 0x0000009c02009985 */ /* 0x0003e2000c101b08 */
[----:B------:R-:W-:Y:S02]  /*1ccb0*/  ISETP.GE.AND P1, PT, R18, c[0x0][0x3c8], PT ;  /* 0x0000f20012007a0c */ /* 0x000fe40003f26270 */
[----:B------:R-:W-:Y:S02]  /*1ccc0*/  ISETP.GE.AND P3, PT, R16, c[0x0][0x3c8], PT ;  /* 0x0000f20010007a0c */ /* 0x000fe40003f66270 */
        /* <DEDUP_REMOVED lines=8> */
[----:B-1----:R-:W-:-:S04]  /*1cd50*/  @!P1 LEA R8, P0, R18, R0, 0x2 ;  /* 0x0000000012089211 */ /* 0x002fc800078010ff */
[----:B------:R-:W-:Y:S02]  /*1cd60*/  @!P1 LEA.HI.X R9, R18, R4, R19, 0x2, P0 ;  /* 0x0000000412099211 */ /* 0x000fe400000f1413 */
[----:B------:R-:W-:-:S03]  /*1cd70*/  @!P4 LEA R2, P0, R10, R0, 0x2 ;  /* 0x000000000a02c211 */ /* 0x000fc600078010ff */
[----:B------:R1:W-:Y:S01]  /*1cd80*/  @!P1 ST.E.64 [R8.64], R182 ;  /* 0x000000b608009985 */ /* 0x0003e2000c101b08 */
[----:B------:R-:W-:Y:S02]  /*1cd90*/  ISETP.GE.AND P1, PT, R12, c[0x0][0x3c8], PT ;  /* 0x0000f2000c007a0c */ /* 0x000fe40003f26270 */
[----:B--2---:R-:W-:Y:S02]  /*1cda0*/  @!P4 LEA.HI.X R3, R10, R4, R11, 0x2, P0 ;  /* 0x000000040a03c211 */ /* 0x004fe400000f140b */
[----:B------:R-:W-:-:S04]  /*1cdb0*/  @!P3 LEA R10, P0, R16, R0, 0x2 ;  /* 0x00000000100ab211 */ /* 0x000fc800078010ff */
[----:B----4-:R-:W-:Y:S02]  /*1cdc0*/  @!P3 LEA.HI.X R11, R16, R4, R17, 0x2, P0 ;  /* 0x00000004100bb211 */ /* 0x010fe400000f1411 */
[C---:B-1----:R-:W-:Y:S01]  /*1cdd0*/  @!P2 LEA R8, P0, R14.reuse, R0, 0x2 ;  /* 0x000000000e08a211 */ /* 0x042fe200078010ff */
[----:B------:R1:W-:Y:S04]  /*1cde0*/  @!P4 ST.E.64 [R2.64], R110 ;  /* 0x0000006e0200c985 */ /* 0x0003e8000c101b08 */
[----:B------:R2:W-:Y:S01]  /*1cdf0*/  @!P3 ST.E.64 [R10.64], R186 ;  /* 0x000000ba0a00b985 */ /* 0x0005e2000c101b08 */
[----:B---3--:R-:W-:Y:S02]  /*1ce00*/  @!P2 LEA.HI.X R9, R14, R4, R15, 0x2, P0 ;  /* 0x000000040e09a211 */ /* 0x008fe400000f140f */
[----:B-1----:R-:W-:-:S04]  /*1ce10*/  @!P1 LEA R2, P0, R12, R0, 0x2 ;  /* 0x000000000c029211 */ /* 0x002fc800078010ff */
[----:B-----5:R-:W-:Y:S01]  /*1ce20*/  @!P1 LEA.HI.X R3, R12, R4, R13, 0x2, P0 ;  /* 0x000000040c039211 */ /* 0x020fe200000f140d */
[----:B------:R2:W-:Y:S04]  /*1ce30*/  @!P2 ST.E.64 [R8.64], R184 ;  /* 0x000000b80800a985 */ /* 0x0005e8000c101b08 */
[----:B------:R2:W-:Y:S04]  /*1ce40*/  @!P1 ST.E.64 [R2.64], R88 ;  /* 0x0000005802009985 */ /* 0x0005e8000c101b08 */
.L_x_1708:
[----:B------:R-:W-:Y:S05]  /*1ce50*/  BSYNC B0 ;  /* 0x0000000000007941 */ /* 0x000fea0003800000 */
.L_x_1707:
[----:B------:R-:W-:Y:S05]  /*1ce60*/  BRA.DIV ~URZ, `(.L_x_1709) ;  /* 0x00005c027f007947 */ /* 0x000fea000b800000 */
[----:B--2---:R2:W1:Y:S04]  /*1ce70*/  SHFL.IDX PT, R4, R6, 0x1, 0x1c1f ;  /* 0x003c1f0006047f89 */ /* 0x00446800000e0000 */
[----:B----4-:R2:W4:Y:S02]  /*1ce80*/  SHFL.IDX PT, R0, R5, 0x1, 0x1c1f ;  /* 0x003c1f0005007f89 */ /* 0x01052400000e0000 */
.L_x_1795:
[----:B------:R-:W-:Y:S01]  /*1ce90*/  BSSY B0, `(.L_x_1710) ;  /* 0x000004a000007945 */ /* 0x000fe20003800000 */
[----:B------:R-:W-:Y:S05]  /*1cea0*/  @P6 BRA `(.L_x_1711) ;  /* 0x0000048000006947 */ /* 0x000fea0003800000 */
[----:B------:R-:W5:Y:S04]  /*1ceb0*/  LDL R8, [R1+0x68] ;  /* 0x0000680001087983 */ /* 0x000f680000100800 */
[----:B--2---:R-:W2:Y:S04]  /*1cec0*/  LDL R15, [R1+0xc8] ;  /* 0x0000c800010f7983 */ /* 0x004ea80000100800 */
[----:B---3--:R-:W3:Y:S04]  /*1ced0*/  LDL R9, [R1+0x108] ;  /* 0x0001080001097983 */ /* 0x008ee80000100800 */
[----:B----4-:R-:W4:Y:S04]  /*1cee0*/  LDL R17, [R1+0x104] ;  /* 0x0001040001117983 */ /* 0x010f280000100800 */
        /* <DEDUP_REMOVED lines=20> */
[----:B------:R-:W-:-:S04]  /*1d030*/  @!P1 LEA R2, P2, R8, R0, 0x2 ;  /* 0x0000000008029211 */ /* 0x000fc800078410ff */
[----:B-1-3--:R-:W-:Y:S02]  /*1d040*/  @!P1 LEA.HI.X R3, R8, R4, R9, 0x2, P2 ;  /* 0x0000000408039211 */ /* 0x00afe400010f1409 */
[----:B------:R-:W-:-:S04]  /*1d050*/  @!P0 LEA R8, P2, R15, R0, 0x2 ;  /* 0x000000000f088211 */ /* 0x000fc800078410ff */
[----:B----4-:R-:W-:Y:S02]  /*1d060*/  @!P0 LEA.HI.X R9, R15, R4, R17, 0x2, P2 ;  /* 0x000000040f098211 */ /* 0x010fe400010f1411 */
[----:B------:R-:W2:Y:S04]  /*1d070*/  LDL R17, [R1+0xe0] ;  /* 0x0000e00001117983 */ /* 0x000ea80000100800 */
[----:B------:R-:W3:Y:S01]  /*1d080*/  LDL R15, [R1+0xdc] ;  /* 0x0000dc00010f7983 */ /* 0x000ee20000100800 */
[----:B------:R-:W-:Y:S02]  /*1d090*/  ISETP.GE.AND P3, PT, R77, c[0x0][0x3c8], PT ;  /* 0x0000f2004d007a0c */ /* 0x000fe40003f66270 */
        /* <DEDUP_REMOVED lines=19> */
[----:B----4-:R-:W-:Y:S02]  /*1d1d0*/  @!P0 LEA R8, P2, R22, R0, 0x2 ;  /* 0x0000000016088211 */ /* 0x010fe400078410ff */
[----:B------:R-:W-:Y:S01]  /*1d1e0*/  ISETP.GE.AND P3, PT, R18, c[0x0][0x3c8], PT ;  /* 0x0000f20012007a0c */ /* 0x000fe20003f66270 */
[----:B------:R4:W-:Y:S01]  /*1d1f0*/  @!P1 ST.E.64 [R10.64], R142 ;  /* 0x0000008e0a009985 */ /* 0x0009e2000c101b08 */
[----:B------:R-:W-:Y:S02]  /*1d200*/  @!P0 LEA.HI.X R9, R22, R4, R23, 0x2, P2 ;  /* 0x0000000416098211 */ /* 0x000fe400010f1417 */
[----:B------:R-:W-:-:S03]  /*1d210*/  ISETP.GE.AND P2, PT, R16, c[0x0][0x3c8], PT ;  /* 0x0000f20010007a0c */ /* 0x000fc60003f46270 */
[----:B------:R5:W-:Y:S01]  /*1d220*/  @!P0 ST.E.64 [R8.64], R144 ;  /* 0x0000009008008985 */ /* 0x000be2000c101b08 */
[----:B-1----:R-:W-:-:S04]  /*1d230*/  @!P4 LEA R2, P1, R12, R0, 0x2 ;  /* 0x000000000c02c211 */ /* 0x002fc800078210ff */
[----:B------:R-:W-:Y:S02]  /*1d240*/  @!P4 LEA.HI.X R3, R12, R4, R13, 0x2, P1 ;  /* 0x000000040c03c211 */ /* 0x000fe400008f140d */
[----:B------:R-:W-:Y:S02]  /*1d250*/  @!P5 LEA R12, P0, R20, R0, 0x2 ;  /* 0x00000000140cd211 */ /* 0x000fe400078010ff */
[----:B------:R-:W-:Y:S02]  /*1d260*/  ISETP.GE.AND P1, PT, R14, c[0x0][0x3c8], PT ;  /* 0x0000f2000e007a0c */ /* 0x000fe40003f26270 */
[----:B------:R-:W-:Y:S02]  /*1d270*/  @!P5 LEA.HI.X R13, R20, R4, R21, 0x2, P0 ;  /* 0x00000004140dd211 */ /* 0x000fe400000f1415 */
[----:B----4-:R-:W-:-:S04]  /*1d280*/  @!P3 LEA R10, P0, R18, R0, 0x2 ;  /* 0x00000000120ab211 */ /* 0x010fc800078010ff */
[----:B------:R-:W-:Y:S02]  /*1d290*/  @!P3 LEA.HI.X R11, R18, R4, R19, 0x2, P0 ;  /* 0x00000004120bb211 */ /* 0x000fe400000f1413 */
[C---:B-----5:R-:W-:Y:S01]  /*1d2a0*/  @!P2 LEA R8, P0, R16.reuse, R0, 0x2 ;  /* 0x000000001008a211 */ /* 0x060fe200078010ff */
[----:B------:R1:W-:Y:S04]  /*1d2b0*/  @!P4 ST.E.64 [R2.64], R146 ;  /* 0x000000920200c985 */ /* 0x0003e8000c101b08 */
[----:B------:R4:W-:Y:S04]  /*1d2c0*/  @!P5 ST.E.64 [R12.64], R158 ;  /* 0x0000009e0c00d985 */ /* 0x0009e8000c101b08 */
[----:B------:R4:W-:Y:S01]  /*1d2d0*/  @!P3 ST.E.64 [R10.64], R154 ;  /* 0x0000009a0a00b985 */ /* 0x0009e2000c101b08 */
[----:B--2---:R-:W-:-:S02]  /*1d2e0*/  @!P2 LEA.HI.X R9, R16, R4, R17, 0x2, P0 ;  /* 0x000000041009a211 */ /* 0x004fc400000f1411 */
[----:B-1----:R-:W-:-:S04]  /*1d2f0*/  @!P1 LEA R2, P0, R14, R0, 0x2 ;  /* 0x000000000e029211 */ /* 0x002fc800078010ff */
[----:B---3--:R-:W-:Y:S01]  /*1d300*/  @!P1 LEA.HI.X R3, R14, R4, R15, 0x2, P0 ;  /* 0x000000040e039211 */ /* 0x008fe200000f140f */
[----:B------:R4:W-:Y:S04]  /*1d310*/  @!P2 ST.E.64 [R8.64], R86 ;  /* 0x000000560800a985 */ /* 0x0009e8000c101b08 */
[----:B------:R4:W-:Y:S04]  /*1d320*/  @!P1 ST.E.64 [R2.64], R84 ;  /* 0x0000005402009985 */ /* 0x0009e8000c101b08 */
.L_x_1711:
[----:B------:R-:W-:Y:S05]  /*1d330*/  BSYNC B0 ;  /* 0x0000000000007941 */ /* 0x000fea0003800000 */
.L_x_1710:
[----:B------:R-:W-:Y:S05]  /*1d340*/  BRA.DIV ~URZ, `(.L_x_1712) ;  /* 0x000057e27f007947 */ /* 0x000fea000b800000 */
[----:B-1----:R1:W2:Y:S02]  /*1d350*/  SHFL.IDX PT, R4, R6, 0x2, 0x1c1f ;  /* 0x005c1f0006047f89 */ /* 0x0022a400000e0000 */
.L_x_1796:
[----:B------:R-:W-:Y:S05]  /*1d360*/  BRA.DIV ~URZ, `(.L_x_1713) ;  /* 0x000058327f007947 */ /* 0x000fea000b800000 */
[----:B----4-:R4:W1:Y:S02]  /*1d370*/  SHFL.IDX PT, R0, R5, 0x2, 0x1c1f ;  /* 0x005c1f0005007f89 */ /* 0x01086400000e0000 */
.L_x_1797:
        /* <DEDUP_REMOVED lines=25> */
[----:B-----5:R-:W-:-:S13]  /*1d510*/  ISETP.GE.AND P0, PT, R13, c[0x0][0x3c8], PT ;  /* 0x0000f2000d007a0c */ /* 0x020fda0003f06270 */
[----:B-1----:R-:W-:-:S04]  /*1d520*/  @!P0 LEA R2, P5, R13, R0, 0x2 ;  /* 0x000000000d028211 */ /* 0x002fc800078a10ff */
[----:B---3--:R-:W-:Y:S02]  /*1d530*/  @!P0 LEA.HI.X R3, R13, R4, R15, 0x2, P5 ;  /* 0x000000040d038211 */ /* 0x008fe400028f140f */
[----:B------:R-:W3:Y:S04]  /*1d540*/  LDL R13, [R1+0xec] ;  /* 0x0000ec00010d7983 */ /* 0x000ee80000100800 */
[----:B------:R-:W5:Y:S01]  /*1d550*/  LDL R15, [R1+0xdc] ;  /* 0x0000dc00010f7983 */ /* 0x000f620000100800 */
[----:B----4-:R-:W-:Y:S02]  /*1d560*/  ISETP.GE.AND P2, PT, R8, c[0x0][0x3c8], PT ;  /* 0x0000f20008007a0c */ /* 0x010fe40003f46270 */
[----:B--2---:R-:W-:Y:S02]  /*1d570*/  ISETP.GE.AND P4, PT, R79, c[0x0][0x3c8], PT ;  /* 0x0000f2004f007a0c */ /* 0x004fe40003f86270 */
[----:B------:R-:W-:Y:S01]  /*1d580*/  ISETP.GE.AND P3, PT, R77, c[0x0][0x3c8], PT ;  /* 0x0000f2004d007a0c */ /* 0x000fe20003f66270 */
[----:B------:R1:W-:Y:S01]  /*1d590*/  @!P0 ST.E.64 [R2.64], R34 ;  /* 0x0000002202008985 */ /* 0x0003e2000c101b08 */
[----:B------:R-:W-:-:S07]  /*1d5a0*/  ISETP.GE.AND P0, PT, R24, c[0x0][0x3c8], PT ;  /* 0x0000f20018007a0c */ /* 0x000fce0003f06270 */
[----:B------:R-:W-:-:S04]  /*1d5b0*/  @!P2 LEA R10, P1, R8, R0, 0x2 ;  /* 0x00000000080aa211 */ /* 0x000fc800078210ff */
[----:B------:R-:W-:Y:S02]  /*1d5c0*/  @!P2 LEA.HI.X R11, R8, R4, R9, 0x2, P1 ;  /* 0x00000004080ba211 */ /* 0x000fe400008f1409 */
[----:B------:R-:W-:Y:S02]  /*1d5d0*/  ISETP.GE.AND P1, PT, R43, c[0x0][0x3c8], PT ;  /* 0x0000f2002b007a0c */ /* 0x000fe40003f26270 */
[C---:B------:R-:W-:Y:S01]  /*1d5e0*/  @!P4 LEA R8, P5, R79.reuse, R0, 0x2 ;  /* 0x000000004f08c211 */ /* 0x040fe200078a10ff */
[----:B------:R2:W-:Y:S01]  /*1d5f0*/  @!P2 ST.E.64 [R10.64], R36 ;  /* 0x000000240a00a985 */ /* 0x0005e2000c101b08 */
[----:B------:R-:W-:Y:S02]  /*1d600*/  ISETP.GE.AND P6, PT, R22, c[0x0][0x3c8], PT ;  /* 0x0000f20016007a0c */ /* 0x000fe40003fc6270 */
[----:B------:R-:W-:Y:S02]  /*1d610*/  @!P4 LEA.HI.X R9, R79, R4, R80, 0x2, P5 ;  /* 0x000000044f09c211 */ /* 0x000fe400028f1450 */
[----:B-1----:R-:W-:-:S03]  /*1d620*/  @!P3 LEA R2, P2, R77, R0, 0x2 ;  /* 0x000000004d02b211 */ /* 0x002fc600078410ff */
[----:B------:R1:W-:Y:S01]  /*1d630*/  @!P4 ST.E.64 [R8.64], R38 ;  /* 0x000000260800c985 */ /* 0x0003e2000c101b08 */
[----:B------:R-:W-:Y:S02]  /*1d640*/  @!P3 LEA.HI.X R3, R77, R4, R78, 0x2, P2 ;  /* 0x000000044d03b211 */ /* 0x000fe400010f144e */
[----:B------:R-:W-:-:S03]  /*1d650*/  ISETP.GE.AND P4, PT, R12, c[0x0][0x3c8], PT ;  /* 0x0000f2000c007a0c */ /* 0x000fc60003f86270 */
[----:B------:R4:W-:Y:S01]  /*1d660*/  @!P3 ST.E.64 [R2.64], R40 ;  /* 0x000000280200b985 */ /* 0x0009e2000c101b08 */
[----:B------:R-:W-:Y:S02]  /*1d670*/  ISETP.GE.AND P3, PT, R20, c[0x0][0x3c8], PT ;  /* 0x0000f20014007a0c */ /* 0x000fe40003f66270 */
[----:B--2---:R-:W-:-:S04]  /*1d680*/  @!P1 LEA R10, P5, R43, R0, 0x2 ;  /* 0x000000002b0a9211 */ /* 0x004fc800078a10ff */
[----:B------:R-:W-:-:S05]  /*1d690*/  @!P1 LEA.HI.X R11, R43, R4, R76, 0x2, P5 ;  /* 0x000000042b0b9211 */ /* 0x000fca00028f144c */
[----:B------:R-:W-:Y:S01]  /*1d6a0*/  @!P1 ST.E.64 [R10.64], R68 ;  /* 0x000000440a009985 */ /* 0x000fe2000c101b08 */
[-C--:B-1----:R-:W-:Y:S02]  /*1d6b0*/  @!P6 LEA R8, P5, R22, R0.reuse, 0x2 ;  /* 0x000000001608e211 */ /* 0x082fe400078a10ff */
[----:B----4-:R-:W-:-:S04]  /*1d6c0*/  @!P0 LEA R2, P2, R24, R0, 0x2 ;  /* 0x0000000018028211 */ /* 0x010fc800078410ff */
[-C--:B------:R-:W-:Y:S02]  /*1d6d0*/  @!P0 LEA.HI.X R3, R24, R4.reuse, R25, 0x2, P2 ;  /* 0x0000000418038211 */ /* 0x080fe400010f1419 */
[----:B------:R-:W-:Y:S02]  /*1d6e0*/  ISETP.GE.AND P2, PT, R18, c[0x0][0x3c8], PT ;  /* 0x0000f20012007a0c */ /* 0x000fe40003f46270 */
[----:B------:R-:W-:Y:S01]  /*1d6f0*/  @!P6 LEA.HI.X R9, R22, R4, R23, 0x2, P5 ;  /* 0x000000041609e211 */ /* 0x000fe200028f1417 */
[----:B------:R1:W-:Y:S01]  /*1d700*/  @!P0 ST.E.64 [R2.64], R44 ;  /* 0x0000002c02008985 */ /* 0x0003e2000c101b08 */
[----:B------:R-:W-:Y:S02]  /*1d710*/  ISETP.GE.AND P1, PT, R16, c[0x0][0x3c8], PT ;  /* 0x0000f20010007a0c */ /* 0x000fe40003f26270 */
[----:B------:R-:W-:Y:S01]  /*1d720*/  ISETP.GE.AND P0, PT, R14, c[0x0][0x3c8], PT ;  /* 0x0000f2000e007a0c */ /* 0x000fe20003f06270 */
        /* <DEDUP_REMOVED lines=9> */
[----:B------:R-:W-:Y:S01]  /*1d7c0*/  @!P1 LEA.HI.X R9, R16, R4, R17, 0x2, P5 ;  /* 0x0000000410099211 */ /* 0x000fe200028f1411 */
[----:B------:R2:W-:Y:S04]  /*1d7d0*/  @!P3 ST.E.64 [R12.64], R72 ;  /* 0x000000480c00b985 */ /* 0x0005e8000c101b08 */
[----:B------:R2:W-:Y:S04]  /*1d7e0*/  @!P2 ST.E.64 [R10.64], R64 ;  /* 0x000000400a00a985 */ /* 0x0005e8000c101b08 */
[----:B------:R2:W-:Y:S01]  /*1d7f0*/  @!P1 ST.E.64 [R8.64], R50 ;  /* 0x0000003208009985 */ /* 0x0005e2000c101b08 */
[----:B-1----:R-:W-:-:S04]  /*1d800*/  @!P0 LEA R2, P4, R14, R0, 0x2 ;  /* 0x000000000e028211 */ /* 0x002fc800078810ff */
[----:B-----5:R-:W-:-:S05]  /*1d810*/  @!P0 LEA.HI.X R3, R14, R4, R15, 0x2, P4 ;  /* 0x000000040e038211 */ /* 0x020fca00020f140f */
[----:B------:R2:W-:Y:S04]  /*1d820*/  @!P0 ST.E.64 [R2.64], R26 ;  /* 0x0000001a02008985 */ /* 0x0005e8000c101b08 */
.L_x_1715:
[----:B------:R-:W-:Y:S05]  /*1d830*/  BSYNC B0 ;  /* 0x0000000000007941 */ /* 0x000fea0003800000 */
.L_x_1714:
[----:B------:R-:W-:Y:S05]  /*1d840*/  BRA.DIV ~URZ, `(.L_x_1716) ;  /* 0x000053b27f007947 */ /* 0x000fea000b800000 */
[----:B--2---:R2:W3:Y:S04]  /*1d850*/  SHFL.IDX PT, R4, R6, 0x3, 0x1c1f ;  /* 0x007c1f0006047f89 */ /* 0x0044e800000e0000 */
[----:B-1----:R2:W1:Y:S02]  /*1d860*/  SHFL.IDX PT, R0, R5, 0x3, 0x1c1f ;  /* 0x007c1f0005007f89 */ /* 0x00246400000e0000 */
.L_x_1798:
        /* <DEDUP_REMOVED lines=25> */
[-C--:B-1----:R-:W-:Y:S02]  /*1da00*/  @!P4 LEA R8, P6, R14, R0.reuse, 0x2 ;  /* 0x000000000e08c211 */ /* 0x082fe400078c10ff */
[----:B------:R-:W-:Y:S02]  /*1da10*/  @!P3 LEA R2, P5, R10, R0, 0x2 ;  /* 0x000000000a02b211 */ /* 0x000fe400078a10ff */
[-C--:B----4-:R-:W-:Y:S02]  /*1da20*/  @!P4 LEA.HI.X R9, R14, R4.reuse, R16, 0x2, P6 ;  /* 0x000000040e09c211 */ /* 0x090fe400030f1410 */
[----:B------:R-:W-:Y:S01]  /*1da30*/  @!P3 LEA.HI.X R3, R10, R4, R11, 0x2, P5 ;  /* 0x000000040a03b211 */ /* 0x000fe200028f140b */
[----:B------:R-:W2:Y:S04]  /*1da40*/  LDL R16, [R1+0xe4] ;  /* 0x0000e40001107983 */ /* 0x000ea80000100800 */
[----:B------:R1:W-:Y:S04]  /*1da50*/  @!P4 ST.E.64 [R8.64], R54 ;  /* 0x000000360800c985 */ /* 0x0003e8000c101b08 */
[----:B------:R-:W3:Y:S04]  /*1da60*/  LDL R14, [R1+0xe0] ;  /* 0x0000e000010e7983 */ /* 0x000ee80000100800 */
[----:B------:R4:W-:Y:S01]  /*1da70*/  @!P3 ST.E.64 [R2.64], R28 ;  /* 0x0000001c0200b985 */ /* 0x0009e2000c101b08 */
[----:B------:R-:W-:-:S04]  /*1da80*/  @!P2 LEA R10, P3, R5, R0, 0x2 ;  /* 0x00000000050aa211 */ /* 0x000fc800078610ff */
[----:B------:R-:W-:Y:S02]  /*1da90*/  @!P2 LEA.HI.X R11, R5, R4, R27, 0x2, P3 ;  /* 0x00000004050ba211 */ /* 0x000fe400018f141b */
[----:B------:R-:W5:Y:S01]  /*1daa0*/  LDL R5, [R1+0xa0] ;  /* 0x0000a00001057983 */ /* 0x000f620000100800 */
[----:B------:R-:W-:Y:S02]  /*1dab0*/  ISETP.GE.AND P1, PT, R25, c[0x0][0x3c8], PT ;  /* 0x0000f20019007a0c */ /* 0x000fe40003f26270 */
[----:B------:R-:W-:-:S11]  /*1dac0*/  ISETP.GE.AND P0, PT, R23, c[0x0][0x3c8], PT ;  /* 0x0000f20017007a0c */ /* 0x000fd60003f06270 */
[-C--:B-1----:R-:W-:Y:S02]  /*1dad0*/  @!P1 LEA R8, P4, R25, R0.reuse, 0x2 ;  /* 0x0000000019089211 */ /* 0x082fe400078810ff */
[----:B------:R-:W-:Y:S02]  /*1dae0*/  ISETP.GE.AND P5, PT, R21, c[0x0][0x3c8], PT ;  /* 0x0000f20015007a0c */ /* 0x000fe40003fa6270 */
[----:B----4-:R-:W-:-:S09]  /*1daf0*/  @!P0 LEA R2, P6, R23, R0, 0x2 ;  /* 0x0000000017028211 */ /* 0x010fd200078c10ff */
        /* <DEDUP_REMOVED lines=13> */
[----:B----4-:R-:W-:-:S03]  /*1dbd0*/  @!P4 LEA R2, P6, R12, R0, 0x2 ;  /* 0x000000000c02c211 */ /* 0x010fc600078c10ff */
        /* <DEDUP_REMOVED lines=11> */
[----:B------:R-:W-:-:S03]  /*1dc90*/  @!P0 LEA R2, P4, R6, R0, 0x2 ;  /* 0x0000000006028211 */ /* 0x000fc600078810ff */
[----:B------:R1:W-:Y:S04]  /*1dca0*/  @!P3 ST.E.64 [R12.64], R74 ;  /* 0x0000004a0c00b985 */ /* 0x0003e8000c101b08 */
[----:B------:R1:W-:Y:S01]  /*1dcb0*/  @!P2 ST.E.64 [R10.64], R66 ;  /* 0x000000420a00a985 */ /* 0x0003e2000c101b08 */
[-C--:B--2---:R-:W-:Y:S02]  /*1dcc0*/  @!P1 LEA.HI.X R9, R15, R4.reuse, R16, 0x2, P5 ;  /* 0x000000040f099211 */ /* 0x084fe400028f1410 */
[----:B---3--:R-:W-:-:S03]  /*1dcd0*/  @!P0 LEA.HI.X R3, R6, R4, R14, 0x2, P4 ;  /* 0x0000000406038211 */ /* 0x008fc600020f140e */
[----:B------:R1:W-:Y:S04]  /*1dce0*/  @!P1 ST.E.64 [R8.64], R62 ;  /* 0x0000003e08009985 */ /* 0x0003e8000c101b08 */
[----:B------:R1:W-:Y:S01]  /*1dcf0*/  @!P0 ST.E.64 [R2.64], R52 ;  /* 0x0000003402008985 */ /* 0x0003e2000c101b08 */
[----:B-----5:R-:W-:-:S13]  /*1dd00*/  ISETP.GE.AND P0, PT, R5, c[0x0][0x3c8], PT ;  /* 0x0000f20005007a0c */ /* 0x020fda0003f06270 */
[----:B------:R-:W-:Y:S05]  /*1dd10*/  @P0 BRA `(.L_x_1704) ;  /* 0x00000de000000947 */ /* 0x000fea0003800000 */
[----:B------:R-:W2:Y:S01]  /*1dd20*/  LDL R6, [R1+0xdc] ;  /* 0x0000dc0001067983 */ /* 0x000ea20000100800 */
[----:B-1----:R-:W-:-:S04]  /*1dd30*/  LEA R2, P0, R5, R0, 0x2 ;  /* 0x0000000005027211 */ /* 0x002fc800078010ff */
[----:B--2---:R-:W-:-:S05]  /*1dd40*/  LEA.HI.X R3, R5, R4, R6, 0x2, P0 ;  /* 0x0000000405037211 */ /* 0x004fca00000f1406 */
[----:B------:R1:W-:Y:S01]  /*1dd50*/  ST.E.64 [R2.64], R32 ;  /* 0x0000002002007985 */ /* 0x0003e2000c101b08 */
[----:B------:R-:W-:Y:S05]  /*1dd60*/  BRA `(.L_x_1704) ;  /* 0x00000d9000007947 */ /* 0x000fea0003800000 */
.L_x_1689:
[----:B------:R-:W2:Y:S04]  /*1dd70*/  LDL.LU R0, [R1+0x8c] ;  /* 0x00008c0001007983 */ /* 0x000ea80000300800 */
[----:B------:R-:W3:Y:S01]  /*1dd80*/  LDL.LU R8, [R1+0x90] ;  /* 0x0000900001087983 */ /* 0x000ee20000300800 */
[----:B------:R-:W-:Y:S02]  /*1dd90*/  ISETP.NE.U32.AND P0, PT, RZ, c[0x0][0x508], PT ;  /* 0x00014200ff007a0c */ /* 0x000fe40003f05070 */
[----:B------:R-:W-:Y:S01]  /*1dda0*/  ISETP.NE.U32.AND P3, PT, RZ, c[0x0][0x500], PT ;  /* 0x00014000ff007a0c */ /* 0x000fe20003f65070 */
[----:B-1----:R-:W4:Y:S01]  /*1ddb0*/  LDL.LU R6, [R1+0x74] ;  /* 0x0000740001067983 */ /* 0x002f220000300800 */
[----:B------:R-:W-:Y:S01]  /*1ddc0*/  ISETP.NE.AND.EX P2, PT, RZ, c[0x0][0x50c], PT, P0 ;  /* 0x00014300ff007a0c */ /* 0x000fe20003f45300 */
[----:B------:R-:W-:Y:S01]  /*1ddd0*/  IMAD.MOV.U32 R19, RZ, RZ, c[0x0][0x388] ;  /* 0x0000e200ff137624 */ /* 0x000fe200078e00ff */
[----:B------:R-:W-:-:S02]  /*1dde0*/  ISETP.NE.AND.EX P3, PT, RZ, c[0x0][0x504], PT, P3 ;  /* 0x00014100ff007a0c */ /* 0x000fc40003f65330 */
[----:B--2---:R-:W-:-:S09]  /*1ddf0*/  IADD3 R2, P1, R0, c[0x0][0x500], RZ ;  /* 0x0001400000027a10 */ /* 0x004fd20007f3e0ff */
[----:B------:R-:W-:Y:S01]  /*1de00*/  @P2 IADD3 R4, P0, R0, c[0x0][0x508], RZ ;  /* 0x0001420000042a10 */ /* 0x000fe20007f1e0ff */
[----:B------:R-:W-:Y:S01]  /*1de10*/  IMAD.MOV.U32 R0, RZ, RZ, RZ ;  /* 0x000000ffff007224 */ /* 0x000fe200078e00ff */
        /* <DEDUP_REMOVED lines=8> */
[----:B-1----:R1:W2:Y:S04]  /*1dea0*/  LDG.E R4, [R2.64] ;  /* 0x0000000802047981 */ /* 0x0022a8000c1e1900 */
[----:B-1----:R-:W2:Y:S02]  /*1deb0*/  LDG.E R2, [R2.64+0x4] ;  /* 0x0000040802027981 */ /* 0x002ea4000c1e1900 */
[----:B--2--5:R-:W-:Y:S02]  /*1dec0*/  IADD3 R19, -R4, R2, RZ ;  /* 0x0000000204137210 */ /* 0x024fe40007ffe1ff */
.L_x_1717:
        /* <DEDUP_REMOVED lines=60> */
.L_x_1719:
[----:B------:R-:W-:Y:S05]  /*1e290*/  BSYNC B0 ;  /* 0x0000000000007941 */ /* 0x000fea0003800000 */
.L_x_1718:
[----:B------:R-:W-:-:S13]  /*1e2a0*/  ISETP.GT.AND P0, PT, R20, 0x1, PT ;  /* 0x000000011400780c */ /* 0x000fda0003f04270 */
[----:B------:R-:W-:Y:S05]  /*1e2b0*/  @P0 BRA `(.L_x_1704) ;  /* 0x0000084000000947 */ /* 0x000fea0003800000 */
[----:B------:R-:W2:Y:S01]  /*1e2c0*/  LDL.LU R11, [R1+0x60] ;  /* 0x00006000010b7983 */ /* 0x000ea20000300800 */
[----:B-1----:R-:W-:Y:S01]  /*1e2d0*/  MOV R2, c[0x0][0x4e8] ;  /* 0x00013a0000027a02 */ /* 0x002fe20000000f00 */
[----:B------:R-:W-:Y:S02]  /*1e2e0*/  IMAD R4, R18, c[0x0][0x3a0], RZ ;  /* 0x0000e80012047a24 */ /* 0x000fe400078e02ff */
[----:B------:R-:W1:Y:S01]  /*1e2f0*/  S2R R12, SR_TID.X ;  /* 0x00000000000c7919 */ /* 0x000e620000002100 */
[----:B------:R-:W-:Y:S01]  /*1e300*/  ISETP.NE.AND P0, PT, R2, 0x1, PT ;  /* 0x000000010200780c */ /* 0x000fe20003f05270 */
[----:B------:R-:W-:-:S04]  /*1e310*/  IMAD.WIDE.U32 R2, R0, c[0x0][0x3a0], RZ ;  /* 0x0000e80000027a25 */ /* 0x000fc800078e00ff */
[----:B------:R-:W-:Y:S02]  /*1e320*/  IMAD R0, R0, c[0x0][0x3a4], R4 ;  /* 0x0000e90000007a24 */ /* 0x000fe400078e0204 */
[----:B------:R-:W-:-:S03]  /*1e330*/  IMAD R5, R22, c[0x0][0x3f0], RZ ;  /* 0x0000fc0016057a24 */ /* 0x000fc600078e02ff */
[----:B------:R-:W-:-:S05]  /*1e340*/  IADD3 R3, R3, R0, RZ ;  /* 0x0000000003037210 */ /* 0x000fca0007ffe0ff */
[----:B------:R-:W-:-:S04]  /*1e350*/  IMAD.WIDE.U32 R2, R6, c[0x0][0x3e8], R2 ;  /* 0x0000fa0006027a25 */ /* 0x000fc800078e0002 */
[----:B------:R-:W-:-:S04]  /*1e360*/  IMAD R3, R6, c[0x0][0x3ec], R3 ;  /* 0x0000fb0006037a24 */ /* 0x000fc800078e0203 */
[----:B------:R-:W-:Y:S01]  /*1e370*/  IMAD.WIDE.U32 R2, R10, c[0x0][0x3f0], R2 ;  /* 0x0000fc000a027a25 */ /* 0x000fe200078e0002 */
[----:B-1----:R-:W-:-:S04]  /*1e380*/  SHF.R.S32.HI R9, RZ, 0x1f, R12 ;  /* 0x0000001fff097819 */ /* 0x002fc8000001140c */
[----:B------:R-:W-:-:S04]  /*1e390*/  LEA.HI R9, R9, R12, RZ, 0x2 ;  /* 0x0000000c09097211 */ /* 0x000fc800078f10ff */
[----:B------:R-:W-:Y:S02]  /*1e3a0*/  SHF.R.S32.HI R9, RZ, 0x2, R9 ;  /* 0x00000002ff097819 */ /* 0x000fe40000011409 */
[-C--:B--2---:R-:W-:Y:S02]  /*1e3b0*/  IADD3 R4, R251, R11.reuse, RZ ;  /* 0x0000000bfb047210 */ /* 0x084fe40007ffe0ff */
[----:B------:R-:W-:Y:S02]  /*1e3c0*/  IADD3 R12, R9, R11, RZ ;  /* 0x0000000b090c7210 */ /* 0x000fe40007ffe0ff */
[----:B------:R-:W-:Y:S01]  /*1e3d0*/  MOV R0, R4 ;  /* 0x0000000400007202 */ /* 0x000fe20000000f00 */
[----:B------:R-:W-:-:S05]  /*1e3e0*/  @P0 IMAD.HI.U32 R8, R4, c[0x0][0x4ec], RZ ;  /* 0x00013b0004080a27 */ /* 0x000fca00078e00ff */
[----:B------:R-:W-:Y:S01]  /*1e3f0*/  @P0 SHF.R.U32.HI R0, RZ, c[0x0][0x4f0], R8 ;  /* 0x00013c00ff000a19 */ /* 0x000fe20000011608 */
[----:B------:R-:W-:-:S03]  /*1e400*/  IMAD R8, R10, c[0x0][0x3f4], R5 ;  /* 0x0000fd000a087a24 */ /* 0x000fc600078e0205 */
        /* <DEDUP_REMOVED lines=17> */
.L_x_1799:
[----:B------:R-:W-:Y:S05]  /*1e520*/  BRA.DIV ~URZ, `(.L_x_1721) ;  /* 0x000048027f007947 */ /* 0x000fea000b800000 */
[----:B------:R3:W4:Y:S02]  /*1e530*/  SHFL.IDX PT, R0, R13, RZ, 0x1c1f ;  /* 0x001c1fff0d007589 */ /* 0x00072400000e0000 */
.L_x_1800:
        /* <DEDUP_REMOVED lines=20> */
.L_x_1723:
[----:B------:R-:W-:Y:S05]  /*1e680*/  BSYNC B0 ;  /* 0x0000000000007941 */ /* 0x000fea0003800000 */
.L_x_1722:
[----:B------:R-:W-:Y:S05]  /*1e690*/  BRA.DIV ~URZ, `(.L_x_1724) ;  /* 0x000046f27f007947 */ /* 0x000fea000b800000 */
[----:B--2---:R2:W1:Y:S04]  /*1e6a0*/  SHFL.IDX PT, R4, R5, 0x1, 0x1c1f ;  /* 0x003c1f0005047f89 */ /* 0x00446800000e0000 */
[----:B----4-:R2:W4:Y:S02]  /*1e6b0*/  SHFL.IDX PT, R0, R13, 0x1, 0x1c1f ;  /* 0x003c1f000d007f89 */ /* 0x01052400000e0000 */
.L_x_1801:
        /* <DEDUP_REMOVED lines=20> */
.L_x_1726:
[----:B------:R-:W-:Y:S05]  /*1e800*/  BSYNC B0 ;  /* 0x0000000000007941 */ /* 0x000fea0003800000 */
.L_x_1725:
[----:B------:R-:W-:Y:S05]  /*1e810*/  BRA.DIV ~URZ, `(.L_x_1727) ;  /* 0x000046327f007947 */ /* 0x000fea000b800000 */
[----:B-1----:R1:W2:Y:S02]  /*1e820*/  SHFL.IDX PT, R4, R5, 0x2, 0x1c1f ;  /* 0x005c1f0005047f89 */ /* 0x0022a400000e0000 */
.L_x_1802:
[----:B------:R-:W-:Y:S05]  /*1e830*/  BRA.DIV ~URZ, `(.L_x_1728) ;  /* 0x000046827f007947 */ /* 0x000fea000b800000 */
[----:B----4-:R4:W1:Y:S02]  /*1e840*/  SHFL.IDX PT, R0, R13, 0x2, 0x1c1f ;  /* 0x005c1f000d007f89 */ /* 0x01086400000e0000 */
.L_x_1803:
        /* <DEDUP_REMOVED lines=20> */
.L_x_1730:
[----:B------:R-:W-:Y:S05]  /*1e990*/  BSYNC B0 ;  /* 0x0000000000007941 */ /* 0x000fea0003800000 */
.L_x_1729:
[----:B------:R-:W-:Y:S05]  /*1e9a0*/  BRA.DIV ~URZ, `(.L_x_1731) ;  /* 0x000045727f007947 */ /* 0x000fea000b800000 */
[----:B--2---:R2:W3:Y:S04]  /*1e9b0*/  SHFL.IDX PT, R4, R5, 0x3, 0x1c1f ;  /* 0x007c1f0005047f89 */ /* 0x0044e800000e0000 */
[----:B-1----:R2:W1:Y:S02]  /*1e9c0*/  SHFL.IDX PT, R0, R13, 0x3, 0x1c1f ;  /* 0x007c1f000d007f89 */ /* 0x00246400000e0000 */
.L_x_1804:
        /* <DEDUP_REMOVED lines=19> */
.L_x_1704:
[----:B------:R-:W-:Y:S05]  /*1eb00*/  BSYNC B1 ;  /* 0x0000000000017941 */ /* 0x000fea0003800000 */
.L_x_1688:
[----:B-1----:R-:W5:Y:S02]  /*1eb10*/  LDL R0, [R1+0x144] ;  /* 0x0001440001007983 */ /* 0x002f640000100800 */
[----:B-----5:R-:W-:-:S13]  /*1eb20*/  ISETP.NE.AND P0, PT, R0, RZ, PT ;  /* 0x000000ff0000720c */ /* 0x020fda0003f05270 */
[----:B------:R-:W-:Y:S01]  /*1eb30*/  @P0 WARPSYNC 0xffffffff ;  /* 0xffffffff00000948 */ /* 0x000fe20003800000 */
[----:B------:R-:W-:Y:S06]  /*1eb40*/  @P0 BAR.SYNC.DEFER_BLOCKING 0x5, 0x80 ;  /* 0x0142000000000b1d */ /* 0x000fec0000010000 */
[----:B------:R-:W1:Y:S04]  /*1eb50*/  @P0 LDS.128 R8, [0xc080] ;  /* 0x00c08000ff080984 */ /* 0x000e680000000c00 */
[----:B-1----:R1:W-:Y:S04]  /*1eb60*/  @P0 STL.64 [R1+0x70], R8 ;  /* 0x0000700801000387 */ /* 0x0023e80000100a00 */
[----:B------:R1:W-:Y:S04]  /*1eb70*/  @P0 STL.64 [R1+0x78], R10 ;  /* 0x0000780a01000387 */ /* 0x0003e80000100a00 */
[----:B------:R-:W-:Y:S06]  /*1eb80*/  @P0 BAR.ARV 0x4, 0x80 ;  /* 0x0102000000000b1d */ /* 0x000fec0000002000 */
[----:B------:R-:W-:Y:S05]  /*1eb90*/  @P0 BRA `(.L_x_1732) ;  /* 0x0000105000000947 */ /* 0x000fea0003800000 */
[----:B------:R-:W5:Y:S01]  /*1eba0*/  S2R R0, SR_TID.X ;  /* 0x0000000000007919 */ /* 0x000f620000002100 */
[----:B-1----:R-:W-:Y:S01]  /*1ebb0*/  IMAD.MOV.U32 R8, RZ, RZ, RZ ;  /* 0x000000ffff087224 */ /* 0x002fe200078e00ff */
[----:B-----5:R-:W-:-:S04]  /*1ebc0*/  LOP3.LUT R14, R0, 0x1f, RZ, 0xc0, !PT ;  /* 0x0000001f000e7812 */ /* 0x020fc800078ec0ff */
[----:B------:R-:W-:Y:S01]  /*1ebd0*/  ISETP.NE.AND P6, PT, R14, 0x1f, PT ;  /* 0x0000001f0e00780c */ /* 0x000fe20003fc5270 */
[----:B------:R-:W-:Y:S10]  /*1ebe0*/  BRA.DIV ~URZ, `(.L_x_1733) ;  /* 0x000043f27f007947 */ /* 0x000ff4000b800000 */
[----:B------:R1:W2:Y:S02]  /*1ebf0*/  SHFL.IDX PT, R10, R42, RZ, 0x1f ;  /* 0x00001fff2a0a7589 */ /* 0x0002a400000e0000 */
.L_x_1805:
[----:B------:R-:W-:Y:S05]  /*1ec00*/  BRA.DIV ~URZ, `(.L_x_1734) ;  /* 0x000044427f007947 */ /* 0x000fea000b800000 */
[----:B------:R1:W4:Y:S02]  /*1ec10*/  SHFL.IDX PT, R9, R42, 0x1, 0x1f ;  /* 0x00201f002a097f89 */ /* 0x00032400000e0000 */
.L_x_1806:
[----:B------:R-:W5:Y:S01]  /*1ec20*/  LDL R0, [R1+0x7c] ;  /* 0x00007c0001007983 */ /* 0x000f620000100800 */
[----:B--2---:R-:W-:Y:S02]  /*1ec30*/  IMAD.MOV.U32 R6, RZ, RZ, RZ ;  /* 0x000000ffff067224 */ /* 0x004fe400078e00ff */
[----:B-----5:R-:W-:-:S05]  /*1ec40*/  IMAD.IADD R0, R0, 0x1, R14 ;  /* 0x0000000100007824 */ /* 0x020fca00078e020e */
[----:B------:R-:W-:-:S13]  /*1ec50*/  ISETP.GE.OR P0, PT, R0, c[0x0][0x53c], !P6 ;  /* 0x00014f0000007a0c */ /* 0x000fda0007706670 */
[----:B------:R-:W-:Y:S01]  /*1ec60*/  @!P0 MOV R2, 0x4 ;  /* 0x0000000400028802 */ /* 0x000fe20000000f00 */
[----:B---3--:R-:W-:-:S04]  /*1ec70*/  @!P0 IMAD.MOV.U32 R4, RZ, RZ, 0x4 ;  /* 0x00000004ff048424 */ /* 0x008fc800078e00ff */
        /* <DEDUP_REMOVED lines=12> */
[----:B------:R2:W3:Y:S02]  /*1ed40*/  SHFL.UP PT, R4, R0, 0x1, RZ ;  /* 0x0420000000047989 */ /* 0x0004e400000e00ff */
.L_x_1807:
        /* <DEDUP_REMOVED lines=16> */
.L_x_1808:
[----:B---3--:R-:W-:Y:S01]  /*1ee50*/  IMAD R0, R0, c[0x0][0x538], RZ ;  /* 0x00014e0000007a24 */ /* 0x008fe200078e02ff */
[----:B------:R-:W-:Y:S04]  /*1ee60*/  BSSY B1, `(.L_x_1737) ;  /* 0x00000cf000017945 */ /* 0x000fe80003800000 */
[----:B------:R-:W-:-:S04]  /*1ee70*/  IADD3 R9, R0, R9, RZ ;  /* 0x0000000900097210 */ /* 0x000fc80007ffe0ff */
[----:B------:R-:W-:-:S13]  /*1ee80*/  ISETP.GT.AND P0, PT, R9, R10, PT ;  /* 0x0000000a0900720c */ /* 0x000fda0003f04270 */
[----:B------:R-:W-:Y:S05]  /*1ee90*/  @P0 BRA `(.L_x_1738) ;  /* 0x0000026000000947 */ /* 0x000fea0003800000 */
.L_x_1742:
        /* <DEDUP_REMOVED lines=18> */
.L_x_1809:
        /* <DEDUP_REMOVED lines=16> */
.L_x_1810:
[----:B---3--:R-:W-:-:S05]  /*1f0c0*/  IMAD R0, R0, c[0x0][0x538], RZ ;  /* 0x00014e0000007a24 */ /* 0x008fca00078e02ff */
[----:B------:R-:W-:-:S04]  /*1f0d0*/  IADD3 R9, R0, R9, RZ ;  /* 0x0000000900097210 */ /* 0x000fc80007ffe0ff */
[----:B------:R-:W-:-:S13]  /*1f0e0*/  ISETP.GT.AND P0, PT, R9, R10, PT ;  /* 0x0000000a0900720c */ /* 0x000fda0003f04270 */
[----:B-12---:R-:W-:Y:S05]  /*1f0f0*/  @!P0 BRA `(.L_x_1742) ;  /* 0xfffffda000008947 */ /* 0x006fea000383ffff */
.L_x_1738:
[----:B------:R-:W-:-:S05]  /*1f100*/  IADD3 R11, -R0, R9, RZ ;  /* 0x00000009000b7210 */ /* 0x000fca0007ffe1ff */
[----:B------:R-:W-:-:S05]  /*1f110*/  IMAD R0, R4, c[0x0][0x538], R11 ;  /* 0x00014e0004007a24 */ /* 0x000fca00078e020b */
[----:B------:R-:W-:Y:S01]  /*1f120*/  ISETP.GT.AND P0, PT, R0, R10, PT ;  /* 0x0000000a0000720c */ /* 0x000fe20003f04270 */
[----:B------:R-:W-:-:S12]  /*1f130*/  BRA.DIV ~URZ, `(.L_x_1743) ;  /* 0x000043527f007947 */ /* 0x000fd8000b800000 */
[----:B------:R-:W-:-:S03]  /*1f140*/  VOTE.ANY R12, PT, !P0 ;  /* 0x00000000000c7806 */ /* 0x000fc600040e0100 */
.L_x_1811:
[----:B------:R-:W3:Y:S01]  /*1f150*/  LDL.LU R0, [R1+0x7c] ;  /* 0x00007c0001007983 */ /* 0x000ee20000300800 */
[----:B------:R-:W3:Y:S02]  /*1f160*/  POPC R9, R12 ;  /* 0x0000000c00097309 */ /* 0x000ee40000000000 */
[----:B---3--:R-:W-:-:S05]  /*1f170*/  IADD3 R0, R9, R0, RZ ;  /* 0x0000000009007210 */ /* 0x008fca0007ffe0ff */
[----:B------:R3:W-:Y:S01]  /*1f180*/  STL [R1+0x7c], R0 ;  /* 0x00007c0001007387 */ /* 0x0007e20000100800 */
[----:B------:R-:W-:Y:S05]  /*1f190*/  BRA.DIV ~URZ, `(.L_x_1744) ;  /* 0x000043427f007947 */ /* 0x000fea000b800000 */
[----:B------:R4:W1:Y:S04]  /*1f1a0*/  SHFL.IDX PT, R6, R6, R9, 0x1f ;  /* 0x00001f0906067589 */ /* 0x00086800000e0000 */
[----:B------:R4:W2:Y:S02]  /*1f1b0*/  SHFL.IDX PT, R5, R8, R9, 0x1f ;  /* 0x00001f0908057589 */ /* 0x0008a400000e0000 */
.L_x_1812:
[----:B------:R-:W-:Y:S01]  /*1f1c0*/  ISETP.NE.AND P0, PT, R12, RZ, PT ;  /* 0x000000ff0c00720c */ /* 0x000fe20003f05270 */
[----:B------:R-:W-:-:S12]  /*1f1d0*/  BSSY B0, `(.L_x_1745) ;  /* 0x0000005000007945 */ /* 0x000fd80003800000 */
[----:B------:R-:W-:Y:S05]  /*1f1e0*/  @!P0 BRA `(.L_x_1746) ;  /* 0x0000003000008947 */ /* 0x000fea0003800000 */
[----:B----4-:R-:W-:Y:S01]  /*1f1f0*/  IADD3 R9, R9, -0x1, RZ ;  /* 0xffffffff09097810 */ /* 0x010fe20007ffe0ff */
[----:B------:R-:W-:Y:S05]  /*1f200*/  BRA.DIV ~URZ, `(.L_x_1747) ;  /* 0x000043a27f007947 */ /* 0x000fea000b800000 */
[----:B------:R4:W3:Y:S02]  /*1f210*/  SHFL.IDX PT, R13, R4, R9, 0x1f ;  /* 0x00001f09040d7589 */ /* 0x0008e400000e0000 */
.L_x_1746:
[----:B------:R-:W-:Y:S05]  /*1f220*/  BSYNC B0 ;  /* 0x0000000000007941 */ /* 0x000fea0003800000 */
.L_x_1745:
[----:B---3--:R-:W-:Y:S01]  /*1f230*/  IMAD R0, R13, c[0x0][0x538], R11 ;  /* 0x00014e000d007a24 */ /* 0x008fe200078e020b */
[----:B--2---:R-:W-:Y:S01]  /*1f240*/  ISETP.NE.AND P0, PT, R5, 0x1, PT ;  /* 0x000000010500780c */ /* 0x004fe20003f05270 */
[----:B------:R-:W-:Y:S03]  /*1f250*/  BSSY B0, `(.L_x_1748) ;  /* 0x0000086000007945 */ /* 0x000fe60003800000 */
[----:B------:R2:W-:Y:S01]  /*1f260*/  STL [R1+0x70], R0 ;  /* 0x0000700001007387 */ /* 0x0005e20000100800 */
[----:B------:R-:W-:-:S08]  /*1f270*/  IADD3 R10, -R0, R10, RZ ;  /* 0x0000000a000a7210 */ /* 0x000fd00007ffe1ff */
[----:B------:R-:W-:Y:S05]  /*1f280*/  @!P0 BRA `(.L_x_1749) ;  /* 0x000003e000008947 */ /* 0x000fea0003800000 */
[-C--:B-1----:R-:W-:Y:S02]  /*1f290*/  IABS R2, R6.reuse ;  /* 0x0000000600027213 */ /* 0x082fe40000000000 */
[----:B------:R-:W-:Y:S02]  /*1f2a0*/  IABS R11, R6 ;  /* 0x00000006000b7213 */ /* 0x000fe40000000000 */
[----:B--2---:R-:W1:Y:S08]  /*1f2b0*/  I2F.RP R0, R2 ;  /* 0x0000000200007306 */ /* 0x004e700000209400 */
[----:B-1----:R-:W1:Y:S02]  /*1f2c0*/  MUFU.RCP R0, R0 ;  /* 0x0000000000007308 */ /* 0x002e640000001000 */
[----:B-1----:R-:W-:-:S06]  /*1f2d0*/  IADD3 R0, R0, 0xffffffe, RZ ;  /* 0x0ffffffe00007810 */ /* 0x002fcc0007ffe0ff */
[----:B----4-:R-:W1:Y:S02]  /*1f2e0*/  F2I.FTZ.U32.TRUNC.NTZ R9, R0 ;  /* 0x0000000000097305 */ /* 0x010e64000021f000 */
        /* <DEDUP_REMOVED lines=37> */
[----:B------:R-:W-:-:S05]  /*1f540*/  IMAD R3, R2, R8, R3 ;  /* 0x0000000802037224 */ /* 0x000fca00078e0203 */
[----:B------:R-:W-:-:S13]  /*1f550*/  ISETP.GT.U32.AND P0, PT, R4, R3, PT ;  /* 0x000000030400720c */ /* 0x000fda0003f04070 */
[----:B------:R-:W-:Y:S01]  /*1f560*/  @!P0 IMAD.IADD R3, R3, 0x1, -R4 ;  /* 0x0000000103038824 */ /* 0x000fe200078e0a04 */
[----:B------:R-:W-:Y:S02]  /*1f570*/  @!P0 IADD3 R2, R2, 0x1, RZ ;  /* 0x0000000102028810 */ /* 0x000fe40007ffe0ff */
[----:B------:R-:W-:Y:S02]  /*1f580*/  ISETP.NE.AND P0, PT, R5, RZ, PT ;  /* 0x000000ff0500720c */ /* 0x000fe40003f05270 */
[----:B------:R-:W-:Y:S02]  /*1f590*/  ISETP.GE.U32.AND P2, PT, R3, R4, PT ;  /* 0x000000040300720c */ /* 0x000fe40003f46070 */
[C---:B------:R-:W-:Y:S02]  /*1f5a0*/  LOP3.LUT R3, R0.reuse, R5, RZ, 0x3c, !PT ;  /* 0x0000000500037212 */ /* 0x040fe400078e3cff */
[----:B------:R-:W-:Y:S02]  /*1f5b0*/  IADD3 R4, -R0, RZ, RZ ;  /* 0x000000ff00047210 */ /* 0x000fe40007ffe1ff */
        /* <DEDUP_REMOVED lines=11> */
.L_x_1749:
[----:B--2---:R-:W2:Y:S01]  /*1f670*/  LDL R0, [R1+0x7c] ;  /* 0x00007c0001007983 */ /* 0x004ea20000100800 */
[----:B------:R-:W-:-:S04]  /*1f680*/  IMAD.MOV.U32 R2, RZ, RZ, 0x4 ;  /* 0x00000004ff027424 */ /* 0x000fc800078e00ff */
[----:B--2---:R-:W-:-:S05]  /*1f690*/  IMAD.WIDE R2, R0, R2, c[0x0][0x590] ;  /* 0x0001640000027625 */ /* 0x004fca00078e0202 */
[----:B----4-:R-:W2:Y:S02]  /*1f6a0*/  LDG.E R4, [R2.64] ;  /* 0x0000000802047981 */ /* 0x010ea4000c1e1900 */
[----:B-12---:R-:W-:-:S05]  /*1f6b0*/  IMAD R11, R4, R6, RZ ;  /* 0x00000006040b7224 */ /* 0x006fca00078e02ff */
        /* <DEDUP_REMOVED lines=63> */
.L_x_1750:
[----:B------:R-:W-:Y:S05]  /*1fab0*/  BSYNC B0 ;  /* 0x0000000000007941 */ /* 0x000fea0003800000 */
.L_x_1748:
[----:B------:R-:W-:-:S04]  /*1fac0*/  LOP3.LUT R2, RZ, R2, RZ, 0x33, !PT ;  /* 0x00000002ff027212 */ /* 0x000fc800078e33ff */
[----:B-1----:R-:W-:-:S05]  /*1fad0*/  IADD3 R0, R2, R6, RZ ;  /* 0x0000000602007210 */ /* 0x002fca0007ffe0ff */
[----:B------:R1:W-:Y:S01]  /*1fae0*/  STL [R1+0x74], R0 ;  /* 0x0000740001007387 */ /* 0x0003e20000100800 */
[----:B------:R-:W-:Y:S05]  /*1faf0*/  BRA `(.L_x_1751) ;  /* 0x0000005000007947 */ /* 0x000fea0003800000 */
.L_x_1739:
[----:B------:R-:W-:Y:S01]  /*1fb00*/  MOV R0, c[0x0][0x53c] ;  /* 0x00014f0000007a02 */ /* 0x000fe20000000f00 */
[----:B------:R3:W-:Y:S04]  /*1fb10*/  STL [R1+0x70], R10 ;  /* 0x0000700a01007387 */ /* 0x0007e80000100800 */
[----:B------:R3:W-:Y:S04]  /*1fb20*/  STL [R1+0x74], RZ ;  /* 0x000074ff01007387 */ /* 0x0007e80000100800 */
[----:B------:R3:W-:Y:S04]  /*1fb30*/  STL [R1+0x78], RZ ;  /* 0x000078ff01007387 */ /* 0x0007e80000100800 */
[----:B------:R3:W-:Y:S02]  /*1fb40*/  STL [R1+0x7c], R0 ;  /* 0x00007c0001007387 */ /* 0x0007e40000100800 */
.L_x_1751:
[----:B------:R-:W-:Y:S05]  /*1fb50*/  BSYNC B1 ;  /* 0x0000000000017941 */ /* 0x000fea0003800000 */
.L_x_1737:
        /* <DEDUP_REMOVED lines=9> */
.L_x_1732:
[----:B-1----:R-:W5:Y:S02]  /*1fbf0*/  LDL R0, [R1+0x7c] ;  /* 0x00007c0001007983 */ /* 0x002f640000100800 */
[----:B-----5:R-:W-:-:S13]  /*1fc00*/  ISETP.GE.AND P0, PT, R0, c[0x0][0x53c], PT ;  /* 0x00014f0000007a0c */ /* 0x020fda0003f06270 */
[----:B--234-:R-:W-:Y:S01]  /*1fc10*/  @P0 CALL.REL.NOINC `(.L_x_1752) ;  /* 0x0000001000000944 */ /* 0x01cfe20003c00000 */
[----:B------:R-:W-:Y:S05]  /*1fc20*/  BRA `(.L_x_1753) ;  /* 0xfffe27f000007947 */ /* 0x000fea000383ffff */
.L_x_1752:
[----:B------:R-:W-:Y:S05]  /*1fc30*/  EXIT ;  /* 0x000000000000794d */ /* 0x000fea0003800000 */
.L_x_1541:
[----:B------:R-:W-:Y:S01]  /*1fc40*/  IMAD.MOV.U32 R0, RZ, RZ, R5 ;  /* 0x000000ffff007224 */ /* 0x000fe200078e0005 */
[----:B------:R-:W-:Y:S02]  /*1fc50*/  MOV R3, 0x1 ;  /* 0x0000000100037802 */ /* 0x000fe40000000f00 */
[----:B------:R-:W-:Y:S02]  /*1fc60*/  MOV R2, 0x1fc80 ;  /* 0x0001fc8000027802 */ /* 0x000fe40000000f00 */
[----:B------:R-:W-:Y:S05]  /*1fc70*/  CALL.REL.NOINC `($__internal_25_$__cuda_sm70_shflsync_up_p) ;  /* 0x00003a5000007944 */ /* 0x000fea0003c00000 */
[----:B------:R-:W-:Y:S01]  /*1fc80*/  MOV R0, R4 ;  /* 0x0000000400007202 */ /* 0x000fe20000000f00 */
[----:B------:R-:W-:Y:S05]  /*1fc90*/  BRA `(.L_x_1754) ;  /* 0xfffe07c000007947 */ /* 0x000fea000383ffff */
.L_x_1542:
[----:B------:R-:W-:Y:S01]  /*1fca0*/  IMAD.MOV.U32 R0, RZ, RZ, R5 ;  /* 0x000000ffff007224 */ /* 0x000fe200078e0005 */
[----:B------:R-:W-:Y:S02]  /*1fcb0*/  MOV R3, 0x2 ;  /* 0x0000000200037802 */ /* 0x000fe40000000f00 */
[----:B------:R-:W-:Y:S02]  /*1fcc0*/  MOV R2, 0x1fce0 ;  /* 0x0001fce000027802 */ /* 0x000fe40000000f00 */
[----:B------:R-:W-:Y:S05]  /*1fcd0*/  CALL.REL.NOINC `($__internal_25_$__cuda_sm70_shflsync_up_p) ;  /* 0x000039f000007944 */ /* 0x000fea0003c00000 */
[----:B------:R-:W-:Y:S01]  /*1fce0*/  SEL R4, R4, RZ, P4 ;  /* 0x000000ff04047207 */ /* 0x000fe20002000000 */
[----:B------:R-:W-:Y:S01]  /*1fcf0*/  IMAD.MOV.U32 R3, RZ, RZ, 0x4 ;  /* 0x00000004ff037424 */ /* 0x000fe200078e00ff */
[----:B------:R-:W-:-:S03]  /*1fd00*/  MOV R2, 0x1fd30 ;  /* 0x0001fd3000027802 */ /* 0x000fc60000000f00 */
[----:B------:R-:W-:Y:S02]  /*1fd10*/  IMAD.IADD R0, R5, 0x1, R4 ;  /* 0x0000000105007824 */ /* 0x000fe400078e0204 */
        /* <DEDUP_REMOVED lines=11> */
[----:B------:R-:W-:Y:S02]  /*1fdd0*/  SEL R4, R4, RZ, P1 ;  /* 0x000000ff04047207 */ /* 0x000fe40000800000 */
[----:B------:R-:W-:Y:S02]  /*1fde0*/  MOV R3, 0x1f ;  /* 0x0000001f00037802 */ /* 0x000fe40000000f00 */
[----:B------:R-:W-:Y:S01]  /*1fdf0*/  MOV R2, 0x1fe40 ;  /* 0x0001fe4000027802 */ /* 0x000fe20000000f00 */
[----:B------:R-:W-:Y:S02]  /*1fe00*/  IMAD.IADD R4, R0, 0x1, R4 ;  /* 0x0000000100047824 */ /* 0x000fe400078e0204 */
[----:B------:R-:W-:Y:S02]  /*1fe10*/  IMAD.MOV.U32 R0, RZ, RZ, 0x1f ;  /* 0x0000001fff007424 */ /* 0x000fe400078e00ff */
[----:B------:R-:W-:Y:S02]  /*1fe20*/  IMAD.MOV.U32 R43, RZ, RZ, R4 ;  /* 0x000000ffff2b7224 */ /* 0x000fe400078e0004 */
[----:B------:R-:W-:Y:S05]  /*1fe30*/  CALL.REL.NOINC `($__internal_24_$__cuda_sm70_shflsync_idx_p) ;  /* 0x0000384000007944 */ /* 0x000fea0003c00000 */
[----:B------:R-:W-:Y:S05]  /*1fe40*/  BRA `(.L_x_1755) ;  /* 0xfffe071000007947 */ /* 0x000fea000383ffff */
.L_x_1544:
[----:B------:R-:W-:Y:S02]  /*1fe50*/  SEL R0, RZ, 0x1, P0 ;  /* 0x00000001ff007807 */ /* 0x000fe40000000000 */
[----:B------:R-:W-:-:S02]  /*1fe60*/  MOV R2, 0x1fe80 ;  /* 0x0001fe8000027802 */ /* 0x000fc40000000f00 */
[----:B------:R-:W-:Y:S05]  /*1fe70*/  CALL.REL.NOINC `($__internal_26_$__cuda_sm70_votesync_ballot) ;  /* 0x000038b000007944 */ /* 0x000fea0003c00000 */
[----:B------:R-:W-:Y:S01]  /*1fe80*/  MOV R7, R0 ;  /* 0x0000000000077202 */ /* 0x000fe20000000f00 */
[----:B------:R-:W-:Y:S05]  /*1fe90*/  BRA `(.L_x_1756) ;  /* 0xfffe075000007947 */ /* 0x000fea000383ffff */
.L_x_1545:
[----:B------:R-:W-:Y:S01]  /*1fea0*/  IMAD.MOV.U32 R43, RZ, RZ, R9 ;  /* 0x000000ffff2b7224 */ /* 0x000fe200078e0009 */
[----:B-1----:R-:W-:Y:S01]  /*1feb0*/  MOV R0, R5 ;  /* 0x0000000500007202 */ /* 0x002fe20000000f00 */
[----:B------:R-:W-:Y:S01]  /*1fec0*/  IMAD.MOV.U32 R3, RZ, RZ, 0x1f ;  /* 0x0000001fff037424 */ /* 0x000fe200078e00ff */
[----:B------:R-:W-:-:S02]  /*1fed0*/  MOV R2, 0x1fef0 ;  /* 0x0001fef000027802 */ /* 0x000fc40000000f00 */
[----:B------:R-:W-:Y:S05]  /*1fee0*/  CALL.REL.NOINC `($__internal_24_$__cuda_sm70_shflsync_idx_p) ;  /* 0x0000379000007944 */ /* 0x000fea0003c00000 */
[----:B------:R-:W-:Y:S01]  /*1fef0*/  IMAD.MOV.U32 R12, RZ, RZ, R0 ;  /* 0x000000ffff0c7224 */ /* 0x000fe200078e0000 */
[----:B------:R-:W-:Y:S01]  /*1ff00*/  MOV R43, R8 ;  /* 0x00000008002b7202 */ /* 0x000fe20000000f00 */
[----:B------:R-:W-:Y:S01]  /*1ff10*/  IMAD.MOV.U32 R6, RZ, RZ, RZ ;  /* 0x000000ffff067224 */ /* 0x000fe200078e00ff */
[----:B------:R-:W-:Y:S01]  /*1ff20*/  MOV R0, R5 ;  /* 0x0000000500007202 */ /* 0x000fe20000000f00 */
[----:B------:R-:W-:Y:S01]  /*1ff30*/  IMAD.MOV.U32 R3, RZ, RZ, 0x1f ;  /* 0x0000001fff037424 */ /* 0x000fe200078e00ff */
[----:B------:R-:W-:-:S02]  /*1ff40*/  MOV R2, 0x1ff60 ;  /* 0x0001ff6000027802 */ /* 0x000fc40000000f00 */
[----:B------:R-:W-:Y:S05]  /*1ff50*/  CALL.REL.NOINC `($__internal_24_$__cuda_sm70_shflsync_idx_p) ;  /* 0x0000372000007944 */ /* 0x000fea0003c00000 */
[----:B------:R-:W-:Y:S01]  /*1ff60*/  MOV R9, R0 ;  /* 0x0000000000097202 */ /* 0x000fe20000000f00 */
[----:B------:R-:W-:Y:S05]  /*1ff70*/  BRA `(.L_x_1757) ;  /* 0xfffe06e000007947 */ /* 0x000fea000383ffff */
.L_x_1548:
[----:B------:R-:W-:Y:S01]  /*1ff80*/  IMAD.MOV.U32 R43, RZ, RZ, R4 ;  /* 0x000000ffff2b7224 */ /* 0x000fe200078e0004 */
[----:B------:R-:W-:-:S02]  /*1ff90*/  MOV R3, 0x1f ;  /* 0x0000001f00037802 */ /* 0x000fc40000000f00 */
[----:B------:R-:W-:Y:S02]  /*1ffa0*/  MOV R2, 0x1ffc0 ;  /* 0x0001ffc000027802 */ /* 0x000fe40000000f00 */
[----:B--234-:R-:W-:Y:S05]  /*1ffb0*/  CALL.REL.NOINC `($__internal_24_$__cuda_sm70_shflsync_idx_p) ;  /* 0x000036c000007944 */ /* 0x01cfea0003c00000 */
[----:B------:R-:W-:Y:S01]  /*1ffc0*/  MOV R6, R0 ;  /* 0x0000000000067202 */ /* 0x000fe20000000f00 */
[----:B------:R-:W-:Y:S05]  /*1ffd0*/  BRA `(.L_x_1547) ;  /* 0xfffe06e000007947 */ /* 0x000fea000383ffff */
.L_x_1589:
[----:B------:R-:W-:Y:S01]  /*1ffe0*/  IMAD.MOV.U32 R43, RZ, RZ, R6 ;  /* 0x000000ffff2b7224 */ /* 0x000fe200078e0006 */
[----:B------:R-:W-:Y:S01]  /*1fff0*/  MOV R0, RZ ;  /* 0x000000ff00007202 */ /* 0x000fe20000000f00 */
[----:B------:R-:W-:Y:S01]  /*20000*/  IMAD.MOV.U32 R3, RZ, RZ, 0x1c1f ;  /* 0x00001c1fff037424 */ /* 0x000fe200078e00ff */
[----:B------:R-:W-:Y:S02]  /*20010*/  MOV R2, 0x20030 ;  /* 0x0002003000027802 */ /* 0x000fe40000000f00 */
[----:B-----5:R-:W-:Y:S05]  /*20020*/  CALL.REL.NOINC `($__internal_24_$__cuda_sm70_shflsync_idx_p) ;  /* 0x0000365000007944 */ /* 0x020fea0003c00000 */
[----:B------:R-:W-:Y:S01]  /*20030*/  MOV R4, R0 ;  /* 0x0000000000047202 */ /* 0x000fe20000000f00 */
[----:B------:R-:W-:Y:S05]  /*20040*/  BRA `(.L_x_1758) ;  /* 0xfffe8c2000007947 */ /* 0x000fea000383ffff */
.L_x_1590:
[----:B------:R-:W-:Y:S01]  /*20050*/  IMAD.MOV.U32 R43, RZ, RZ, R12 ;  /* 0x000000ffff2b7224 */ /* 0x000fe200078e000c */
[----:B------:R-:W-:Y:S01]  /*20060*/  MOV R0, RZ ;  /* 0x000000ff00007202 */ /* 0x000fe20000000f00 */
[----:B------:R-:W-:Y:S01]  /*20070*/  IMAD.MOV.U32 R3, RZ, RZ, 0x1c1f ;  /* 0x00001c1fff037424 */ /* 0x000fe200078e00ff */
[----:B------:R-:W-:Y:S02]  /*20080*/  MOV R2, 0x200a0 ;  /* 0x000200a000027802 */ /* 0x000fe40000000f00 */
[----:B-12--5:R-:W-:Y:S05]  /*20090*/  CALL.REL.NOINC `($__internal_24_$__cuda_sm70_shflsync_idx_p) ;  /* 0x000035e000007944 */ /* 0x026fea0003c00000 */
[----:B------:R-:W-:Y:S05]  /*200a0*/  BRA `(.L_x_1759) ;  /* 0xfffe8be000007947 */ /* 0x000fea000383ffff */
.L_x_1593:
[----:B------:R-:W-:Y:S01]  /*200b0*/  IMAD.MOV.U32 R43, RZ, RZ, R6 ;  /* 0x000000ffff2b7224 */ /* 0x000fe200078e0006 */
[----:B--2-4-:R-:W-:Y:S01]  /*200c0*/  MOV R0, 0x1 ;  /* 0x0000000100007802 */ /* 0x014fe20000000f00 */
[----:B------:R-:W-:Y:S01]  /*200d0*/  IMAD.MOV.U32 R3, RZ, RZ, 0x1c1f ;  /* 0x00001c1fff037424 */ /* 0x000fe200078e00ff */
[----:B------:R-:W-:-:S02]  /*200e0*/  MOV R2, 0x20100 ;  /* 0x0002010000027802 */ /* 0x000fc40000000f00 */
[----:B-1---5:R-:W-:Y:S05]  /*200f0*/  CALL.REL.NOINC `($__internal_24_$__cuda_sm70_shflsync_idx_p) ;  /* 0x0000358000007944 */ /* 0x022fea0003c00000 */
[----:B------:R-:W-:Y:S01]  /*20100*/  IMAD.MOV.U32 R4, RZ, RZ, R0 ;  /* 0x000000ffff047224 */ /* 0x000fe200078e0000 */
[----:B------:R-:W-:Y:S01]  /*20110*/  MOV R0, 0x1 ;  /* 0x0000000100007802 */ /* 0x000fe20000000f00 */
[----:B------:R-:W-:Y:S01]  /*20120*/  IMAD.MOV.U32 R43, RZ, RZ, R12 ;  /* 0x000000ffff2b7224 */ /* 0x000fe200078e000c */
[----:B------:R-:W-:-:S02]  /*20130*/  MOV R3, 0x1c1f ;  /* 0x00001c1f00037802 */ /* 0x000fc40000000f00 */
[----:B------:R-:W-:Y:S02]  /*20140*/  MOV R2, 0x20160 ;  /* 0x0002016000027802 */ /* 0x000fe40000000f00 */
[----:B------:R-:W-:Y:S05]  /*20150*/  CALL.REL.NOINC `($__internal_24_$__cuda_sm70_shflsync_idx_p) ;  /* 0x0000352000007944 */ /* 0x000fea0003c00000 */
[----:B------:R-:W-:Y:S05]  /*20160*/  BRA `(.L_x_1760) ;  /* 0xfffe8cd000007947 */ /* 0x000fea000383ffff */
.L_x_1596:
[----:B------:R-:W-:Y:S01]  /*20170*/  IMAD.MOV.U32 R43, RZ, RZ, R6 ;  /* 0x000000ffff2b7224 */ /* 0x000fe200078e0006 */
[----:B--2-4-:R-:W-:Y:S01]  /*20180*/  MOV R0, 0x2 ;  /* 0x0000000200007802 */ /* 0x014fe20000000f00 */
[----:B------:R-:W-:Y:S01]  /*20190*/  IMAD.MOV.U32 R3, RZ, RZ, 0x1c1f ;  /* 0x00001c1fff037424 */ /* 0x000fe200078e00ff */
[----:B------:R-:W-:Y:S02]  /*201a0*/  MOV R2, 0x201c0 ;  /* 0x000201c000027802 */ /* 0x000fe40000000f00 */
[----:B-1-3-5:R-:W-:Y:S05]  /*201b0*/  CALL.REL.NOINC `($__internal_24_$__cuda_sm70_shflsync_idx_p) ;  /* 0x000034c000007944 */ /* 0x02afea0003c00000 */
[----:B------:R-:W-:Y:S01]  /*201c0*/  MOV R4, R0 ;  /* 0x0000000000047202 */ /* 0x000fe20000000f00 */
[----:B------:R-:W-:Y:S05]  /*201d0*/  BRA `(.L_x_1761) ;  /* 0xfffe8df000007947 */ /* 0x000fea000383ffff */
.L_x_1597:
[----:B------:R-:W-:Y:S01]  /*201e0*/  IMAD.MOV.U32 R43, RZ, RZ, R12 ;  /* 0x000000ffff2b7224 */ /* 0x000fe200078e000c */
[----:B--2-4-:R-:W-:Y:S01]  /*201f0*/  MOV R0, 0x2 ;  /* 0x0000000200007802 */ /* 0x014fe20000000f00 */
[----:B------:R-:W-:Y:S01]  /*20200*/  IMAD.MOV.U32 R3, RZ, RZ, 0x1c1f ;  /* 0x00001c1fff037424 */ /* 0x000fe200078e00ff */
[----:B------:R-:W-:Y:S02]  /*20210*/  MOV R2, 0x20230 ;  /* 0x0002023000027802 */ /* 0x000fe40000000f00 */
[----:B-1-3-5:R-:W-:Y:S05]  /*20220*/  CALL.REL.NOINC `($__internal_24_$__cuda_sm70_shflsync_idx_p) ;  /* 0x0000345000007944 */ /* 0x02afea0003c00000 */
[----:B------:R-:W-:Y:S05]  /*20230*/  BRA `(.L_x_1762) ;  /* 0xfffe8db000007947 */ /* 0x000fea000383ffff */
.L_x_1600:
[----:B------:R-:W-:Y:S01]  /*20240*/  IMAD.MOV.U32 R43, RZ, RZ, R6 ;  /* 0x000000ffff2b7224 */ /* 0x000fe200078e0006 */
[----:B-1--4-:R-:W-:Y:S01]  /*20250*/  MOV R0, 0x3 ;  /* 0x0000000300007802 */ /* 0x012fe20000000f00 */
[----:B------:R-:W-:Y:S01]  /*20260*/  IMAD.MOV.U32 R3, RZ, RZ, 0x1c1f ;  /* 0x00001c1fff037424 */ /* 0x000fe200078e00ff */
[----:B------:R-:W-:-:S02]  /*20270*/  MOV R2, 0x20290 ;  /* 0x0002029000027802 */ /* 0x000fc40000000f00 */
[----:B--23-5:R-:W-:Y:S05]  /*20280*/  CALL.REL.NOINC `($__internal_24_$__cuda_sm70_shflsync_idx_p) ;  /* 0x000033f000007944 */ /* 0x02cfea0003c00000 */
[----:B------:R-:W-:Y:S01]  /*20290*/  IMAD.MOV.U32 R4, RZ, RZ, R0 ;  /* 0x000000ffff047224 */ /* 0x000fe200078e0000 */
[----:B------:R-:W-:Y:S01]  /*202a0*/  MOV R0, 0x3 ;  /* 0x0000000300007802 */ /* 0x000fe20000000f00 */
[----:B------:R-:W-:Y:S01]  /*202b0*/  IMAD.MOV.U32 R43, RZ, RZ, R12 ;  /* 0x000000ffff2b7224 */ /* 0x000fe200078e000c */
[----:B------:R-:W-:-:S02]  /*202c0*/  MOV R3, 0x1c1f ;  /* 0x00001c1f00037802 */ /* 0x000fc40000000f00 */
[----:B------:R-:W-:Y:S02]  /*202d0*/  MOV R2, 0x202f0 ;  /* 0x000202f000027802 */ /* 0x000fe40000000f00 */
[----:B------:R-:W-:Y:S05]  /*202e0*/  CALL.REL.NOINC `($__internal_24_$__cuda_sm70_shflsync_idx_p) ;  /* 0x0000339000007944 */ /* 0x000fea0003c00000 */
[----:B------:R-:W-:Y:S05]  /*202f0*/  BRA `(.L_x_1763) ;  /* 0xfffe8e9000007947 */ /* 0x000fea000383ffff */
.L_x_1647:
[----:B------:R-:W-:Y:S01]  /*20300*/  IMAD.MOV.U32 R43, RZ, RZ, R3 ;  /* 0x000000ffff2b7224 */ /* 0x000fe200078e0003 */
[----:B------:R-:W-:Y:S01]  /*20310*/  MOV R0, 0x1 ;  /* 0x0000000100007802 */ /* 0x000fe20000000f00 */
[----:B------:R-:W-:Y:S01]  /*20320*/  IMAD.MOV.U32 R3, RZ, RZ, 0x1c1f ;  /* 0x00001c1fff037424 */ /* 0x000fe200078e00ff */
[----:B------:R-:W-:Y:S02]  /*20330*/  MOV R2, 0x20350 ;  /* 0x0002035000027802 */ /* 0x000fe40000000f00 */
[----:B----4-:R-:W-:Y:S05]  /*20340*/  CALL.REL.NOINC `($__internal_24_$__cuda_sm70_shflsync_idx_p) ;  /* 0x0000333000007944 */ /* 0x010fea0003c00000 */
[----:B------:R-:W-:Y:S01]  /*20350*/  IMAD.MOV.U32 R5, RZ, RZ, R0 ;  /* 0x000000ffff057224 */ /* 0x000fe200078e0000 */
[----:B------:R-:W-:Y:S01]  /*20360*/  MOV R0, 0x1 ;  /* 0x0000000100007802 */ /* 0x000fe20000000f00 */
[----:B------:R-:W-:Y:S01]  /*20370*/  IMAD.MOV.U32 R43, RZ, RZ, R6 ;  /* 0x000000ffff2b7224 */ /* 0x000fe200078e0006 */
[----:B------:R-:W-:Y:S02]  /*20380*/  MOV R3, 0x1c1f ;  /* 0x00001c1f00037802 */ /* 0x000fe40000000f00 */
[----:B------:R-:W-:Y:S02]  /*20390*/  MOV R2, 0x203b0 ;  /* 0x000203b000027802 */ /* 0x000fe40000000f00 */
[----:B------:R-:W-:Y:S05]  /*203a0*/  CALL.REL.NOINC `($__internal_24_$__cuda_sm70_shflsync_idx_p) ;  /* 0x000032d000007944 */ /* 0x000fea0003c00000 */
[----:B------:R-:W-:Y:S05]  /*203b0*/  BRA `(.L_x_1764) ;  /* 0xffff06c000007947 */ /* 0x000fea000383ffff */
.L_x_1650:
[----:B------:R-:W-:Y:S01]  /*203c0*/  IMAD.MOV.U32 R43, RZ, RZ, R5 ;  /* 0x000000ffff2b7224 */ /* 0x000fe200078e0005 */
[----:B------:R-:W-:Y:S01]  /*203d0*/  MOV R0, RZ ;  /* 0x000000ff00007202 */ /* 0x000fe20000000f00 */
[----:B------:R-:W-:Y:S01]  /*203e0*/  IMAD.MOV.U32 R3, RZ, RZ, 0x1c1f ;  /* 0x00001c1fff037424 */ /* 0x000fe200078e00ff */
[----:B------:R-:W-:-:S02]  /*203f0*/  MOV R2, 0x20410 ;  /* 0x0002041000027802 */ /* 0x000fc40000000f00 */
[----:B------:R-:W-:Y:S05]  /*20400*/  CALL.REL.NOINC `($__internal_24_$__cuda_sm70_shflsync_idx_p) ;  /* 0x0000327000007944 */ /* 0x000fea0003c00000 */
[----:B------:R-:W-:Y:S01]  /*20410*/  MOV R4, R0 ;  /* 0x0000000000047202 */ /* 0x000fe20000000f00 */
[----:B------:R-:W-:Y:S05]  /*20420*/  BRA `(.L_x_1765) ;  /* 0xffff162000007947 */ /* 0x000fea000383ffff */
.L_x_1651:
[----:B------:R-:W-:Y:S01]  /*20430*/  IMAD.MOV.U32 R43, RZ, RZ, R6 ;  /* 0x000000ffff2b7224 */ /* 0x000fe200078e0006 */
[----:B------:R-:W-:Y:S01]  /*20440*/  MOV R0, RZ ;  /* 0x000000ff00007202 */ /* 0x000fe20000000f00 */
[----:B------:R-:W-:Y:S01]  /*20450*/  IMAD.MOV.U32 R3, RZ, RZ, 0x1c1f ;  /* 0x00001c1fff037424 */ /* 0x000fe200078e00ff */
[----:B------:R-:W-:-:S02]  /*20460*/  MOV R2, 0x20480 ;  /* 0x0002048000027802 */ /* 0x000fc40000000f00 */
[----:B-12---:R-:W-:Y:S05]  /*20470*/  CALL.REL.NOINC `($__internal_24_$__cuda_sm70_shflsync_idx_p) ;  /* 0x0000320000007944 */ /* 0x006fea0003c00000 */
[----:B------:R-:W-:Y:S05]  /*20480*/  BRA `(.L_x_1766) ;  /* 0xffff15e000007947 */ /* 0x000fea000383ffff */
.L_x_1654:
[----:B------:R-:W-:Y:S01]  /*20490*/  IMAD.MOV.U32 R43, RZ, RZ, R5 ;  /* 0x000000ffff2b7224 */ /* 0x000fe200078e0005 */
[----:B----4-:R-:W-:Y:S01]  /*204a0*/  MOV R0, 0x1 ;  /* 0x0000000100007802 */ /* 0x010fe20000000f00 */
[----:B--2---:R-:W-:Y:S01]  /*204b0*/  IMAD.MOV.U32 R3, RZ, RZ, 0x1c1f ;  /* 0x00001c1fff037424 */ /* 0x004fe200078e00ff */
[----:B------:R-:W-:-:S03]  /*204c0*/  MOV R2, 0x204e0 ;  /* 0x000204e000027802 */ /* 0x000fc60000000f00 */
[----:B-1-3--:R-:W-:Y:S05]  /*204d0*/  CALL.REL.NOINC `($__internal_24_$__cuda_sm70_shflsync_idx_p) ;  /* 0x000031a000007944 */ /* 0x00afea0003c00000 */
[----:B------:R-:W-:Y:S01]  /*204e0*/  IMAD.MOV.U32 R4, RZ, RZ, R0 ;  /* 0x000000ffff047224 */ /* 0x000fe200078e0000 */
[----:B------:R-:W-:Y:S01]  /*204f0*/  MOV R0, 0x1 ;  /* 0x0000000100007802 */ /* 0x000fe20000000f00 */
[----:B------:R-:W-:Y:S01]  /*20500*/  IMAD.MOV.U32 R43, RZ, RZ, R6 ;  /* 0x000000ffff2b7224 */ /* 0x000fe200078e0006 */
[----:B------:R-:W-:-:S02]  /*20510*/  MOV R3, 0x1c1f ;  /* 0x00001c1f00037802 */ /* 0x000fc40000000f00 */
[----:B------:R-:W-:Y:S02]  /*20520*/  MOV R2, 0x20540 ;  /* 0x0002054000027802 */ /* 0x000fe40000000f00 */
[----:B------:R-:W-:Y:S05]  /*20530*/  CALL.REL.NOINC `($__internal_24_$__cuda_sm70_shflsync_idx_p) ;  /* 0x0000314000007944 */ /* 0x000fea0003c00000 */
[----:B------:R-:W-:Y:S05]  /*20540*/  BRA `(.L_x_1767) ;  /* 0xffff16a000007947 */ /* 0x000fea000383ffff */
.L_x_1655:
[----:B------:R-:W-:Y:S01]  /*20550*/  IMAD.MOV.U32 R43, RZ, RZ, R4 ;  /* 0x000000ffff2b7224 */ /* 0x000fe200078e0004 */
[----:B------:R-:W-:Y:S01]  /*20560*/  MOV R0, RZ ;  /* 0x000000ff00007202 */ /* 0x000fe20000000f00 */
[----:B------:R-:W-:Y:S01]  /*20570*/  IMAD.MOV.U32 R3, RZ, RZ, 0x1c1f ;  /* 0x00001c1fff037424 */ /* 0x000fe200078e00ff */
[----:B------:R-:W-:Y:S02]  /*20580*/  MOV R2, 0x205a0 ;  /* 0x000205a000027802 */ /* 0x000fe40000000f00 */
[----:B------:R-:W-:Y:S05]  /*20590*/  CALL.REL.NOINC `($__internal_24_$__cuda_sm70_shflsync_idx_p) ;  /* 0x000030e000007944 */ /* 0x000fea0003c00000 */
[----:B------:R-:W-:Y:S05]  /*205a0*/  BRA `(.L_x_1768) ;  /* 0xffff187000007947 */ /* 0x000fea000383ffff */
.L_x_1656:
[----:B------:R-:W-:Y:S01]  /*205b0*/  IMAD.MOV.U32 R43, RZ, RZ, R4 ;  /* 0x000000ffff2b7224 */ /* 0x000fe200078e0004 */
[----:B------:R-:W-:Y:S01]  /*205c0*/  MOV R0, 0x1 ;  /* 0x0000000100007802 */ /* 0x000fe20000000f00 */
[----:B------:R-:W-:Y:S01]  /*205d0*/  IMAD.MOV.U32 R3, RZ, RZ, 0x1c1f ;  /* 0x00001c1fff037424 */ /* 0x000fe200078e00ff */
[----:B------:R-:W-:Y:S02]  /*205e0*/  MOV R2, 0x20600 ;  /* 0x0002060000027802 */ /* 0x000fe40000000f00 */
[----:B-1----:R-:W-:Y:S05]  /*205f0*/  CALL.REL.NOINC `($__internal_24_$__cuda_sm70_shflsync_idx_p) ;  /* 0x0000308000007944 */ /* 0x002fea0003c00000 */
[----:B------:R-:W-:Y:S01]  /*20600*/  IMAD.IADD R0, R5, 0x1, R0 ;  /* 0x0000000105007824 */ /* 0x000fe200078e0200 */
[----:B------:R-:W-:Y:S01]  /*20610*/  MOV R2, 0x207f0 ;  /* 0x000207f000027802 */ /* 0x000fe20000000f00 */
[----:B------:R-:W-:Y:S02]  /*20620*/  IMAD.MOV.U32 R43, RZ, RZ, R4 ;  /* 0x000000ffff2b7224 */ /* 0x000fe400078e0004 */
[----:B------:R-:W-:Y:S01]  /*20630*/  IMAD.MOV.U32 R3, RZ, RZ, 0x1c1f ;  /* 0x00001c1fff037424 */ /* 0x000fe200078e00ff */
        /* <DEDUP_REMOVED lines=19> */
[----:B------:R-:W-:Y:S01]  /*20770*/  ISETP.GT.AND P0, PT, R0, 0x29, PT ;  /* 0x000000290000780c */ /* 0x000fe20003f04270 */
[----:B------:R-:W-:Y:S01]  /*20780*/  IMAD.MOV.U32 R0, RZ, RZ, 0x2 ;  /* 0x00000002ff007424 */ /* 0x000fe200078e00ff */
[----:B------:R-:W-:Y:S02]  /*20790*/  FSEL R27, R61, -INF , P4 ;  /* 0xff8000003d1b7808 */ /* 0x000fe40002000000 */
[----:B------:R-:W-:Y:S02]  /*207a0*/  FSEL R81, R48, -INF , P3 ;  /* 0xff80000030517808 */ /* 0x000fe40001800000 */
[----:B------:R-:W-:Y:S02]  /*207b0*/  FSEL R80, R45, -INF , P2 ;  /* 0xff8000002d507808 */ /* 0x000fe40001000000 */
[----:B------:R-:W-:Y:S02]  /*207c0*/  FSEL R55, R37, -INF , P1 ;  /* 0xff80000025377808 */ /* 0x000fe40000800000 */
[----:B------:R-:W-:-:S02]  /*207d0*/  FSEL R54, R35, -INF , P0 ;  /* 0xff80000023367808 */ /* 0x000fc40000000000 */
[----:B------:R-:W-:Y:S05]  /*207e0*/  CALL.REL.NOINC `($__internal_24_$__cuda_sm70_shflsync_idx_p) ;  /* 0x00002e9000007944 */ /* 0x000fea0003c00000 */
[----:B------:R-:W-:Y:S01]  /*207f0*/  IMAD.IADD R0, R5, 0x1, R0 ;  /* 0x0000000105007824 */ /* 0x000fe200078e0200 */
[----:B------:R-:W-:Y:S01]  /*20800*/  MOV R2, 0x209e0 ;  /* 0x000209e000027802 */ /* 0x000fe20000000f00 */
[----:B------:R-:W-:-:S02]  /*20810*/  IMAD.MOV.U32 R43, RZ, RZ, R4 ;  /* 0x000000ffff2b7224 */ /* 0x000fc400078e0004 */
[----:B------:R-:W-:Y:S01]  /*20820*/  IMAD.MOV.U32 R3, RZ, RZ, 0x1c1f ;  /* 0x00001c1fff037424 */ /* 0x000fe200078e00ff */
[----:B------:R-:W-:-:S04]  /*20830*/  IMNMX R0, R6, R0, PT ;  /* 0x0000000006007217 */ /* 0x000fc80003800200 */
[C---:B------:R-:W-:Y:S02]  /*20840*/  ISETP.GT.AND P1, PT, R0.reuse, RZ, PT ;  /* 0x000000ff0000720c */ /* 0x040fe40003f24270 */
[C---:B------:R-:W-:Y:S02]  /*20850*/  ISETP.GT.AND P0, PT, R0.reuse, 0x1, PT ;  /* 0x000000010000780c */ /* 0x040fe40003f04270 */
        /* <DEDUP_REMOVED lines=25> */
[----:B------:R-:W-:-:S02]  /*209f0*/  FMNMX.FTZ R3, R12, R14, !PT ;  /* 0x0000000e0c037209 */ /* 0x000fc40007810000 */
[----:B------:R-:W-:Y:S02]  /*20a00*/  FMNMX.FTZ R2, R26, R28, !PT ;  /* 0x0000001c1a027209 */ /* 0x000fe40007810000 */
[----:B------:R-:W-:Y:S01]  /*20a10*/  IMNMX R6, R6, R0, PT ;  /* 0x0000000006067217 */ /* 0x000fe20003800200 */
[----:B------:R-:W-:Y:S01]  /*20a20*/  IMAD.MOV.U32 R0, RZ, RZ, 0x2 ;  /* 0x00000002ff007424 */ /* 0x000fe200078e00ff */
[----:B------:R-:W-:Y:S02]  /*20a30*/  FMNMX.FTZ R3, R16, R3, !PT ;  /* 0x0000000310037209 */ /* 0x000fe40007810000 */
[C---:B------:R-:W-:Y:S02]  /*20a40*/  ISETP.GT.AND P1, PT, R6.reuse, RZ, PT ;  /* 0x000000ff0600720c */ /* 0x040fe40003f24270 */
[----:B------:R-:W-:Y:S02]  /*20a50*/  ISETP.GT.AND P0, PT, R6, 0x1, PT ;  /* 0x000000010600780c */ /* 0x000fe40003f04270 */
[----:B------:R-:W-:-:S02]  /*20a60*/  FMNMX.FTZ R4, R11, R13, !PT ;  /* 0x0000000d0b047209 */ /* 0x000fc40007810000 */
[----:B------:R-:W-:Y:S02]  /*20a70*/  ISETP.GT.AND P3, PT, R6, 0x8, PT ;  /* 0x000000080600780c */ /* 0x000fe40003f64270 */
[----:B------:R-:W-:Y:S02]  /*20a80*/  FSEL R31, R106, -INF , P1 ;  /* 0xff8000006a1f7808 */ /* 0x000fe40000800000 */
        /* <DEDUP_REMOVED lines=8> */
[----:B------:R-:W-:Y:S02]  /*20b10*/  ISETP.GT.AND P2, PT, R6, 0x10, PT ;  /* 0x000000100600780c */ /* 0x000fe40003f44270 */
[----:B------:R-:W-:-:S02]  /*20b20*/  FSEL R37, R91, -INF , P4 ;  /* 0xff8000005b257808 */ /* 0x000fc40002000000 */
[----:B------:R-:W-:Y:S02]  /*20b30*/  FMNMX.FTZ R4, R17, R4, !PT ;  /* 0x0000000411047209 */ /* 0x000fe40007810000 */
[----:B------:R-:W-:Y:S02]  /*20b40*/  FMNMX.FTZ R2, R35, R3, !PT ;  /* 0x0000000323027209 */ /* 0x000fe40007810000 */
[----:B------:R-:W-:Y:S02]  /*20b50*/  ISETP.GT.AND P1, PT, R6, 0x11, PT ;  /* 0x000000110600780c */ /* 0x000fe40003f24270 */
[----:B------:R-:W-:Y:S02]  /*20b60*/  FSEL R39, R72, -INF , P2 ;  /* 0xff80000048277808 */ /* 0x000fe40001000000 */
[----:B------:R-:W-:Y:S02]  /*20b70*/  FMNMX.FTZ R106, R19, R4, !PT ;  /* 0x00000004136a7209 */ /* 0x000fe40007810000 */
[----:B------:R-:W-:-:S02]  /*20b80*/  FMNMX.FTZ R2, R37, R2, !PT ;  /* 0x0000000225027209 */ /* 0x000fc40007810000 */
[----:B------:R-:W-:Y:S02]  /*20b90*/  ISETP.GT.AND P0, PT, R6, 0x18, PT ;  /* 0x000000180600780c */ /* 0x000fe40003f04270 */
[----:B------:R-:W-:Y:S02]  /*20ba0*/  FSEL R40, R63, -INF , P1 ;  /* 0xff8000003f287808 */ /* 0x000fe40000800000 */
[----:B------:R-:W-:Y:S02]  /*20bb0*/  FMNMX.FTZ R106, R21, R106, !PT ;  /* 0x0000006a156a7209 */ /* 0x000fe40007810000 */
[----:B------:R-:W-:Y:S02]  /*20bc0*/  FMNMX.FTZ R2, R39, R2, !PT ;  /* 0x0000000227027209 */ /* 0x000fe40007810000 */
        /* <DEDUP_REMOVED lines=35> */
[----:B------:R-:W-:Y:S01]  /*20e00*/  FMNMX.FTZ R105, R55, R105, !PT ;  /* 0x0000006937697209 */ /* 0x000fe20007810000 */
[----:B------:R-:W-:Y:S01]  /*20e10*/  IMAD.MOV.U32 R4, RZ, RZ, R106 ;  /* 0x000000ffff047224 */ /* 0x000fe200078e006a */
[----:B------:R-:W-:Y:S02]  /*20e20*/  FMNMX.FTZ R104, R83, R104, !PT ;  /* 0x0000006853687209 */ /* 0x000fe40007810000 */
[----:B------:R-:W-:-:S02]  /*20e30*/  FMNMX.FTZ R9, R50, R2, !PT ;  /* 0x0000000232097209 */ /* 0x000fc40007810000 */
[----:B------:R-:W-:Y:S02]  /*20e40*/  FMNMX.FTZ R105, R54, R105, !PT ;  /* 0x0000006936697209 */ /* 0x000fe40007810000 */
[----:B------:R-:W-:Y:S02]  /*20e50*/  FMNMX.FTZ R104, R82, R104, !PT ;  /* 0x0000006852687209 */ /* 0x000fe40007810000 */
[----:B------:R-:W-:Y:S02]  /*20e60*/  MOV R2, 0x20e80 ;  /* 0x00020e8000027802 */ /* 0x000fe40000000f00 */
[----:B------:R-:W-:Y:S05]  /*20e70*/  CALL.REL.NOINC `($__internal_23_$__cuda_sm70_shflsync_bfly_p) ;  /* 0x000027a000007944 */ /* 0x000fea0003c00000 */
[----:B------:R-:W-:Y:S01]  /*20e80*/  FMNMX.FTZ R106, R106, R0, !PT ;  /* 0x000000006a6a7209 */ /* 0x000fe20007810000 */
[----:B------:R-:W-:Y:S01]  /*20e90*/  IMAD.MOV.U32 R0, RZ, RZ, 0x1 ;  /* 0x00000001ff007424 */ /* 0x000fe200078e00ff */
[----:B------:R-:W-:-:S03]  /*20ea0*/  MOV R2, 0x20ed0 ;  /* 0x00020ed000027802 */ /* 0x000fc60000000f00 */
[----:B------:R-:W-:Y:S02]  /*20eb0*/  IMAD.MOV.U32 R4, RZ, RZ, R106 ;  /* 0x000000ffff047224 */ /* 0x000fe400078e006a */
[----:B------:R-:W-:Y:S05]  /*20ec0*/  CALL.REL.NOINC `($__internal_23_$__cuda_sm70_shflsync_bfly_p) ;  /* 0x0000275000007944 */ /* 0x000fea0003c00000 */
[----:B------:R-:W-:Y:S01]  /*20ed0*/  FMNMX.FTZ R106, R106, R0, !PT ;  /* 0x000000006a6a7209 */ /* 0x000fe20007810000 */
[----:B------:R-:W-:Y:S01]  /*20ee0*/  IMAD.MOV.U32 R4, RZ, RZ, R105 ;  /* 0x000000ffff047224 */ /* 0x000fe200078e0069 */
[----:B------:R-:W-:Y:S01]  /*20ef0*/  MOV R2, 0x20f20 ;  /* 0x00020f2000027802 */ /* 0x000fe20000000f00 */
[----:B------:R-:W-:Y:S02]  /*20f00*/  IMAD.MOV.U32 R0, RZ, RZ, 0x2 ;  /* 0x00000002ff007424 */ /* 0x000fe400078e00ff */
        /* <DEDUP_REMOVED lines=26> */
[----:B------:R-:W-:Y:S01]  /*210b0*/  MOV R10, R0 ;  /* 0x00000000000a7202 */ /* 0x000fe20000000f00 */
[----:B------:R-:W-:Y:S05]  /*210c0*/  BRA `(.L_x_1769) ;  /* 0xffff17c000007947 */ /* 0x000fea000383ffff */
.L_x_1660:
[----:B------:R-:W-:Y:S01]  /*210d0*/  MOV R0, RZ ;  /* 0x000000ff00007202 */ /* 0x000fe20000000f00 */
[----:B------:R-:W-:Y:S01]  /*210e0*/  IMAD.MOV.U32 R43, RZ, RZ, R5 ;  /* 0x000000ffff2b7224 */ /* 0x000fe200078e0005 */
[----:B------:R-:W-:Y:S01]  /*210f0*/  MOV R2, 0x21120 ;  /* 0x0002112000027802 */ /* 0x000fe20000000f00 */
[----:B------:R-:W-:Y:S02]  /*21100*/  IMAD.MOV.U32 R3, RZ, RZ, 0x1c1f ;  /* 0x00001c1fff037424 */ /* 0x000fe400078e00ff */
[----:B------:R-:W-:Y:S05]  /*21110*/  CALL.REL.NOINC `($__internal_24_$__cuda_sm70_shflsync_idx_p) ;  /* 0x0000256000007944 */ /* 0x000fea0003c00000 */
[----:B------:R-:W-:Y:S01]  /*21120*/  MOV R4, R0 ;  /* 0x0000000000047202 */ /* 0x000fe20000000f00 */
[----:B------:R-:W-:-:S05]  /*21130*/  BRA `(.L_x_1770) ;  /* 0xffff2bb000007947 */ /* 0x000fca000383ffff */
.L_x_1661:
[----:B------:R-:W-:Y:S01]  /*21140*/  MOV R0, RZ ;  /* 0x000000ff00007202 */ /* 0x000fe20000000f00 */
[----:B------:R-:W-:Y:S01]  /*21150*/  IMAD.MOV.U32 R43, RZ, RZ, R10 ;  /* 0x000000ffff2b7224 */ /* 0x000fe200078e000a */
[----:B------:R-:W-:Y:S01]  /*21160*/  MOV R2, 0x21190 ;  /* 0x0002119000027802 */ /* 0x000fe20000000f00 */
[----:B------:R-:W-:Y:S02]  /*21170*/  IMAD.MOV.U32 R3, RZ, RZ, 0x1c1f ;  /* 0x00001c1fff037424 */ /* 0x000fe400078e00ff */
[----:B-12---:R-:W-:Y:S05]  /*21180*/  CALL.REL.NOINC `($__internal_24_$__cuda_sm70_shflsync_idx_p) ;  /* 0x000024f000007944 */ /* 0x006fea0003c00000 */
[----:B------:R-:W-:-:S05]  /*21190*/  BRA `(.L_x_1771) ;  /* 0xffff2b7000007947 */ /* 0x000fca000383ffff */
.L_x_1662:
[----:B------:R-:W-:Y:S01]  /*211a0*/  MOV R0, 0x1 ;  /* 0x0000000100007802 */ /* 0x000fe20000000f00 */
[----:B------:R-:W-:Y:S01]  /*211b0*/  IMAD.MOV.U32 R43, RZ, RZ, R5 ;  /* 0x000000ffff2b7224 */ /* 0x000fe200078e0005 */
[----:B----4-:R-:W-:Y:S01]  /*211c0*/  MOV R2, 0x211f0 ;  /* 0x000211f000027802 */ /* 0x010fe20000000f00 */
[----:B------:R-:W-:Y:S02]  /*211d0*/  IMAD.MOV.U32 R3, RZ, RZ, 0x1c1f ;  /* 0x00001c1fff037424 */ /* 0x000fe400078e00ff */
[----:B-1----:R-:W-:Y:S05]  /*211e0*/  CALL.REL.NOINC `($__internal_24_$__cuda_sm70_shflsync_idx_p) ;  /* 0x0000249000007944 */ /* 0x002fea0003c00000 */
[----:B------:R-:W-:Y:S01]  /*211f0*/  MOV R3, 0x1c1f ;  /* 0x00001c1f00037802 */ /* 0x000fe20000000f00 */
[----:B------:R-:W-:Y:S01]  /*21200*/  IMAD.MOV.U32 R4, RZ, RZ, R0 ;  /* 0x000000ffff047224 */ /* 0x000fe200078e0000 */
[----:B------:R-:W-:Y:S01]  /*21210*/  MOV R0, 0x1 ;  /* 0x0000000100007802 */ /* 0x000fe20000000f00 */
[----:B------:R-:W-:Y:S01]  /*21220*/  IMAD.MOV.U32 R43, RZ, RZ, R10 ;  /* 0x000000ffff2b7224 */ /* 0x000fe200078e000a */
[----:B------:R-:W-:Y:S02]  /*21230*/  MOV R2, 0x21250 ;  /* 0x0002125000027802 */ /* 0x000fe40000000f00 */
[----:B------:R-:W-:Y:S05]  /*21240*/  CALL.REL.NOINC `($__internal_24_$__cuda_sm70_shflsync_idx_p) ;  /* 0x0000243000007944 */ /* 0x000fea0003c00000 */
[----:B------:R-:W-:-:S05]  /*21250*/  BRA `(.L_x_1772) ;  /* 0xffff2c2000007947 */ /* 0x000fca000383ffff */
.L_x_1665:
[----:B------:R-:W-:Y:S01]  /*21260*/  MOV R0, RZ ;  /* 0x000000ff00007202 */ /* 0x000fe20000000f00 */
[----:B------:R-:W-:Y:S01]  /*21270*/  IMAD.MOV.U32 R43, RZ, RZ, R10 ;  /* 0x000000ffff2b7224 */ /* 0x000fe200078e000a */
[----:B------:R-:W-:Y:S01]  /*21280*/  MOV R2, 0x212b0 ;  /* 0x000212b000027802 */ /* 0x000fe20000000f00 */
[----:B------:R-:W-:Y:S02]  /*21290*/  IMAD.MOV.U32 R3, RZ, RZ, 0x1c1f ;  /* 0x00001c1fff037424 */ /* 0x000fe400078e00ff */
[----:B------:R-:W-:Y:S05]  /*212a0*/  CALL.REL.NOINC `($__internal_24_$__cuda_sm70_shflsync_idx_p) ;  /* 0x000023d000007944 */ /* 0x000fea0003c00000 */
[----:B------:R-:W-:Y:S01]  /*212b0*/  MOV R4, R0 ;  /* 0x0000000000047202 */ /* 0x000fe20000000f00 */
[----:B------:R-:W-:-:S05]  /*212c0*/  BRA `(.L_x_1773) ;  /* 0xffff3b5000007947 */ /* 0x000fca000383ffff */
.L_x_1666:
[----:B------:R-:W-:Y:S01]  /*212d0*/  MOV R0, RZ ;  /* 0x000000ff00007202 */ /* 0x000fe20000000f00 */
[----:B------:R-:W-:Y:S01]  /*212e0*/  IMAD.MOV.U32 R43, RZ, RZ, R11 ;  /* 0x000000ffff2b7224 */ /* 0x000fe200078e000b */
[----:B------:R-:W-:Y:S01]  /*212f0*/  MOV R2, 0x21320 ;  /* 0x0002132000027802 */ /* 0x000fe20000000f00 */
[----:B------:R-:W-:Y:S02]  /*21300*/  IMAD.MOV.U32 R3, RZ, RZ, 0x1c1f ;  /* 0x00001c1fff037424 */ /* 0x000fe400078e00ff */
[----:B-12---:R-:W-:Y:S05]  /*21310*/  CALL.REL.NOINC `($__internal_24_$__cuda_sm70_shflsync_idx_p) ;  /* 0x0000236000007944 */ /* 0x006fea0003c00000 */
[----:B------:R-:W-:-:S05]  /*21320*/  BRA `(.L_x_1774) ;  /* 0xffff3b1000007947 */ /* 0x000fca000383ffff */
.L_x_1667:
[----:B------:R-:W-:Y:S01]  /*21330*/  MOV R0, 0x1 ;  /* 0x0000000100007802 */ /* 0x000fe20000000f00 */
[----:B------:R-:W-:Y:S01]  /*21340*/  IMAD.MOV.U32 R43, RZ, RZ, R10 ;  /* 0x000000ffff2b7224 */ /* 0x000fe200078e000a */
[----:B---3--:R-:W-:Y:S01]  /*21350*/  MOV R2, 0x21380 ;  /* 0x0002138000027802 */ /* 0x008fe20000000f00 */
[----:B------:R-:W-:Y:S03]  /*21360*/  IMAD.MOV.U32 R3, RZ, RZ, 0x1c1f ;  /* 0x00001c1fff037424 */ /* 0x000fe600078e00ff */
        /* <DEDUP_REMOVED lines=8> */
.L_x_1668:
[----:B------:R-:W-:Y:S01]  /*213f0*/  MOV R0, RZ ;  /* 0x000000ff00007202 */ /* 0x000fe20000000f00 */
[----:B------:R-:W-:Y:S01]  /*21400*/  IMAD.MOV.U32 R43, RZ, RZ, R4 ;  /* 0x000000ffff2b7224 */ /* 0x000fe200078e0004 */
[----:B------:R-:W-:Y:S01]  /*21410*/  MOV R2, 0x21440 ;  /* 0x0002144000027802 */ /* 0x000fe20000000f00 */
[----:B------:R-:W-:Y:S02]  /*21420*/  IMAD.MOV.U32 R3, RZ, RZ, 0x1c1f ;  /* 0x00001c1fff037424 */ /* 0x000fe400078e00ff */
[----:B------:R-:W-:Y:S05]  /*21430*/  CALL.REL.NOINC `($__internal_24_$__cuda_sm70_shflsync_idx_p) ;  /* 0x0000224000007944 */ /* 0x000fea0003c00000 */
[----:B------:R-:W-:-:S05]  /*21440*/  BRA `(.L_x_1776) ;  /* 0xffff3d6000007947 */ /* 0x000fca000383ffff */
.L_x_1669:
[----:B------:R-:W-:Y:S01]  /*21450*/  MOV R0, 0x1 ;  /* 0x0000000100007802 */ /* 0x000fe20000000f00 */
[----:B------:R-:W-:Y:S01]  /*21460*/  IMAD.MOV.U32 R43, RZ, RZ, R4 ;  /* 0x000000ffff2b7224 */ /* 0x000fe200078e0004 */
[----:B------:R-:W-:Y:S01]  /*21470*/  MOV R2, 0x214a0 ;  /* 0x000214a000027802 */ /* 0x000fe20000000f00 */
[----:B------:R-:W-:Y:S02]  /*21480*/  IMAD.MOV.U32 R3, RZ, RZ, 0x1c1f ;  /* 0x00001c1fff037424 */ /* 0x000fe400078e00ff */
[----:B-1----:R-:W-:Y:S05]  /*21490*/  CALL.REL.NOINC `($__internal_24_$__cuda_sm70_shflsync_idx_p) ;  /* 0x000021e000007944 */ /* 0x002fea0003c00000 */
        /* <DEDUP_REMOVED lines=12> */
[C---:B------:R-:W-:Y:S02]  /*21560*/  ISETP.GT.AND P0, PT, R0.reuse, 0x18, PT ;  /* 0x000000180000780c */ /* 0x040fe40003f04270 */
        /* <DEDUP_REMOVED lines=9> */
[----:B------:R-:W-:Y:S01]  /*21600*/  ISETP.GT.AND P0, PT, R0, 0x29, PT ;  /* 0x000000290000780c */ /* 0x000fe20003f04270 */
[----:B------:R-:W-:Y:S01]  /*21610*/  IMAD.MOV.U32 R0, RZ, RZ, 0x2 ;  /* 0x00000002ff007424 */ /* 0x000fe200078e00ff */
[----:B------:R-:W-:Y:S02]  /*21620*/  FSEL R29, R29, -INF , P4 ;  /* 0xff8000001d1d7808 */ /* 0x000fe40002000000 */
[----:B------:R-:W-:Y:S02]  /*21630*/  FSEL R28, R28, -INF , P3 ;  /* 0xff8000001c1c7808 */ /* 0x000fe40001800000 */
[----:B------:R-:W-:Y:S02]  /*21640*/  FSEL R27, R27, -INF , P2 ;  /* 0xff8000001b1b7808 */ /* 0x000fe40001000000 */
[----:B------:R-:W-:Y:S02]  /*21650*/  FSEL R26, R23, -INF , P1 ;  /* 0xff800000171a7808 */ /* 0x000fe40000800000 */
[----:B------:R-:W-:Y:S02]  /*21660*/  FSEL R25, R22, -INF , P0 ;  /* 0xff80000016197808 */ /* 0x000fe40000000000 */
[----:B------:R-:W-:Y:S05]  /*21670*/  CALL.REL.NOINC `($__internal_24_$__cuda_sm70_shflsync_idx_p) ;  /* 0x0000200000007944 */ /* 0x000fea0003c00000 */
        /* <DEDUP_REMOVED lines=105> */
[----:B------:R-:W-:Y:S05]  /*21d10*/  CALL.REL.NOINC `($__internal_23_$__cuda_sm70_shflsync_bfly_p) ;  /* 0x0000190000007944 */ /* 0x000fea0003c00000 */
[----:B------:R-:W-:Y:S01]  /*21d20*/  FMNMX.FTZ R4, R4, R0, !PT ;  /* 0x0000000004047209 */ /* 0x000fe20007810000 */
[----:B------:R-:W-:Y:S01]  /*21d30*/  IMAD.MOV.U32 R0, RZ, RZ, 0x1 ;  /* 0x00000001ff007424 */ /* 0x000fe200078e00ff */
[----:B------:R-:W-:Y:S02]  /*21d40*/  MOV R2, 0x21d60 ;  /* 0x00021d6000027802 */ /* 0x000fe40000000f00 */
        /* <DEDUP_REMOVED lines=28> */
[----:B------:R-:W-:-:S05]  /*21f10*/  BRA `(.L_x_1777) ;  /* 0xffff3d0000007947 */ /* 0x000fca000383ffff */
.L_x_1672:
[----:B-1--4-:R-:W-:Y:S01]  /*21f20*/  MOV R0, RZ ;  /* 0x000000ff00007202 */ /* 0x012fe20000000f00 */
[----:B------:R-:W-:Y:S01]  /*21f30*/  IMAD.MOV.U32 R43, RZ, RZ, R4 ;  /* 0x000000ffff2b7224 */ /* 0x000fe200078e0004 */
[----:B------:R-:W-:Y:S01]  /*21f40*/  MOV R2, 0x21f70 ;  /* 0x00021f7000027802 */ /* 0x000fe20000000f00 */
[----:B------:R-:W-:Y:S02]  /*21f50*/  IMAD.MOV.U32 R3, RZ, RZ, 0x1c1f ;  /* 0x00001c1fff037424 */ /* 0x000fe400078e00ff */
[----:B------:R-:W-:Y:S05]  /*21f60*/  CALL.REL.NOINC `($__internal_24_$__cuda_sm70_shflsync_idx_p) ;  /* 0x0000171000007944 */ /* 0x000fea0003c00000 */
[----:B------:R-:W-:-:S05]  /*21f70*/  BRA `(.L_x_1778) ;  /* 0xffff576000007947 */ /* 0x000fca000383ffff */
.L_x_1675:
[----:B------:R-:W-:Y:S01]  /*21f80*/  MOV R0, 0x1 ;  /* 0x0000000100007802 */ /* 0x000fe20000000f00 */
[----:B------:R-:W-:Y:S01]  /*21f90*/  IMAD.MOV.U32 R43, RZ, RZ, R4 ;  /* 0x000000ffff2b7224 */ /* 0x000fe200078e0004 */
[----:B--2---:R-:W-:Y:S01]  /*21fa0*/  MOV R2, 0x21fd0 ;  /* 0x00021fd000027802 */ /* 0x004fe20000000f00 */
[----:B------:R-:W-:Y:S02]  /*21fb0*/  IMAD.MOV.U32 R3, RZ, RZ, 0x1c1f ;  /* 0x00001c1fff037424 */ /* 0x000fe400078e00ff */
[----:B------:R-:W-:Y:S05]  /*21fc0*/  CALL.REL.NOINC `($__internal_24_$__cuda_sm70_shflsync_idx_p) ;  /* 0x000016b000007944 */ /* 0x000fea0003c00000 */
[----:B------:R-:W-:Y:S01]  /*21fd0*/  MOV R3, 0x1c1f ;  /* 0x00001c1f00037802 */ /* 0x000fe20000000f00 */
[----:B------:R-:W-:Y:S01]  /*21fe0*/  IMAD.MOV.U32 R4, RZ, RZ, R0 ;  /* 0x000000ffff047224 */ /* 0x000fe200078e0000 */
[----:B------:R-:W-:Y:S01]  /*21ff0*/  MOV R0, 0x1 ;  /* 0x0000000100007802 */ /* 0x000fe20000000f00 */
[----:B------:R-:W-:Y:S01]  /*22000*/  IMAD.MOV.U32 R43, RZ, RZ, R6 ;  /* 0x000000ffff2b7224 */ /* 0x000fe200078e0006 */
[----:B------:R-:W-:Y:S02]  /*22010*/  MOV R2, 0x22030 ;  /* 0x0002203000027802 */ /* 0x000fe40000000f00 */
[----:B------:R-:W-:Y:S05]  /*22020*/  CALL.REL.NOINC `($__internal_24_$__cuda_sm70_shflsync_idx_p) ;  /* 0x0000165000007944 */ /* 0x000fea0003c00000 */
[----:B------:R-:W-:-:S05]  /*22030*/  BRA `(.L_x_1779) ;  /* 0xffff582000007947 */ /* 0x000fca000383ffff */
.L_x_1678:
[----:B------:R-:W-:Y:S01]  /*22040*/  MOV R0, RZ ;  /* 0x000000ff00007202 */ /* 0x000fe20000000f00 */
[----:B------:R-:W-:Y:S01]  /*22050*/  IMAD.MOV.U32 R43, RZ, RZ, R10 ;  /* 0x000000ffff2b7224 */ /* 0x000fe200078e000a */
[----:B------:R-:W-:Y:S01]  /*22060*/  MOV R2, 0x22090 ;  /* 0x0002209000027802 */ /* 0x000fe20000000f00 */
[----:B------:R-:W-:Y:S02]  /*22070*/  IMAD.MOV.U32 R3, RZ, RZ, 0x1c1f ;  /* 0x00001c1fff037424 */ /* 0x000fe400078e00ff */
[----:B------:R-:W-:Y:S05]  /*22080*/  CALL.REL.NOINC `($__internal_24_$__cuda_sm70_shflsync_idx_p) ;  /* 0x000015f000007944 */ /* 0x000fea0003c00000 */
[----:B------:R-:W-:Y:S01]  /*22090*/  MOV R4, R0 ;  /* 0x0000000000047202 */ /* 0x000fe20000000f00 */
[----:B------:R-:W-:-:S05]  /*220a0*/  BRA `(.L_x_1780) ;  /* 0xffff676000007947 */ /* 0x000fca000383ffff */
.L_x_1679:
[----:B------:R-:W-:Y:S01]  /*220b0*/  MOV R0, RZ ;  /* 0x000000ff00007202 */ /* 0x000fe20000000f00 */
[----:B------:R-:W-:Y:S01]  /*220c0*/  IMAD.MOV.U32 R43, RZ, RZ, R11 ;  /* 0x000000ffff2b7224 */ /* 0x000fe200078e000b */
[----:B------:R-:W-:Y:S01]  /*220d0*/  MOV R2, 0x22100 ;  /* 0x0002210000027802 */ /* 0x000fe20000000f00 */
[----:B------:R-:W-:Y:S02]  /*220e0*/  IMAD.MOV.U32 R3, RZ, RZ, 0x1c1f ;  /* 0x00001c1fff037424 */ /* 0x000fe400078e00ff */
[----:B-12---:R-:W-:Y:S05]  /*220f0*/  CALL.REL.NOINC `($__internal_24_$__cuda_sm70_shflsync_idx_p) ;  /* 0x0000158000007944 */ /* 0x006fea0003c00000 */
[----:B------:R-:W-:-:S05]  /*22100*/  BRA `(.L_x_1781) ;  /* 0xffff672000007947 */ /* 0x000fca000383ffff */
.L_x_1680:
[----:B------:R-:W-:Y:S01]  /*22110*/  MOV R0, 0x1 ;  /* 0x0000000100007802 */ /* 0x000fe20000000f00 */
[----:B------:R-:W-:Y:S01]  /*22120*/  IMAD.MOV.U32 R43, RZ, RZ, R10 ;  /* 0x000000ffff2b7224 */ /* 0x000fe200078e000a */
[----:B----4-:R-:W-:Y:S01]  /*22130*/  MOV R2, 0x22160 ;  /* 0x0002216000027802 */ /* 0x010fe20000000f00 */
[----:B------:R-:W-:Y:S03]  /*22140*/  IMAD.MOV.U32 R3, RZ, RZ, 0x1c1f ;  /* 0x00001c1fff037424 */ /* 0x000fe600078e00ff */
[----:B-1-3--:R-:W-:Y:S05]  /*22150*/  CALL.REL.NOINC `($__internal_24_$__cuda_sm70_shflsync_idx_p) ;  /* 0x0000152000007944 */ /* 0x00afea0003c00000 */
[----:B------:R-:W-:Y:S01]  /*22160*/  MOV R3, 0x1c1f ;  /* 0x00001c1f00037802 */ /* 0x000fe20000000f00 */
[----:B------:R-:W-:Y:S01]  /*22170*/  IMAD.MOV.U32 R4, RZ, RZ, R0 ;  /* 0x000000ffff047224 */ /* 0x000fe200078e0000 */
[----:B------:R-:W-:Y:S01]  /*22180*/  MOV R0, 0x1 ;  /* 0x0000000100007802 */ /* 0x000fe20000000f00 */
[----:B------:R-:W-:Y:S01]  /*22190*/  IMAD.MOV.U32 R43, RZ, RZ, R11 ;  /* 0x000000ffff2b7224 */ /* 0x000fe200078e000b */
[----:B------:R-:W-:Y:S02]  /*221a0*/  MOV R2, 0x221c0 ;  /* 0x000221c000027802 */ /* 0x000fe40000000f00 */
[----:B------:R-:W-:Y:S05]  /*221b0*/  CALL.REL.NOINC `($__internal_24_$__cuda_sm70_shflsync_idx_p) ;  /* 0x000014c000007944 */ /* 0x000fea0003c00000 */
[----:B------:R-:W-:-:S05]  /*221c0*/  BRA `(.L_x_1782) ;  /* 0xffff676000007947 */ /* 0x000fca000383ffff */
.L_x_1681:
[----:B------:R-:W-:Y:S02]  /*221d0*/  MOV R0, 0x2 ;  /* 0x0000000200007802 */ /* 0x000fe40000000f00 */
[----:B------:R-:W-:Y:S02]  /*221e0*/  MOV R2, 0x22200 ;  /* 0x0002220000027802 */ /* 0x000fe40000000f00 */
[----:B------:R-:W-:Y:S05]  /*221f0*/  CALL.REL.NOINC `($__internal_23_$__cuda_sm70_shflsync_bfly_p) ;  /* 0x0000142000007944 */ /* 0x000fea0003c00000 */
[----:B------:R-:W-:-:S05]  /*22200*/  BRA `(.L_x_1783) ;  /* 0xffff6b2000007947 */ /* 0x000fca000383ffff */
.L_x_1682:
[----:B------:R-:W-:Y:S02]  /*22210*/  MOV R0, 0x1 ;  /* 0x0000000100007802 */ /* 0x000fe40000000f00 */
        /* <DEDUP_REMOVED lines=30> */
.L_x_1684:
[----:B------:R-:W-:Y:S01]  /*22400*/  IMAD.MOV.U32 R4, RZ, RZ, R225 ;  /* 0x000000ffff047224 */ /* 0x000fe200078e00e1 */
[----:B------:R-:W-:-:S02]  /*22410*/  MOV R0, 0x2 ;  /* 0x0000000200007802 */ /* 0x000fc40000000f00 */
[----:B------:R-:W-:Y:S02]  /*22420*/  MOV R2, 0x22440 ;  /* 0x0002244000027802 */ /* 0x000fe40000000f00 */
[----:B------:R-:W-:Y:S05]  /*22430*/  CALL.REL.NOINC `($__internal_23_$__cuda_sm70_shflsync_bfly_p) ;  /* 0x000011e000007944 */ /* 0x000fea0003c00000 */
[----:B------:R-:W-:Y:S05]  /*22440*/  BRA `(.L_x_1785) ;  /* 0xffff81a000007947 */ /* 0x000fea000383ffff */
.L_x_1685:
[----:B------:R-:W-:Y:S02]  /*22450*/  MOV R0, 0x1 ;  /* 0x0000000100007802 */ /* 0x000fe40000000f00 */
[----:B------:R-:W-:Y:S02]  /*22460*/  MOV R2, 0x22480 ;  /* 0x0002248000027802 */ /* 0x000fe40000000f00 */
[----:B-1----:R-:W-:Y:S05]  /*22470*/  CALL.REL.NOINC `($__internal_23_$__cuda_sm70_shflsync_bfly_p) ;  /* 0x000011a000007944 */ /* 0x002fea0003c00000 */
[----:B------:R-:W-:Y:S01]  /*22480*/  FADD.FTZ R9, R4, R0 ;  /* 0x0000000004097221 */ /* 0x000fe20000010000 */
[----:B------:R-:W-:Y:S02]  /*22490*/  MOV R4, R236 ;  /* 0x000000ec00047202 */ /* 0x000fe40000000f00 */
[----:B------:R-:W-:Y:S02]  /*224a0*/  MOV R0, 0x2 ;  /* 0x0000000200007802 */ /* 0x000fe40000000f00 */
[----:B------:R-:W-:Y:S02]  /*224b0*/  MOV R2, 0x224d0 ;  /* 0x000224d000027802 */ /* 0x000fe40000000f00 */
[----:B------:R-:W-:Y:S05]  /*224c0*/  CALL.REL.NOINC `($__internal_23_$__cuda_sm70_shflsync_bfly_p) ;  /* 0x0000115000007944 */ /* 0x000fea0003c00000 */
[----:B------:R-:W-:Y:S01]  /*224d0*/  FADD.FTZ R8, R236, R0 ;  /* 0x00000000ec087221 */ /* 0x000fe20000010000 */
[----:B------:R-:W-:Y:S02]  /*224e0*/  MOV R0, 0x1 ;  /* 0x0000000100007802 */ /* 0x000fe40000000f00 */
[----:B------:R-:W-:-:S02]  /*224f0*/  MOV R2, 0x22520 ;  /* 0x0002252000027802 */ /* 0x000fc40000000f00 */
[----:B------:R-:W-:Y:S02]  /*22500*/  MOV R4, R8 ;  /* 0x0000000800047202 */ /* 0x000fe40000000f00 */
[----:B------:R-:W-:Y:S05]  /*22510*/  CALL.REL.NOINC `($__internal_23_$__cuda_sm70_shflsync_bfly_p) ;  /* 0x0000110000007944 */ /* 0x000fea0003c00000 */
[----:B------:R-:W-:Y:S01]  /*22520*/  FADD.FTZ R8, R8, R0 ;  /* 0x0000000008087221 */ /* 0x000fe20000010000 */
[----:B------:R-:W-:Y:S02]  /*22530*/  MOV R4, R237 ;  /* 0x000000ed00047202 */ /* 0x000fe40000000f00 */
[----:B------:R-:W-:Y:S02]  /*22540*/  MOV R0, 0x2 ;  /* 0x0000000200007802 */ /* 0x000fe40000000f00 */
[----:B------:R-:W-:Y:S02]  /*22550*/  MOV R2, 0x22570 ;  /* 0x0002257000027802 */ /* 0x000fe40000000f00 */
[----:B------:R-:W-:Y:S05]  /*22560*/  CALL.REL.NOINC `($__internal_23_$__cuda_sm70_shflsync_bfly_p) ;  /* 0x000010b000007944 */ /* 0x000fea0003c00000 */
[----:B------:R-:W-:Y:S01]  /*22570*/  FADD.FTZ R6, R237, R0 ;  /* 0x00000000ed067221 */ /* 0x000fe20000010000 */
[----:B------:R-:W-:Y:S02]  /*22580*/  MOV R0, 0x1 ;  /* 0x0000000100007802 */ /* 0x000fe40000000f00 */
[----:B------:R-:W-:Y:S02]  /*22590*/  MOV R2, 0x225c0 ;  /* 0x000225c000027802 */ /* 0x000fe40000000f00 */
[----:B------:R-:W-:-:S02]  /*225a0*/  MOV R4, R6 ;  /* 0x0000000600047202 */ /* 0x000fc40000000f00 */
[----:B------:R-:W-:Y:S05]  /*225b0*/  CALL.REL.NOINC `($__internal_23_$__cuda_sm70_shflsync_bfly_p) ;  /* 0x0000106000007944 */ /* 0x000fea0003c00000 */
[----:B------:R-:W-:Y:S01]  /*225c0*/  FADD.FTZ R6, R6, R0 ;  /* 0x0000000006067221 */ /* 0x000fe20000010000 */
[----:B------:R-:W-:-:S02]  /*225d0*/  MOV R4, R238 ;  /* 0x000000ee00047202 */ /* 0x000fc40000000f00 */
[----:B------:R-:W-:Y:S02]  /*225e0*/  MOV R0, 0x2 ;  /* 0x0000000200007802 */ /* 0x000fe40000000f00 */
[----:B------:R-:W-:Y:S02]  /*225f0*/  MOV R2, 0x22610 ;  /* 0x0002261000027802 */ /* 0x000fe40000000f00 */
[----:B------:R-:W-:Y:S05]  /*22600*/  CALL.REL.NOINC `($__internal_23_$__cuda_sm70_shflsync_bfly_p) ;  /* 0x0000101000007944 */ /* 0x000fea0003c00000 */
[----:B------:R-:W-:Y:S01]  /*22610*/  FADD.FTZ R10, R238, R0 ;  /* 0x00000000ee0a7221 */ /* 0x000fe20000010000 */
[----:B------:R-:W-:Y:S02]  /*22620*/  MOV R0, 0x1 ;  /* 0x0000000100007802 */ /* 0x000fe40000000f00 */
[----:B------:R-:W-:Y:S02]  /*22630*/  MOV R2, 0x22660 ;  /* 0x0002266000027802 */ /* 0x000fe40000000f00 */
[----:B------:R-:W-:Y:S02]  /*22640*/  MOV R4, R10 ;  /* 0x0000000a00047202 */ /* 0x000fe40000000f00 */
[----:B------:R-:W-:Y:S05]  /*22650*/  CALL.REL.NOINC `($__internal_23_$__cuda_sm70_shflsync_bfly_p) ;  /* 0x00000fc000007944 */ /* 0x000fea0003c00000 */
[----:B------:R-:W-:Y:S01]  /*22660*/  MOV R12, R0 ;  /* 0x00000000000c7202 */ /* 0x000fe20000000f00 */
[----:B------:R-:W-:Y:S05]  /*22670*/  BRA `(.L_x_1786) ;  /* 0xffff806000007947 */ /* 0x000fea000383ffff */
.L_x_1692:
[----:B-1234-:R-:W-:Y:S01]  /*22680*/  IMAD.MOV.U32 R43, RZ, RZ, R12 ;  /* 0x000000ffff2b7224 */ /* 0x01efe200078e000c */
[----:B------:R-:W-:Y:S01]  /*22690*/  MOV R0, RZ ;  /* 0x000000ff00007202 */ /* 0x000fe20000000f00 */
[----:B------:R-:W-:Y:S01]  /*226a0*/  IMAD.MOV.U32 R3, RZ, RZ, 0x1c1f ;  /* 0x00001c1fff037424 */ /* 0x000fe200078e00ff */
[----:B------:R-:W-:-:S02]  /*226b0*/  MOV R2, 0x226d0 ;  /* 0x000226d000027802 */ /* 0x000fc40000000f00 */
[----:B------:R-:W-:Y:S05]  /*226c0*/  CALL.REL.NOINC `($__internal_24_$__cuda_sm70_shflsync_idx_p) ;  /* 0x00000fb000007944 */ /* 0x000fea0003c00000 */
[----:B------:R-:W-:Y:S01]  /*226d0*/  MOV R5, R0 ;  /* 0x0000000000057202 */ /* 0x000fe20000000f00 */
[----:B------:R-:W-:Y:S05]  /*226e0*/  BRA `(.L_x_1787) ;  /* 0xffff9a9000007947 */ /* 0x000fea000383ffff */
.L_x_1693:
[----:B------:R-:W-:Y:S01]  /*226f0*/  IMAD.MOV.U32 R43, RZ, RZ, R13 ;  /* 0x000000ffff2b7224 */ /* 0x000fe200078e000d */
[----:B------:R-:W-:Y:S01]  /*22700*/  MOV R0, RZ ;  /* 0x000000ff00007202 */ /* 0x000fe20000000f00 */
[----:B------:R-:W-:Y:S01]  /*22710*/  IMAD.MOV.U32 R3, RZ, RZ, 0x1c1f ;  /* 0x00001c1fff037424 */ /* 0x000fe200078e00ff */
[----:B------:R-:W-:-:S02]  /*22720*/  MOV R2, 0x22740 ;  /* 0x0002274000027802 */ /* 0x000fc40000000f00 */
[----:B-12---:R-:W-:Y:S05]  /*22730*/  CALL.REL.NOINC `($__internal_24_$__cuda_sm70_shflsync_idx_p) ;  /* 0x00000f4000007944 */ /* 0x006fea0003c00000 */
[----:B------:R-:W-:Y:S05]  /*22740*/  BRA `(.L_x_1788) ;  /* 0xffff9a5000007947 */ /* 0x000fea000383ffff */
.L_x_1696:
[----:B------:R-:W-:Y:S01]  /*22750*/  IMAD.MOV.U32 R43, RZ, RZ, R12 ;  /* 0x000000ffff2b7224 */ /* 0x000fe200078e000c */
[----:B----4-:R-:W-:Y:S01]  /*22760*/  MOV R0, 0x1 ;  /* 0x0000000100007802 */ /* 0x010fe20000000f00 */
[----:B--2---:R-:W-:Y:S01]  /*22770*/  IMAD.MOV.U32 R3, RZ, RZ, 0x1c1f ;  /* 0x00001c1fff037424 */ /* 0x004fe200078e00ff */
[----:B------:R-:W-:-:S02]  /*22780*/  MOV R2, 0x227a0 ;  /* 0x000227a000027802 */ /* 0x000fc40000000f00 */
        /* <DEDUP_REMOVED lines=8> */
.L_x_1699:
[----:B------:R-:W-:Y:S01]  /*22810*/  IMAD.MOV.U32 R43, RZ, RZ, R12 ;  /* 0x000000ffff2b7224 */ /* 0x000fe200078e000c */
[----:B----4-:R-:W-:Y:S01]  /*22820*/  MOV R0, 0x2 ;  /* 0x0000000200007802 */ /* 0x010fe20000000f00 */
[----:B-1----:R-:W-:Y:S01]  /*22830*/  IMAD.MOV.U32 R3, RZ, RZ, 0x1c1f ;  /* 0x00001c1fff037424 */ /* 0x002fe200078e00ff */
[----:B------:R-:W-:Y:S02]  /*22840*/  MOV R2, 0x22860 ;  /* 0x0002286000027802 */ /* 0x000fe40000000f00 */
[----:B--23--:R-:W-:Y:S05]  /*22850*/  CALL.REL.NOINC `($__internal_24_$__cuda_sm70_shflsync_idx_p) ;  /* 0x00000e2000007944 */ /* 0x00cfea0003c00000 */
[----:B------:R-:W-:Y:S01]  /*22860*/  MOV R5, R0 ;  /* 0x0000000000057202 */ /* 0x000fe20000000f00 */
[----:B------:R-:W-:Y:S05]  /*22870*/  BRA `(.L_x_1790) ;  /* 0xffff9c0000007947 */ /* 0x000fea000383ffff */
.L_x_1700:
[----:B------:R-:W-:Y:S01]  /*22880*/  IMAD.MOV.U32 R43, RZ, RZ, R13 ;  /* 0x000000ffff2b7224 */ /* 0x000fe200078e000d */
[----:B----4-:R-:W-:Y:S01]  /*22890*/  MOV R0, 0x2 ;  /* 0x0000000200007802 */ /* 0x010fe20000000f00 */
[----:B------:R-:W-:Y:S01]  /*228a0*/  IMAD.MOV.U32 R3, RZ, RZ, 0x1c1f ;  /* 0x00001c1fff037424 */ /* 0x000fe200078e00ff */
[----:B------:R-:W-:Y:S02]  /*228b0*/  MOV R2, 0x228d0 ;  /* 0x000228d000027802 */ /* 0x000fe40000000f00 */
[----:B-123--:R-:W-:Y:S05]  /*228c0*/  CALL.REL.NOINC `($__internal_24_$__cuda_sm70_shflsync_idx_p) ;  /* 0x00000db000007944 */ /* 0x00efea0003c00000 */
[----:B------:R-:W-:Y:S05]  /*228d0*/  BRA `(.L_x_1791) ;  /* 0xffff9bc000007947 */ /* 0x000fea000383ffff */
.L_x_1703:
[----:B------:R-:W-:Y:S01]  /*228e0*/  IMAD.MOV.U32 R43, RZ, RZ, R12 ;  /* 0x000000ffff2b7224 */ /* 0x000fe200078e000c */
[----:B-1----:R-:W-:Y:S01]  /*228f0*/  MOV R0, 0x3 ;  /* 0x0000000300007802 */ /* 0x002fe20000000f00 */
[----:B------:R-:W-:Y:S01]  /*22900*/  IMAD.MOV.U32 R3, RZ, RZ, 0x1c1f ;  /* 0x00001c1fff037424 */ /* 0x000fe200078e00ff */
[----:B------:R-:W-:-:S02]  /*22910*/  MOV R2, 0x22930 ;  /* 0x0002293000027802 */ /* 0x000fc40000000f00 */
[----:B--234-:R-:W-:Y:S05]  /*22920*/  CALL.REL.NOINC `($__internal_24_$__cuda_sm70_shflsync_idx_p) ;  /* 0x00000d5000007944 */ /* 0x01cfea0003c00000 */
[----:B------:R-:W-:Y:S01]  /*22930*/  IMAD.MOV.U32 R5, RZ, RZ, R0 ;  /* 0x000000ffff057224 */ /* 0x000fe200078e0000 */
[----:B------:R-:W-:Y:S01]  /*22940*/  MOV R0, 0x3 ;  /* 0x0000000300007802 */ /* 0x000fe20000000f00 */
[----:B------:R-:W-:Y:S01]  /*22950*/  IMAD.MOV.U32 R43, RZ, RZ, R13 ;  /* 0x000000ffff2b7224 */ /* 0x000fe200078e000d */
[----:B------:R-:W-:-:S02]  /*22960*/  MOV R3, 0x1c1f ;  /* 0x00001c1f00037802 */ /* 0x000fc40000000f00 */
[----:B------:R-:W-:Y:S02]  /*22970*/  MOV R2, 0x22990 ;  /* 0x0002299000027802 */ /* 0x000fe40000000f00 */
[----:B------:R-:W-:Y:S05]  /*22980*/  CALL.REL.NOINC `($__internal_24_$__cuda_sm70_shflsync_idx_p) ;  /* 0x00000cf000007944 */ /* 0x000fea0003c00000 */
[----:B------:R-:W-:Y:S05]  /*22990*/  BRA `(.L_x_1792) ;  /* 0xffff9c8000007947 */ /* 0x000fea000383ffff */
.L_x_1705:
[----:B------:R-:W-:Y:S01]  /*229a0*/  IMAD.MOV.U32 R43, RZ, RZ, R6 ;  /* 0x000000ffff2b7224 */ /* 0x000fe200078e0006 */
[----:B------:R-:W-:Y:S01]  /*229b0*/  MOV R0, RZ ;  /* 0x000000ff00007202 */ /* 0x000fe20000000f00 */
[----:B------:R-:W-:Y:S01]  /*229c0*/  IMAD.MOV.U32 R3, RZ, RZ, 0x1c1f ;  /* 0x00001c1fff037424 */ /* 0x000fe200078e00ff */
[----:B------:R-:W-:Y:S02]  /*229d0*/  MOV R2, 0x229f0 ;  /* 0x000229f000027802 */ /* 0x000fe40000000f00 */
[----:B------:R-:W-:Y:S05]  /*229e0*/  CALL.REL.NOINC `($__internal_24_$__cuda_sm70_shflsync_idx_p) ;  /* 0x00000c9000007944 */ /* 0x000fea0003c00000 */
[----:B------:R-:W-:Y:S01]  /*229f0*/  MOV R4, R0 ;  /* 0x0000000000047202 */ /* 0x000fe20000000f00 */
[----:B------:R-:W-:Y:S05]  /*22a00*/  BRA `(.L_x_1793) ;  /* 0xffff9f8000007947 */ /* 0x000fea000383ffff */
.L_x_1706:
[----:B------:R-:W-:Y:S01]  /*22a10*/  IMAD.MOV.U32 R43, RZ, RZ, R5 ;  /* 0x000000ffff2b7224 */ /* 0x000fe200078e0005 */
[----:B------:R-:W-:Y:S01]  /*22a20*/  MOV R0, RZ ;  /* 0x000000ff00007202 */ /* 0x000fe20000000f00 */
[----:B------:R-:W-:Y:S01]  /*22a30*/  IMAD.MOV.U32 R3, RZ, RZ, 0x1c1f ;  /* 0x00001c1fff037424 */ /* 0x000fe200078e00ff */
[----:B------:R-:W-:Y:S02]  /*22a40*/  MOV R2, 0x22a60 ;  /* 0x00022a6000027802 */ /* 0x000fe40000000f00 */
[----:B-12---:R-:W-:Y:S05]  /*22a50*/  CALL.REL.NOINC `($__internal_24_$__cuda_sm70_shflsync_idx_p) ;  /* 0x00000c2000007944 */ /* 0x006fea0003c00000 */
[----:B------:R-:W-:Y:S05]  /*22a60*/  BRA `(.L_x_1794) ;  /* 0xffff9f4000007947 */ /* 0x000fea000383ffff */
.L_x_1709:
        /* <DEDUP_REMOVED lines=12> */
.L_x_1712:
[----:B------:R-:W-:Y:S01]  /*22b30*/  IMAD.MOV.U32 R43, RZ, RZ, R6 ;  /* 0x000000ffff2b7224 */ /* 0x000fe200078e0006 */
[----:B----4-:R-:W-:Y:S01]  /*22b40*/  MOV R0, 0x2 ;  /* 0x0000000200007802 */ /* 0x010fe20000000f00 */
[----:B------:R-:W-:Y:S01]  /*22b50*/  IMAD.MOV.U32 R3, RZ, RZ, 0x1c1f ;  /* 0x00001c1fff037424 */ /* 0x000fe200078e00ff */
[----:B------:R-:W-:Y:S02]  /*22b60*/  MOV R2, 0x22b80 ;  /* 0x00022b8000027802 */ /* 0x000fe40000000f00 */
[----:B-123--:R-:W-:Y:S05]  /*22b70*/  CALL.REL.NOINC `($__internal_24_$__cuda_sm70_shflsync_idx_p) ;  /* 0x00000b0000007944 */ /* 0x00efea0003c00000 */
[----:B------:R-:W-:Y:S01]  /*22b80*/  MOV R4, R0 ;  /* 0x0000000000047202 */ /* 0x000fe20000000f00 */
[----:B------:R-:W-:Y:S05]  /*22b90*/  BRA `(.L_x_1796) ;  /* 0xffffa7c000007947 */ /* 0x000fea000383ffff */
.L_x_1713:
[----:B------:R-:W-:Y:S01]  /*22ba0*/  IMAD.MOV.U32 R43, RZ, RZ, R5 ;  /* 0x000000ffff2b7224 */ /* 0x000fe200078e0005 */
[----:B----4-:R-:W-:Y:S01]  /*22bb0*/  MOV R0, 0x2 ;  /* 0x0000000200007802 */ /* 0x010fe20000000f00 */
[----:B------:R-:W-:Y:S01]  /*22bc0*/  IMAD.MOV.U32 R3, RZ, RZ, 0x1c1f ;  /* 0x00001c1fff037424 */ /* 0x000fe200078e00ff */
[----:B------:R-:W-:Y:S02]  /*22bd0*/  MOV R2, 0x22bf0 ;  /* 0x00022bf000027802 */ /* 0x000fe40000000f00 */
[----:B-123--:R-:W-:Y:S05]  /*22be0*/  CALL.REL.NOINC `($__internal_24_$__cuda_sm70_shflsync_idx_p) ;  /* 0x00000a9000007944 */ /* 0x00efea0003c00000 */
[----:B------:R-:W-:Y:S05]  /*22bf0*/  BRA `(.L_x_1797) ;  /* 0xffffa78000007947 */ /* 0x000fea000383ffff */
.L_x_1716:
[----:B------:R-:W-:Y:S01]  /*22c00*/  IMAD.MOV.U32 R43, RZ, RZ, R6 ;  /* 0x000000ffff2b7224 */ /* 0x000fe200078e0006 */
[----:B-1----:R-:W-:Y:S01]  /*22c10*/  MOV R0, 0x3 ;  /* 0x0000000300007802 */ /* 0x002fe20000000f00 */
[----:B--2---:R-:W-:Y:S01]  /*22c20*/  IMAD.MOV.U32 R3, RZ, RZ, 0x1c1f ;  /* 0x00001c1fff037424 */ /* 0x004fe200078e00ff */
[----:B------:R-:W-:-:S02]  /*22c30*/  MOV R2, 0x22c50 ;  /* 0x00022c5000027802 */ /* 0x000fc40000000f00 */
[----:B---34-:R-:W-:Y:S05]  /*22c40*/  CALL.REL.NOINC `($__internal_24_$__cuda_sm70_shflsync_idx_p) ;  /* 0x00000a3000007944 */ /* 0x018fea0003c00000 */
[----:B------:R-:W-:Y:S01]  /*22c50*/  IMAD.MOV.U32 R4, RZ, RZ, R0 ;  /* 0x000000ffff047224 */ /* 0x000fe200078e0000 */
[----:B------:R-:W-:Y:S01]  /*22c60*/  MOV R0, 0x3 ;  /* 0x0000000300007802 */ /* 0x000fe20000000f00 */
[----:B------:R-:W-:Y:S01]  /*22c70*/  IMAD.MOV.U32 R43, RZ, RZ, R5 ;  /* 0x000000ffff2b7224 */ /* 0x000fe200078e0005 */
[----:B------:R-:W-:-:S02]  /*22c80*/  MOV R3, 0x1c1f ;  /* 0x00001c1f00037802 */ /* 0x000fc40000000f00 */
[----:B------:R-:W-:Y:S02]  /*22c90*/  MOV R2, 0x22cb0 ;  /* 0x00022cb000027802 */ /* 0x000fe40000000f00 */
[----:B------:R-:W-:Y:S05]  /*22ca0*/  CALL.REL.NOINC `($__internal_24_$__cuda_sm70_shflsync_idx_p) ;  /* 0x000009d000007944 */ /* 0x000fea0003c00000 */
[----:B------:R-:W-:Y:S05]  /*22cb0*/  BRA `(.L_x_1798) ;  /* 0xffffabb000007947 */ /* 0x000fea000383ffff */
.L_x_1720:
[----:B------:R-:W-:Y:S01]  /*22cc0*/  IMAD.MOV.U32 R43, RZ, RZ, R5 ;  /* 0x000000ffff2b7224 */ /* 0x000fe200078e0005 */
[----:B------:R-:W-:Y:S01]  /*22cd0*/  MOV R0, RZ ;  /* 0x000000ff00007202 */ /* 0x000fe20000000f00 */
[----:B------:R-:W-:Y:S01]  /*22ce0*/  IMAD.MOV.U32 R3, RZ, RZ, 0x1c1f ;  /* 0x00001c1fff037424 */ /* 0x000fe200078e00ff */
[----:B------:R-:W-:Y:S02]  /*22cf0*/  MOV R2, 0x22d10 ;  /* 0x00022d1000027802 */ /* 0x000fe40000000f00 */
[----:B------:R-:W-:Y:S05]  /*22d00*/  CALL.REL.NOINC `($__internal_24_$__cuda_sm70_shflsync_idx_p) ;  /* 0x0000097000007944 */ /* 0x000fea0003c00000 */
[----:B------:R-:W-:Y:S01]  /*22d10*/  MOV R4, R0 ;  /* 0x0000000000047202 */ /* 0x000fe20000000f00 */
[----:B------:R-:W-:Y:S05]  /*22d20*/  BRA `(.L_x_1799) ;  /* 0xffffb7f000007947 */ /* 0x000fea000383ffff */
.L_x_1721:
[----:B------:R-:W-:Y:S01]  /*22d30*/  IMAD.MOV.U32 R43, RZ, RZ, R13 ;  /* 0x000000ffff2b7224 */ /* 0x000fe200078e000d */
[----:B------:R-:W-:Y:S01]  /*22d40*/  MOV R0, RZ ;  /* 0x000000ff00007202 */ /* 0x000fe20000000f00 */
[----:B------:R-:W-:Y:S01]  /*22d50*/  IMAD.MOV.U32 R3, RZ, RZ, 0x1c1f ;  /* 0x00001c1fff037424 */ /* 0x000fe200078e00ff */
[----:B------:R-:W-:Y:S02]  /*22d60*/  MOV R2, 0x22d80 ;  /* 0x00022d8000027802 */ /* 0x000fe40000000f00 */
[----:B-12---:R-:W-:Y:S05]  /*22d70*/  CALL.REL.NOINC `($__internal_24_$__cuda_sm70_shflsync_idx_p) ;  /* 0x0000090000007944 */ /* 0x006fea0003c00000 */
[----:B------:R-:W-:Y:S05]  /*22d80*/  BRA `(.L_x_1800) ;  /* 0xffffb7b000007947 */ /* 0x000fea000383ffff */
.L_x_1724:
        /* <DEDUP_REMOVED lines=12> */
.L_x_1727:
[----:B------:R-:W-:Y:S01]  /*22e50*/  IMAD.MOV.U32 R43, RZ, RZ, R5 ;  /* 0x000000ffff2b7224 */ /* 0x000fe200078e0005 */
[----:B----4-:R-:W-:Y:S01]  /*22e60*/  MOV R0, 0x2 ;  /* 0x0000000200007802 */ /* 0x010fe20000000f00 */
[----:B-1----:R-:W-:Y:S01]  /*22e70*/  IMAD.MOV.U32 R3, RZ, RZ, 0x1c1f ;  /* 0x00001c1fff037424 */ /* 0x002fe200078e00ff */
[----:B------:R-:W-:Y:S02]  /*22e80*/  MOV R2, 0x22ea0 ;  /* 0x00022ea000027802 */ /* 0x000fe40000000f00 */
[----:B--23--:R-:W-:Y:S05]  /*22e90*/  CALL.REL.NOINC `($__internal_24_$__cuda_sm70_shflsync_idx_p) ;  /* 0x000007e000007944 */ /* 0x00cfea0003c00000 */
[----:B------:R-:W-:Y:S01]  /*22ea0*/  MOV R4, R0 ;  /* 0x0000000000047202 */ /* 0x000fe20000000f00 */
[----:B------:R-:W-:Y:S05]  /*22eb0*/  BRA `(.L_x_1802) ;  /* 0xffffb97000007947 */ /* 0x000fea000383ffff */
.L_x_1728:
[----:B------:R-:W-:Y:S01]  /*22ec0*/  IMAD.MOV.U32 R43, RZ, RZ, R13 ;  /* 0x000000ffff2b7224 */ /* 0x000fe200078e000d */
[----:B----4-:R-:W-:Y:S01]  /*22ed0*/  MOV R0, 0x2 ;  /* 0x0000000200007802 */ /* 0x010fe20000000f00 */
[----:B------:R-:W-:Y:S01]  /*22ee0*/  IMAD.MOV.U32 R3, RZ, RZ, 0x1c1f ;  /* 0x00001c1fff037424 */ /* 0x000fe200078e00ff */
[----:B------:R-:W-:Y:S02]  /*22ef0*/  MOV R2, 0x22f10 ;  /* 0x00022f1000027802 */ /* 0x000fe40000000f00 */
[----:B-123--:R-:W-:Y:S05]  /*22f00*/  CALL.REL.NOINC `($__internal_24_$__cuda_sm70_shflsync_idx_p) ;  /* 0x0000077000007944 */ /* 0x00efea0003c00000 */
[----:B------:R-:W-:Y:S05]  /*22f10*/  BRA `(.L_x_1803) ;  /* 0xffffb93000007947 */ /* 0x000fea000383ffff */
.L_x_1731:
        /* <DEDUP_REMOVED lines=12> */
.L_x_1733:
[----:B------:R-:W-:Y:S01]  /*22fe0*/  IMAD.MOV.U32 R43, RZ, RZ, R42 ;  /* 0x000000ffff2b7224 */ /* 0x000fe200078e002a */
[----:B------:R-:W-:Y:S01]  /*22ff0*/  MOV R0, RZ ;  /* 0x000000ff00007202 */ /* 0x000fe20000000f00 */
[----:B------:R-:W-:Y:S01]  /*23000*/  IMAD.MOV.U32 R3, RZ, RZ, 0x1f ;  /* 0x0000001fff037424 */ /* 0x000fe200078e00ff */
[----:B------:R-:W-:Y:S02]  /*23010*/  MOV R2, 0x23030 ;  /* 0x0002303000027802 */ /* 0x000fe40000000f00 */
[----:B--234-:R-:W-:Y:S05]  /*23020*/  CALL.REL.NOINC `($__internal_24_$__cuda_sm70_shflsync_idx_p) ;  /* 0x0000065000007944 */ /* 0x01cfea0003c00000 */
[----:B------:R-:W-:Y:S01]  /*23030*/  MOV R10, R0 ;  /* 0x00000000000a7202 */ /* 0x000fe20000000f00 */
[----:B------:R-:W-:Y:S05]  /*23040*/  BRA `(.L_x_1805) ;  /* 0xffffbbb000007947 */ /* 0x000fea000383ffff */
.L_x_1734:
[----:B------:R-:W-:Y:S01]  /*23050*/  IMAD.MOV.U32 R43, RZ, RZ, R42 ;  /* 0x000000ffff2b7224 */ /* 0x000fe200078e002a */
[----:B------:R-:W-:Y:S01]  /*23060*/  MOV R0, 0x1 ;  /* 0x0000000100007802 */ /* 0x000fe20000000f00 */
[----:B------:R-:W-:Y:S01]  /*23070*/  IMAD.MOV.U32 R3, RZ, RZ, 0x1f ;  /* 0x0000001fff037424 */ /* 0x000fe200078e00ff */
[----:B------:R-:W-:Y:S02]  /*23080*/  MOV R2, 0x230a0 ;  /* 0x000230a000027802 */ /* 0x000fe40000000f00 */
[----:B-1234-:R-:W-:Y:S05]  /*23090*/  CALL.REL.NOINC `($__internal_24_$__cuda_sm70_shflsync_idx_p) ;  /* 0x000005e000007944 */ /* 0x01efea0003c00000 */
[----:B------:R-:W-:Y:S01]  /*230a0*/  MOV R9, R0 ;  /* 0x0000000000097202 */ /* 0x000fe20000000f00 */
[----:B------:R-:W-:Y:S05]  /*230b0*/  BRA `(.L_x_1806) ;  /* 0xffffbb6000007947 */ /* 0x000fea000383ffff */
.L_x_1735:
[----:B------:R-:W-:Y:S02]  /*230c0*/  MOV R3, 0x1 ;  /* 0x0000000100037802 */ /* 0x000fe40000000f00 */
[----:B------:R-:W-:-:S02]  /*230d0*/  MOV R2, 0x230f0 ;  /* 0x000230f000027802 */ /* 0x000fc40000000f00 */
[----:B-1----:R-:W-:Y:S05]  /*230e0*/  CALL.REL.NOINC `($__internal_25_$__cuda_sm70_shflsync_up_p) ;  /* 0x000005e000007944 */ /* 0x002fea0003c00000 */
[----:B------:R-:W-:Y:S05]  /*230f0*/  BRA `(.L_x_1807) ;  /* 0xffffbc5000007947 */ /* 0x000fea000383ffff */
.L_x_1736:
[----:B------:R-:W-:Y:S02]  /*23100*/  MOV R3, 0x2 ;  /* 0x0000000200037802 */ /* 0x000fe40000000f00 */
[----:B------:R-:W-:-:S02]  /*23110*/  MOV R2, 0x23130 ;  /* 0x0002313000027802 */ /* 0x000fc40000000f00 */
[----:B-1----:R-:W-:Y:S05]  /*23120*/  CALL.REL.NOINC `($__internal_25_$__cuda_sm70_shflsync_up_p) ;  /* 0x000005a000007944 */ /* 0x002fea0003c00000 */
        /* <DEDUP_REMOVED lines=23> */
.L_x_1740:
[----:B------:R-:W-:Y:S02]  /*232a0*/  MOV R3, 0x1 ;  /* 0x0000000100037802 */ /* 0x000fe40000000f00 */
[----:B------:R-:W-:-:S02]  /*232b0*/  MOV R2, 0x232d0 ;  /* 0x000232d000027802 */ /* 0x000fc40000000f00 */
[----:B-1----:R-:W-:Y:S05]  /*232c0*/  CALL.REL.NOINC `($__internal_25_$__cuda_sm70_shflsync_up_p) ;  /* 0x0000040000007944 */ /* 0x002fea0003c00000 */
[----:B------:R-:W-:Y:S01]  /*232d0*/  MOV R2, R4 ;  /* 0x0000000400027202 */ /* 0x000fe20000000f00 */
[----:B------:R-:W-:Y:S05]  /*232e0*/  BRA `(.L_x_1809) ;  /* 0xffffbcd000007947 */ /* 0x000fea000383ffff */
.L_x_1741:
        /* <DEDUP_REMOVED lines=26> */
.L_x_1743:
[----:B------:R-:W-:Y:S02]  /*23490*/  SEL R0, RZ, 0x1, P0 ;  /* 0x00000001ff007807 */ /* 0x000fe40000000000 */
[----:B------:R-:W-:-:S02]  /*234a0*/  MOV R2, 0x234c0 ;  /* 0x000234c000027802 */ /* 0x000fc40000000f00 */
[----:B-12---:R-:W-:Y:S05]  /*234b0*/  CALL.REL.NOINC `($__internal_26_$__cuda_sm70_votesync_ballot) ;  /* 0x0000027000007944 */ /* 0x006fea0003c00000 */
[----:B------:R-:W-:Y:S01]  /*234c0*/  MOV R12, R0 ;  /* 0x00000000000c7202 */ /* 0x000fe20000000f00 */
[----:B------:R-:W-:Y:S05]  /*234d0*/  BRA `(.L_x_1811) ;  /* 0xffffbc7000007947 */ /* 0x000fea000383ffff */
.L_x_1744:
[----:B------:R-:W-:Y:S01]  /*234e0*/  IMAD.MOV.U32 R43, RZ, RZ, R6 ;  /* 0x000000ffff2b7224 */ /* 0x000fe200078e0006 */
[----:B---3--:R-:W-:Y:S01]  /*234f0*/  MOV R0, R9 ;  /* 0x0000000900007202 */ /* 0x008fe20000000f00 */
[----:B------:R-:W-:Y:S01]  /*23500*/  IMAD.MOV.U32 R3, RZ, RZ, 0x1f ;  /* 0x0000001fff037424 */ /* 0x000fe200078e00ff */
[----:B------:R-:W-:-:S02]  /*23510*/  MOV R2, 0x23530 ;  /* 0x0002353000027802 */ /* 0x000fc40000000f00 */
[----:B-12---:R-:W-:Y:S05]  /*23520*/  CALL.REL.NOINC `($__internal_24_$__cuda_sm70_shflsync_idx_p) ;  /* 0x0000015000007944 */ /* 0x006fea0003c00000 */
[----:B------:R-:W-:Y:S01]  /*23530*/  IMAD.MOV.U32 R6, RZ, RZ, R0 ;  /* 0x000000ffff067224 */ /* 0x000fe200078e0000 */
[----:B------:R-:W-:Y:S01]  /*23540*/  MOV R0, R9 ;  /* 0x0000000900007202 */ /* 0x000fe20000000f00 */
[----:B------:R-:W-:Y:S01]  /*23550*/  IMAD.MOV.U32 R43, RZ, RZ, R8 ;  /* 0x000000ffff2b7224 */ /* 0x000fe200078e0008 */
[----:B------:R-:W-:-:S02]  /*23560*/  MOV R3, 0x1f ;  /* 0x0000001f00037802 */ /* 0x000fc40000000f00 */
[----:B------:R-:W-:Y:S02]  /*23570*/  MOV R2, 0x23590 ;  /* 0x0002359000027802 */ /* 0x000fe40000000f00 */
[----:B------:R-:W-:Y:S05]  /*23580*/  CALL.REL.NOINC `($__internal_24_$__cuda_sm70_shflsync_idx_p) ;  /* 0x000000f000007944 */ /* 0x000fea0003c00000 */
[----:B------:R-:W-:Y:S01]  /*23590*/  MOV R5, R0 ;  /* 0x0000000000057202 */ /* 0x000fe20000000f00 */
[----:B------:R-:W-:Y:S05]  /*235a0*/  BRA `(.L_x_1812) ;  /* 0xffffbc1000007947 */ /* 0x000fea000383ffff */
.L_x_1747:
[----:B------:R-:W-:Y:S01]  /*235b0*/  IMAD.MOV.U32 R43, RZ, RZ, R4 ;  /* 0x000000ffff2b7224 */ /* 0x000fe200078e0004 */
[----:B---3--:R-:W-:Y:S01]  /*235c0*/  MOV R0, R9 ;  /* 0x0000000900007202 */ /* 0x008fe20000000f00 */
[----:B------:R-:W-:Y:S01]  /*235d0*/  IMAD.MOV.U32 R3, RZ, RZ, 0x1f ;  /* 0x0000001fff037424 */ /* 0x000fe200078e00ff */
[----:B------:R-:W-:Y:S02]  /*235e0*/  MOV R2, 0x23600 ;  /* 0x0002360000027802 */ /* 0x000fe40000000f00 */
[----:B-12---:R-:W-:Y:S05]  /*235f0*/  CALL.REL.NOINC `($__internal_24_$__cuda_sm70_shflsync_idx_p) ;  /* 0x0000008000007944 */ /* 0x006fea0003c00000 */
[----:B------:R-:W-:Y:S01]  /*23600*/  MOV R13, R0 ;  /* 0x00000000000d7202 */ /* 0x000fe20000000f00 */
[----:B------:R-:W-:Y:S05]  /*23610*/  BRA `(.L_x_1746) ;  /* 0xffffbc0000007947 */ /* 0x000fea000383ffff */
        .weak           $__internal_23_$__cuda_sm70_shflsync_bfly_p
        .type           $__internal_23_$__cuda_sm70_shflsync_bfly_p,@function
        .size           $__internal_23_$__cuda_sm70_shflsync_bfly_p,($__internal_24_$__cuda_sm70_shflsync_idx_p - $__internal_23_$__cuda_sm70_shflsync_bfly_p)
$__internal_23_$__cuda_sm70_shflsync_bfly_p:
[----:B------:R-:W-:Y:S02]  /*23620*/  MOV R176, 0xffffffff ;  /* 0xffffffff00b07802 */ /* 0x000fe40000000f00 */
[----:B------:R-:W-:Y:S02]  /*23630*/  MOV R3, 0x1f ;  /* 0x0000001f00037802 */ /* 0x000fe40000000f00 */
[----:B------:R-:W-:Y:S04]  /*23640*/  WARPSYNC R176 ;  /* 0x000000b000007348 */ /* 0x000fe80003800000 */
[----:B------:R1:W2:Y:S02]  /*23650*/  SHFL.BFLY PT, R0, R4, R0, R3 ;  /* 0x0c00000004007389 */ /* 0x0002a400000e0003 */
[----:B-1----:R-:W-:-:S04]  /*23660*/  MOV R3, 0x0 ;  /* 0x0000000000037802 */ /* 0x002fc80000000f00 */
[----:B--2---:R-:W-:Y:S05]  /*23670*/  RET.REL.NODEC R2 `(_ZN7cutlass13device_kernelIN5flash19enable_sm80_to_sm89INS1_16FlashAttnFwdSm80INS1_25CollectiveMainloopFwdSm80ILi4ELi1ELb0EN4cute5tupleIJNS5_1CILi128EEENS7_ILi48EEENS7_ILi96EEEEEELi96ENS_10bfloat16_tEfNS_4arch4Sm80ELb1ELb0ELb1ELb1ELb1ELb1ELb1ELb1EEENS1_21CollectiveEpilogueFwdINS6_IJS8_SA_S9_EEENS6_IJNS7_ILi1EEESI_SI_EEESC_SE_Li128ELb1ELb1ELb1ELb0EEENS1_36VarlenDynamicPersistentTileSchedulerILi128ELi48ELi128ELi128ELb1ELb1ELb0ELb1ELb1ELb1EEEEEEEEEvNT_6ParamsE) ;  /* 0xfffdc98002007950 */ /* 0x004fea0003c3ffff */
        .weak           $__internal_24_$__cuda_sm70_shflsync_idx_p
        .type           $__internal_24_$__cuda_sm70_shflsync_idx_p,@function
        .size           $__internal_24_$__cuda_sm70_shflsync_idx_p,($__internal_25_$__cuda_sm70_shflsync_up_p - $__internal_24_$__cuda_sm70_shflsync_idx_p)
$__internal_24_$__cuda_sm70_shflsync_idx_p:
[----:B------:R-:W-:-:S04]  /*23680*/  MOV R222, 0xffffffff ;  /* 0xffffffff00de7802 */ /* 0x000fc80000000f00 */
[----:B------:R-:W-:Y:S04]  /*23690*/  WARPSYNC R222 ;  /* 0x000000de00007348 */ /* 0x000fe80003800000 */
[----:B------:R1:W2:Y:S02]  /*236a0*/  SHFL.IDX PT, R0, R43, R0, R3 ;  /* 0x000000002b007389 */ /* 0x0002a400000e0003 */
[----:B-1----:R-:W-:-:S04]  /*236b0*/  MOV R3, 0x0 ;  /* 0x0000000000037802 */ /* 0x002fc80000000f00 */
[----:B--2---:R-:W-:Y:S05]  /*236c0*/  RET.REL.NODEC R2 `(_ZN7cutlass13device_kernelIN5flash19enable_sm80_to_sm89INS1_16FlashAttnFwdSm80INS1_25CollectiveMainloopFwdSm80ILi4ELi1ELb0EN4cute5tupleIJNS5_1CILi128EEENS7_ILi48EEENS7_ILi96EEEEEELi96ENS_10bfloat16_tEfNS_4arch4Sm80ELb1ELb0ELb1ELb1ELb1ELb1ELb1ELb1EEENS1_21CollectiveEpilogueFwdINS6_IJS8_SA_S9_EEENS6_IJNS7_ILi1EEESI_SI_EEESC_SE_Li128ELb1ELb1ELb1ELb0EEENS1_36VarlenDynamicPersistentTileSchedulerILi128ELi48ELi128ELi128ELb1ELb1ELb0ELb1ELb1ELb1EEEEEEEEEvNT_6ParamsE) ;  /* 0xfffdc93002007950 */ /* 0x004fea0003c3ffff */
        .weak           $__internal_25_$__cuda_sm70_shflsync_up_p
        .type           $__internal_25_$__cuda_sm70_shflsync_up_p,@function
        .size           $__internal_25_$__cuda_sm70_shflsync_up_p,($__internal_26_$__cuda_sm70_votesync_ballot - $__internal_25_$__cuda_sm70_shflsync_up_p)
$__internal_25_$__cuda_sm70_shflsync_up_p:
[----:B------:R-:W-:Y:S02]  /*236d0*/  MOV R4, RZ ;  /* 0x000000ff00047202 */ /* 0x000fe40000000f00 */
[----:B------:R-:W-:-:S04]  /*236e0*/  MOV R11, 0xffffffff ;  /* 0xffffffff000b7802 */ /* 0x000fc80000000f00 */
[----:B------:R-:W-:Y:S04]  /*236f0*/  WARPSYNC R11 ;  /* 0x0000000b00007348 */ /* 0x000fe80003800000 */
[----:B------:R1:W2:Y:S02]  /*23700*/  SHFL.UP PT, R4, R0, R3, R4 ;  /* 0x0400000300047389 */ /* 0x0002a400000e0004 */
[----:B-1----:R-:W-:-:S04]  /*23710*/  MOV R3, 0x0 ;  /* 0x0000000000037802 */ /* 0x002fc80000000f00 */
[----:B--2---:R-:W-:Y:S05]  /*23720*/  RET.REL.NODEC R2 `(_ZN7cutlass13device_kernelIN5flash19enable_sm80_to_sm89INS1_16FlashAttnFwdSm80INS1_25CollectiveMainloopFwdSm80ILi4ELi1ELb0EN4cute5tupleIJNS5_1CILi128EEENS7_ILi48EEENS7_ILi96EEEEEELi96ENS_10bfloat16_tEfNS_4arch4Sm80ELb1ELb0ELb1ELb1ELb1ELb1ELb1ELb1EEENS1_21CollectiveEpilogueFwdINS6_IJS8_SA_S9_EEENS6_IJNS7_ILi1EEESI_SI_EEESC_SE_Li128ELb1ELb1ELb1ELb0EEENS1_36VarlenDynamicPersistentTileSchedulerILi128ELi48ELi128ELi128ELb1ELb1ELb0ELb1ELb1ELb1EEEEEEEEEvNT_6ParamsE) ;  /* 0xfffdc8d002007950 */ /* 0x004fea0003c3ffff */
        .weak           $__internal_26_$__cuda_sm70_votesync_ballot
        .type           $__internal_26_$__cuda_sm70_votesync_ballot,@function
        .size           $__internal_26_$__cuda_sm70_votesync_ballot,(.L_x_1845 - $__internal_26_$__cuda_sm70_votesync_ballot)
$__internal_26_$__cuda_sm70_votesync_ballot:
[----:B------:R-:W-:Y:S01]  /*23730*/  ISETP.NE.U32.AND P0, PT, R0, 0x1, PT ;  /* 0x000000010000780c */ /* 0x000fe20003f05070 */
[----:B------:R-:W-:-:S04]  /*23740*/  IMAD.MOV.U32 R3, RZ, RZ, -0x1 ;  /* 0xffffffffff037424 */ /* 0x000fc800078e00ff */
[----:B------:R-:W-:Y:S08]  /*23750*/  WARPSYNC R3 ;  /* 0x0000000300007348 */ /* 0x000ff00003800000 */
[----:B------:R-:W-:-:S04]  /*23760*/  VOTE.ANY R0, PT, !P0 ;  /* 0x0000000000007806 */ /* 0x000fc800040e0100 */
[----:B------:R-:W-:Y:S01]  /*23770*/  LOP3.LUT R0, R0, R3, RZ, 0xc0, !PT ;  /* 0x0000000300007212 */ /* 0x000fe200078ec0ff */
[----:B------:R-:W-:-:S04]  /*23780*/  IMAD.MOV.U32 R3, RZ, RZ, 0x0 ;  /* 0x00000000ff037424 */ /* 0x000fc800078e00ff */
[----:B------:R-:W-:Y:S05]  /*23790*/  RET.REL.NODEC R2 `(_ZN7cutlass13device_kernelIN5flash19enable_sm80_to_sm89INS1_16FlashAttnFwdSm80INS1_25CollectiveMainloopFwdSm80ILi4ELi1ELb0EN4cute5tupleIJNS5_1CILi128EEENS7_ILi48EEENS7_ILi96EEEEEELi96ENS_10bfloat16_tEfNS_4arch4Sm80ELb1ELb0ELb1ELb1ELb1ELb1ELb1ELb1EEENS1_21CollectiveEpilogueFwdINS6_IJS8_SA_S9_EEENS6_IJNS7_ILi1EEESI_SI_EEESC_SE_Li128ELb1ELb1ELb1ELb0EEENS1_36VarlenDynamicPersistentTileSchedulerILi128ELi48ELi128ELi128ELb1ELb1ELb0ELb1ELb1ELb1EEEEEEEEEvNT_6ParamsE) ;  /* 0xfffdc86002007950 */ /* 0x000fea0003c3ffff */
.L_x_1813:
        /* <DEDUP_REMOVED lines=14> */
.L_x_1845:


//--------------------- .nv.shared._ZN7cutlass13device_kernelIN5flash19enable_sm80_to_sm89INS1_16FlashAttnFwdSm80INS1_25CollectiveMainloopFwdSm80ILi4ELi1ELb0EN4cute5tupleIJNS5_1CILi128EEENS7_ILi64EEENS7_ILi96EEEEEELi96ENS_10bfloat16_tEfNS_4arch4Sm80ELb0ELb0ELb1ELb0ELb1ELb0ELb1ELb1EEENS1_21CollectiveEpilogueFwdINS6_IJS8_SA_S9_EEENS6_IJNS7_ILi1EEESI_SI_EEESC_SE_Li128ELb0ELb1ELb1ELb0EEENS1_19SingleTileSchedulerILb0ELb1ELb1ELi128EEEEEEEEEvNT_6ParamsE --------------------------
	.section	.nv.shared._ZN7cutlass13device_kernelIN5flash19enable_sm80_to_sm89INS1_16FlashAttnFwdSm80INS1_25CollectiveMainloopFwdSm80ILi4ELi1ELb0EN4cute5tupleIJNS5_1CILi128EEENS7_ILi64EEENS7_ILi96EEEEEELi96ENS_10bfloat16_tEfNS_4arch4Sm80ELb0ELb0ELb1ELb0ELb1ELb0ELb1ELb1EEENS1_21CollectiveEpilogueFwdINS6_IJS8_SA_S9_EEENS6_IJNS7_ILi1EEESI_SI_EEESC_SE_Li128ELb0ELb1ELb1ELb0EEENS1_19SingleTileSchedulerILb0ELb1ELb1ELi128EEEEEEEEEvNT_6ParamsE,"aw",@nobits
	.sectionflags	@""
	.align	16


//--------------------- .nv.global                --------------------------
	.section	.nv.global,"aw",@nobits
.nv.global:
	.type		_ZN85_INTERNAL_0e2e1368_49_flash_fwd_hdim96_bf16_paged_split_softcap_sm80_cu_49158569_34464cute1_E,@object
	.size		_ZN85_INTERNAL_0e2e1368_49_flash_fwd_hdim96_bf16_paged_split_softcap_sm80_cu_49158569_34464cute1_E,(_ZN85_INTERNAL_0e2e1368_49_flash_fwd_hdim96_bf16_paged_split_softcap_sm80_cu_49158569_34464cuda3std3__45__cpo6cbeginE - _ZN85_INTERNAL_0e2e1368_49_flash_fwd_hdim96_bf16_paged_split_softcap_sm80_cu_49158569_34464cute1_E)
_ZN85_INTERNAL_0e2e1368_49_flash_fwd_hdim96_bf16_paged_split_softcap_sm80_cu_49158569_34464cute1_E:
	.zero		1
	.type		_ZN85_INTERNAL_0e2e1368_49_flash_fwd_hdim96_bf16_paged_split_softcap_sm80_cu_49158569_34464cuda3std3__45__cpo6cbeginE,@object
	.size		_ZN85_INTERNAL_0e2e1368_49_flash_fwd_hdim96_bf16_paged_split_softcap_sm80_cu_49158569_34464cuda3std3__45__cpo6cbeginE,(_ZN85_INTERNAL_0e2e1368_49_flash_fwd_hdim96_bf16_paged_split_softcap_sm80_cu_49158569_34464cuda3std3__48in_placeE - _ZN85_INTERNAL_0e2e1368_49_flash_fwd_hdim96_bf16_paged_split_softcap_sm80_cu_49158569_34464cuda3std3__45__cpo6cbeginE)
_ZN85_INTERNAL_0e2e1368_49_flash_fwd_hdim96_bf16_paged_split_softcap_sm80_cu_49158569_34464cuda3std3__45__cpo6cbeginE:
	.zero		1
	.type		_ZN85_INTERNAL_0e2e1368_49_flash_fwd_hdim96_bf16_paged_split_softcap_sm80_cu_49158569_34464cuda3std3__48in_placeE,@object
	.size		_ZN85_INTERNAL_0e2e1368_49_flash_fwd_hdim96_bf16_paged_split_softcap_sm80_cu_49158569_34464cuda3std3__48in_placeE,(_ZN85_INTERNAL_0e2e1368_49_flash_fwd_hdim96_bf16_paged_split_softcap_sm80_cu_49158569_34464cuda3std6ranges3__45__cpo9iter_moveE - _ZN85_INTERNAL_0e2e1368_49_flash_fwd_hdim96_bf16_paged_split_softcap_sm80_cu_49158569_34464cuda3std3__48in_placeE)
_ZN85_INTERNAL_0e2e1368_49_flash_fwd_hdim96_bf16_paged_split_softcap_sm80_cu_49158569_34464cuda3std3__48in_placeE:
	.zero		1
	.type		_ZN85_INTERNAL_0e2e1368_49_flash_fwd_hdim96_bf16_paged_split_softcap_sm80_cu_49158569_34464cuda3std6ranges3__45__cpo9iter_moveE,@object
	.size		_ZN85_INTERNAL_0e2e1368_49_flash_fwd_hdim96_bf16_paged_split_softcap_sm80_cu_49158569_34464cuda3std6ranges3__45__cpo9iter_moveE,(_ZN85_INTERNAL_0e2e1368_49_flash_fwd_hdim96_bf16_paged_split_softcap_sm80_cu_49158569_34464cuda3std3__45__cpo5beginE - _ZN85_INTERNAL_0e2e1368_49_flash_fwd_hdim96_bf16_paged_split_softcap_sm80_cu_49158569_34464cuda3std6ranges3__45__cpo9iter_moveE)
_ZN85_INTERNAL_0e2e1368_49_flash_fwd_hdim96_bf16_paged_split_softcap_sm80_cu_49158569_34464cuda3std6ranges3__45__cpo9iter_moveE:
	.zero		1
	.type		_ZN85_INTERNAL_0e2e1368_49_flash_fwd_hdim96_bf16_paged_split_softcap_sm80_cu_49158569_34464cuda3std3__45__cpo5beginE,@object
	.size		_ZN85_INTERNAL_0e2e1368_49_flash_fwd_hdim96_bf16_paged_split_softcap_sm80_cu_49158569_34464cuda3std3__45__cpo5beginE,(_ZN85_INTERNAL_0e2e1368_49_flash_fwd_hdim96_bf16_paged_split_softcap_sm80_cu_49158569_34464cuda3std3__487_GLOBAL__N__0e2e1368_49_flash_fwd_hdim96_bf16_paged_split_softcap_sm80_cu_49158569_34466ignoreE - _ZN85_INTERNAL_0e2e1368_49_flash_fwd_hdim96_bf16_paged_split_softcap_sm80_cu_49158569_34464cuda3std3__45__cpo5beginE)
_ZN85_INTERNAL_0e2e1368_49_flash_fwd_hdim96_bf16_paged_split_softcap_sm80_cu_49158569_34464cuda3std3__45__cpo5beginE:
	.zero		1
	.type		_ZN85_INTERNAL_0e2e1368_49_flash_fwd_hdim96_bf16_paged_split_softcap_sm80_cu_49158569_34464cuda3std3__487_GLOBAL__N__0e2e1368_49_flash_fwd_hdim96_bf16_paged_split_softcap_sm80_cu_49158569_34466ignoreE,@object
	.size		_ZN85_INTERNAL_0e2e1368_49_flash_fwd_hdim96_bf16_paged_split_softcap_sm80_cu_49158569_34464cuda3std3__487_GLOBAL__N__0e2e1368_49_flash_fwd_hdim96_bf16_paged_split_softcap_sm80_cu_49158569_34466ignoreE,(_ZN85_INTERNAL_0e2e1368_49_flash_fwd_hdim96_bf16_paged_split_softcap_sm80_cu_49158569_34464cute7productE - _ZN85_INTERNAL_0e2e1368_49_flash_fwd_hdim96_bf16_paged_split_softcap_sm80_cu_49158569_34464cuda3std3__487_GLOBAL__N__0e2e1368_49_flash_fwd_hdim96_bf16_paged_split_softcap_sm80_cu_49158569_34466ignoreE)
_ZN85_INTERNAL_0e2e1368_49_flash_fwd_hdim96_bf16_paged_split_softcap_sm80_cu_49158569_34464cuda3std3__487_GLOBAL__N__0e2e1368_49_flash_fwd_hdim96_bf16_paged_split_softcap_sm80_cu_49158569_34466ignoreE:
	.zero		1
	.type		_ZN85_INTERNAL_0e2e1368_49_flash_fwd_hdim96_bf16_paged_split_softcap_sm80_cu_49158569_34464cute7productE,@object
	.size		_ZN85_INTERNAL_0e2e1368_49_flash_fwd_hdim96_bf16_paged_split_softcap_sm80_cu_49158569_34464cute7productE,(_ZN85_INTERNAL_0e2e1368_49_flash_fwd_hdim96_bf16_paged_split_softcap_sm80_cu_49158569_34464cuda3std3__45__cpo3endE - _ZN85_INTERNAL_0e2e1368_49_flash_fwd_hdim96_bf16_paged_split_softcap_sm80_cu_49158569_34464cute7productE)
_ZN85_INTERNAL_0e2e1368_49_flash_fwd_hdim96_bf16_paged_split_softcap_sm80_cu_49158569_34464cute7productE:
	.zero		1
	.type		_ZN85_INTERNAL_0e2e1368_49_flash_fwd_hdim96_bf16_paged_split_softcap_sm80_cu_49158569_34464cuda3std3__45__cpo3endE,@object
	.size		_ZN85_INTERNAL_0e2e1368_49_flash_fwd_hdim96_bf16_paged_split_softcap_sm80_cu_49158569_34464cuda3std3__45__cpo3endE,(_ZN85_INTERNAL_0e2e1368_49_flash_fwd_hdim96_bf16_paged_split_softcap_sm80_cu_49158569_34464cuda3std3__419piecewise_constructE - _ZN85_INTERNAL_0e2e1368_49_flash_fwd_hdim96_bf16_paged_split_softcap_sm80_cu_49158569_34464cuda3std3__45__cpo3endE)
_ZN85_INTERNAL_0e2e1368_49_flash_fwd_hdim96_bf16_paged_split_softcap_sm80_cu_49158569_34464cuda3std3__45__cpo3endE:
	.zero		1
	.type		_ZN85_INTERNAL_0e2e1368_49_flash_fwd_hdim96_bf16_paged_split_softcap_sm80_cu_49158569_34464cuda3std3__419piecewise_constructE,@object
	.size		_ZN85_INTERNAL_0e2e1368_49_flash_fwd_hdim96_bf16_paged_split_softcap_sm80_cu_49158569_34464cuda3std3__419piecewise_constructE,(_ZN85_INTERNAL_0e2e1368_49_flash_fwd_hdim96_bf16_paged_split_softcap_sm80_cu_49158569_34464cuda3std3__45__cpo4cendE - _ZN85_INTERNAL_0e2e1368_49_flash_fwd_hdim96_bf16_paged_split_softcap_sm80_cu_49158569_34464cuda3std3__419piecewise_constructE)
_ZN85_INTERNAL_0e2e1368_49_flash_fwd_hdim96_bf16_paged_split_softcap_sm80_cu_49158569_34464cuda3std3__419piecewise_constructE:
	.zero		1
	.type		_ZN85_INTERNAL_0e2e1368_49_flash_fwd_hdim96_bf16_paged_split_softcap_sm80_cu_49158569_34464cuda3std3__45__cpo4cendE,@object
	.size		_ZN85_INTERNAL_0e2e1368_49_flash_fwd_hdim96_bf16_paged_split_softcap_sm80_cu_49158569_34464cuda3std3__45__cpo4cendE,(_ZN85_INTERNAL_0e2e1368_49_flash_fwd_hdim96_bf16_paged_split_softcap_sm80_cu_49158569_34464cuda3std6ranges3__45__cpo4swapE - _ZN85_INTERNAL_0e2e1368_49_flash_fwd_hdim96_bf16_paged_split_softcap_sm80_cu_49158569_34464cuda3std3__45__cpo4cendE)
_ZN85_INTERNAL_0e2e1368_49_flash_fwd_hdim96_bf16_paged_split_softcap_sm80_cu_49158569_34464cuda3std3__45__cpo4cendE:
	.zero		1
	.type		_ZN85_INTERNAL_0e2e1368_49_flash_fwd_hdim96_bf16_paged_split_softcap_sm80_cu_49158569_34464cuda3std6ranges3__45__cpo4swapE,@object
	.size		_ZN85_INTERNAL_0e2e1368_49_flash_fwd_hdim96_bf16_paged_split_softcap_sm80_cu_49158569_34464cuda3std6ranges3__45__cpo4swapE,(.L_7 - _ZN85_INTERNAL_0e2e1368_49_flash_fwd_hdim96_bf16_paged_split_softcap_sm80_cu_49158569_34464cuda3std6ranges3__45__cpo4swapE)
_ZN85_INTERNAL_0e2e1368_49_flash_fwd_hdim96_bf16_paged_split_softcap_sm80_cu_49158569_34464cuda3std6ranges3__45__cpo4swapE:
	.zero		1
.L_7:


//--------------------- .nv.shared._ZN7cutlass13device_kernelIN5flash19enable_sm80_to_sm89INS1_16FlashAttnFwdSm80INS1_25CollectiveMainloopFwdSm80ILi4ELi1ELb0EN4cute5tupleIJNS5_1CILi128EEENS7_ILi48EEENS7_ILi96EEEEEELi96ENS_10bfloat16_tEfNS_4arch4Sm80ELb0ELb0ELb1ELb1ELb1ELb0ELb1ELb1EEENS1_21CollectiveEpilogueFwdINS6_IJS8_SA_S9_EEENS6_IJNS7_ILi1EEESI_SI_EEESC_SE_Li128ELb1ELb1ELb1ELb0EEENS1_36VarlenDynamicPersistentTileSchedulerILi128ELi48ELi128ELi128ELb1ELb1ELb0ELb0ELb1ELb1EEEEEEEEEvNT_6ParamsE --------------------------
	.section	.nv.shared._ZN7cutlass13device_kernelIN5flash19enable_sm80_to_sm89INS1_16FlashAttnFwdSm80INS1_25CollectiveMainloopFwdSm80ILi4ELi1ELb0EN4cute5tupleIJNS5_1CILi128EEENS7_ILi48EEENS7_ILi96EEEEEELi96ENS_10bfloat16_tEfNS_4arch4Sm80ELb0ELb0ELb1ELb1ELb1ELb0ELb1ELb1EEENS1_21CollectiveEpilogueFwdINS6_IJS8_SA_S9_EEENS6_IJNS7_ILi1EEESI_SI_EEESC_SE_Li128ELb1ELb1ELb1ELb0EEENS1_36VarlenDynamicPersistentTileSchedulerILi128ELi48ELi128ELi128ELb1ELb1ELb0ELb0ELb1ELb1EEEEEEEEEvNT_6ParamsE,"aw",@nobits
	.sectionflags	@""
	.align	16


//--------------------- .nv.shared._ZN7cutlass13device_kernelIN5flash19enable_sm80_to_sm89INS1_16FlashAttnFwdSm80INS1_25CollectiveMainloopFwdSm80ILi4ELi1ELb0EN4cute5tupleIJNS5_1CILi128EEENS7_ILi48EEENS7_ILi96EEEEEELi96ENS_10bfloat16_tEfNS_4arch4Sm80ELb0ELb0ELb1ELb1ELb1ELb1ELb1ELb1EEENS1_21CollectiveEpilogueFwdINS6_IJS8_SA_S9_EEENS6_IJNS7_ILi1EEESI_SI_EEESC_SE_Li128ELb1ELb1ELb1ELb0EEENS1_36VarlenDynamicPersistentTileSchedulerILi128ELi48ELi128ELi128ELb1ELb1ELb0ELb0ELb1ELb1EEEEEEEEEvNT_6ParamsE --------------------------
	.section	.nv.shared._ZN7cutlass13device_kernelIN5flash19enable_sm80_to_sm89INS1_16FlashAttnFwdSm80INS1_25CollectiveMainloopFwdSm80ILi4ELi1ELb0EN4cute5tupleIJNS5_1CILi128EEENS7_ILi48EEENS7_ILi96EEEEEELi96ENS_10bfloat16_tEfNS_4arch4Sm80ELb0ELb0ELb1ELb1ELb1ELb1ELb1ELb1EEENS1_21CollectiveEpilogueFwdINS6_IJS8_SA_S9_EEENS6_IJNS7_ILi1EEESI_SI_EEESC_SE_Li128ELb1ELb1ELb1ELb0EEENS1_36VarlenDynamicPersistentTileSchedulerILi128ELi48ELi128ELi128ELb1ELb1ELb0ELb0ELb1ELb1EEEEEEEEEvNT_6ParamsE,"aw",@nobits
	.sectionflags	@""
	.align	16


//--------------------- .nv.shared._ZN7cutlass13device_kernelIN5flash19enable_sm80_to_sm89INS1_16FlashAttnFwdSm80INS1_25CollectiveMainloopFwdSm80ILi4ELi1ELb0EN4cute5tupleIJNS5_1CILi128EEENS7_ILi48EEENS7_ILi96EEEEEELi96ENS_10bfloat16_tEfNS_4arch4Sm80ELb0ELb1ELb1ELb0ELb1ELb0ELb1ELb1EEENS1_21CollectiveEpilogueFwdINS6_IJS8_SA_S9_EEENS6_IJNS7_ILi1EEESI_SI_EEESC_SE_Li128ELb0ELb1ELb1ELb0EEENS1_19SingleTileSchedulerILb0ELb1ELb1ELi128EEEEEEEEEvNT_6ParamsE --------------------------
	.section	.nv.shared._ZN7cutlass13device_kernelIN5flash19enable_sm80_to_sm89INS1_16FlashAttnFwdSm80INS1_25CollectiveMainloopFwdSm80ILi4ELi1ELb0EN4cute5tupleIJNS5_1CILi128EEENS7_ILi48EEENS7_ILi96EEEEEELi96ENS_10bfloat16_tEfNS_4arch4Sm80ELb0ELb1ELb1ELb0ELb1ELb0ELb1ELb1EEENS1_21CollectiveEpilogueFwdINS6_IJS8_SA_S9_EEENS6_IJNS7_ILi1EEESI_SI_EEESC_SE_Li128ELb0ELb1ELb1ELb0EEENS1_19SingleTileSchedulerILb0ELb1ELb1ELi128EEEEEEEEEvNT_6ParamsE,"aw",@nobits
	.sectionflags	@""
	.align	16


//--------------------- .nv.shared._ZN7cutlass13device_kernelIN5flash19enable_sm80_to_sm89INS1_16FlashAttnFwdSm80INS1_25CollectiveMainloopFwdSm80ILi4ELi1ELb0EN4cute5tupleIJNS5_1CILi128EEENS7_ILi48EEENS7_ILi96EEEEEELi96ENS_10bfloat16_tEfNS_4arch4Sm80ELb0ELb1ELb1ELb1ELb1ELb0ELb1ELb1EEENS1_21CollectiveEpilogueFwdINS6_IJS8_SA_S9_EEENS6_IJNS7_ILi1EEESI_SI_EEESC_SE_Li128ELb1ELb1ELb1ELb0EEENS1_36VarlenDynamicPersistentTileSchedulerILi128ELi48ELi128ELi128ELb1ELb1ELb0ELb1ELb0ELb1EEEEEEEEEvNT_6ParamsE --------------------------
	.section	.nv.shared._ZN7cutlass13device_kernelIN5flash19enable_sm80_to_sm89INS1_16FlashAttnFwdSm80INS1_25CollectiveMainloopFwdSm80ILi4ELi1ELb0EN4cute5tupleIJNS5_1CILi128EEENS7_ILi48EEENS7_ILi96EEEEEELi96ENS_10bfloat16_tEfNS_4arch4Sm80ELb0ELb1ELb1ELb1ELb1ELb0ELb1ELb1EEENS1_21CollectiveEpilogueFwdINS6_IJS8_SA_S9_EEENS6_IJNS7_ILi1EEESI_SI_EEESC_SE_Li128ELb1ELb1ELb1ELb0EEENS1_36VarlenDynamicPersistentTileSchedulerILi128ELi48ELi128ELi128ELb1ELb1ELb0ELb1ELb0ELb1EEEEEEEEEvNT_6ParamsE,"aw",@nobits
	.sectionflags	@""
	.align	16


//--------------------- .nv.shared._ZN7cutlass13device_kernelIN5flash19enable_sm80_to_sm89INS1_16FlashAttnFwdSm80INS1_25CollectiveMainloopFwdSm80ILi4ELi1ELb0EN4cute5tupleIJNS5_1CILi128EEENS7_ILi48EEENS7_ILi96EEEEEELi96ENS_10bfloat16_tEfNS_4arch4Sm80ELb0ELb1ELb1ELb1ELb1ELb1ELb1ELb1EEENS1_21CollectiveEpilogueFwdINS6_IJS8_SA_S9_EEENS6_IJNS7_ILi1EEESI_SI_EEESC_SE_Li128ELb1ELb1ELb1ELb0EEENS1_36VarlenDynamicPersistentTileSchedulerILi128ELi48ELi128ELi128ELb1ELb1ELb0ELb1ELb0ELb1EEEEEEEEEvNT_6ParamsE --------------------------
	.section	.nv.shared._ZN7cutlass13device_kernelIN5flash19enable_sm80_to_sm89INS1_16FlashAttnFwdSm80INS1_25CollectiveMainloopFwdSm80ILi4ELi1ELb0EN4cute5tupleIJNS5_1CILi128EEENS7_ILi48EEENS7_ILi96EEEEEELi96ENS_10bfloat16_tEfNS_4arch4Sm80ELb0ELb1ELb1ELb1ELb1ELb1ELb1ELb1EEENS1_21CollectiveEpilogueFwdINS6_IJS8_SA_S9_EEENS6_IJNS7_ILi1EEESI_SI_EEESC_SE_Li128ELb1ELb1ELb1ELb0EEENS1_36VarlenDynamicPersistentTileSchedulerILi128ELi48ELi128ELi128ELb1ELb1ELb0ELb1ELb0ELb1EEEEEEEEEvNT_6ParamsE,"aw",@nobits
	.sectionflags	@""
	.align	16


//--------------------- .nv.shared._ZN7cutlass13device_kernelIN5flash19enable_sm80_to_sm89INS1_16FlashAttnFwdSm80INS1_25CollectiveMainloopFwdSm80ILi4ELi1ELb0EN4cute5tupleIJNS5_1CILi128EEENS7_ILi64EEENS7_ILi96EEEEEELi96ENS_10bfloat16_tEfNS_4arch4Sm80ELb1ELb0ELb1ELb0ELb1ELb0ELb1ELb1EEENS1_21CollectiveEpilogueFwdINS6_IJS8_SA_S9_EEENS6_IJNS7_ILi1EEESI_SI_EEESC_SE_Li128ELb0ELb1ELb1ELb0EEENS1_30DynamicPersistentTileSchedulerILi128ELi128ELb1ELb1ELb0EEEEEEEEEvNT_6ParamsE --------------------------
	.section	.nv.shared._ZN7cutlass13device_kernelIN5flash19enable_sm80_to_sm89INS1_16FlashAttnFwdSm80INS1_25CollectiveMainloopFwdSm80ILi4ELi1ELb0EN4cute5tupleIJNS5_1CILi128EEENS7_ILi64EEENS7_ILi96EEEEEELi96ENS_10bfloat16_tEfNS_4arch4Sm80ELb1ELb0ELb1ELb0ELb1ELb0ELb1ELb1EEENS1_21CollectiveEpilogueFwdINS6_IJS8_SA_S9_EEENS6_IJNS7_ILi1EEESI_SI_EEESC_SE_Li128ELb0ELb1ELb1ELb0EEENS1_30DynamicPersistentTileSchedulerILi128ELi128ELb1ELb1ELb0EEEEEEEEEvNT_6ParamsE,"aw",@nobits
	.sectionflags	@""
	.align	16


//--------------------- .nv.shared._ZN7cutlass13device_kernelIN5flash19enable_sm80_to_sm89INS1_16FlashAttnFwdSm80INS1_25CollectiveMainloopFwdSm80ILi4ELi1ELb0EN4cute5tupleIJNS5_1CILi128EEENS7_ILi48EEENS7_ILi96EEEEEELi96ENS_10bfloat16_tEfNS_4arch4Sm80ELb1ELb0ELb1ELb1ELb1ELb0ELb1ELb1EEENS1_21CollectiveEpilogueFwdINS6_IJS8_SA_S9_EEENS6_IJNS7_ILi1EEESI_SI_EEESC_SE_Li128ELb1ELb1ELb1ELb0EEENS1_36VarlenDynamicPersistentTileSchedulerILi128ELi48ELi128ELi128ELb1ELb1ELb0ELb1ELb1ELb1EEEEEEEEEvNT_6ParamsE --------------------------
	.section	.nv.shared._ZN7cutlass13device_kernelIN5flash19enable_sm80_to_sm89INS1_16FlashAttnFwdSm80INS1_25CollectiveMainloopFwdSm80ILi4ELi1ELb0EN4cute5tupleIJNS5_1CILi128EEENS7_ILi48EEENS7_ILi96EEEEEELi96ENS_10bfloat16_tEfNS_4arch4Sm80ELb1ELb0ELb1ELb1ELb1ELb0ELb1ELb1EEENS1_21CollectiveEpilogueFwdINS6_IJS8_SA_S9_EEENS6_IJNS7_ILi1EEESI_SI_EEESC_SE_Li128ELb1ELb1ELb1ELb0EEENS1_36VarlenDynamicPersistentTileSchedulerILi128ELi48ELi128ELi128ELb1ELb1ELb0ELb1ELb1ELb1EEEEEEEEEvNT_6ParamsE,"aw",@nobits
	.sectionflags	@""
	.align	16


//--------------------- .nv.shared._ZN7cutlass13device_kernelIN5flash19enable_sm80_to_sm89INS1_16FlashAttnFwdSm80INS1_25CollectiveMainloopFwdSm80ILi4ELi1ELb0EN4cute5tupleIJNS5_1CILi128EEENS7_ILi48EEENS7_ILi96EEEEEELi96ENS_10bfloat16_tEfNS_4arch4Sm80ELb1ELb0ELb1ELb1ELb1ELb1ELb1ELb1EEENS1_21CollectiveEpilogueFwdINS6_IJS8_SA_S9_EEENS6_IJNS7_ILi1EEESI_SI_EEESC_SE_Li128ELb1ELb1ELb1ELb0EEENS1_36VarlenDynamicPersistentTileSchedulerILi128ELi48ELi128ELi128ELb1ELb1ELb0ELb1ELb1ELb1EEEEEEEEEvNT_6ParamsE --------------------------
	.section	.nv.shared._ZN7cutlass13device_kernelIN5flash19enable_sm80_to_sm89INS1_16FlashAttnFwdSm80INS1_25CollectiveMainloopFwdSm80ILi4ELi1ELb0EN4cute5tupleIJNS5_1CILi128EEENS7_ILi48EEENS7_ILi96EEEEEELi96ENS_10bfloat16_tEfNS_4arch4Sm80ELb1ELb0ELb1ELb1ELb1ELb1ELb1ELb1EEENS1_21CollectiveEpilogueFwdINS6_IJS8_SA_S9_EEENS6_IJNS7_ILi1EEESI_SI_EEESC_SE_Li128ELb1ELb1ELb1ELb0EEENS1_36VarlenDynamicPersistentTileSchedulerILi128ELi48ELi128ELi128ELb1ELb1ELb0ELb1ELb1ELb1EEEEEEEEEvNT_6ParamsE,"aw",@nobits
	.sectionflags	@""
	.align	16
